def matmul_kernel(
    a_ptr,
    b_ptr,
    c_ptr,
    M,
    N,
    K,
    stride_am,
    stride_ak,
    stride_bk,
    stride_bn,
    stride_cm,
    stride_cn,
    BLOCK_M: tl.constexpr,
    BLOCK_N: tl.constexpr,
    BLOCK_K: tl.constexpr,
    GROUP_M: tl.constexpr,
):
    pid = tl.program_id(axis=0)
    num_pid_m = tl.cdiv(M, BLOCK_M)
    num_pid_n = tl.cdiv(N, BLOCK_N)
    num_pid_in_group = GROUP_M * num_pid_n
    group_id = pid // num_pid_in_group
    first_pid_m = group_id * GROUP_M
    group_size_m = min(num_pid_m - first_pid_m, GROUP_M)
    pid_m = first_pid_m + ((pid % num_pid_in_group) % group_size_m)
    pid_n = (pid % num_pid_in_group) // group_size_m

    offs_am = (pid_m * BLOCK_M + tl.arange(0, BLOCK_M)) % M
    offs_bn = (pid_n * BLOCK_N + tl.arange(0, BLOCK_N)) % N
    offs_k = tl.arange(0, BLOCK_K)
    a_ptrs = a_ptr + offs_am[:, None] * stride_am + offs_k[None, :] * stride_ak
    b_ptrs = b_ptr + offs_k[:, None] * stride_bk + offs_bn[None, :] * stride_bn

    acc = tl.zeros((BLOCK_M, BLOCK_N), dtype=tl.float32)
    for kk in range(0, tl.cdiv(K, BLOCK_K)):
        a = tl.load(a_ptrs, mask=offs_k[None, :] < K - kk * BLOCK_K, other=0.0)
        b = tl.load(b_ptrs, mask=offs_k[:, None] < K - kk * BLOCK_K, other=0.0)
        acc = tl.dot(a, b, acc)
        a_ptrs += BLOCK_K * stride_ak
        b_ptrs += BLOCK_K * stride_bk

    c = acc.to(c_ptr.dtype.element_ty)
    offs_cm = pid_m * BLOCK_M + tl.arange(0, BLOCK_M)
    offs_cn = pid_n * BLOCK_N + tl.arange(0, BLOCK_N)
    c_ptrs = c_ptr + offs_cm[:, None] * stride_cm + offs_cn[None, :] * stride_cn
    mask = (offs_cm[:, None] < M) & (offs_cn[None, :] < N)
    tl.store(c_ptrs, c, mask=mask)

# config = {"BLOCK_K": 128, "BLOCK_M": 256, "BLOCK_N": 512, "GROUP_M": 8, "arch": "sm_80", "dtype": "fp32", "num_ctas": 1, "num_stages": 5, "num_warps": 4}
# arch = sm_80


// ===== COMPILED SASS (sm_80) =====

	.target	sm_80

	.elftype	@"ET_EXEC"


//--------------------- .note.nv.tkinfo           --------------------------
	.section	.note.nv.tkinfo,"",@"SHT_NOTE"
	.sectionflags	@"SHF_NOTE_NV_TKINFO"
	.tkinfo
        /*0018*/ 	.word	0x00000002
        /*0030*/ 	.string	""
        /*0030*/ 	.string	"ptxas"
        /*0030*/ 	.string	"Cuda compilation tools, release 13.0, V13.0.88"
        /*0030*/ 	.string	"Build cuda_13.0.r13.0/compiler.36424714_0"
        /*0030*/ 	.string	"-v  -suppress-debug-info  -lineinfo  -arch sm_80 "



//--------------------- .note.nv.cuinfo           --------------------------
	.section	.note.nv.cuinfo,"",@"SHT_NOTE"
	.sectionflags	@"SHF_NOTE_NV_CUINFO"
        /*0018*/ 	.short	0x0002
        /*001a*/ 	.short	0x0050
        /*001c*/ 	.short	0x0082
	.zero		2


//--------------------- .nv.info                  --------------------------
	.section	.nv.info,"",@"SHT_CUDA_INFO"
	.align	4


	//----- nvinfo : EIATTR_REGCOUNT
	.align		4
        /*0000*/ 	.byte	0x04, 0x2f
        /*0002*/ 	.short	(.L_1 - .L_0)
	.align		4
.L_0:
        /*0004*/ 	.word	index@(matmul_kernel)
        /*0008*/ 	.word	0x000000ff


	//----- nvinfo : EIATTR_FRAME_SIZE
	.align		4
.L_1:
        /*000c*/ 	.byte	0x04, 0x11
        /*000e*/ 	.short	(.L_3 - .L_2)
	.align		4
.L_2:
        /*0010*/ 	.word	index@(matmul_kernel)
        /*0014*/ 	.word	0x000057c0


	//----- nvinfo : EIATTR_MIN_STACK_SIZE
	.align		4
.L_3:
        /*0018*/ 	.byte	0x04, 0x12
        /*001a*/ 	.short	(.L_5 - .L_4)
	.align		4
.L_4:
        /*001c*/ 	.word	index@(matmul_kernel)
        /*0020*/ 	.word	0x000057c0
.L_5:


//--------------------- .nv.info.matmul_kernel    --------------------------
	.section	.nv.info.matmul_kernel,"",@"SHT_CUDA_INFO"
	.sectionflags	@""
	.align	4


	//----- nvinfo : EIATTR_CUDA_API_VERSION
	.align		4
        /*0000*/ 	.byte	0x04, 0x37
        /*0002*/ 	.short	(.L_7 - .L_6)
.L_6:
        /*0004*/ 	.word	0x00000082


	//----- nvinfo : EIATTR_SW2861232_WAR
	.align		4
.L_7:
        /*0008*/ 	.byte	0x01, 0x35
	.zero		2


	//----- nvinfo : EIATTR_PARAM_CBANK
	.align		4
        /*000c*/ 	.byte	0x04, 0x0a
        /*000e*/ 	.short	(.L_9 - .L_8)
	.align		4
.L_8:
        /*0010*/ 	.word	index@(.nv.constant0.matmul_kernel)
        /*0014*/ 	.short	0x0160
        /*0016*/ 	.short	0x0050


	//----- nvinfo : EIATTR_CBANK_PARAM_SIZE
	.align		4
.L_9:
        /*0018*/ 	.byte	0x03, 0x19
        /*001a*/ 	.short	0x0050


	//----- nvinfo : EIATTR_KPARAM_INFO
	.align		4
        /*001c*/ 	.byte	0x04, 0x17
        /*001e*/ 	.short	(.L_11 - .L_10)
.L_10:
        /*0020*/ 	.word	0x00000000
        /*0024*/ 	.short	0x000d
        /*0026*/ 	.short	0x0048
        /*0028*/ 	.byte	0x00, 0xf4, 0x21, 0x00


	//----- nvinfo : EIATTR_KPARAM_INFO
	.align		4
.L_11:
        /*002c*/ 	.byte	0x04, 0x17
        /*002e*/ 	.short	(.L_13 - .L_12)
.L_12:
        /*0030*/ 	.word	0x00000000
        /*0034*/ 	.short	0x000c
        /*0036*/ 	.short	0x0040
        /*0038*/ 	.byte	0x00, 0xf4, 0x21, 0x00


	//----- nvinfo : EIATTR_KPARAM_INFO
	.align		4
.L_13:
        /*003c*/ 	.byte	0x04, 0x17
        /*003e*/ 	.short	(.L_15 - .L_14)
.L_14:
        /*0040*/ 	.word	0x00000000
        /*0044*/ 	.short	0x000b
        /*0046*/ 	.short	0x0038
        /*0048*/ 	.byte	0x00, 0xf0, 0x11, 0x00


	//----- nvinfo : EIATTR_KPARAM_INFO
	.align		4
.L_15:
        /*004c*/ 	.byte	0x04, 0x17
        /*004e*/ 	.short	(.L_17 - .L_16)
.L_16:
        /*0050*/ 	.word	0x00000000
        /*0054*/ 	.short	0x000a
        /*0056*/ 	.short	0x0034
        /*0058*/ 	.byte	0x00, 0xf0, 0x11, 0x00


	//----- nvinfo : EIATTR_KPARAM_INFO
	.align		4
.L_17:
        /*005c*/ 	.byte	0x04, 0x17
        /*005e*/ 	.short	(.L_19 - .L_18)
.L_18:
        /*0060*/ 	.word	0x00000000
        /*0064*/ 	.short	0x0009
        /*0066*/ 	.short	0x0030
        /*0068*/ 	.byte	0x00, 0xf0, 0x11, 0x00


	//----- nvinfo : EIATTR_KPARAM_INFO
	.align		4
.L_19:
        /*006c*/ 	.byte	0x04, 0x17
        /*006e*/ 	.short	(.L_21 - .L_20)
.L_20:
        /*0070*/ 	.word	0x00000000
        /*0074*/ 	.short	0x0008
        /*0076*/ 	.short	0x002c
        /*0078*/ 	.byte	0x00, 0xf0, 0x11, 0x00


	//----- nvinfo : EIATTR_KPARAM_INFO
	.align		4
.L_21:
        /*007c*/ 	.byte	0x04, 0x17
        /*007e*/ 	.short	(.L_23 - .L_22)
.L_22:
        /*0080*/ 	.word	0x00000000
        /*0084*/ 	.short	0x0007
        /*0086*/ 	.short	0x0028
        /*0088*/ 	.byte	0x00, 0xf0, 0x11, 0x00


	//----- nvinfo : EIATTR_KPARAM_INFO
	.align		4
.L_23:
        /*008c*/ 	.byte	0x04, 0x17
        /*008e*/ 	.short	(.L_25 - .L_24)
.L_24:
        /*0090*/ 	.word	0x00000000
        /*0094*/ 	.short	0x0006
        /*0096*/ 	.short	0x0024
        /*0098*/ 	.byte	0x00, 0xf0, 0x11, 0x00


	//----- nvinfo : EIATTR_KPARAM_INFO
	.align		4
.L_25:
        /*009c*/ 	.byte	0x04, 0x17
        /*009e*/ 	.short	(.L_27 - .L_26)
.L_26:
        /*00a0*/ 	.word	0x00000000
        /*00a4*/ 	.short	0x0005
        /*00a6*/ 	.short	0x0020
        /*00a8*/ 	.byte	0x00, 0xf0, 0x11, 0x00


	//----- nvinfo : EIATTR_KPARAM_INFO
	.align		4
.L_27:
        /*00ac*/ 	.byte	0x04, 0x17
        /*00ae*/ 	.short	(.L_29 - .L_28)
.L_28:
        /*00b0*/ 	.word	0x00000000
        /*00b4*/ 	.short	0x0004
        /*00b6*/ 	.short	0x001c
        /*00b8*/ 	.byte	0x00, 0xf0, 0x11, 0x00


	//----- nvinfo : EIATTR_KPARAM_INFO
	.align		4
.L_29:
        /*00bc*/ 	.byte	0x04, 0x17
        /*00be*/ 	.short	(.L_31 - .L_30)
.L_30:
        /*00c0*/ 	.word	0x00000000
        /*00c4*/ 	.short	0x0003
        /*00c6*/ 	.short	0x0018
        /*00c8*/ 	.byte	0x00, 0xf0, 0x11, 0x00


	//----- nvinfo : EIATTR_KPARAM_INFO
	.align		4
.L_31:
        /*00cc*/ 	.byte	0x04, 0x17
        /*00ce*/ 	.short	(.L_33 - .L_32)
.L_32:
        /*00d0*/ 	.word	0x00000000
        /*00d4*/ 	.short	0x0002
        /*00d6*/ 	.short	0x0010
        /*00d8*/ 	.byte	0x00, 0xf4, 0x21, 0x00


	//----- nvinfo : EIATTR_KPARAM_INFO
	.align		4
.L_33:
        /*00dc*/ 	.byte	0x04, 0x17
        /*00de*/ 	.short	(.L_35 - .L_34)
.L_34:
        /*00e0*/ 	.word	0x00000000
        /*00e4*/ 	.short	0x0001
        /*00e6*/ 	.short	0x0008
        /*00e8*/ 	.byte	0x00, 0xf4, 0x21, 0x00


	//----- nvinfo : EIATTR_KPARAM_INFO
	.align		4
.L_35:
        /*00ec*/ 	.byte	0x04, 0x17
        /*00ee*/ 	.short	(.L_37 - .L_36)
.L_36:
        /*00f0*/ 	.word	0x00000000
        /*00f4*/ 	.short	0x0000
        /*00f6*/ 	.short	0x0000
        /*00f8*/ 	.byte	0x00, 0xf4, 0x21, 0x00


	//----- nvinfo : EIATTR_MAXREG_COUNT
	.align		4
.L_37:
        /*00fc*/ 	.byte	0x03, 0x1b
        /*00fe*/ 	.short	0x00ff


	//----- nvinfo : EIATTR_NUM_BARRIERS
	.align		4
        /*0100*/ 	.byte	0x02, 0x4c
        /*0102*/ 	.byte	0x01
	.zero		1


	//----- nvinfo : EIATTR_ANNOTATIONS
	.align		4
        /*0104*/ 	.byte	0x04, 0x55
        /*0106*/ 	.short	(.L_39 - .L_38)


	//   ....[0]....
.L_38:
        /*0108*/ 	.word	0x00000001
        /*010c*/ 	.byte	0xc0, 0x05, 0x00, 0x00, 0x01, 0x00, 0x00, 0x00, 0x00, 0x06, 0x00, 0x00, 0x01, 0x00, 0x00, 0x00
        /* <DEDUP_REMOVED lines=2086> */
        /*837c*/ 	.byte	0xd0, 0x2f, 0x03, 0x00, 0x01, 0x00, 0x00, 0x00, 0xf0, 0x2f, 0x03, 0x00


	//----- nvinfo : EIATTR_MERCURY_ISA_VERSION
	.align		4
.L_39:
        /*8388*/ 	.byte	0x03, 0x5f
        /*838a*/ 	.short	0x0000


	//----- nvinfo : EIATTR_EXIT_INSTR_OFFSETS
	.align		4
        /*838c*/ 	.byte	0x04, 0x1c
        /*838e*/ 	.short	(.L_41 - .L_40)


	//   ....[0]....
.L_40:
        /*8390*/ 	.word	0x00112670


	//   ....[1]....
        /*8394*/ 	.word	0x00112690


	//----- nvinfo : EIATTR_REQNTID
	.align		4
.L_41:
        /*8398*/ 	.byte	0x04, 0x10
        /*839a*/ 	.short	(.L_43 - .L_42)
.L_42:
        /*839c*/ 	.word	0x00000080
        /*83a0*/ 	.word	0x00000001
        /*83a4*/ 	.word	0x00000001
.L_43:


//--------------------- .nv.callgraph             --------------------------
	.section	.nv.callgraph,"",@"SHT_CUDA_CALLGRAPH"
	.align	4
	.sectionentsize	8
	.align		4
        /*0000*/ 	.word	0x00000000
	.align		4
        /*0004*/ 	.word	0xffffffff
	.align		4
        /*0008*/ 	.word	0x00000000
	.align		4
        /*000c*/ 	.word	0xfffffffe
	.align		4
        /*0010*/ 	.word	0x00000000
	.align		4
        /*0014*/ 	.word	0xfffffffd
	.align		4
        /*0018*/ 	.word	0x00000000
	.align		4
        /*001c*/ 	.word	0xfffffffc


//--------------------- .nv.rel.action            --------------------------
	.section	.nv.rel.action,"",@"SHT_CUDA_RELOCINFO"
	.align	8
	.sectionentsize	8
        /*0000*/ 	.byte	0x73, 0x00, 0x00, 0x00, 0x00, 0x00, 0x00, 0x00, 0x00, 0x00, 0x00, 0x11, 0x25, 0x00, 0x05, 0x36


//--------------------- .nv.constant0.matmul_kernel --------------------------
	.section	.nv.constant0.matmul_kernel,"a",@progbits
	.sectionflags	@""
	.align	4
.nv.constant0.matmul_kernel:
	.zero		432


//--------------------- .text.matmul_kernel       --------------------------
	.section	.text.matmul_kernel,"ax",@progbits
	.sectioninfo	@"SHI_REGISTERS=255"
	.align	128
        .global         matmul_kernel
        .type           matmul_kernel,@function
        .size           matmul_kernel,(.L_x_3 - matmul_kernel)
        .other          matmul_kernel,@"STO_CUDA_ENTRY STV_DEFAULT"
matmul_kernel:
.text.matmul_kernel:
[----:B------:R-:W-:Y:S02]  /*0000*/  IMAD.MOV.U32 R1, RZ, RZ, c[0x0][0x28] ;  /* 0x00000a00ff017624 */ /* 0x000fe400078e00ff */
[----:B------:R-:W-:Y:S01]  /*0010*/  IMAD.MOV.U32 R0, RZ, RZ, c[0x0][0x17c] ;  /* 0x00005f00ff007624 */ /* 0x000fe200078e00ff */
[----:B------:R-:W1:Y:S01]  /*0020*/  S2R R7, SR_CTAID.X ;  /* 0x0000000000077919 */ /* 0x000e620000002500 */
[----:B------:R-:W-:Y:S02]  /*0030*/  IABS R251, c[0x0][0x17c] ;  /* 0x00005f0000fb7a13 */ /* 0x000fe40000000000 */
[----:B------:R-:W-:Y:S02]  /*0040*/  IADD3 R1, R1, -0x57c0, RZ ;  /* 0xffffa84001017810 */ /* 0x000fe40007ffe0ff */
[----:B------:R-:W-:-:S04]  /*0050*/  IADD3 R0, R0, 0x1ff, RZ ;  /* 0x000001ff00007810 */ /* 0x000fc80007ffe0ff */
[----:B------:R-:W-:-:S04]  /*0060*/  SHF.R.S32.HI R3, RZ, 0x1f, R0 ;  /* 0x0000001fff037819 */ /* 0x000fc80000011400 */
[----:B------:R-:W-:-:S04]  /*0070*/  LEA.HI R3, R3, R0, RZ, 0x9 ;  /* 0x0000000003037211 */ /* 0x000fc800078f48ff */
[----:B------:R-:W-:-:S05]  /*0080*/  SHF.R.S32.HI R3, RZ, 0x9, R3 ;  /* 0x00000009ff037819 */ /* 0x000fca0000011403 */
[----:B------:R-:W-:Y:S01]  /*0090*/  IMAD.SHL.U32 R4, R3, 0x8, RZ ;  /* 0x0000000803047824 */ /* 0x000fe200078e00ff */
[----:B-1----:R-:W-:-:S04]  /*00a0*/  IABS R8, R7 ;  /* 0x0000000700087213 */ /* 0x002fc80000000000 */
[-C--:B------:R-:W-:Y:S02]  /*00b0*/  IABS R5, R4.reuse ;  /* 0x0000000400057213 */ /* 0x080fe40000000000 */
[----:B------:R-:W-:Y:S02]  /*00c0*/  IABS R10, R4 ;  /* 0x00000004000a7213 */ /* 0x000fe40000000000 */
[----:B------:R-:W1:Y:S08]  /*00d0*/  I2F.RP R0, R5 ;  /* 0x0000000500007306 */ /* 0x000e700000209400 */
[----:B-1----:R-:W1:Y:S02]  /*00e0*/  MUFU.RCP R0, R0 ;  /* 0x0000000000007308 */ /* 0x002e640000001000 */
[----:B-1----:R-:W-:Y:S01]  /*00f0*/  IADD3 R2, R0, 0xffffffe, RZ ;  /* 0x0ffffffe00027810 */ /* 0x002fe20007ffe0ff */
[----:B------:R-:W-:-:S05]  /*0100*/  IMAD.MOV R0, RZ, RZ, -R10 ;  /* 0x000000ffff007224 */ /* 0x000fca00078e0a0a */
[----:B------:R1:W2:Y:S02]  /*0110*/  F2I.FTZ.U32.TRUNC.NTZ R3, R2 ;  /* 0x0000000200037305 */ /* 0x0002a4000021f000 */
[----:B-1----:R-:W-:Y:S01]  /*0120*/  MOV R2, RZ ;  /* 0x000000ff00027202 */ /* 0x002fe20000000f00 */
[----:B--2---:R-:W-:-:S04]  /*0130*/  IMAD.MOV R6, RZ, RZ, -R3 ;  /* 0x000000ffff067224 */ /* 0x004fc800078e0a03 */
[----:B------:R-:W-:Y:S02]  /*0140*/  IMAD R9, R6, R5, RZ ;  /* 0x0000000506097224 */ /* 0x000fe400078e02ff */
[----:B------:R-:W-:Y:S02]  /*0150*/  IMAD.MOV.U32 R6, RZ, RZ, R8 ;  /* 0x000000ffff067224 */ /* 0x000fe400078e0008 */
[----:B------:R-:W-:-:S06]  /*0160*/  IMAD.HI.U32 R3, R3, R9, R2 ;  /* 0x0000000903037227 */ /* 0x000fcc00078e0002 */
[----:B------:R-:W-:-:S04]  /*0170*/  IMAD.HI.U32 R3, R3, R6, RZ ;  /* 0x0000000603037227 */ /* 0x000fc800078e00ff */
[----:B------:R-:W-:Y:S02]  /*0180*/  IMAD R0, R3, R0, R6 ;  /* 0x0000000003007224 */ /* 0x000fe400078e0206 */
[----:B------:R-:W1:Y:S03]  /*0190*/  I2F.RP R6, R251 ;  /* 0x000000fb00067306 */ /* 0x000e660000209400 */
[----:B------:R-:W-:-:S13]  /*01a0*/  ISETP.GT.U32.AND P1, PT, R5, R0, PT ;  /* 0x000000000500720c */ /* 0x000fda0003f24070 */
[----:B------:R-:W-:Y:S01]  /*01b0*/  @!P1 IMAD.IADD R0, R0, 0x1, -R5 ;  /* 0x0000000100009824 */ /* 0x000fe200078e0a05 */
[----:B------:R-:W-:Y:S01]  /*01c0*/  @!P1 IADD3 R3, R3, 0x1, RZ ;  /* 0x0000000103039810 */ /* 0x000fe20007ffe0ff */
[----:B-1----:R-:W-:Y:S01]  /*01d0*/  MUFU.RCP R6, R6 ;  /* 0x0000000600067308 */ /* 0x002fe20000001000 */
[----:B------:R-:W-:Y:S02]  /*01e0*/  ISETP.NE.AND P1, PT, R4, RZ, PT ;  /* 0x000000ff0400720c */ /* 0x000fe40003f25270 */
[----:B------:R-:W-:Y:S02]  /*01f0*/  ISETP.GE.U32.AND P0, PT, R0, R5, PT ;  /* 0x000000050000720c */ /* 0x000fe40003f06070 */
[----:B------:R-:W-:Y:S02]  /*0200*/  LOP3.LUT R0, R7, R4, RZ, 0x3c, !PT ;  /* 0x0000000407007212 */ /* 0x000fe400078e3cff */
[----:B------:R-:W-:Y:S02]  /*0210*/  IABS R5, c[0x0][0x178] ;  /* 0x00005e0000057a13 */ /* 0x000fe40000000000 */
[----:B------:R-:W-:Y:S01]  /*0220*/  ISETP.GE.AND P2, PT, R0, RZ, PT ;  /* 0x000000ff0000720c */ /* 0x000fe20003f46270 */
[----:B------:R-:W-:-:S02]  /*0230*/  IMAD.MOV.U32 R0, RZ, RZ, c[0x0][0x178] ;  /* 0x00005e00ff007624 */ /* 0x000fc400078e00ff */
[----:B------:R-:W-:-:S03]  /*0240*/  IMAD.MOV.U32 R13, RZ, RZ, R5 ;  /* 0x000000ffff0d7224 */ /* 0x000fc600078e0005 */
[----:B------:R-:W-:Y:S01]  /*0250*/  IADD3 R0, R0, 0xff, RZ ;  /* 0x000000ff00007810 */ /* 0x000fe20007ffe0ff */
[----:B------:R-:W1:Y:S01]  /*0260*/  I2F.RP R5, R13 ;  /* 0x0000000d00057306 */ /* 0x000e620000209400 */
[----:B------:R-:W-:-:S05]  /*0270*/  @P0 IADD3 R3, R3, 0x1, RZ ;  /* 0x0000000103030810 */ /* 0x000fca0007ffe0ff */
[----:B------:R-:W-:Y:S01]  /*0280*/  IMAD.MOV.U32 R2, RZ, RZ, R3 ;  /* 0x000000ffff027224 */ /* 0x000fe200078e0003 */
[----:B------:R-:W-:-:S03]  /*0290*/  SHF.R.S32.HI R3, RZ, 0x1f, R0 ;  /* 0x0000001fff037819 */ /* 0x000fc60000011400 */
[----:B------:R-:W-:Y:S01]  /*02a0*/  @!P2 IMAD.MOV R2, RZ, RZ, -R2 ;  /* 0x000000ffff02a224 */ /* 0x000fe200078e0a02 */
[----:B------:R-:W-:Y:S02]  /*02b0*/  @!P1 LOP3.LUT R2, RZ, R4, RZ, 0x33, !PT ;  /* 0x00000004ff029212 */ /* 0x000fe400078e33ff */
[----:B------:R-:W-:Y:S02]  /*02c0*/  LEA.HI R3, R3, R0, RZ, 0x8 ;  /* 0x0000000003037211 */ /* 0x000fe400078f40ff */
[----:B------:R-:W-:Y:S01]  /*02d0*/  SHF.L.U32 R10, R2, 0x3, RZ ;  /* 0x00000003020a7819 */ /* 0x000fe200000006ff */
[----:B------:R-:W-:Y:S01]  /*02e0*/  IMAD.MOV R2, RZ, RZ, -R2 ;  /* 0x000000ffff027224 */ /* 0x000fe200078e0a02 */
[----:B-1----:R-:W-:Y:S02]  /*02f0*/  MUFU.RCP R5, R5 ;  /* 0x0000000500057308 */ /* 0x002fe40000001000 */
[----:B------:R-:W-:Y:S01]  /*0300*/  LEA.HI.SX32 R3, R3, -R10, 0x18 ;  /* 0x8000000a03037211 */ /* 0x000fe200078fc2ff */
[----:B------:R-:W-:-:S02]  /*0310*/  IMAD R11, R4, R2, R7 ;  /* 0x00000002040b7224 */ /* 0x000fc400078e0207 */
[----:B------:R-:W-:Y:S01]  /*0320*/  IMAD.MOV.U32 R2, RZ, RZ, RZ ;  /* 0x000000ffff027224 */ /* 0x000fe200078e00ff */
[----:B------:R-:W-:-:S04]  /*0330*/  IMNMX R8, R3, 0x8, PT ;  /* 0x0000000803087817 */ /* 0x000fc80003800200 */
[-C--:B------:R-:W-:Y:S02]  /*0340*/  IABS R9, R8.reuse ;  /* 0x0000000800097213 */ /* 0x080fe40000000000 */
[----:B------:R-:W-:Y:S02]  /*0350*/  IABS R4, R8 ;  /* 0x0000000800047213 */ /* 0x000fe40000000000 */
[----:B------:R-:W1:Y:S08]  /*0360*/  I2F.RP R0, R9 ;  /* 0x0000000900007306 */ /* 0x000e700000209400 */
[----:B-1----:R-:W1:Y:S02]  /*0370*/  MUFU.RCP R0, R0 ;  /* 0x0000000000007308 */ /* 0x002e640000001000 */
[----:B-1----:R-:W-:-:S02]  /*0380*/  IADD3 R3, R0, 0xffffffe, RZ ;  /* 0x0ffffffe00037810 */ /* 0x002fc40007ffe0ff */
[----:B------:R-:W-:-:S04]  /*0390*/  IABS R0, R11 ;  /* 0x0000000b00007213 */ /* 0x000fc80000000000 */
[----:B------:R-:W1:Y:S02]  /*03a0*/  F2I.FTZ.U32.TRUNC.NTZ R3, R3 ;  /* 0x0000000300037305 */ /* 0x000e64000021f000 */
[----:B-1----:R-:W-:-:S04]  /*03b0*/  IMAD.MOV R12, RZ, RZ, -R3 ;  /* 0x000000ffff0c7224 */ /* 0x002fc800078e0a03 */
[----:B------:R-:W-:-:S04]  /*03c0*/  IMAD R7, R12, R9, RZ ;  /* 0x000000090c077224 */ /* 0x000fc800078e02ff */
[----:B------:R-:W-:-:S04]  /*03d0*/  IMAD.HI.U32 R2, R3, R7, R2 ;  /* 0x0000000703027227 */ /* 0x000fc800078e0002 */
[----:B------:R-:W-:Y:S01]  /*03e0*/  IMAD.MOV.U32 R3, RZ, RZ, R0 ;  /* 0x000000ffff037224 */ /* 0x000fe200078e0000 */
[----:B------:R-:W-:Y:S02]  /*03f0*/  IADD3 R0, RZ, -R4, RZ ;  /* 0x80000004ff007210 */ /* 0x000fe40007ffe0ff */
[----:B------:R-:W-:Y:S01]  /*0400*/  IADD3 R4, R6, 0xffffffe, RZ ;  /* 0x0ffffffe06047810 */ /* 0x000fe20007ffe0ff */
[----:B------:R-:W-:-:S04]  /*0410*/  IMAD.HI.U32 R2, R2, R3, RZ ;  /* 0x0000000302027227 */ /* 0x000fc800078e00ff */
[----:B------:R-:W-:Y:S01]  /*0420*/  IMAD R0, R2, R0, R3 ;  /* 0x0000000002007224 */ /* 0x000fe200078e0203 */
[----:B------:R-:W-:Y:S02]  /*0430*/  IADD3 R3, R5, 0xffffffe, RZ ;  /* 0x0ffffffe05037810 */ /* 0x000fe40007ffe0ff */
[----:B------:R1:W-:Y:S02]  /*0440*/  F2I.FTZ.U32.TRUNC.NTZ R5, R4 ;  /* 0x0000000400057305 */ /* 0x0003e4000021f000 */
[----:B------:R-:W-:-:S06]  /*0450*/  ISETP.GT.U32.AND P1, PT, R9, R0, PT ;  /* 0x000000000900720c */ /* 0x000fcc0003f24070 */
[----:B------:R-:W2:Y:S01]  /*0460*/  F2I.FTZ.U32.TRUNC.NTZ R3, R3 ;  /* 0x0000000300037305 */ /* 0x000ea2000021f000 */
[----:B-1----:R-:W-:-:S06]  /*0470*/  IMAD.MOV.U32 R4, RZ, RZ, RZ ;  /* 0x000000ffff047224 */ /* 0x002fcc00078e00ff */
[----:B------:R-:W-:Y:S01]  /*0480*/  @!P1 IMAD.IADD R0, R0, 0x1, -R9 ;  /* 0x0000000100009824 */ /* 0x000fe200078e0a09 */
[----:B------:R-:W-:Y:S02]  /*0490*/  @!P1 IADD3 R2, R2, 0x1, RZ ;  /* 0x0000000102029810 */ /* 0x000fe40007ffe0ff */
[----:B------:R-:W-:Y:S02]  /*04a0*/  ISETP.NE.AND P1, PT, R8, RZ, PT ;  /* 0x000000ff0800720c */ /* 0x000fe40003f25270 */
[----:B------:R-:W-:Y:S02]  /*04b0*/  ISETP.GE.U32.AND P0, PT, R0, R9, PT ;  /* 0x000000090000720c */ /* 0x000fe40003f06070 */
[----:B------:R-:W-:Y:S01]  /*04c0*/  LOP3.LUT R0, R11, R8, RZ, 0x3c, !PT ;  /* 0x000000080b007212 */ /* 0x000fe200078e3cff */
[----:B--2---:R-:W-:-:S03]  /*04d0*/  IMAD.MOV R247, RZ, RZ, -R3 ;  /* 0x000000fffff77224 */ /* 0x004fc600078e0a03 */
[----:B------:R-:W-:Y:S01]  /*04e0*/  ISETP.GE.AND P2, PT, R0, RZ, PT ;  /* 0x000000ff0000720c */ /* 0x000fe20003f46270 */
[--C-:B------:R-:W-:Y:S02]  /*04f0*/  IMAD.MOV R0, RZ, RZ, -R5.reuse ;  /* 0x000000ffff007224 */ /* 0x100fe400078e0a05 */
[----:B------:R-:W-:Y:S02]  /*0500*/  IMAD R247, R247, R13, RZ ;  /* 0x0000000df7f77224 */ /* 0x000fe400078e02ff */
[----:B------:R-:W-:Y:S02]  /*0510*/  IMAD R7, R0, R251, RZ ;  /* 0x000000fb00077224 */ /* 0x000fe400078e02ff */
[----:B------:R-:W-:Y:S02]  /*0520*/  @P0 IADD3 R2, R2, 0x1, RZ ;  /* 0x0000000102020810 */ /* 0x000fe40007ffe0ff */
[----:B------:R-:W-:-:S04]  /*0530*/  IMAD.HI.U32 R252, R5, R7, R4 ;  /* 0x0000000705fc7227 */ /* 0x000fc800078e0004 */
[----:B------:R-:W-:Y:S01]  /*0540*/  IMAD.MOV.U32 R245, RZ, RZ, R2 ;  /* 0x000000fffff57224 */ /* 0x000fe200078e0002 */
[----:B------:R-:W-:-:S03]  /*0550*/  MOV R2, RZ ;  /* 0x000000ff00027202 */ /* 0x000fc60000000f00 */
[----:B------:R-:W-:Y:S01]  /*0560*/  @!P2 IMAD.MOV R245, RZ, RZ, -R245 ;  /* 0x000000fffff5a224 */ /* 0x000fe200078e0af5 */
[----:B------:R-:W-:Y:S01]  /*0570*/  @!P1 LOP3.LUT R245, RZ, R8, RZ, 0x33, !PT ;  /* 0x00000008fff59212 */ /* 0x000fe200078e33ff */
[----:B------:R-:W-:-:S04]  /*0580*/  IMAD.HI.U32 R247, R3, R247, R2 ;  /* 0x000000f703f77227 */ /* 0x000fc800078e0002 */
[----:B------:R-:W-:Y:S02]  /*0590*/  IMAD.SHL.U32 R30, R245, 0x200, RZ ;  /* 0x00000200f51e7824 */ /* 0x000fe400078e00ff */
[----:B------:R-:W-:-:S03]  /*05a0*/  IMAD.MOV R245, RZ, RZ, -R245 ;  /* 0x000000fffff57224 */ /* 0x000fc600078e0af5 */
[C---:B------:R-:W-:Y:S01]  /*05b0*/  IADD3 R6, R30.reuse, 0x1, RZ ;  /* 0x000000011e067810 */ /* 0x040fe20007ffe0ff */
[----:B------:R-:W-:Y:S01]  /*05c0*/  STL [R1+0x17f0], R30 ;  /* 0x0017f01e01007387 */ /* 0x000fe20000100800 */
[----:B------:R-:W-:Y:S01]  /*05d0*/  IADD3 R12, R30, 0x2, RZ ;  /* 0x000000021e0c7810 */ /* 0x000fe20007ffe0ff */
[----:B------:R-:W-:Y:S01]  /*05e0*/  IMAD R245, R8, R245, R11 ;  /* 0x000000f508f57224 */ /* 0x000fe200078e020b */
[----:B------:R-:W-:Y:S01]  /*05f0*/  IADD3 R9, R30, 0x3, RZ ;  /* 0x000000031e097810 */ /* 0x000fe20007ffe0ff */
[----:B------:R1:W-:Y:S01]  /*0600*/  STL [R1+0x353c], R6 ;  /* 0x00353c0601007387 */ /* 0x0003e20000100800 */
[----:B------:R-:W-:Y:S01]  /*0610*/  IABS R7, R12 ;  /* 0x0000000c00077213 */ /* 0x000fe20000000000 */
[----:B------:R-:W-:Y:S01]  /*0620*/  IMAD.IADD R245, R10, 0x1, R245 ;  /* 0x000000010af57824 */ /* 0x000fe200078e02f5 */
[----:B------:R-:W-:Y:S01]  /*0630*/  IABS R5, R30 ;  /* 0x0000001e00057213 */ /* 0x000fe20000000000 */
[----:B------:R2:W-:Y:S01]  /*0640*/  STL [R1+0x3544], R12 ;  /* 0x0035440c01007387 */ /* 0x0005e20000100800 */
[----:B------:R-:W-:Y:S01]  /*0650*/  IADD3 R250, R30, 0x7, RZ ;  /* 0x000000071efa7810 */ /* 0x000fe20007ffe0ff */
[----:B------:R-:W-:Y:S01]  /*0660*/  IMAD.HI.U32 R3, R252, R7, RZ ;  /* 0x00000007fc037227 */ /* 0x000fe200078e00ff */
[C---:B------:R-:W-:Y:S01]  /*0670*/  IADD3 R14, R30.reuse, 0x5, RZ ;  /* 0x000000051e0e7810 */ /* 0x040fe20007ffe0ff */
[----:B------:R3:W-:Y:S01]  /*0680*/  STL [R1+0x3540], R9 ;  /* 0x0035400901007387 */ /* 0x0007e20000100800 */
[----:B------:R-:W-:Y:S01]  /*0690*/  IADD3 R15, R30, 0x4, RZ ;  /* 0x000000041e0f7810 */ /* 0x000fe20007ffe0ff */
[----:B------:R-:W-:Y:S01]  /*06a0*/  IMAD.HI.U32 R0, R252, R5, RZ ;  /* 0x00000005fc007227 */ /* 0x000fe200078e00ff */
[----:B-1----:R-:W-:-:S02]  /*06b0*/  IABS R6, R6 ;  /* 0x0000000600067213 */ /* 0x002fc40000000000 */
[----:B------:R-:W-:Y:S01]  /*06c0*/  IADD3 R8, -R3, RZ, RZ ;  /* 0x000000ff03087210 */ /* 0x000fe20007ffe1ff */
[----:B------:R-:W-:Y:S01]  /*06d0*/  IMAD.MOV R0, RZ, RZ, -R0 ;  /* 0x000000ffff007224 */ /* 0x000fe200078e0a00 */
[----:B--2---:R-:W-:Y:S01]  /*06e0*/  IADD3 R12, R30, 0x8, RZ ;  /* 0x000000081e0c7810 */ /* 0x004fe20007ffe0ff */
[----:B------:R-:W-:Y:S01]  /*06f0*/  IMAD.HI.U32 R2, R252, R6, RZ ;  /* 0x00000006fc027227 */ /* 0x000fe200078e00ff */
[----:B------:R-:W-:Y:S01]  /*0700*/  IADD3 R13, R30, 0x6, RZ ;  /* 0x000000061e0d7810 */ /* 0x000fe20007ffe0ff */
[----:B------:R-:W-:Y:S01]  /*0710*/  STL [R1+0x3548], R15 ;  /* 0x0035480f01007387 */ /* 0x000fe20000100800 */
[----:B---3--:R-:W-:Y:S01]  /*0720*/  IABS R9, R9 ;  /* 0x0000000900097213 */ /* 0x008fe20000000000 */
[----:B------:R-:W-:Y:S01]  /*0730*/  IMAD.MOV R2, RZ, RZ, -R2 ;  /* 0x000000ffff027224 */ /* 0x000fe200078e0a02 */
[----:B------:R-:W-:Y:S01]  /*0740*/  IABS R10, R12 ;  /* 0x0000000c000a7213 */ /* 0x000fe20000000000 */
[----:B------:R-:W-:Y:S01]  /*0750*/  IMAD R240, R251, R8, R7 ;  /* 0x00000008fbf07224 */ /* 0x000fe200078e0207 */
[----:B------:R-:W-:Y:S01]  /*0760*/  IABS R7, R14 ;  /* 0x0000000e00077213 */ /* 0x000fe20000000000 */
[----:B------:R-:W-:Y:S01]  /*0770*/  IMAD.HI.U32 R4, R252, R9, RZ ;  /* 0x00000009fc047227 */ /* 0x000fe200078e00ff */
[----:B------:R-:W-:Y:S01]  /*0780*/  IABS R8, R13 ;  /* 0x0000000d00087213 */ /* 0x000fe20000000000 */
[----:B------:R-:W-:Y:S02]  /*0790*/  STL [R1+0x354c], R14 ;  /* 0x00354c0e01007387 */ /* 0x000fe40000100800 */
[----:B------:R-:W-:-:S02]  /*07a0*/  IMAD.MOV R4, RZ, RZ, -R4 ;  /* 0x000000ffff047224 */ /* 0x000fc400078e0a04 */
[C---:B------:R-:W-:Y:S01]  /*07b0*/  IMAD R248, R251.reuse, R2, R6 ;  /* 0x00000002fbf87224 */ /* 0x040fe200078e0206 */
[----:B------:R-:W-:Y:S01]  /*07c0*/  IABS R6, R15 ;  /* 0x0000000f00067213 */ /* 0x000fe20000000000 */
[C---:B------:R-:W-:Y:S01]  /*07d0*/  IMAD R241, R251.reuse, R4, R9 ;  /* 0x00000004fbf17224 */ /* 0x040fe200078e0209 */
[----:B------:R-:W-:Y:S01]  /*07e0*/  IABS R9, R250 ;  /* 0x000000fa00097213 */ /* 0x000fe20000000000 */
[----:B------:R-:W-:Y:S01]  /*07f0*/  IMAD R246, R251, R0, R5 ;  /* 0x00000000fbf67224 */ /* 0x000fe200078e0205 */
[----:B------:R-:W-:Y:S01]  /*0800*/  STL [R1+0x3550], R13 ;  /* 0x0035500d01007387 */ /* 0x000fe20000100800 */
[----:B------:R-:W-:-:S03]  /*0810*/  IMAD.HI.U32 R2, R252, R7, RZ ;  /* 0x00000007fc027227 */ /* 0x000fc600078e00ff */
[----:B------:R-:W-:Y:S01]  /*0820*/  STL [R1+0x3554], R250 ;  /* 0x003554fa01007387 */ /* 0x000fe20000100800 */
[----:B------:R-:W-:-:S03]  /*0830*/  IMAD.HI.U32 R4, R252, R9, RZ ;  /* 0x00000009fc047227 */ /* 0x000fc600078e00ff */
[----:B------:R-:W-:Y:S01]  /*0840*/  STL [R1+0x3558], R12 ;  /* 0x0035580c01007387 */ /* 0x000fe20000100800 */
[----:B------:R-:W-:Y:S01]  /*0850*/  IMAD.HI.U32 R0, R252, R6, RZ ;  /* 0x00000006fc007227 */ /* 0x000fe200078e00ff */
[----:B------:R-:W-:-:S03]  /*0860*/  IADD3 R4, -R4, RZ, RZ ;  /* 0x000000ff04047210 */ /* 0x000fc60007ffe1ff */
[----:B------:R-:W-:-:S04]  /*0870*/  IMAD.HI.U32 R5, R252, R10, RZ ;  /* 0x0000000afc057227 */ /* 0x000fc800078e00ff */
[----:B------:R-:W-:Y:S02]  /*0880*/  IMAD.MOV R2, RZ, RZ, -R2 ;  /* 0x000000ffff027224 */ /* 0x000fe400078e0a02 */
[----:B------:R-:W-:-:S04]  /*0890*/  IMAD.HI.U32 R3, R252, R8, RZ ;  /* 0x00000008fc037227 */ /* 0x000fc800078e00ff */
[----:B------:R-:W-:Y:S02]  /*08a0*/  IMAD.MOV R0, RZ, RZ, -R0 ;  /* 0x000000ffff007224 */ /* 0x000fe400078e0a00 */
[----:B------:R-:W-:Y:S02]  /*08b0*/  IMAD.MOV R5, RZ, RZ, -R5 ;  /* 0x000000ffff057224 */ /* 0x000fe400078e0a05 */
[C---:B------:R-:W-:Y:S02]  /*08c0*/  IMAD R243, R251.reuse, R2, R7 ;  /* 0x00000002fbf37224 */ /* 0x040fe400078e0207 */
[----:B------:R-:W-:Y:S02]  /*08d0*/  IMAD.MOV R3, RZ, RZ, -R3 ;  /* 0x000000ffff037224 */ /* 0x000fe400078e0a03 */
[C---:B------:R-:W-:Y:S01]  /*08e0*/  IMAD R242, R251.reuse, R0, R6 ;  /* 0x00000000fbf27224 */ /* 0x040fe200078e0206 */
[C---:B------:R-:W-:Y:S01]  /*08f0*/  IADD3 R6, R30.reuse, 0x9, RZ ;  /* 0x000000091e067810 */ /* 0x040fe20007ffe0ff */
[C---:B------:R-:W-:Y:S01]  /*0900*/  IMAD R2, R251.reuse, R4, R9 ;  /* 0x00000004fb027224 */ /* 0x040fe200078e0209 */
[----:B------:R-:W-:Y:S01]  /*0910*/  IADD3 R4, R30, 0xa, RZ ;  /* 0x0000000a1e047810 */ /* 0x000fe20007ffe0ff */
[----:B------:R-:W-:-:S02]  /*0920*/  IMAD R0, R251, R5, R10 ;  /* 0x00000005fb007224 */ /* 0x000fc400078e020a */
[----:B------:R-:W-:Y:S01]  /*0930*/  IMAD R249, R251, R3, R8 ;  /* 0x00000003fbf97224 */ /* 0x000fe200078e0208 */
[----:B------:R1:W-:Y:S01]  /*0940*/  STL [R1+0x14], R2 ;  /* 0x0000140201007387 */ /* 0x0003e20000100800 */
[----:B------:R-:W-:Y:S02]  /*0950*/  IADD3 R3, R30, 0xb, RZ ;  /* 0x0000000b1e037810 */ /* 0x000fe40007ffe0ff */
[----:B------:R-:W-:Y:S01]  /*0960*/  IABS R7, R4 ;  /* 0x0000000400077213 */ /* 0x000fe20000000000 */
[----:B------:R2:W-:Y:S01]  /*0970*/  STL [R1+0x10], R0 ;  /* 0x0000100001007387 */ /* 0x0005e20000100800 */
[----:B------:R-:W-:-:S03]  /*0980*/  IABS R8, R3 ;  /* 0x0000000300087213 */ /* 0x000fc60000000000 */
[----:B------:R3:W-:Y:S01]  /*0990*/  STL [R1+0x355c], R6 ;  /* 0x00355c0601007387 */ /* 0x0007e20000100800 */
[----:B-1----:R-:W-:-:S03]  /*09a0*/  IADD3 R2, R30, 0xc, RZ ;  /* 0x0000000c1e027810 */ /* 0x002fc60007ffe0ff */
[----:B------:R1:W-:Y:S01]  /*09b0*/  STL [R1+0x3560], R4 ;  /* 0x0035600401007387 */ /* 0x0003e20000100800 */
[----:B--2---:R-:W-:-:S03]  /*09c0*/  IADD3 R0, R30, 0xd, RZ ;  /* 0x0000000d1e007810 */ /* 0x004fc60007ffe0ff */
[----:B------:R2:W-:Y:S01]  /*09d0*/  STL [R1+0x3564], R3 ;  /* 0x0035640301007387 */ /* 0x0005e20000100800 */
[----:B------:R-:W-:Y:S02]  /*09e0*/  IABS R9, R2 ;  /* 0x0000000200097213 */ /* 0x000fe40000000000 */
[----:B---3--:R-:W-:Y:S01]  /*09f0*/  IABS R6, R6 ;  /* 0x0000000600067213 */ /* 0x008fe20000000000 */
[----:B------:R3:W-:Y:S01]  /*0a00*/  STL [R1+0x3568], R2 ;  /* 0x0035680201007387 */ /* 0x0007e20000100800 */
[----:B------:R-:W-:Y:S01]  /*0a10*/  IABS R10, R0 ;  /* 0x00000000000a7213 */ /* 0x000fe20000000000 */
[C---:B-1----:R-:W-:Y:S02]  /*0a20*/  IMAD.HI.U32 R4, R252.reuse, R9, RZ ;  /* 0x00000009fc047227 */ /* 0x042fe400078e00ff */
[----:B------:R1:W-:Y:S02]  /*0a30*/  STL [R1+0x356c], R0 ;  /* 0x00356c0001007387 */ /* 0x0003e40000100800 */
[----:B--2---:R-:W-:-:S04]  /*0a40*/  IMAD.HI.U32 R3, R252, R8, RZ ;  /* 0x00000008fc037227 */ /* 0x004fc800078e00ff */
[----:B---3--:R-:W-:-:S04]  /*0a50*/  IMAD.HI.U32 R2, R252, R7, RZ ;  /* 0x00000007fc027227 */ /* 0x008fc800078e00ff */
[----:B-1----:R-:W-:-:S04]  /*0a60*/  IMAD.HI.U32 R0, R252, R6, RZ ;  /* 0x00000006fc007227 */ /* 0x002fc800078e00ff */
[----:B------:R-:W-:Y:S02]  /*0a70*/  IMAD.MOV R0, RZ, RZ, -R0 ;  /* 0x000000ffff007224 */ /* 0x000fe400078e0a00 */
[----:B------:R-:W-:Y:S02]  /*0a80*/  IMAD.MOV R2, RZ, RZ, -R2 ;  /* 0x000000ffff027224 */ /* 0x000fe400078e0a02 */
[----:B------:R-:W-:Y:S02]  /*0a90*/  IMAD.MOV R3, RZ, RZ, -R3 ;  /* 0x000000ffff037224 */ /* 0x000fe400078e0a03 */
[----:B------:R-:W-:Y:S02]  /*0aa0*/  IMAD.MOV R4, RZ, RZ, -R4 ;  /* 0x000000ffff047224 */ /* 0x000fe400078e0a04 */
[C---:B------:R-:W-:Y:S02]  /*0ab0*/  IMAD R6, R251.reuse, R0, R6 ;  /* 0x00000000fb067224 */ /* 0x040fe400078e0206 */
[C---:B------:R-:W-:Y:S01]  /*0ac0*/  IMAD R0, R251.reuse, R2, R7 ;  /* 0x00000002fb007224 */ /* 0x040fe200078e0207 */
[C---:B------:R-:W-:Y:S01]  /*0ad0*/  IADD3 R7, R30.reuse, 0xe, RZ ;  /* 0x0000000e1e077810 */ /* 0x040fe20007ffe0ff */
[C---:B------:R-:W-:Y:S01]  /*0ae0*/  IMAD R3, R251.reuse, R3, R8 ;  /* 0x00000003fb037224 */ /* 0x040fe200078e0208 */
[----:B------:R1:W-:Y:S01]  /*0af0*/  STL [R1+0xc], R6 ;  /* 0x00000c0601007387 */ /* 0x0003e20000100800 */
[----:B------:R-:W-:Y:S01]  /*0b00*/  IMAD R2, R251, R4, R9 ;  /* 0x00000004fb027224 */ /* 0x000fe200078e0209 */
[----:B------:R-:W-:Y:S01]  /*0b10*/  IADD3 R8, R30, 0xf, RZ ;  /* 0x0000000f1e087810 */ /* 0x000fe20007ffe0ff */
[----:B------:R-:W-:Y:S01]  /*0b20*/  IMAD.HI.U32 R5, R252, R10, RZ ;  /* 0x0000000afc057227 */ /* 0x000fe200078e00ff */
[----:B------:R2:W-:Y:S04]  /*0b30*/  STL [R1+0x8], R0 ;  /* 0x0000080001007387 */ /* 0x0005e80000100800 */
[----:B------:R3:W-:Y:S01]  /*0b40*/  STL [R1+0x4], R3 ;  /* 0x0000040301007387 */ /* 0x0007e20000100800 */
[----:B------:R-:W-:-:S02]  /*0b50*/  IADD3 R5, -R5, RZ, RZ ;  /* 0x000000ff05057210 */ /* 0x000fc40007ffe1ff */
[C---:B-1----:R-:W-:Y:S01]  /*0b60*/  IADD3 R6, R30.reuse, 0x10, RZ ;  /* 0x000000101e067810 */ /* 0x042fe20007ffe0ff */
[----:B------:R1:W-:Y:S02]  /*0b70*/  STL [R1], R2 ;  /* 0x0000000201007387 */ /* 0x0003e40000100800 */
[----:B--2---:R-:W-:Y:S01]  /*0b80*/  IMAD R0, R251, R5, R10 ;  /* 0x00000005fb007224 */ /* 0x004fe200078e020a */
[----:B------:R-:W-:Y:S01]  /*0b90*/  IABS R9, R6 ;  /* 0x0000000600097213 */ /* 0x000fe20000000000 */
[----:B------:R2:W-:Y:S01]  /*0ba0*/  STL [R1+0x3570], R7 ;  /* 0x0035700701007387 */ /* 0x0005e20000100800 */
[----:B---3--:R-:W-:-:S03]  /*0bb0*/  IADD3 R3, R30, 0x11, RZ ;  /* 0x000000111e037810 */ /* 0x008fc60007ffe0ff */
[----:B------:R3:W-:Y:S01]  /*0bc0*/  STL [R1+0x3574], R8 ;  /* 0x0035740801007387 */ /* 0x0007e20000100800 */
[----:B------:R-:W-:Y:S01]  /*0bd0*/  IMAD.HI.U32 R4, R252, R9, RZ ;  /* 0x00000009fc047227 */ /* 0x000fe200078e00ff */
[----:B-1----:R-:W-:Y:S02]  /*0be0*/  IADD3 R2, R30, 0x12, RZ ;  /* 0x000000121e027810 */ /* 0x002fe40007ffe0ff */
[----:B------:R1:W-:Y:S01]  /*0bf0*/  STL [R1+0x3578], R6 ;  /* 0x0035780601007387 */ /* 0x0003e20000100800 */
[----:B------:R-:W-:Y:S01]  /*0c00*/  IABS R10, R3 ;  /* 0x00000003000a7213 */ /* 0x000fe20000000000 */
[----:B------:R-:W-:Y:S01]  /*0c10*/  IMAD.MOV R4, RZ, RZ, -R4 ;  /* 0x000000ffff047224 */ /* 0x000fe200078e0a04 */
[----:B--2---:R-:W-:Y:S01]  /*0c20*/  IABS R7, R7 ;  /* 0x0000000700077213 */ /* 0x004fe20000000000 */
[----:B------:R2:W-:Y:S01]  /*0c30*/  STL [R1+0x357c], R3 ;  /* 0x00357c0301007387 */ /* 0x0005e20000100800 */
[----:B------:R-:W-:Y:S01]  /*0c40*/  IABS R11, R2 ;  /* 0x00000002000b7213 */ /* 0x000fe20000000000 */
[C---:B------:R-:W-:Y:S01]  /*0c50*/  IMAD.HI.U32 R5, R252.reuse, R10, RZ ;  /* 0x0000000afc057227 */ /* 0x040fe200078e00ff */
[----:B---3--:R-:W-:Y:S01]  /*0c60*/  IABS R8, R8 ;  /* 0x0000000800087213 */ /* 0x008fe20000000000 */
[----:B------:R3:W-:Y:S02]  /*0c70*/  STL [R1+0x3580], R2 ;  /* 0x0035800201007387 */ /* 0x0007e40000100800 */
[----:B-1----:R-:W-:-:S04]  /*0c80*/  IMAD.HI.U32 R6, R252, R11, RZ ;  /* 0x0000000bfc067227 */ /* 0x002fc800078e00ff */
[----:B--2---:R-:W-:-:S04]  /*0c90*/  IMAD.HI.U32 R3, R252, R8, RZ ;  /* 0x00000008fc037227 */ /* 0x004fc800078e00ff */
[----:B---3--:R-:W-:-:S04]  /*0ca0*/  IMAD.HI.U32 R2, R252, R7, RZ ;  /* 0x00000007fc027227 */ /* 0x008fc800078e00ff */
[----:B------:R-:W-:Y:S02]  /*0cb0*/  IMAD.MOV R2, RZ, RZ, -R2 ;  /* 0x000000ffff027224 */ /* 0x000fe400078e0a02 */
[----:B------:R-:W-:Y:S02]  /*0cc0*/  IMAD.MOV R3, RZ, RZ, -R3 ;  /* 0x000000ffff037224 */ /* 0x000fe400078e0a03 */
[C---:B------:R-:W-:Y:S02]  /*0cd0*/  IMAD R7, R251.reuse, R2, R7 ;  /* 0x00000002fb077224 */ /* 0x040fe400078e0207 */
[----:B------:R-:W-:Y:S02]  /*0ce0*/  IMAD R2, R251, R3, R8 ;  /* 0x00000003fb027224 */ /* 0x000fe400078e0208 */
[----:B------:R-:W-:Y:S01]  /*0cf0*/  IMAD.MOV R5, RZ, RZ, -R5 ;  /* 0x000000ffff057224 */ /* 0x000fe200078e0a05 */
[----:B------:R1:W-:Y:S01]  /*0d00*/  STL [R1+0x74], R7 ;  /* 0x0000740701007387 */ /* 0x0003e20000100800 */
[----:B------:R-:W-:-:S02]  /*0d10*/  IMAD.MOV R6, RZ, RZ, -R6 ;  /* 0x000000ffff067224 */ /* 0x000fc400078e0a06 */
[C---:B------:R-:W-:Y:S01]  /*0d20*/  IMAD R4, R251.reuse, R4, R9 ;  /* 0x00000004fb047224 */ /* 0x040fe200078e0209 */
[----:B------:R2:W-:Y:S01]  /*0d30*/  STL [R1+0x70], R2 ;  /* 0x0000700201007387 */ /* 0x0005e20000100800 */
[----:B------:R-:W-:Y:S01]  /*0d40*/  IMAD R3, R251, R5, R10 ;  /* 0x00000005fb037224 */ /* 0x000fe200078e020a */
[C---:B------:R-:W-:Y:S02]  /*0d50*/  IADD3 R5, R30.reuse, 0x14, RZ ;  /* 0x000000141e057810 */ /* 0x040fe40007ffe0ff */
[----:B------:R3:W-:Y:S01]  /*0d60*/  STL [R1+0x6c], R4 ;  /* 0x00006c0401007387 */ /* 0x0007e20000100800 */
[----:B-1----:R-:W-:-:S03]  /*0d70*/  IADD3 R7, R30, 0x13, RZ ;  /* 0x000000131e077810 */ /* 0x002fc60007ffe0ff */
[----:B------:R1:W-:Y:S01]  /*0d80*/  STL [R1+0x68], R3 ;  /* 0x0000680301007387 */ /* 0x0003e20000100800 */
[----:B------:R-:W-:Y:S01]  /*0d90*/  IABS R8, R5 ;  /* 0x0000000500087213 */ /* 0x000fe20000000000 */
[----:B--2---:R-:W-:Y:S01]  /*0da0*/  IMAD R2, R251, R6, R11 ;  /* 0x00000006fb027224 */ /* 0x004fe200078e020b */
[----:B---3--:R-:W-:-:S04]  /*0db0*/  IADD3 R4, R30, 0x15, RZ ;  /* 0x000000151e047810 */ /* 0x008fc80007ffe0ff */
[----:B------:R2:W-:Y:S01]  /*0dc0*/  STL [R1+0x64], R2 ;  /* 0x0000640201007387 */ /* 0x0005e20000100800 */
[----:B-1----:R-:W-:-:S03]  /*0dd0*/  IADD3 R3, R30, 0x16, RZ ;  /* 0x000000161e037810 */ /* 0x002fc60007ffe0ff */
[----:B------:R1:W-:Y:S01]  /*0de0*/  STL [R1+0x3584], R7 ;  /* 0x0035840701007387 */ /* 0x0003e20000100800 */
[----:B------:R-:W-:Y:S02]  /*0df0*/  IABS R9, R4 ;  /* 0x0000000400097213 */ /* 0x000fe40000000000 */
[----:B------:R-:W-:Y:S01]  /*0e00*/  IABS R10, R3 ;  /* 0x00000003000a7213 */ /* 0x000fe20000000000 */
[----:B------:R3:W-:Y:S01]  /*0e10*/  STL [R1+0x3588], R5 ;  /* 0x0035880501007387 */ /* 0x0007e20000100800 */
[----:B--2---:R-:W-:-:S03]  /*0e20*/  IADD3 R2, R30, 0x17, RZ ;  /* 0x000000171e027810 */ /* 0x004fc60007ffe0ff */
[----:B------:R2:W-:Y:S01]  /*0e30*/  STL [R1+0x358c], R4 ;  /* 0x00358c0401007387 */ /* 0x0005e20000100800 */
[----:B-1----:R-:W-:-:S03]  /*0e40*/  IABS R7, R7 ;  /* 0x0000000700077213 */ /* 0x002fc60000000000 */
[----:B------:R1:W-:Y:S01]  /*0e50*/  STL [R1+0x3590], R3 ;  /* 0x0035900301007387 */ /* 0x0003e20000100800 */
[----:B------:R-:W-:Y:S01]  /*0e60*/  IABS R11, R2 ;  /* 0x00000002000b7213 */ /* 0x000fe20000000000 */
[C---:B---3--:R-:W-:Y:S02]  /*0e70*/  IMAD.HI.U32 R5, R252.reuse, R10, RZ ;  /* 0x0000000afc057227 */ /* 0x048fe400078e00ff */
[----:B------:R3:W-:Y:S02]  /*0e80*/  STL [R1+0x3594], R2 ;  /* 0x0035940201007387 */ /* 0x0007e40000100800 */
[----:B--2---:R-:W-:-:S04]  /*0e90*/  IMAD.HI.U32 R4, R252, R9, RZ ;  /* 0x00000009fc047227 */ /* 0x004fc800078e00ff */
[----:B-1----:R-:W-:-:S04]  /*0ea0*/  IMAD.HI.U32 R3, R252, R8, RZ ;  /* 0x00000008fc037227 */ /* 0x002fc800078e00ff */
[----:B---3--:R-:W-:-:S04]  /*0eb0*/  IMAD.HI.U32 R2, R252, R7, RZ ;  /* 0x00000007fc027227 */ /* 0x008fc800078e00ff */
[----:B------:R-:W-:Y:S01]  /*0ec0*/  IMAD.MOV R3, RZ, RZ, -R3 ;  /* 0x000000ffff037224 */ /* 0x000fe200078e0a03 */
[----:B------:R-:W-:Y:S01]  /*0ed0*/  IADD3 R2, -R2, RZ, RZ ;  /* 0x000000ff02027210 */ /* 0x000fe20007ffe1ff */
[----:B------:R-:W-:-:S04]  /*0ee0*/  IMAD.HI.U32 R6, R252, R11, RZ ;  /* 0x0000000bfc067227 */ /* 0x000fc800078e00ff */
[C---:B------:R-:W-:Y:S02]  /*0ef0*/  IMAD R7, R251.reuse, R2, R7 ;  /* 0x00000002fb077224 */ /* 0x040fe400078e0207 */
[----:B------:R-:W-:Y:S02]  /*0f00*/  IMAD.MOV R4, RZ, RZ, -R4 ;  /* 0x000000ffff047224 */ /* 0x000fe400078e0a04 */
[C---:B------:R-:W-:Y:S01]  /*0f10*/  IMAD R2, R251.reuse, R3, R8 ;  /* 0x00000003fb027224 */ /* 0x040fe200078e0208 */
[----:B------:R1:W-:Y:S01]  /*0f20*/  STL [R1+0x60], R7 ;  /* 0x0000600701007387 */ /* 0x0003e20000100800 */
[----:B------:R-:W-:Y:S02]  /*0f30*/  IMAD.MOV R5, RZ, RZ, -R5 ;  /* 0x000000ffff057224 */ /* 0x000fe400078e0a05 */
[----:B------:R-:W-:Y:S01]  /*0f40*/  IMAD.MOV R6, RZ, RZ, -R6 ;  /* 0x000000ffff067224 */ /* 0x000fe200078e0a06 */
[----:B------:R2:W-:Y:S01]  /*0f50*/  STL [R1+0x5c], R2 ;  /* 0x00005c0201007387 */ /* 0x0005e20000100800 */
[----:B------:R-:W-:-:S02]  /*0f60*/  IMAD R4, R251, R4, R9 ;  /* 0x00000004fb047224 */ /* 0x000fc400078e0209 */
[C---:B------:R-:W-:Y:S01]  /*0f70*/  IMAD R3, R251.reuse, R5, R10 ;  /* 0x00000005fb037224 */ /* 0x040fe200078e020a */
[C---:B------:R-:W-:Y:S02]  /*0f80*/  IADD3 R5, R30.reuse, 0x19, RZ ;  /* 0x000000191e057810 */ /* 0x040fe40007ffe0ff */
[C---:B-1----:R-:W-:Y:S01]  /*0f90*/  IADD3 R7, R30.reuse, 0x18, RZ ;  /* 0x000000181e077810 */ /* 0x042fe20007ffe0ff */
[----:B------:R1:W-:Y:S01]  /*0fa0*/  STL [R1+0x58], R4 ;  /* 0x0000580401007387 */ /* 0x0003e20000100800 */
[----:B------:R-:W-:Y:S01]  /*0fb0*/  IABS R8, R5 ;  /* 0x0000000500087213 */ /* 0x000fe20000000000 */
[----:B--2---:R-:W-:Y:S02]  /*0fc0*/  IMAD R2, R251, R6, R11 ;  /* 0x00000006fb027224 */ /* 0x004fe400078e020b */
[----:B------:R2:W-:Y:S04]  /*0fd0*/  STL [R1+0x54], R3 ;  /* 0x0000540301007387 */ /* 0x0005e80000100800 */
[----:B------:R3:W-:Y:S01]  /*0fe0*/  STL [R1+0x50], R2 ;  /* 0x0000500201007387 */ /* 0x0007e20000100800 */
[----:B-1----:R-:W-:-:S03]  /*0ff0*/  IADD3 R4, R30, 0x1a, RZ ;  /* 0x0000001a1e047810 */ /* 0x002fc60007ffe0ff */
[----:B------:R1:W-:Y:S01]  /*1000*/  STL [R1+0x3598], R7 ;  /* 0x0035980701007387 */ /* 0x0003e20000100800 */
[----:B--2---:R-:W-:-:S03]  /*1010*/  IADD3 R3, R30, 0x1b, RZ ;  /* 0x0000001b1e037810 */ /* 0x004fc60007ffe0ff */
[----:B------:R2:W-:Y:S01]  /*1020*/  STL [R1+0x359c], R5 ;  /* 0x00359c0501007387 */ /* 0x0005e20000100800 */
[----:B------:R-:W-:Y:S02]  /*1030*/  IABS R9, R4 ;  /* 0x0000000400097213 */ /* 0x000fe40000000000 */
[----:B---3--:R-:W-:Y:S01]  /*1040*/  IADD3 R2, R30, 0x1c, RZ ;  /* 0x0000001c1e027810 */ /* 0x008fe20007ffe0ff */
[----:B------:R3:W-:Y:S01]  /*1050*/  STL [R1+0x35a0], R4 ;  /* 0x0035a00401007387 */ /* 0x0007e20000100800 */
[----:B------:R-:W-:Y:S02]  /*1060*/  IABS R10, R3 ;  /* 0x00000003000a7213 */ /* 0x000fe40000000000 */
[----:B-1----:R-:W-:Y:S01]  /*1070*/  IABS R7, R7 ;  /* 0x0000000700077213 */ /* 0x002fe20000000000 */
[----:B------:R1:W-:Y:S01]  /*1080*/  STL [R1+0x35a4], R3 ;  /* 0x0035a40301007387 */ /* 0x0003e20000100800 */
[----:B------:R-:W-:Y:S01]  /*1090*/  IABS R11, R2 ;  /* 0x00000002000b7213 */ /* 0x000fe20000000000 */
[----:B--2---:R-:W-:-:S02]  /*10a0*/  IMAD.HI.U32 R5, R252, R10, RZ ;  /* 0x0000000afc057227 */ /* 0x004fc400078e00ff */
[----:B------:R2:W-:Y:S02]  /*10b0*/  STL [R1+0x35a8], R2 ;  /* 0x0035a80201007387 */ /* 0x0005e40000100800 */
[----:B---3--:R-:W-:-:S04]  /*10c0*/  IMAD.HI.U32 R4, R252, R9, RZ ;  /* 0x00000009fc047227 */ /* 0x008fc800078e00ff */
[----:B-1----:R-:W-:-:S04]  /*10d0*/  IMAD.HI.U32 R3, R252, R8, RZ ;  /* 0x00000008fc037227 */ /* 0x002fc800078e00ff */
[----:B--2---:R-:W-:Y:S01]  /*10e0*/  IMAD.HI.U32 R2, R252, R7, RZ ;  /* 0x00000007fc027227 */ /* 0x004fe200078e00ff */
[----:B------:R-:W-:-:S03]  /*10f0*/  IADD3 R3, -R3, RZ, RZ ;  /* 0x000000ff03037210 */ /* 0x000fc60007ffe1ff */
[----:B------:R-:W-:Y:S02]  /*1100*/  IMAD.MOV R2, RZ, RZ, -R2 ;  /* 0x000000ffff027224 */ /* 0x000fe400078e0a02 */
        /* <DEDUP_REMOVED lines=31> */
[----:B-1----:R-:W-:Y:S01]  /*1300*/  IMAD.HI.U32 R3, R252, R8, RZ ;  /* 0x00000008fc037227 */ /* 0x002fe200078e00ff */
[----:B------:R-:W-:-:S03]  /*1310*/  IADD3 R4, -R4, RZ, RZ ;  /* 0x000000ff04047210 */ /* 0x000fc60007ffe1ff */
[----:B--2---:R-:W-:-:S04]  /*1320*/  IMAD.HI.U32 R2, R252, R7, RZ ;  /* 0x00000007fc027227 */ /* 0x004fc800078e00ff */
[----:B------:R-:W-:Y:S02]  /*1330*/  IMAD.MOV R2, RZ, RZ, -R2 ;  /* 0x000000ffff027224 */ /* 0x000fe400078e0a02 */
[----:B------:R-:W-:Y:S02]  /*1340*/  IMAD.MOV R3, RZ, RZ, -R3 ;  /* 0x000000ffff037224 */ /* 0x000fe400078e0a03 */
[----:B------:R-:W-:-:S04]  /*1350*/  IMAD.HI.U32 R6, R252, R11, RZ ;  /* 0x0000000bfc067227 */ /* 0x000fc800078e00ff */
[C---:B------:R-:W-:Y:S02]  /*1360*/  IMAD R7, R251.reuse, R2, R7 ;  /* 0x00000002fb077224 */ /* 0x040fe400078e0207 */
[C---:B------:R-:W-:Y:S01]  /*1370*/  IMAD R3, R251.reuse, R3, R8 ;  /* 0x00000003fb037224 */ /* 0x040fe200078e0208 */
[C---:B------:R-:W-:Y:S01]  /*1380*/  IADD3 R8, R30.reuse, 0x22, RZ ;  /* 0x000000221e087810 */ /* 0x040fe20007ffe0ff */
[----:B------:R-:W-:Y:S01]  /*1390*/  IMAD.MOV R5, RZ, RZ, -R5 ;  /* 0x000000ffff057224 */ /* 0x000fe200078e0a05 */
[----:B------:R1:W-:Y:S01]  /*13a0*/  STL [R1+0x38], R7 ;  /* 0x0000380701007387 */ /* 0x0003e20000100800 */
[----:B------:R-:W-:Y:S02]  /*13b0*/  IMAD.MOV R6, RZ, RZ, -R6 ;  /* 0x000000ffff067224 */ /* 0x000fe400078e0a06 */
[C---:B------:R-:W-:Y:S01]  /*13c0*/  IMAD R2, R251.reuse, R4, R9 ;  /* 0x00000004fb027224 */ /* 0x040fe200078e0209 */
[----:B------:R2:W-:Y:S01]  /*13d0*/  STL [R1+0x34], R3 ;  /* 0x0000340301007387 */ /* 0x0005e20000100800 */
[----:B------:R-:W-:Y:S01]  /*13e0*/  IMAD R4, R251, R5, R10 ;  /* 0x00000005fb047224 */ /* 0x000fe200078e020a */
[----:B------:R-:W-:-:S02]  /*13f0*/  IADD3 R5, R30, 0x24, RZ ;  /* 0x000000241e057810 */ /* 0x000fc40007ffe0ff */
[----:B-1----:R-:W-:Y:S02]  /*1400*/  IADD3 R7, R30, 0x23, RZ ;  /* 0x000000231e077810 */ /* 0x002fe40007ffe0ff */
[----:B------:R1:W-:Y:S01]  /*1410*/  STL [R1+0xb8], R4 ;  /* 0x0000b80401007387 */ /* 0x0003e20000100800 */
[----:B------:R-:W-:Y:S01]  /*1420*/  IABS R10, R5 ;  /* 0x00000005000a7213 */ /* 0x000fe20000000000 */
[----:B--2---:R-:W-:Y:S01]  /*1430*/  IMAD R3, R251, R6, R11 ;  /* 0x00000006fb037224 */ /* 0x004fe200078e020b */
[----:B------:R-:W-:-:S04]  /*1440*/  IABS R9, R7 ;  /* 0x0000000700097213 */ /* 0x000fc80000000000 */
[----:B------:R2:W-:Y:S01]  /*1450*/  STL [R1+0xb4], R3 ;  /* 0x0000b40301007387 */ /* 0x0005e20000100800 */
[----:B-1----:R-:W-:-:S03]  /*1460*/  IADD3 R4, R30, 0x25, RZ ;  /* 0x000000251e047810 */ /* 0x002fc60007ffe0ff */
[----:B------:R1:W-:Y:S01]  /*1470*/  STL [R1+0x35c8], R8 ;  /* 0x0035c80801007387 */ /* 0x0003e20000100800 */
[----:B------:R-:W-:-:S03]  /*1480*/  IABS R11, R4 ;  /* 0x00000004000b7213 */ /* 0x000fc60000000000 */
[----:B------:R-:W-:Y:S01]  /*1490*/  STL [R1+0x35cc], R7 ;  /* 0x0035cc0701007387 */ /* 0x000fe20000100800 */
[----:B--2---:R-:W-:Y:S01]  /*14a0*/  IADD3 R3, R30, 0x26, RZ ;  /* 0x000000261e037810 */ /* 0x004fe20007ffe0ff */
[----:B------:R-:W-:Y:S02]  /*14b0*/  IMAD.HI.U32 R6, R252, R11, RZ ;  /* 0x0000000bfc067227 */ /* 0x000fe400078e00ff */
[----:B------:R2:W-:Y:S01]  /*14c0*/  STL [R1+0x35d0], R5 ;  /* 0x0035d00501007387 */ /* 0x0005e20000100800 */
[----:B-1----:R-:W-:-:S03]  /*14d0*/  IABS R8, R8 ;  /* 0x0000000800087213 */ /* 0x002fc60000000000 */
[----:B------:R1:W-:Y:S01]  /*14e0*/  STL [R1+0x35d4], R4 ;  /* 0x0035d40401007387 */ /* 0x0003e20000100800 */
[----:B------:R-:W-:Y:S02]  /*14f0*/  IABS R12, R3 ;  /* 0x00000003000c7213 */ /* 0x000fe40000000000 */
[----:B------:R-:W-:Y:S01]  /*1500*/  IADD3 R6, -R6, RZ, RZ ;  /* 0x000000ff06067210 */ /* 0x000fe20007ffe1ff */
[----:B------:R3:W-:Y:S01]  /*1510*/  STL [R1+0x35dc], R3 ;  /* 0x0035dc0301007387 */ /* 0x0007e20000100800 */
[----:B--2---:R-:W-:-:S04]  /*1520*/  IMAD.HI.U32 R5, R252, R10, RZ ;  /* 0x0000000afc057227 */ /* 0x004fc800078e00ff */
[----:B-1----:R-:W-:-:S04]  /*1530*/  IMAD.HI.U32 R4, R252, R9, RZ ;  /* 0x00000009fc047227 */ /* 0x002fc800078e00ff */
[----:B---3--:R-:W-:-:S04]  /*1540*/  IMAD.HI.U32 R3, R252, R8, RZ ;  /* 0x00000008fc037227 */ /* 0x008fc800078e00ff */
[----:B------:R-:W-:Y:S02]  /*1550*/  IMAD.MOV R3, RZ, RZ, -R3 ;  /* 0x000000ffff037224 */ /* 0x000fe400078e0a03 */
[----:B------:R-:W-:Y:S02]  /*1560*/  IMAD.MOV R4, RZ, RZ, -R4 ;  /* 0x000000ffff047224 */ /* 0x000fe400078e0a04 */
[----:B------:R-:W-:-:S04]  /*1570*/  IMAD.HI.U32 R7, R252, R12, RZ ;  /* 0x0000000cfc077227 */ /* 0x000fc800078e00ff */
[C---:B------:R-:W-:Y:S02]  /*1580*/  IMAD R8, R251.reuse, R3, R8 ;  /* 0x00000003fb087224 */ /* 0x040fe400078e0208 */
[----:B------:R-:W-:Y:S02]  /*1590*/  IMAD.MOV R5, RZ, RZ, -R5 ;  /* 0x000000ffff057224 */ /* 0x000fe400078e0a05 */
[C---:B------:R-:W-:Y:S01]  /*15a0*/  IMAD R3, R251.reuse, R4, R9 ;  /* 0x00000004fb037224 */ /* 0x040fe200078e0209 */
[----:B------:R1:W-:Y:S01]  /*15b0*/  STL [R1+0xb0], R8 ;  /* 0x0000b00801007387 */ /* 0x0003e20000100800 */
[----:B------:R-:W-:Y:S02]  /*15c0*/  IMAD.MOV R7, RZ, RZ, -R7 ;  /* 0x000000ffff077224 */ /* 0x000fe400078e0a07 */
[C---:B------:R-:W-:Y:S01]  /*15d0*/  IMAD R5, R251.reuse, R5, R10 ;  /* 0x00000005fb057224 */ /* 0x040fe200078e020a */
[----:B------:R2:W-:Y:S01]  /*15e0*/  STL [R1+0xac], R3 ;  /* 0x0000ac0301007387 */ /* 0x0005e20000100800 */
[----:B------:R-:W-:Y:S01]  /*15f0*/  IMAD R4, R251, R6, R11 ;  /* 0x00000006fb047224 */ /* 0x000fe200078e020b */
[----:B------:R-:W-:-:S02]  /*1600*/  IADD3 R6, R30, 0x28, RZ ;  /* 0x000000281e067810 */ /* 0x000fc40007ffe0ff */
        /* <DEDUP_REMOVED lines=22> */
[----:B------:R-:W-:Y:S02]  /*1770*/  IMAD.MOV R3, RZ, RZ, -R3 ;  /* 0x000000ffff037224 */ /* 0x000fe400078e0a03 */
[----:B------:R-:W-:-:S04]  /*1780*/  IMAD.HI.U32 R7, R252, R12, RZ ;  /* 0x0000000cfc077227 */ /* 0x000fc800078e00ff */
[----:B------:R-:W-:Y:S01]  /*1790*/  IMAD.MOV R4, RZ, RZ, -R4 ;  /* 0x000000ffff047224 */ /* 0x000fe200078e0a04 */
[----:B------:R-:W-:Y:S01]  /*17a0*/  IADD3 R7, -R7, RZ, RZ ;  /* 0x000000ff07077210 */ /* 0x000fe20007ffe1ff */
        /* <DEDUP_REMOVED lines=65> */
[----:B--2---:R-:W-:-:S04]  /*1bc0*/  IMAD.HI.U32 R3, R252, R8, RZ ;  /* 0x00000008fc037227 */ /* 0x004fc800078e00ff */
[----:B------:R-:W-:Y:S01]  /*1bd0*/  IMAD.MOV R4, RZ, RZ, -R4 ;  /* 0x000000ffff047224 */ /* 0x000fe200078e0a04 */
[----:B------:R-:W-:Y:S01]  /*1be0*/  IADD3 R3, -R3, RZ, RZ ;  /* 0x000000ff03037210 */ /* 0x000fe20007ffe1ff */
[----:B------:R-:W-:-:S04]  /*1bf0*/  IMAD.HI.U32 R7, R252, R12, RZ ;  /* 0x0000000cfc077227 */ /* 0x000fc800078e00ff */
[----:B------:R-:W-:Y:S02]  /*1c00*/  IMAD.MOV R5, RZ, RZ, -R5 ;  /* 0x000000ffff057224 */ /* 0x000fe400078e0a05 */
[C---:B------:R-:W-:Y:S01]  /*1c10*/  IMAD R4, R251.reuse, R4, R9 ;  /* 0x00000004fb047224 */ /* 0x040fe200078e0209 */
[----:B------:R-:W-:Y:S01]  /*1c20*/  IADD3 R9, R30, 0x36, RZ ;  /* 0x000000361e097810 */ /* 0x000fe20007ffe0ff */
[----:B------:R-:W-:Y:S02]  /*1c30*/  IMAD.MOV R6, RZ, RZ, -R6 ;  /* 0x000000ffff067224 */ /* 0x000fe400078e0a06 */
[C---:B------:R-:W-:Y:S01]  /*1c40*/  IMAD R3, R251.reuse, R3, R8 ;  /* 0x00000003fb037224 */ /* 0x040fe200078e0208 */
[----:B------:R1:W-:Y:S01]  /*1c50*/  STL [R1+0xf0], R4 ;  /* 0x0000f00401007387 */ /* 0x0003e20000100800 */
[----:B------:R-:W-:Y:S02]  /*1c60*/  IMAD.MOV R7, RZ, RZ, -R7 ;  /* 0x000000ffff077224 */ /* 0x000fe400078e0a07 */
[----:B------:R-:W-:-:S02]  /*1c70*/  IMAD R8, R251, R5, R10 ;  /* 0x00000005fb087224 */ /* 0x000fc400078e020a */
[C---:B------:R-:W-:Y:S01]  /*1c80*/  IMAD R5, R251.reuse, R6, R11 ;  /* 0x00000006fb057224 */ /* 0x040fe200078e020b */
[C---:B------:R-:W-:Y:S02]  /*1c90*/  IADD3 R6, R30.reuse, 0x38, RZ ;  /* 0x000000381e067810 */ /* 0x040fe40007ffe0ff */
[----:B------:R2:W-:Y:S01]  /*1ca0*/  STL [R1+0xec], R8 ;  /* 0x0000ec0801007387 */ /* 0x0005e20000100800 */
[----:B-1----:R-:W-:Y:S01]  /*1cb0*/  IMAD R4, R251, R7, R12 ;  /* 0x00000007fb047224 */ /* 0x002fe200078e020c */
[----:B------:R-:W-:Y:S02]  /*1cc0*/  IABS R11, R6 ;  /* 0x00000006000b7213 */ /* 0x000fe40000000000 */
[----:B------:R1:W-:Y:S04]  /*1cd0*/  STL [R1+0xe8], R5 ;  /* 0x0000e80501007387 */ /* 0x0003e80000100800 */
[----:B------:R3:W-:Y:S01]  /*1ce0*/  STL [R1+0xe4], R4 ;  /* 0x0000e40401007387 */ /* 0x0007e20000100800 */
[----:B--2---:R-:W-:-:S03]  /*1cf0*/  IADD3 R8, R30, 0x37, RZ ;  /* 0x000000371e087810 */ /* 0x004fc60007ffe0ff */
[----:B------:R2:W-:Y:S01]  /*1d00*/  STL [R1+0x3634], R9 ;  /* 0x0036340901007387 */ /* 0x0005e20000100800 */
[C---:B-1----:R-:W-:Y:S02]  /*1d10*/  IADD3 R5, R30.reuse, 0x39, RZ ;  /* 0x000000391e057810 */ /* 0x042fe40007ffe0ff */
[----:B------:R-:W-:Y:S01]  /*1d20*/  IABS R10, R8 ;  /* 0x00000008000a7213 */ /* 0x000fe20000000000 */
[----:B------:R1:W-:Y:S01]  /*1d30*/  STL [R1+0x3638], R8 ;  /* 0x0036380801007387 */ /* 0x0003e20000100800 */
[----:B---3--:R-:W-:Y:S02]  /*1d40*/  IADD3 R4, R30, 0x3a, RZ ;  /* 0x0000003a1e047810 */ /* 0x008fe40007ffe0ff */
[----:B------:R-:W-:Y:S01]  /*1d50*/  IABS R12, R5 ;  /* 0x00000005000c7213 */ /* 0x000fe20000000000 */
[----:B------:R3:W-:Y:S01]  /*1d60*/  STL [R1+0x363c], R6 ;  /* 0x00363c0601007387 */ /* 0x0007e20000100800 */
[----:B--2---:R-:W-:Y:S02]  /*1d70*/  IABS R9, R9 ;  /* 0x0000000900097213 */ /* 0x004fe40000000000 */
[----:B------:R-:W-:Y:S01]  /*1d80*/  IABS R13, R4 ;  /* 0x00000004000d7213 */ /* 0x000fe20000000000 */
[----:B------:R2:W-:Y:S01]  /*1d90*/  STL [R1+0x3640], R5 ;  /* 0x0036400501007387 */ /* 0x0005e20000100800 */
[----:B------:R-:W-:-:S03]  /*1da0*/  IMAD.HI.U32 R7, R252, R12, RZ ;  /* 0x0000000cfc077227 */ /* 0x000fc600078e00ff */
[----:B------:R4:W-:Y:S01]  /*1db0*/  STL [R1+0x3648], R4 ;  /* 0x0036480401007387 */ /* 0x0009e20000100800 */
[----:B-1----:R-:W-:-:S04]  /*1dc0*/  IMAD.HI.U32 R8, R252, R13, RZ ;  /* 0x0000000dfc087227 */ /* 0x002fc800078e00ff */
[----:B---3--:R-:W-:-:S04]  /*1dd0*/  IMAD.HI.U32 R6, R252, R11, RZ ;  /* 0x0000000bfc067227 */ /* 0x008fc800078e00ff */
[----:B--2---:R-:W-:-:S04]  /*1de0*/  IMAD.HI.U32 R5, R252, R10, RZ ;  /* 0x0000000afc057227 */ /* 0x004fc800078e00ff */
[----:B----4-:R-:W-:Y:S01]  /*1df0*/  IMAD.HI.U32 R4, R252, R9, RZ ;  /* 0x00000009fc047227 */ /* 0x010fe200078e00ff */
[----:B------:R-:W-:-:S03]  /*1e00*/  IADD3 R5, -R5, RZ, RZ ;  /* 0x000000ff05057210 */ /* 0x000fc60007ffe1ff */
        /* <DEDUP_REMOVED lines=31> */
[----:B-1----:R-:W-:Y:S01]  /*2000*/  IMAD.HI.U32 R5, R252, R10, RZ ;  /* 0x0000000afc057227 */ /* 0x002fe200078e00ff */
[----:B------:R-:W-:-:S03]  /*2010*/  IADD3 R6, -R6, RZ, RZ ;  /* 0x000000ff06067210 */ /* 0x000fc60007ffe1ff */
[----:B---3--:R-:W-:-:S04]  /*2020*/  IMAD.HI.U32 R4, R252, R9, RZ ;  /* 0x00000009fc047227 */ /* 0x008fc800078e00ff */
[----:B------:R-:W-:Y:S02]  /*2030*/  IMAD.MOV R4, RZ, RZ, -R4 ;  /* 0x000000ffff047224 */ /* 0x000fe400078e0a04 */
[----:B------:R-:W-:Y:S02]  /*2040*/  IMAD.MOV R5, RZ, RZ, -R5 ;  /* 0x000000ffff057224 */ /* 0x000fe400078e0a05 */
[----:B------:R-:W-:-:S04]  /*2050*/  IMAD.HI.U32 R8, R252, R13, RZ ;  /* 0x0000000dfc087227 */ /* 0x000fc800078e00ff */
[C---:B------:R-:W-:Y:S02]  /*2060*/  IMAD R9, R251.reuse, R4, R9 ;  /* 0x00000004fb097224 */ /* 0x040fe400078e0209 */
[C---:B------:R-:W-:Y:S02]  /*2070*/  IMAD R4, R251.reuse, R5, R10 ;  /* 0x00000005fb047224 */ /* 0x040fe400078e020a */
[----:B------:R-:W-:Y:S01]  /*2080*/  IMAD.MOV R7, RZ, RZ, -R7 ;  /* 0x000000ffff077224 */ /* 0x000fe200078e0a07 */
        /* <DEDUP_REMOVED lines=25> */
[----:B--2---:R-:W-:Y:S01]  /*2220*/  IMAD.HI.U32 R6, R252, R11, RZ ;  /* 0x0000000bfc067227 */ /* 0x004fe200078e00ff */
[----:B------:R-:W-:-:S03]  /*2230*/  IADD3 R7, -R7, RZ, RZ ;  /* 0x000000ff07077210 */ /* 0x000fc60007ffe1ff */
[----:B-1----:R-:W-:-:S04]  /*2240*/  IMAD.HI.U32 R5, R252, R10, RZ ;  /* 0x0000000afc057227 */ /* 0x002fc800078e00ff */
[----:B---3--:R-:W-:-:S04]  /*2250*/  IMAD.HI.U32 R4, R252, R9, RZ ;  /* 0x00000009fc047227 */ /* 0x008fc800078e00ff */
[----:B------:R-:W-:Y:S02]  /*2260*/  IMAD.MOV R4, RZ, RZ, -R4 ;  /* 0x000000ffff047224 */ /* 0x000fe400078e0a04 */
[----:B------:R-:W-:-:S04]  /*2270*/  IMAD.HI.U32 R8, R252, R13, RZ ;  /* 0x0000000dfc087227 */ /* 0x000fc800078e00ff */
[----:B------:R-:W-:Y:S02]  /*2280*/  IMAD.MOV R5, RZ, RZ, -R5 ;  /* 0x000000ffff057224 */ /* 0x000fe400078e0a05 */
[C---:B------:R-:W-:Y:S01]  /*2290*/  IMAD R4, R251.reuse, R4, R9 ;  /* 0x00000004fb047224 */ /* 0x040fe200078e0209 */
[C---:B------:R-:W-:Y:S01]  /*22a0*/  IADD3 R9, R30.reuse, 0x46, RZ ;  /* 0x000000461e097810 */ /* 0x040fe20007ffe0ff */
[----:B------:R-:W-:Y:S02]  /*22b0*/  IMAD.MOV R6, RZ, RZ, -R6 ;  /* 0x000000ffff067224 */ /* 0x000fe400078e0a06 */
[----:B------:R-:W-:Y:S01]  /*22c0*/  IMAD.MOV R8, RZ, RZ, -R8 ;  /* 0x000000ffff087224 */ /* 0x000fe200078e0a08 */
[----:B------:R1:W-:Y:S01]  /*22d0*/  STL [R1+0x3f10], R4 ;  /* 0x003f100401007387 */ /* 0x0003e20000100800 */
[C---:B------:R-:W-:Y:S01]  /*22e0*/  IMAD R5, R251.reuse, R5, R10 ;  /* 0x00000005fb057224 */ /* 0x040fe200078e020a */
[----:B------:R-:W-:Y:S01]  /*22f0*/  IADD3 R10, R30, 0x45, RZ ;  /* 0x000000451e0a7810 */ /* 0x000fe20007ffe0ff */
[C---:B------:R-:W-:Y:S01]  /*2300*/  IMAD R6, R251.reuse, R6, R11 ;  /* 0x00000006fb067224 */ /* 0x040fe200078e020b */
[----:B------:R-:W-:Y:S01]  /*2310*/  IABS R14, R9 ;  /* 0x00000009000e7213 */ /* 0x000fe20000000000 */
[C---:B------:R-:W-:Y:S01]  /*2320*/  IMAD R7, R251.reuse, R7, R12 ;  /* 0x00000007fb077224 */ /* 0x040fe200078e020c */
[----:B------:R2:W-:Y:S01]  /*2330*/  STL [R1+0x3f14], R5 ;  /* 0x003f140501007387 */ /* 0x0005e20000100800 */
[----:B-1----:R-:W-:-:S03]  /*2340*/  IMAD R4, R251, R8, R13 ;  /* 0x00000008fb047224 */ /* 0x002fc600078e020d */
[----:B------:R1:W-:Y:S01]  /*2350*/  STL [R1+0x3f18], R6 ;  /* 0x003f180601007387 */ /* 0x0003e20000100800 */
[----:B------:R-:W-:-:S03]  /*2360*/  IABS R13, R10 ;  /* 0x0000000a000d7213 */ /* 0x000fc60000000000 */
[----:B------:R3:W-:Y:S01]  /*2370*/  STL [R1+0x134], R4 ;  /* 0x0001340401007387 */ /* 0x0007e20000100800 */
[----:B--2---:R-:W-:Y:S01]  /*2380*/  IADD3 R5, R30, 0x48, RZ ;  /* 0x000000481e057810 */ /* 0x004fe20007ffe0ff */
[----:B------:R-:W-:Y:S02]  /*2390*/  IMAD.HI.U32 R8, R252, R13, RZ ;  /* 0x0000000dfc087227 */ /* 0x000fe400078e00ff */
[----:B------:R2:W-:Y:S01]  /*23a0*/  STL [R1+0x3684], R10 ;  /* 0x0036840a01007387 */ /* 0x0005e20000100800 */
[----:B------:R-:W-:Y:S01]  /*23b0*/  IABS R16, R5 ;  /* 0x0000000500107213 */ /* 0x000fe20000000000 */
[----:B------:R-:W-:Y:S01]  /*23c0*/  IMAD.MOV R8, RZ, RZ, -R8 ;  /* 0x000000ffff087224 */ /* 0x000fe200078e0a08 */
[C---:B-1----:R-:W-:Y:S01]  /*23d0*/  IADD3 R6, R30.reuse, 0x47, RZ ;  /* 0x000000471e067810 */ /* 0x042fe20007ffe0ff */
[----:B------:R1:W-:Y:S01]  /*23e0*/  STL [R1+0x3688], R9 ;  /* 0x0036880901007387 */ /* 0x0003e20000100800 */
[----:B---3--:R-:W-:Y:S01]  /*23f0*/  IADD3 R4, R30, 0x49, RZ ;  /* 0x000000491e047810 */ /* 0x008fe20007ffe0ff */
[----:B------:R-:W-:Y:S01]  /*2400*/  IMAD.HI.U32 R11, R252, R16, RZ ;  /* 0x00000010fc0b7227 */ /* 0x000fe200078e00ff */
[----:B------:R-:W-:Y:S01]  /*2410*/  IABS R15, R6 ;  /* 0x00000006000f7213 */ /* 0x000fe20000000000 */
[----:B------:R-:W-:Y:S01]  /*2420*/  STL [R1+0x368c], R6 ;  /* 0x00368c0601007387 */ /* 0x000fe20000100800 */
[----:B------:R-:W-:Y:S01]  /*2430*/  IABS R17, R4 ;  /* 0x0000000400117213 */ /* 0x000fe20000000000 */
[----:B------:R-:W-:-:S02]  /*2440*/  IMAD.MOV R11, RZ, RZ, -R11 ;  /* 0x000000ffff0b7224 */ /* 0x000fc400078e0a0b */
[C---:B--2---:R-:W-:Y:S01]  /*2450*/  IMAD.HI.U32 R10, R252.reuse, R15, RZ ;  /* 0x0000000ffc0a7227 */ /* 0x044fe200078e00ff */
[----:B------:R2:W-:Y:S03]  /*2460*/  STL [R1+0x3690], R5 ;  /* 0x0036900501007387 */ /* 0x0005e60000100800 */
[C---:B-1----:R-:W-:Y:S01]  /*2470*/  IMAD.HI.U32 R9, R252.reuse, R14, RZ ;  /* 0x0000000efc097227 */ /* 0x042fe200078e00ff */
[----:B------:R1:W-:Y:S03]  /*2480*/  STL [R1+0x3698], R4 ;  /* 0x0036980401007387 */ /* 0x0003e60000100800 */
[----:B------:R-:W-:-:S04]  /*2490*/  IMAD.HI.U32 R12, R252, R17, RZ ;  /* 0x00000011fc0c7227 */ /* 0x000fc800078e00ff */
[----:B------:R-:W-:Y:S01]  /*24a0*/  IMAD.MOV R9, RZ, RZ, -R9 ;  /* 0x000000ffff097224 */ /* 0x000fe200078e0a09 */
[----:B------:R-:W-:Y:S01]  /*24b0*/  IADD3 R12, -R12, RZ, RZ ;  /* 0x000000ff0c0c7210 */ /* 0x000fe20007ffe1ff */
[C---:B--2---:R-:W-:Y:S01]  /*24c0*/  IMAD R5, R251.reuse, R8, R13 ;  /* 0x00000008fb057224 */ /* 0x044fe200078e020d */
[C---:B------:R-:W-:Y:S01]  /*24d0*/  IADD3 R8, R30.reuse, 0x4b, RZ ;  /* 0x0000004b1e087810 */ /* 0x040fe20007ffe0ff */
[----:B------:R-:W-:Y:S02]  /*24e0*/  IMAD.MOV R10, RZ, RZ, -R10 ;  /* 0x000000ffff0a7224 */ /* 0x000fe400078e0a0a */
[C---:B-1----:R-:W-:Y:S01]  /*24f0*/  IMAD R4, R251.reuse, R9, R14 ;  /* 0x00000009fb047224 */ /* 0x042fe200078e020e */
[----:B------:R1:W-:Y:S01]  /*2500*/  STL [R1+0x130], R5 ;  /* 0x0001300501007387 */ /* 0x0003e20000100800 */
[----:B------:R-:W-:Y:S01]  /*2510*/  IMAD R6, R251, R10, R15 ;  /* 0x0000000afb067224 */ /* 0x000fe200078e020f */
[----:B------:R-:W-:Y:S02]  /*2520*/  IADD3 R9, R30, 0x4a, RZ ;  /* 0x0000004a1e097810 */ /* 0x000fe40007ffe0ff */
[----:B------:R2:W-:Y:S01]  /*2530*/  STL [R1+0x12c], R4 ;  /* 0x00012c0401007387 */ /* 0x0005e20000100800 */
[----:B------:R-:W-:-:S02]  /*2540*/  IABS R14, R8 ;  /* 0x00000008000e7213 */ /* 0x000fc40000000000 */
[----:B------:R-:W-:Y:S01]  /*2550*/  IABS R13, R9 ;  /* 0x00000009000d7213 */ /* 0x000fe20000000000 */
[----:B------:R3:W-:Y:S01]  /*2560*/  STL [R1+0x128], R6 ;  /* 0x0001280601007387 */ /* 0x0007e20000100800 */
[C---:B-1----:R-:W-:Y:S02]  /*2570*/  IMAD R5, R251.reuse, R11, R16 ;  /* 0x0000000bfb057224 */ /* 0x042fe400078e0210 */
[----:B--2---:R-:W-:-:S03]  /*2580*/  IMAD R4, R251, R12, R17 ;  /* 0x0000000cfb047224 */ /* 0x004fc600078e0211 */
[----:B------:R1:W-:Y:S01]  /*2590*/  STL [R1+0x124], R5 ;  /* 0x0001240501007387 */ /* 0x0003e20000100800 */
[----:B---3--:R-:W-:-:S03]  /*25a0*/  IADD3 R6, R30, 0x4c, RZ ;  /* 0x0000004c1e067810 */ /* 0x008fc60007ffe0ff */
[----:B------:R2:W-:Y:S01]  /*25b0*/  STL [R1+0x120], R4 ;  /* 0x0001200401007387 */ /* 0x0005e20000100800 */
[----:B------:R-:W-:-:S03]  /*25c0*/  IABS R15, R6 ;  /* 0x00000006000f7213 */ /* 0x000fc60000000000 */
[----:B------:R3:W-:Y:S01]  /*25d0*/  STL [R1+0x369c], R9 ;  /* 0x00369c0901007387 */ /* 0x0007e20000100800 */
[----:B-1----:R-:W-:-:S03]  /*25e0*/  IADD3 R5, R30, 0x4d, RZ ;  /* 0x0000004d1e057810 */ /* 0x002fc60007ffe0ff */
[----:B------:R1:W-:Y:S01]  /*25f0*/  STL [R1+0x36a4], R8 ;  /* 0x0036a40801007387 */ /* 0x0003e20000100800 */
[----:B------:R-:W-:Y:S01]  /*2600*/  IMAD.HI.U32 R10, R252, R15, RZ ;  /* 0x0000000ffc0a7227 */ /* 0x000fe200078e00ff */
[----:B--2---:R-:W-:Y:S02]  /*2610*/  IADD3 R4, R30, 0x4e, RZ ;  /* 0x0000004e1e047810 */ /* 0x004fe40007ffe0ff */
[----:B------:R-:W-:Y:S01]  /*2620*/  IABS R16, R5 ;  /* 0x0000000500107213 */ /* 0x000fe20000000000 */
[----:B------:R-:W-:Y:S01]  /*2630*/  STL [R1+0x36a8], R6 ;  /* 0x0036a80601007387 */ /* 0x000fe20000100800 */
[C---:B---3--:R-:W-:Y:S01]  /*2640*/  IMAD.HI.U32 R9, R252.reuse, R14, RZ ;  /* 0x0000000efc097227 */ /* 0x048fe200078e00ff */
[----:B------:R-:W-:Y:S02]  /*2650*/  IABS R17, R4 ;  /* 0x0000000400117213 */ /* 0x000fe40000000000 */
[----:B------:R2:W-:Y:S01]  /*2660*/  STL [R1+0x36ac], R5 ;  /* 0x0036ac0501007387 */ /* 0x0005e20000100800 */
[----:B-1----:R-:W-:-:S03]  /*2670*/  IMAD.HI.U32 R8, R252, R13, RZ ;  /* 0x0000000dfc087227 */ /* 0x002fc600078e00ff */
[----:B------:R1:W-:Y:S01]  /*2680*/  STL [R1+0x36b4], R4 ;  /* 0x0036b40401007387 */ /* 0x0003e20000100800 */
[----:B------:R-:W-:Y:S02]  /*2690*/  IMAD.MOV R8, RZ, RZ, -R8 ;  /* 0x000000ffff087224 */ /* 0x000fe400078e0a08 */
[----:B------:R-:W-:Y:S02]  /*26a0*/  IMAD.MOV R9, RZ, RZ, -R9 ;  /* 0x000000ffff097224 */ /* 0x000fe400078e0a09 */
[----:B------:R-:W-:-:S04]  /*26b0*/  IMAD.HI.U32 R11, R252, R16, RZ ;  /* 0x00000010fc0b7227 */ /* 0x000fc800078e00ff */
[----:B------:R-:W-:-:S04]  /*26c0*/  IMAD.HI.U32 R12, R252, R17, RZ ;  /* 0x00000011fc0c7227 */ /* 0x000fc800078e00ff */
[C---:B--2---:R-:W-:Y:S01]  /*26d0*/  IMAD R5, R251.reuse, R8, R13 ;  /* 0x00000008fb057224 */ /* 0x044fe200078e020d */
[C---:B------:R-:W-:Y:S01]  /*26e0*/  IADD3 R8, R30.reuse, 0x50, RZ ;  /* 0x000000501e087810 */ /* 0x040fe20007ffe0ff */
[----:B------:R-:W-:Y:S02]  /*26f0*/  IMAD.MOV R10, RZ, RZ, -R10 ;  /* 0x000000ffff0a7224 */ /* 0x000fe400078e0a0a */
[C---:B-1----:R-:W-:Y:S01]  /*2700*/  IMAD R4, R251.reuse, R9, R14 ;  /* 0x00000009fb047224 */ /* 0x042fe200078e020e */
[----:B------:R1:W-:Y:S01]  /*2710*/  STL [R1+0x11c], R5 ;  /* 0x00011c0501007387 */ /* 0x0003e20000100800 */
[----:B------:R-:W-:Y:S01]  /*2720*/  IMAD.MOV R11, RZ, RZ, -R11 ;  /* 0x000000ffff0b7224 */ /* 0x000fe200078e0a0b */
[----:B------:R-:W-:Y:S01]  /*2730*/  IADD3 R9, R30, 0x4f, RZ ;  /* 0x0000004f1e097810 */ /* 0x000fe20007ffe0ff */
[----:B------:R-:W-:Y:S01]  /*2740*/  IMAD.MOV R12, RZ, RZ, -R12 ;  /* 0x000000ffff0c7224 */ /* 0x000fe200078e0a0c */
[----:B------:R2:W-:Y:S01]  /*2750*/  STL [R1+0x118], R4 ;  /* 0x0001180401007387 */ /* 0x0005e20000100800 */
[----:B------:R-:W-:Y:S01]  /*2760*/  IMAD R6, R251, R10, R15 ;  /* 0x0000000afb067224 */ /* 0x000fe200078e020f */
[----:B------:R-:W-:-:S02]  /*2770*/  IABS R13, R9 ;  /* 0x00000009000d7213 */ /* 0x000fc40000000000 */
[----:B------:R-:W-:Y:S01]  /*2780*/  IABS R14, R8 ;  /* 0x00000008000e7213 */ /* 0x000fe20000000000 */
[C---:B-1----:R-:W-:Y:S01]  /*2790*/  IMAD R5, R251.reuse, R11, R16 ;  /* 0x0000000bfb057224 */ /* 0x042fe200078e0210 */
[----:B------:R1:W-:Y:S01]  /*27a0*/  STL [R1+0x114], R6 ;  /* 0x0001140601007387 */ /* 0x0003e20000100800 */
[----:B--2---:R-:W-:-:S03]  /*27b0*/  IMAD R4, R251, R12, R17 ;  /* 0x0000000cfb047224 */ /* 0x004fc600078e0211 */
        /* <DEDUP_REMOVED lines=8> */
[----:B------:R-:W-:Y:S01]  /*2840*/  STL [R1+0x36c0], R6 ;  /* 0x0036c00601007387 */ /* 0x000fe20000100800 */
[----:B------:R-:W-:Y:S01]  /*2850*/  IABS R16, R5 ;  /* 0x0000000500107213 */ /* 0x000fe20000000000 */
[C---:B-1----:R-:W-:Y:S01]  /*2860*/  IMAD.HI.U32 R9, R252.reuse, R14, RZ ;  /* 0x0000000efc097227 */ /* 0x042fe200078e00ff */
[----:B------:R-:W-:Y:S01]  /*2870*/  IABS R17, R4 ;  /* 0x0000000400117213 */ /* 0x000fe20000000000 */
[----:B------:R1:W-:Y:S02]  /*2880*/  STL [R1+0x36c8], R5 ;  /* 0x0036c80501007387 */ /* 0x0003e40000100800 */
[----:B--2---:R-:W-:-:S02]  /*2890*/  IMAD.HI.U32 R8, R252, R13, RZ ;  /* 0x0000000dfc087227 */ /* 0x004fc400078e00ff */
[----:B------:R2:W-:Y:S02]  /*28a0*/  STL [R1+0x36d0], R4 ;  /* 0x0036d00401007387 */ /* 0x0005e40000100800 */
[----:B------:R-:W-:Y:S01]  /*28b0*/  IMAD.HI.U32 R10, R252, R15, RZ ;  /* 0x0000000ffc0a7227 */ /* 0x000fe200078e00ff */
[----:B------:R-:W-:-:S03]  /*28c0*/  IADD3 R8, -R8, RZ, RZ ;  /* 0x000000ff08087210 */ /* 0x000fc60007ffe1ff */
[----:B------:R-:W-:Y:S02]  /*28d0*/  IMAD.MOV R9, RZ, RZ, -R9 ;  /* 0x000000ffff097224 */ /* 0x000fe400078e0a09 */
[----:B------:R-:W-:-:S04]  /*28e0*/  IMAD.HI.U32 R11, R252, R16, RZ ;  /* 0x00000010fc0b7227 */ /* 0x000fc800078e00ff */
[----:B------:R-:W-:-:S04]  /*28f0*/  IMAD.HI.U32 R12, R252, R17, RZ ;  /* 0x00000011fc0c7227 */ /* 0x000fc800078e00ff */
[----:B------:R-:W-:Y:S02]  /*2900*/  IMAD.MOV R10, RZ, RZ, -R10 ;  /* 0x000000ffff0a7224 */ /* 0x000fe400078e0a0a */
[C---:B-1----:R-:W-:Y:S01]  /*2910*/  IMAD R5, R251.reuse, R8, R13 ;  /* 0x00000008fb057224 */ /* 0x042fe200078e020d */
[C---:B------:R-:W-:Y:S01]  /*2920*/  IADD3 R8, R30.reuse, 0x55, RZ ;  /* 0x000000551e087810 */ /* 0x040fe20007ffe0ff */
[C---:B--2---:R-:W-:Y:S01]  /*2930*/  IMAD R4, R251.reuse, R9, R14 ;  /* 0x00000009fb047224 */ /* 0x044fe200078e020e */
[----:B------:R-:W-:Y:S01]  /*2940*/  IADD3 R9, R30, 0x54, RZ ;  /* 0x000000541e097810 */ /* 0x000fe20007ffe0ff */
[----:B------:R-:W-:Y:S01]  /*2950*/  IMAD.MOV R11, RZ, RZ, -R11 ;  /* 0x000000ffff0b7224 */ /* 0x000fe200078e0a0b */
[----:B------:R1:W-:Y:S01]  /*2960*/  STL [R1+0x108], R5 ;  /* 0x0001080501007387 */ /* 0x0003e20000100800 */
[----:B------:R-:W-:Y:S01]  /*2970*/  IMAD.MOV R12, RZ, RZ, -R12 ;  /* 0x000000ffff0c7224 */ /* 0x000fe200078e0a0c */
[----:B------:R-:W-:Y:S01]  /*2980*/  IABS R14, R8 ;  /* 0x00000008000e7213 */ /* 0x000fe20000000000 */
[----:B------:R-:W-:Y:S01]  /*2990*/  IMAD R6, R251, R10, R15 ;  /* 0x0000000afb067224 */ /* 0x000fe200078e020f */
[----:B------:R2:W-:Y:S01]  /*29a0*/  STL [R1+0x104], R4 ;  /* 0x0001040401007387 */ /* 0x0005e20000100800 */
[----:B------:R-:W-:-:S03]  /*29b0*/  IABS R13, R9 ;  /* 0x00000009000d7213 */ /* 0x000fc60000000000 */
        /* <DEDUP_REMOVED lines=16> */
[----:B------:R-:W-:Y:S01]  /*2ac0*/  STL [R1+0x36e0], R5 ;  /* 0x0036e00501007387 */ /* 0x000fe20000100800 */
[----:B-1----:R-:W-:Y:S01]  /*2ad0*/  IMAD.HI.U32 R8, R252, R13, RZ ;  /* 0x0000000dfc087227 */ /* 0x002fe200078e00ff */
[----:B------:R-:W-:-:S02]  /*2ae0*/  IADD3 R9, -R9, RZ, RZ ;  /* 0x000000ff09097210 */ /* 0x000fc40007ffe1ff */
[----:B------:R1:W-:Y:S01]  /*2af0*/  STL [R1+0x36ec], R4 ;  /* 0x0036ec0401007387 */ /* 0x0003e20000100800 */
[----:B------:R-:W-:Y:S02]  /*2b00*/  IMAD.MOV R8, RZ, RZ, -R8 ;  /* 0x000000ffff087224 */ /* 0x000fe400078e0a08 */
[----:B------:R-:W-:-:S04]  /*2b10*/  IMAD.HI.U32 R11, R252, R16, RZ ;  /* 0x00000010fc0b7227 */ /* 0x000fc800078e00ff */
[----:B------:R-:W-:Y:S02]  /*2b20*/  IMAD.MOV R10, RZ, RZ, -R10 ;  /* 0x000000ffff0a7224 */ /* 0x000fe400078e0a0a */
[----:B------:R-:W-:-:S04]  /*2b30*/  IMAD.HI.U32 R12, R252, R17, RZ ;  /* 0x00000011fc0c7227 */ /* 0x000fc800078e00ff */
[C---:B-1----:R-:W-:Y:S02]  /*2b40*/  IMAD R4, R251.reuse, R8, R13 ;  /* 0x00000008fb047224 */ /* 0x042fe400078e020d */
[C---:B------:R-:W-:Y:S01]  /*2b50*/  IMAD R8, R251.reuse, R9, R14 ;  /* 0x00000009fb087224 */ /* 0x040fe200078e020e */
[C---:B------:R-:W-:Y:S01]  /*2b60*/  IADD3 R9, R30.reuse, 0x59, RZ ;  /* 0x000000591e097810 */ /* 0x040fe20007ffe0ff */
[----:B------:R-:W-:Y:S02]  /*2b70*/  IMAD.MOV R11, RZ, RZ, -R11 ;  /* 0x000000ffff0b7224 */ /* 0x000fe400078e0a0b */
[C---:B------:R-:W-:Y:S01]  /*2b80*/  IMAD R6, R251.reuse, R10, R15 ;  /* 0x0000000afb067224 */ /* 0x040fe200078e020f */
[----:B------:R1:W-:Y:S01]  /*2b90*/  STL [R1+0x3f0c], R8 ;  /* 0x003f0c0801007387 */ /* 0x0003e20000100800 */
[----:B------:R-:W-:Y:S01]  /*2ba0*/  IMAD.MOV R12, RZ, RZ, -R12 ;  /* 0x000000ffff0c7224 */ /* 0x000fe200078e0a0c */
[----:B------:R-:W-:Y:S01]  /*2bb0*/  IABS R14, R9 ;  /* 0x00000009000e7213 */ /* 0x000fe20000000000 */
[----:B------:R-:W-:Y:S01]  /*2bc0*/  IMAD R5, R251, R11, R16 ;  /* 0x0000000bfb057224 */ /* 0x000fe200078e0210 */
[----:B------:R2:W-:Y:S04]  /*2bd0*/  STL [R1+0xf4], R4 ;  /* 0x0000f40401007387 */ /* 0x0005e80000100800 */
[----:B------:R3:W-:Y:S01]  /*2be0*/  STL [R1+0x178], R6 ;  /* 0x0001780601007387 */ /* 0x0007e20000100800 */
[----:B-1----:R-:W-:-:S03]  /*2bf0*/  IADD3 R8, R30, 0x5a, RZ ;  /* 0x0000005a1e087810 */ /* 0x002fc60007ffe0ff */
[----:B------:R1:W-:Y:S01]  /*2c00*/  STL [R1+0x174], R5 ;  /* 0x0001740501007387 */ /* 0x0003e20000100800 */
[----:B--2---:R-:W-:Y:S01]  /*2c10*/  IMAD R4, R251, R12, R17 ;  /* 0x0000000cfb047224 */ /* 0x004fe200078e0211 */
[----:B------:R-:W-:Y:S02]  /*2c20*/  IABS R15, R8 ;  /* 0x00000008000f7213 */ /* 0x000fe40000000000 */
[----:B---3--:R-:W-:Y:S02]  /*2c30*/  IADD3 R6, R30, 0x5b, RZ ;  /* 0x0000005b1e067810 */ /* 0x008fe40007ffe0ff */
[----:B------:R2:W-:Y:S01]  /*2c40*/  STL [R1+0x170], R4 ;  /* 0x0001700401007387 */ /* 0x0005e20000100800 */
[----:B------:R-:W-:Y:S01]  /*2c50*/  IMAD.HI.U32 R10, R252, R15, RZ ;  /* 0x0000000ffc0a7227 */ /* 0x000fe200078e00ff */
[C---:B-1----:R-:W-:Y:S02]  /*2c60*/  IADD3 R5, R30.reuse, 0x5c, RZ ;  /* 0x0000005c1e057810 */ /* 0x042fe40007ffe0ff */
[----:B------:R1:W-:Y:S01]  /*2c70*/  STL [R1+0x36f0], R9 ;  /* 0x0036f00901007387 */ /* 0x0003e20000100800 */
[----:B------:R-:W-:Y:S01]  /*2c80*/  IABS R16, R6 ;  /* 0x0000000600107213 */ /* 0x000fe20000000000 */
[----:B------:R-:W-:Y:S01]  /*2c90*/  IMAD.MOV R10, RZ, RZ, -R10 ;  /* 0x000000ffff0a7224 */ /* 0x000fe200078e0a0a */
[----:B------:R-:W-:Y:S01]  /*2ca0*/  IABS R17, R5 ;  /* 0x0000000500117213 */ /* 0x000fe20000000000 */
[----:B------:R3:W-:Y:S01]  /*2cb0*/  STL [R1+0x36f4], R8 ;  /* 0x0036f40801007387 */ /* 0x0007e20000100800 */
[----:B--2---:R-:W-:Y:S01]  /*2cc0*/  IADD3 R4, R30, 0x5d, RZ ;  /* 0x0000005d1e047810 */ /* 0x004fe20007ffe0ff */
[----:B------:R-:W-:-:S02]  /*2cd0*/  IMAD.HI.U32 R11, R252, R16, RZ ;  /* 0x00000010fc0b7227 */ /* 0x000fc400078e00ff */
[----:B------:R-:W-:Y:S01]  /*2ce0*/  STL [R1+0x36f8], R6 ;  /* 0x0036f80601007387 */ /* 0x000fe20000100800 */
[----:B------:R-:W-:Y:S01]  /*2cf0*/  IABS R18, R4 ;  /* 0x0000000400127213 */ /* 0x000fe20000000000 */
[C---:B-1----:R-:W-:Y:S02]  /*2d00*/  IMAD.HI.U32 R9, R252.reuse, R14, RZ ;  /* 0x0000000efc097227 */ /* 0x042fe400078e00ff */
[----:B------:R1:W-:Y:S01]  /*2d10*/  STL [R1+0x36fc], R5 ;  /* 0x0036fc0501007387 */ /* 0x0003e20000100800 */
[----:B------:R-:W-:Y:S01]  /*2d20*/  IADD3 R11, -R11, RZ, RZ ;  /* 0x000000ff0b0b7210 */ /* 0x000fe20007ffe1ff */
[----:B------:R-:W-:Y:S02]  /*2d30*/  IMAD.MOV R9, RZ, RZ, -R9 ;  /* 0x000000ffff097224 */ /* 0x000fe400078e0a09 */
[----:B------:R2:W-:Y:S01]  /*2d40*/  STL [R1+0x3704], R4 ;  /* 0x0037040401007387 */ /* 0x0005e20000100800 */
[----:B------:R-:W-:Y:S01]  /*2d50*/  IMAD.HI.U32 R12, R252, R17, RZ ;  /* 0x00000011fc0c7227 */ /* 0x000fe200078e00ff */
[----:B---3--:R-:W-:-:S03]  /*2d60*/  IADD3 R8, R30, 0x5f, RZ ;  /* 0x0000005f1e087810 */ /* 0x008fc60007ffe0ff */
[----:B------:R-:W-:-:S04]  /*2d70*/  IMAD.HI.U32 R13, R252, R18, RZ ;  /* 0x00000012fc0d7227 */ /* 0x000fc800078e00ff */
[C---:B-1----:R-:W-:Y:S01]  /*2d80*/  IMAD R5, R251.reuse, R9, R14 ;  /* 0x00000009fb057224 */ /* 0x042fe200078e020e */
[----:B------:R-:W-:Y:S01]  /*2d90*/  IADD3 R9, R30, 0x5e, RZ ;  /* 0x0000005e1e097810 */ /* 0x000fe20007ffe0ff */
[----:B------:R-:W-:Y:S02]  /*2da0*/  IMAD.MOV R12, RZ, RZ, -R12 ;  /* 0x000000ffff0c7224 */ /* 0x000fe400078e0a0c */
[C---:B--2---:R-:W-:Y:S01]  /*2db0*/  IMAD R4, R251.reuse, R10, R15 ;  /* 0x0000000afb047224 */ /* 0x044fe200078e020f */
[----:B------:R1:W-:Y:S01]  /*2dc0*/  STL [R1+0x16c], R5 ;  /* 0x00016c0501007387 */ /* 0x0003e20000100800 */
[----:B------:R-:W-:Y:S01]  /*2dd0*/  IMAD R6, R251, R11, R16 ;  /* 0x0000000bfb067224 */ /* 0x000fe200078e0210 */
[----:B------:R-:W-:Y:S01]  /*2de0*/  IABS R14, R9 ;  /* 0x00000009000e7213 */ /* 0x000fe20000000000 */
[----:B------:R-:W-:Y:S01]  /*2df0*/  IMAD.MOV R13, RZ, RZ, -R13 ;  /* 0x000000ffff0d7224 */ /* 0x000fe200078e0a0d */
[----:B------:R2:W-:Y:S01]  /*2e00*/  STL [R1+0x168], R4 ;  /* 0x0001680401007387 */ /* 0x0005e20000100800 */
[----:B------:R-:W-:-:S03]  /*2e10*/  IABS R15, R8 ;  /* 0x00000008000f7213 */ /* 0x000fc60000000000 */
[----:B------:R3:W-:Y:S01]  /*2e20*/  STL [R1+0x164], R6 ;  /* 0x0001640601007387 */ /* 0x0007e20000100800 */
[----:B-1----:R-:W-:Y:S02]  /*2e30*/  IMAD R5, R251, R12, R17 ;  /* 0x0000000cfb057224 */ /* 0x002fe400078e0211 */
[----:B------:R-:W-:-:S03]  /*2e40*/  IMAD.HI.U32 R10, R252, R15, RZ ;  /* 0x0000000ffc0a7227 */ /* 0x000fc600078e00ff */
[----:B------:R1:W-:Y:S01]  /*2e50*/  STL [R1+0x160], R5 ;  /* 0x0001600501007387 */ /* 0x0003e20000100800 */
[----:B--2---:R-:W-:Y:S01]  /*2e60*/  IMAD R4, R251, R13, R18 ;  /* 0x0000000dfb047224 */ /* 0x004fe200078e0212 */
[----:B---3--:R-:W-:Y:S01]  /*2e70*/  IADD3 R6, R30, 0x60, RZ ;  /* 0x000000601e067810 */ /* 0x008fe20007ffe0ff */
[----:B------:R-:W-:-:S03]  /*2e80*/  IMAD.MOV R10, RZ, RZ, -R10 ;  /* 0x000000ffff0a7224 */ /* 0x000fc600078e0a0a */
[----:B------:R2:W-:Y:S01]  /*2e90*/  STL [R1+0x15c], R4 ;  /* 0x00015c0401007387 */ /* 0x0005e20000100800 */
[----:B------:R-:W-:Y:S02]  /*2ea0*/  IABS R16, R6 ;  /* 0x0000000600107213 */ /* 0x000fe40000000000 */
[----:B-1----:R-:W-:Y:S01]  /*2eb0*/  IADD3 R5, R30, 0x61, RZ ;  /* 0x000000611e057810 */ /* 0x002fe20007ffe0ff */
[----:B------:R1:W-:Y:S02]  /*2ec0*/  STL [R1+0x3708], R9 ;  /* 0x0037080901007387 */ /* 0x0003e40000100800 */
[----:B------:R-:W-:Y:S01]  /*2ed0*/  IMAD.HI.U32 R11, R252, R16, RZ ;  /* 0x00000010fc0b7227 */ /* 0x000fe200078e00ff */
[----:B------:R-:W-:Y:S01]  /*2ee0*/  IABS R17, R5 ;  /* 0x0000000500117213 */ /* 0x000fe20000000000 */
[----:B------:R3:W-:Y:S01]  /*2ef0*/  STL [R1+0x370c], R8 ;  /* 0x00370c0801007387 */ /* 0x0007e20000100800 */
[----:B--2---:R-:W-:Y:S01]  /*2f00*/  IADD3 R4, R30, 0x62, RZ ;  /* 0x000000621e047810 */ /* 0x004fe20007ffe0ff */
[----:B------:R-:W-:-:S02]  /*2f10*/  IMAD.MOV R11, RZ, RZ, -R11 ;  /* 0x000000ffff0b7224 */ /* 0x000fc400078e0a0b */
[C---:B------:R-:W-:Y:S01]  /*2f20*/  IMAD.HI.U32 R12, R252.reuse, R17, RZ ;  /* 0x00000011fc0c7227 */ /* 0x040fe200078e00ff */
[----:B------:R-:W-:Y:S01]  /*2f30*/  IABS R18, R4 ;  /* 0x0000000400127213 */ /* 0x000fe20000000000 */
[----:B------:R-:W-:Y:S02]  /*2f40*/  STL [R1+0x3710], R6 ;  /* 0x0037100601007387 */ /* 0x000fe40000100800 */
[----:B-1----:R-:W-:Y:S01]  /*2f50*/  IMAD.HI.U32 R9, R252, R14, RZ ;  /* 0x0000000efc097227 */ /* 0x002fe200078e00ff */
[----:B------:R-:W-:Y:S01]  /*2f60*/  IADD3 R12, -R12, RZ, RZ ;  /* 0x000000ff0c0c7210 */ /* 0x000fe20007ffe1ff */
[----:B------:R1:W-:Y:S01]  /*2f70*/  STL [R1+0x3718], R5 ;  /* 0x0037180501007387 */ /* 0x0003e20000100800 */
[----:B---3--:R-:W-:Y:S01]  /*2f80*/  IADD3 R8, R30, 0x64, RZ ;  /* 0x000000641e087810 */ /* 0x008fe20007ffe0ff */
[----:B------:R-:W-:Y:S02]  /*2f90*/  IMAD.MOV R9, RZ, RZ, -R9 ;  /* 0x000000ffff097224 */ /* 0x000fe400078e0a09 */
[----:B------:R-:W-:Y:S01]  /*2fa0*/  IMAD.HI.U32 R13, R252, R18, RZ ;  /* 0x00000012fc0d7227 */ /* 0x000fe200078e00ff */
[----:B------:R2:W-:Y:S03]  /*2fb0*/  STL [R1+0x3720], R4 ;  /* 0x0037200401007387 */ /* 0x0005e60000100800 */
[----:B------:R-:W-:-:S02]  /*2fc0*/  IMAD.MOV R13, RZ, RZ, -R13 ;  /* 0x000000ffff0d7224 */ /* 0x000fc400078e0a0d */
[C---:B-1----:R-:W-:Y:S01]  /*2fd0*/  IMAD R5, R251.reuse, R9, R14 ;  /* 0x00000009fb057224 */ /* 0x042fe200078e020e */
[----:B------:R-:W-:Y:S01]  /*2fe0*/  IADD3 R9, R30, 0x63, RZ ;  /* 0x000000631e097810 */ /* 0x000fe20007ffe0ff */
[C---:B------:R-:W-:Y:S02]  /*2ff0*/  IMAD R6, R251.reuse, R11, R16 ;  /* 0x0000000bfb067224 */ /* 0x040fe400078e0210 */
[----:B--2---:R-:W-:Y:S01]  /*3000*/  IMAD R4, R251, R10, R15 ;  /* 0x0000000afb047224 */ /* 0x004fe200078e020f */
[----:B------:R1:W-:Y:S01]  /*3010*/  STL [R1+0x158], R5 ;  /* 0x0001580501007387 */ /* 0x0003e20000100800 */
[----:B------:R-:W-:Y:S02]  /*3020*/  IABS R14, R9 ;  /* 0x00000009000e7213 */ /* 0x000fe40000000000 */
[----:B------:R-:W-:Y:S01]  /*3030*/  IABS R15, R8 ;  /* 0x00000008000f7213 */ /* 0x000fe20000000000 */
[----:B------:R2:W-:Y:S04]  /*3040*/  STL [R1+0x154], R4 ;  /* 0x0001540401007387 */ /* 0x0005e80000100800 */
[----:B------:R3:W-:Y:S01]  /*3050*/  STL [R1+0x150], R6 ;  /* 0x0001500601007387 */ /* 0x0007e20000100800 */
[----:B------:R-:W-:-:S04]  /*3060*/  IMAD.HI.U32 R10, R252, R15, RZ ;  /* 0x0000000ffc0a7227 */ /* 0x000fc800078e00ff */
[C---:B-1----:R-:W-:Y:S02]  /*3070*/  IMAD R5, R251.reuse, R12, R17 ;  /* 0x0000000cfb057224 */ /* 0x042fe400078e0211 */
[----:B--2---:R-:W-:Y:S02]  /*3080*/  IMAD R4, R251, R13, R18 ;  /* 0x0000000dfb047224 */ /* 0x004fe400078e0212 */
[----:B------:R-:W-:Y:S01]  /*3090*/  IMAD.MOV R10, RZ, RZ, -R10 ;  /* 0x000000ffff0a7224 */ /* 0x000fe200078e0a0a */
[----:B------:R1:W-:Y:S01]  /*30a0*/  STL [R1+0x14c], R5 ;  /* 0x00014c0501007387 */ /* 0x0003e20000100800 */
[----:B---3--:R-:W-:-:S03]  /*30b0*/  IADD3 R6, R30, 0x65, RZ ;  /* 0x000000651e067810 */ /* 0x008fc60007ffe0ff */
[----:B------:R2:W-:Y:S01]  /*30c0*/  STL [R1+0x148], R4 ;  /* 0x0001480401007387 */ /* 0x0005e20000100800 */
[----:B------:R-:W-:-:S03]  /*30d0*/  IABS R16, R6 ;  /* 0x0000000600107213 */ /* 0x000fc60000000000 */
[----:B------:R3:W-:Y:S01]  /*30e0*/  STL [R1+0x3724], R9 ;  /* 0x0037240901007387 */ /* 0x0007e20000100800 */
[----:B-1----:R-:W-:Y:S01]  /*30f0*/  IADD3 R5, R30, 0x66, RZ ;  /* 0x000000661e057810 */ /* 0x002fe20007ffe0ff */
[----:B------:R-:W-:Y:S02]  /*3100*/  IMAD.HI.U32 R11, R252, R16, RZ ;  /* 0x00000010fc0b7227 */ /* 0x000fe400078e00ff */
[----:B------:R1:W-:Y:S01]  /*3110*/  STL [R1+0x3728], R8 ;  /* 0x0037280801007387 */ /* 0x0003e20000100800 */
[----:B------:R-:W-:Y:S01]  /*3120*/  IABS R17, R5 ;  /* 0x0000000500117213 */ /* 0x000fe20000000000 */
[----:B------:R-:W-:Y:S01]  /*3130*/  IMAD.MOV R11, RZ, RZ, -R11 ;  /* 0x000000ffff0b7224 */ /* 0x000fe200078e0a0b */
[----:B--2---:R-:W-:Y:S01]  /*3140*/  IADD3 R4, R30, 0x67, RZ ;  /* 0x000000671e047810 */ /* 0x004fe20007ffe0ff */
[----:B------:R2:W-:Y:S01]  /*3150*/  STL [R1+0x372c], R6 ;  /* 0x00372c0601007387 */ /* 0x0005e20000100800 */
[----:B---3--:R-:W-:Y:S02]  /*3160*/  IMAD.HI.U32 R9, R252, R14, RZ ;  /* 0x0000000efc097227 */ /* 0x008fe400078e00ff */
[----:B------:R-:W-:Y:S01]  /*3170*/  IABS R18, R4 ;  /* 0x0000000400127213 */ /* 0x000fe20000000000 */
[----:B------:R-:W-:Y:S01]  /*3180*/  STL [R1+0x3734], R5 ;  /* 0x0037340501007387 */ /* 0x000fe20000100800 */
[----:B------:R-:W-:Y:S01]  /*3190*/  IMAD.MOV R9, RZ, RZ, -R9 ;  /* 0x000000ffff097224 */ /* 0x000fe200078e0a09 */
[----:B-1----:R-:W-:Y:S01]  /*31a0*/  IADD3 R8, R30, 0x69, RZ ;  /* 0x000000691e087810 */ /* 0x002fe20007ffe0ff */
[----:B------:R-:W-:Y:S01]  /*31b0*/  IMAD.HI.U32 R12, R252, R17, RZ ;  /* 0x00000011fc0c7227 */ /* 0x000fe200078e00ff */
[----:B------:R1:W-:Y:S03]  /*31c0*/  STL [R1+0x3738], R4 ;  /* 0x0037380401007387 */ /* 0x0003e60000100800 */
[----:B------:R-:W-:-:S02]  /*31d0*/  IMAD.MOV R12, RZ, RZ, -R12 ;  /* 0x000000ffff0c7224 */ /* 0x000fc400078e0a0c */
[----:B------:R-:W-:-:S04]  /*31e0*/  IMAD.HI.U32 R13, R252, R18, RZ ;  /* 0x00000012fc0d7227 */ /* 0x000fc800078e00ff */
[C---:B--2---:R-:W-:Y:S01]  /*31f0*/  IMAD R6, R251.reuse, R10, R15 ;  /* 0x0000000afb067224 */ /* 0x044fe200078e020f */
[----:B------:R-:W-:Y:S01]  /*3200*/  IADD3 R10, R30, 0x68, RZ ;  /* 0x000000681e0a7810 */ /* 0x000fe20007ffe0ff */
[----:B-1----:R-:W-:Y:S01]  /*3210*/  IMAD R4, R251, R9, R14 ;  /* 0x00000009fb047224 */ /* 0x002fe200078e020e */
[----:B------:R-:W-:Y:S01]  /*3220*/  IADD3 R13, -R13, RZ, RZ ;  /* 0x000000ff0d0d7210 */ /* 0x000fe20007ffe1ff */
[C---:B------:R-:W-:Y:S01]  /*3230*/  IMAD R5, R251.reuse, R11, R16 ;  /* 0x0000000bfb057224 */ /* 0x040fe200078e0210 */
[----:B------:R-:W-:Y:S02]  /*3240*/  IABS R15, R10 ;  /* 0x0000000a000f7213 */ /* 0x000fe40000000000 */
[----:B------:R1:W-:Y:S01]  /*3250*/  STL [R1+0x144], R4 ;  /* 0x0001440401007387 */ /* 0x0003e20000100800 */
[----:B------:R-:W-:Y:S01]  /*3260*/  IABS R16, R8 ;  /* 0x0000000800107213 */ /* 0x000fe20000000000 */
[----:B------:R-:W-:Y:S02]  /*3270*/  IMAD R9, R251, R13, R18 ;  /* 0x0000000dfb097224 */ /* 0x000fe400078e0212 */
[----:B------:R2:W-:Y:S02]  /*3280*/  STL [R1+0x140], R6 ;  /* 0x0001400601007387 */ /* 0x0005e40000100800 */
[----:B------:R-:W-:-:S02]  /*3290*/  IMAD.HI.U32 R11, R252, R16, RZ ;  /* 0x00000010fc0b7227 */ /* 0x000fc400078e00ff */
[----:B------:R3:W-:Y:S02]  /*32a0*/  STL [R1+0x13c], R5 ;  /* 0x00013c0501007387 */ /* 0x0007e40000100800 */
[----:B-1----:R-:W-:Y:S02]  /*32b0*/  IMAD R4, R251, R12, R17 ;  /* 0x0000000cfb047224 */ /* 0x002fe400078e0211 */
[----:B------:R-:W-:Y:S01]  /*32c0*/  IMAD.MOV R11, RZ, RZ, -R11 ;  /* 0x000000ffff0b7224 */ /* 0x000fe200078e0a0b */
[C---:B--2---:R-:W-:Y:S02]  /*32d0*/  IADD3 R6, R30.reuse, 0x6a, RZ ;  /* 0x0000006a1e067810 */ /* 0x044fe40007ffe0ff */
[----:B------:R1:W-:Y:S01]  /*32e0*/  STL [R1+0x138], R4 ;  /* 0x0001380401007387 */ /* 0x0003e20000100800 */
[----:B---3--:R-:W-:-:S03]  /*32f0*/  IADD3 R5, R30, 0x6b, RZ ;  /* 0x0000006b1e057810 */ /* 0x008fc60007ffe0ff */
[----:B------:R2:W-:Y:S01]  /*3300*/  STL [R1+0x3740], R10 ;  /* 0x0037400a01007387 */ /* 0x0005e20000100800 */
[----:B------:R-:W-:Y:S02]  /*3310*/  IABS R17, R6 ;  /* 0x0000000600117213 */ /* 0x000fe40000000000 */
[----:B------:R-:W-:Y:S01]  /*3320*/  IABS R18, R5 ;  /* 0x0000000500127213 */ /* 0x000fe20000000000 */
[----:B------:R3:W-:Y:S01]  /*3330*/  STL [R1+0x3744], R8 ;  /* 0x0037440801007387 */ /* 0x0007e20000100800 */
[----:B-1----:R-:W-:Y:S01]  /*3340*/  IADD3 R4, R30, 0x6c, RZ ;  /* 0x0000006c1e047810 */ /* 0x002fe20007ffe0ff */
[C---:B------:R-:W-:Y:S02]  /*3350*/  IMAD.HI.U32 R12, R252.reuse, R17, RZ ;  /* 0x00000011fc0c7227 */ /* 0x040fe400078e00ff */
[----:B------:R-:W-:Y:S01]  /*3360*/  STL [R1+0x3748], R6 ;  /* 0x0037480601007387 */ /* 0x000fe20000100800 */
[----:B------:R-:W-:Y:S01]  /*3370*/  IABS R19, R4 ;  /* 0x0000000400137213 */ /* 0x000fe20000000000 */
[----:B--2---:R-:W-:-:S02]  /*3380*/  IMAD.HI.U32 R10, R252, R15, RZ ;  /* 0x0000000ffc0a7227 */ /* 0x004fc400078e00ff */
[----:B------:R1:W-:Y:S01]  /*3390*/  STL [R1+0x374c], R5 ;  /* 0x00374c0501007387 */ /* 0x0003e20000100800 */
[----:B---3--:R-:W-:Y:S01]  /*33a0*/  IADD3 R8, R30, 0x6e, RZ ;  /* 0x0000006e1e087810 */ /* 0x008fe20007ffe0ff */
[----:B------:R-:W-:Y:S02]  /*33b0*/  IMAD.MOV R10, RZ, RZ, -R10 ;  /* 0x000000ffff0a7224 */ /* 0x000fe400078e0a0a */
[----:B------:R2:W-:Y:S01]  /*33c0*/  STL [R1+0x3750], R4 ;  /* 0x0037500401007387 */ /* 0x0005e20000100800 */
[----:B------:R-:W-:-:S04]  /*33d0*/  IMAD.HI.U32 R13, R252, R18, RZ ;  /* 0x00000012fc0d7227 */ /* 0x000fc800078e00ff */
[----:B------:R-:W-:-:S04]  /*33e0*/  IMAD.HI.U32 R14, R252, R19, RZ ;  /* 0x00000013fc0e7227 */ /* 0x000fc800078e00ff */
[C---:B-1----:R-:W-:Y:S01]  /*33f0*/  IMAD R5, R251.reuse, R10, R15 ;  /* 0x0000000afb057224 */ /* 0x042fe200078e020f */
[----:B------:R-:W-:Y:S01]  /*3400*/  IADD3 R10, R30, 0x6d, RZ ;  /* 0x0000006d1e0a7810 */ /* 0x000fe20007ffe0ff */
[----:B------:R-:W-:Y:S02]  /*3410*/  IMAD.MOV R12, RZ, RZ, -R12 ;  /* 0x000000ffff0c7224 */ /* 0x000fe400078e0a0c */
[C---:B--2---:R-:W-:Y:S01]  /*3420*/  IMAD R4, R251.reuse, R11, R16 ;  /* 0x0000000bfb047224 */ /* 0x044fe200078e0210 */
[----:B------:R1:W-:Y:S01]  /*3430*/  STL [R1+0x1bc], R5 ;  /* 0x0001bc0501007387 */ /* 0x0003e20000100800 */
[----:B------:R-:W-:Y:S01]  /*3440*/  IMAD.MOV R13, RZ, RZ, -R13 ;  /* 0x000000ffff0d7224 */ /* 0x000fe200078e0a0d */
[----:B------:R-:W-:Y:S01]  /*3450*/  IABS R15, R10 ;  /* 0x0000000a000f7213 */ /* 0x000fe20000000000 */
[----:B------:R-:W-:Y:S01]  /*3460*/  IMAD.MOV R14, RZ, RZ, -R14 ;  /* 0x000000ffff0e7224 */ /* 0x000fe200078e0a0e */
[----:B------:R2:W-:Y:S01]  /*3470*/  STL [R1+0x1b8], R4 ;  /* 0x0001b80401007387 */ /* 0x0005e20000100800 */
[C---:B------:R-:W-:Y:S01]  /*3480*/  IMAD R6, R251.reuse, R12, R17 ;  /* 0x0000000cfb067224 */ /* 0x040fe200078e0211 */
[----:B------:R-:W-:Y:S01]  /*3490*/  IABS R16, R8 ;  /* 0x0000000800107213 */ /* 0x000fe20000000000 */
[----:B-1----:R-:W-:-:S03]  /*34a0*/  IMAD R5, R251, R13, R18 ;  /* 0x0000000dfb057224 */ /* 0x002fc600078e0212 */
[----:B------:R1:W-:Y:S01]  /*34b0*/  STL [R1+0x1b4], R6 ;  /* 0x0001b40601007387 */ /* 0x0003e20000100800 */
[----:B------:R-:W-:-:S03]  /*34c0*/  IMAD.HI.U32 R11, R252, R16, RZ ;  /* 0x00000010fc0b7227 */ /* 0x000fc600078e00ff */
[----:B------:R3:W-:Y:S01]  /*34d0*/  STL [R1+0x1b0], R5 ;  /* 0x0001b00501007387 */ /* 0x0007e20000100800 */
[----:B--2---:R-:W-:Y:S02]  /*34e0*/  IMAD R4, R251, R14, R19 ;  /* 0x0000000efb047224 */ /* 0x004fe400078e0213 */
[----:B------:R-:W-:-:S03]  /*34f0*/  IMAD.MOV R11, RZ, RZ, -R11 ;  /* 0x000000ffff0b7224 */ /* 0x000fc600078e0a0b */
[----:B------:R2:W-:Y:S01]  /*3500*/  STL [R1+0x1ac], R4 ;  /* 0x0001ac0401007387 */ /* 0x0005e20000100800 */
[C---:B-1----:R-:W-:Y:S02]  /*3510*/  IADD3 R6, R30.reuse, 0x6f, RZ ;  /* 0x0000006f1e067810 */ /* 0x042fe40007ffe0ff */
[C---:B---3--:R-:W-:Y:S01]  /*3520*/  IADD3 R5, R30.reuse, 0x70, RZ ;  /* 0x000000701e057810 */ /* 0x048fe20007ffe0ff */
[----:B------:R1:W-:Y:S01]  /*3530*/  STL [R1+0x3754], R10 ;  /* 0x0037540a01007387 */ /* 0x0003e20000100800 */
[----:B------:R-:W-:Y:S02]  /*3540*/  IABS R17, R6 ;  /* 0x0000000600117213 */ /* 0x000fe40000000000 */
[----:B------:R-:W-:Y:S01]  /*3550*/  IABS R18, R5 ;  /* 0x0000000500127213 */ /* 0x000fe20000000000 */
[----:B------:R3:W-:Y:S01]  /*3560*/  STL [R1+0x3758], R8 ;  /* 0x0037580801007387 */ /* 0x0007e20000100800 */
[----:B--2---:R-:W-:Y:S01]  /*3570*/  IADD3 R4, R30, 0x71, RZ ;  /* 0x000000711e047810 */ /* 0x004fe20007ffe0ff */
[----:B------:R-:W-:-:S02]  /*3580*/  IMAD.HI.U32 R12, R252, R17, RZ ;  /* 0x00000011fc0c7227 */ /* 0x000fc400078e00ff */
[----:B------:R-:W-:Y:S01]  /*3590*/  STL [R1+0x375c], R6 ;  /* 0x00375c0601007387 */ /* 0x000fe20000100800 */
[----:B------:R-:W-:Y:S01]  /*35a0*/  IABS R19, R4 ;  /* 0x0000000400137213 */ /* 0x000fe20000000000 */
[C---:B-1----:R-:W-:Y:S02]  /*35b0*/  IMAD.HI.U32 R10, R252.reuse, R15, RZ ;  /* 0x0000000ffc0a7227 */ /* 0x042fe400078e00ff */
[----:B------:R1:W-:Y:S02]  /*35c0*/  STL [R1+0x3760], R5 ;  /* 0x0037600501007387 */ /* 0x0003e40000100800 */
[----:B------:R-:W-:Y:S01]  /*35d0*/  IMAD.HI.U32 R13, R252, R18, RZ ;  /* 0x00000012fc0d7227 */ /* 0x000fe200078e00ff */
[----:B------:R-:W-:Y:S01]  /*35e0*/  IADD3 R10, -R10, RZ, RZ ;  /* 0x000000ff0a0a7210 */ /* 0x000fe20007ffe1ff */
[----:B------:R2:W-:Y:S01]  /*35f0*/  STL [R1+0x3768], R4 ;  /* 0x0037680401007387 */ /* 0x0005e20000100800 */
[----:B---3--:R-:W-:Y:S01]  /*3600*/  IADD3 R8, R30, 0x73, RZ ;  /* 0x000000731e087810 */ /* 0x008fe20007ffe0ff */
[----:B------:R-:W-:-:S04]  /*3610*/  IMAD.HI.U32 R14, R252, R19, RZ ;  /* 0x00000013fc0e7227 */ /* 0x000fc800078e00ff */
[C---:B-1----:R-:W-:Y:S01]  /*3620*/  IMAD R5, R251.reuse, R10, R15 ;  /* 0x0000000afb057224 */ /* 0x042fe200078e020f */
[----:B------:R-:W-:Y:S01]  /*3630*/  IADD3 R10, R30, 0x72, RZ ;  /* 0x000000721e0a7810 */ /* 0x000fe20007ffe0ff */
[----:B------:R-:W-:Y:S02]  /*3640*/  IMAD.MOV R12, RZ, RZ, -R12 ;  /* 0x000000ffff0c7224 */ /* 0x000fe400078e0a0c */
[----:B------:R-:W-:Y:S01]  /*3650*/  IMAD.MOV R13, RZ, RZ, -R13 ;  /* 0x000000ffff0d7224 */ /* 0x000fe200078e0a0d */
[----:B------:R1:W-:Y:S01]  /*3660*/  STL [R1+0x1a8], R5 ;  /* 0x0001a80501007387 */ /* 0x0003e20000100800 */
[C---:B--2---:R-:W-:Y:S02]  /*3670*/  IMAD R4, R251.reuse, R11, R16 ;  /* 0x0000000bfb047224 */ /* 0x044fe400078e0210 */
[----:B------:R-:W-:Y:S02]  /*3680*/  IMAD.MOV R14, RZ, RZ, -R14 ;  /* 0x000000ffff0e7224 */ /* 0x000fe400078e0a0e */
[C---:B------:R-:W-:Y:S01]  /*3690*/  IMAD R6, R251.reuse, R12, R17 ;  /* 0x0000000cfb067224 */ /* 0x040fe200078e0211 */
[----:B------:R2:W-:Y:S01]  /*36a0*/  STL [R1+0x1a4], R4 ;  /* 0x0001a40401007387 */ /* 0x0005e20000100800 */
[----:B-1----:R-:W-:-:S03]  /*36b0*/  IMAD R5, R251, R13, R18 ;  /* 0x0000000dfb057224 */ /* 0x002fc600078e0212 */
[----:B------:R1:W-:Y:S01]  /*36c0*/  STL [R1+0x1a0], R6 ;  /* 0x0001a00601007387 */ /* 0x0003e20000100800 */
[----:B------:R-:W-:-:S03]  /*36d0*/  IABS R13, R8 ;  /* 0x00000008000d7213 */ /* 0x000fc60000000000 */
[----:B------:R3:W-:Y:S01]  /*36e0*/  STL [R1+0x19c], R5 ;  /* 0x00019c0501007387 */ /* 0x0007e20000100800 */
[----:B--2---:R-:W-:Y:S01]  /*36f0*/  IMAD R4, R251, R14, R19 ;  /* 0x0000000efb047224 */ /* 0x004fe200078e0213 */
[----:B------:R-:W-:Y:S01]  /*3700*/  IABS R14, R10 ;  /* 0x0000000a000e7213 */ /* 0x000fe20000000000 */
[----:B------:R-:W-:Y:S01]  /*3710*/  IMAD.HI.U32 R16, R252, R13, RZ ;  /* 0x0000000dfc107227 */ /* 0x000fe200078e00ff */
[----:B-1----:R-:W-:Y:S02]  /*3720*/  IADD3 R6, R30, 0x74, RZ ;  /* 0x000000741e067810 */ /* 0x002fe40007ffe0ff */
[----:B------:R1:W-:Y:S01]  /*3730*/  STL [R1+0x198], R4 ;  /* 0x0001980401007387 */ /* 0x0003e20000100800 */
[----:B------:R-:W-:Y:S01]  /*3740*/  IMAD.HI.U32 R15, R252, R14, RZ ;  /* 0x0000000efc0f7227 */ /* 0x000fe200078e00ff */
[----:B------:R-:W-:Y:S02]  /*3750*/  IADD3 R16, -R16, RZ, RZ ;  /* 0x000000ff10107210 */ /* 0x000fe40007ffe1ff */
[C---:B---3--:R-:W-:Y:S01]  /*3760*/  IADD3 R5, R30.reuse, 0x75, RZ ;  /* 0x000000751e057810 */ /* 0x048fe20007ffe0ff */
[----:B------:R2:W-:Y:S01]  /*3770*/  STL [R1+0x376c], R10 ;  /* 0x00376c0a01007387 */ /* 0x0005e20000100800 */
[----:B------:R-:W-:Y:S01]  /*3780*/  IABS R12, R6 ;  /* 0x00000006000c7213 */ /* 0x000fe20000000000 */
[----:B------:R-:W-:Y:S01]  /*3790*/  IMAD.MOV R15, RZ, RZ, -R15 ;  /* 0x000000ffff0f7224 */ /* 0x000fe200078e0a0f */
[----:B------:R-:W-:Y:S01]  /*37a0*/  IABS R11, R5 ;  /* 0x00000005000b7213 */ /* 0x000fe20000000000 */
[----:B------:R3:W-:Y:S01]  /*37b0*/  STL [R1+0x3770], R8 ;  /* 0x0037700801007387 */ /* 0x0007e20000100800 */
[----:B-1----:R-:W-:Y:S01]  /*37c0*/  IADD3 R4, R30, 0x76, RZ ;  /* 0x000000761e047810 */ /* 0x002fe20007ffe0ff */
[----:B------:R-:W-:-:S02]  /*37d0*/  IMAD.HI.U32 R17, R252, R12, RZ ;  /* 0x0000000cfc117227 */ /* 0x000fc400078e00ff */
[----:B------:R-:W-:Y:S01]  /*37e0*/  STL [R1+0x3774], R6 ;  /* 0x0037740601007387 */ /* 0x000fe20000100800 */
[----:B--2---:R-:W-:Y:S01]  /*37f0*/  IABS R10, R4 ;  /* 0x00000004000a7213 */ /* 0x004fe20000000000 */
[----:B------:R-:W-:Y:S02]  /*3800*/  IMAD.HI.U32 R18, R252, R11, RZ ;  /* 0x0000000bfc127227 */ /* 0x000fe400078e00ff */
[----:B------:R1:W-:Y:S01]  /*3810*/  STL [R1+0x3778], R5 ;  /* 0x0037780501007387 */ /* 0x0003e20000100800 */
[----:B---3--:R-:W-:Y:S01]  /*3820*/  IADD3 R8, R30, 0x78, RZ ;  /* 0x000000781e087810 */ /* 0x008fe20007ffe0ff */
[----:B------:R-:W-:Y:S02]  /*3830*/  IMAD.HI.U32 R19, R252, R10, RZ ;  /* 0x0000000afc137227 */ /* 0x000fe400078e00ff */
[----:B------:R2:W-:Y:S02]  /*3840*/  STL [R1+0x3788], R4 ;  /* 0x0037880401007387 */ /* 0x0005e40000100800 */
[----:B------:R-:W-:-:S02]  /*3850*/  IMAD.MOV R17, RZ, RZ, -R17 ;  /* 0x000000ffff117224 */ /* 0x000fc400078e0a11 */
[----:B------:R-:W-:Y:S02]  /*3860*/  IMAD.MOV R18, RZ, RZ, -R18 ;  /* 0x000000ffff127224 */ /* 0x000fe400078e0a12 */
[C---:B-1----:R-:W-:Y:S02]  /*3870*/  IMAD R5, R251.reuse, R15, R14 ;  /* 0x0000000ffb057224 */ /* 0x042fe400078e020e */
[----:B------:R-:W-:Y:S02]  /*3880*/  IMAD.MOV R19, RZ, RZ, -R19 ;  /* 0x000000ffff137224 */ /* 0x000fe400078e0a13 */
[C---:B--2---:R-:W-:Y:S01]  /*3890*/  IMAD R4, R251.reuse, R16, R13 ;  /* 0x00000010fb047224 */ /* 0x044fe200078e020d */
[----:B------:R1:W-:Y:S01]  /*38a0*/  STL [R1+0x194], R5 ;  /* 0x0001940501007387 */ /* 0x0003e20000100800 */
[C---:B------:R-:W-:Y:S01]  /*38b0*/  IMAD R6, R251.reuse, R17, R12 ;  /* 0x00000011fb067224 */ /* 0x040fe200078e020c */
[----:B------:R-:W-:Y:S02]  /*38c0*/  IABS R16, R8 ;  /* 0x0000000800107213 */ /* 0x000fe40000000000 */
[----:B------:R2:W-:Y:S03]  /*38d0*/  STL [R1+0x190], R4 ;  /* 0x0001900401007387 */ /* 0x0005e60000100800 */
[----:B------:R-:W-:Y:S01]  /*38e0*/  IMAD.HI.U32 R17, R252, R16, RZ ;  /* 0x00000010fc117227 */ /* 0x000fe200078e00ff */
[----:B------:R3:W-:Y:S03]  /*38f0*/  STL [R1+0x18c], R6 ;  /* 0x00018c0601007387 */ /* 0x0007e60000100800 */
[----:B-1----:R-:W-:Y:S01]  /*3900*/  IMAD R5, R251, R18, R11 ;  /* 0x00000012fb057224 */ /* 0x002fe200078e020b */
[----:B------:R-:W-:Y:S01]  /*3910*/  IADD3 R11, R30, 0x77, RZ ;  /* 0x000000771e0b7810 */ /* 0x000fe20007ffe0ff */
[----:B------:R-:W-:-:S02]  /*3920*/  IMAD.MOV R17, RZ, RZ, -R17 ;  /* 0x000000ffff117224 */ /* 0x000fc400078e0a11 */
[----:B--2---:R-:W-:Y:S01]  /*3930*/  IMAD R4, R251, R19, R10 ;  /* 0x00000013fb047224 */ /* 0x004fe200078e020a */
[----:B------:R-:W-:Y:S01]  /*3940*/  IABS R18, R11 ;  /* 0x0000000b00127213 */ /* 0x000fe20000000000 */
[----:B------:R1:W-:Y:S01]  /*3950*/  STL [R1+0x188], R5 ;  /* 0x0001880501007387 */ /* 0x0003e20000100800 */
[----:B---3--:R-:W-:-:S03]  /*3960*/  IADD3 R6, R30, 0x79, RZ ;  /* 0x000000791e067810 */ /* 0x008fc60007ffe0ff */
[----:B------:R2:W-:Y:S01]  /*3970*/  STL [R1+0x184], R4 ;  /* 0x0001840401007387 */ /* 0x0005e20000100800 */
[----:B------:R-:W-:Y:S01]  /*3980*/  IMAD.HI.U32 R19, R252, R18, RZ ;  /* 0x00000012fc137227 */ /* 0x000fe200078e00ff */
[----:B------:R-:W-:Y:S02]  /*3990*/  IABS R10, R6 ;  /* 0x00000006000a7213 */ /* 0x000fe40000000000 */
[----:B------:R3:W-:Y:S01]  /*39a0*/  STL [R1+0x3794], R11 ;  /* 0x0037940b01007387 */ /* 0x0007e20000100800 */
[----:B------:R-:W-:Y:S01]  /*39b0*/  IMAD.MOV R19, RZ, RZ, -R19 ;  /* 0x000000ffff137224 */ /* 0x000fe200078e0a13 */
[----:B-1----:R-:W-:Y:S01]  /*39c0*/  IADD3 R5, R30, 0x7a, RZ ;  /* 0x0000007a1e057810 */ /* 0x002fe20007ffe0ff */
[----:B------:R-:W-:Y:S01]  /*39d0*/  IMAD.HI.U32 R15, R252, R10, RZ ;  /* 0x0000000afc0f7227 */ /* 0x000fe200078e00ff */
[----:B------:R1:W-:Y:S01]  /*39e0*/  STL [R1+0x3798], R8 ;  /* 0x0037980801007387 */ /* 0x0003e20000100800 */
[----:B--2---:R-:W-:Y:S02]  /*39f0*/  IADD3 R4, R30, 0x7b, RZ ;  /* 0x0000007b1e047810 */ /* 0x004fe40007ffe0ff */
[----:B------:R-:W-:Y:S01]  /*3a00*/  IABS R13, R5 ;  /* 0x00000005000d7213 */ /* 0x000fe20000000000 */
[----:B------:R2:W-:Y:S01]  /*3a10*/  STL [R1+0x378c], R6 ;  /* 0x00378c0601007387 */ /* 0x0005e20000100800 */
[----:B---3--:R-:W-:-:S02]  /*3a20*/  IABS R11, R4 ;  /* 0x00000004000b7213 */ /* 0x008fc40000000000 */
[----:B------:R-:W-:Y:S01]  /*3a30*/  IADD3 R15, -R15, RZ, RZ ;  /* 0x000000ff0f0f7210 */ /* 0x000fe20007ffe1ff */
[----:B------:R-:W-:Y:S01]  /*3a40*/  IMAD.HI.U32 R14, R252, R13, RZ ;  /* 0x0000000dfc0e7227 */ /* 0x000fe200078e00ff */
[----:B------:R3:W-:Y:S01]  /*3a50*/  STL [R1+0x37ac], R5 ;  /* 0x0037ac0501007387 */ /* 0x0007e20000100800 */
[----:B-1----:R-:W-:Y:S02]  /*3a60*/  IADD3 R8, R30, 0x7d, RZ ;  /* 0x0000007d1e087810 */ /* 0x002fe40007ffe0ff */
[----:B------:R-:W-:Y:S01]  /*3a70*/  IMAD.HI.U32 R12, R252, R11, RZ ;  /* 0x0000000bfc0c7227 */ /* 0x000fe200078e00ff */
[----:B------:R1:W-:Y:S01]  /*3a80*/  STL [R1+0x37d8], R4 ;  /* 0x0037d80401007387 */ /* 0x0003e20000100800 */
[----:B--2---:R-:W-:Y:S02]  /*3a90*/  IADD3 R6, R30, 0x7e, RZ ;  /* 0x0000007e1e067810 */ /* 0x004fe40007ffe0ff */
[----:B------:R-:W-:Y:S02]  /*3aa0*/  IMAD.MOV R14, RZ, RZ, -R14 ;  /* 0x000000ffff0e7224 */ /* 0x000fe400078e0a0e */
[----:B------:R-:W-:-:S02]  /*3ab0*/  IMAD.MOV R12, RZ, RZ, -R12 ;  /* 0x000000ffff0c7224 */ /* 0x000fc400078e0a0c */
[C---:B---3--:R-:W-:Y:S02]  /*3ac0*/  IMAD R5, R251.reuse, R19, R18 ;  /* 0x00000013fb057224 */ /* 0x048fe400078e0212 */
[C---:B------:R-:W-:Y:S01]  /*3ad0*/  IMAD R10, R251.reuse, R15, R10 ;  /* 0x0000000ffb0a7224 */ /* 0x040fe200078e020a */
[----:B------:R-:W-:Y:S01]  /*3ae0*/  IABS R15, R6 ;  /* 0x00000006000f7213 */ /* 0x000fe20000000000 */
[----:B-1----:R-:W-:Y:S01]  /*3af0*/  IMAD R4, R251, R17, R16 ;  /* 0x00000011fb047224 */ /* 0x002fe200078e0210 */
[----:B------:R1:W-:Y:S01]  /*3b00*/  STL [R1+0x180], R5 ;  /* 0x0001800501007387 */ /* 0x0003e20000100800 */
[----:B------:R-:W-:Y:S02]  /*3b10*/  IABS R17, R8 ;  /* 0x0000000800117213 */ /* 0x000fe40000000000 */
[C---:B------:R-:W-:Y:S01]  /*3b20*/  IMAD.HI.U32 R16, R252.reuse, R15, RZ ;  /* 0x0000000ffc107227 */ /* 0x040fe200078e00ff */
[----:B------:R2:W-:Y:S03]  /*3b30*/  STL [R1+0x17c], R4 ;  /* 0x00017c0401007387 */ /* 0x0005e60000100800 */
[----:B------:R-:W-:-:S04]  /*3b40*/  IMAD.HI.U32 R18, R252, R17, RZ ;  /* 0x00000011fc127227 */ /* 0x000fc800078e00ff */
[C---:B-1----:R-:W-:Y:S01]  /*3b50*/  IMAD R5, R251.reuse, R14, R13 ;  /* 0x0000000efb057224 */ /* 0x042fe200078e020d */
[----:B------:R-:W-:Y:S01]  /*3b60*/  IADD3 R13, R30, 0x7c, RZ ;  /* 0x0000007c1e0d7810 */ /* 0x000fe20007ffe0ff */
[----:B------:R-:W-:Y:S02]  /*3b70*/  IMAD.MOV R18, RZ, RZ, -R18 ;  /* 0x000000ffff127224 */ /* 0x000fe400078e0a12 */
[----:B--2---:R-:W-:Y:S01]  /*3b80*/  IMAD R4, R251, R12, R11 ;  /* 0x0000000cfb047224 */ /* 0x004fe200078e020b */
[----:B------:R1:W-:Y:S01]  /*3b90*/  STL [R1+0x200], R5 ;  /* 0x0002000501007387 */ /* 0x0003e20000100800 */
[----:B------:R-:W-:Y:S01]  /*3ba0*/  IABS R19, R13 ;  /* 0x0000000d00137213 */ /* 0x000fe20000000000 */
[----:B------:R-:W-:Y:S02]  /*3bb0*/  IMAD.MOV R16, RZ, RZ, -R16 ;  /* 0x000000ffff107224 */ /* 0x000fe400078e0a10 */
[----:B------:R2:W-:Y:S02]  /*3bc0*/  STL [R1+0x1fc], R4 ;  /* 0x0001fc0401007387 */ /* 0x0005e40000100800 */
[----:B------:R-:W-:-:S02]  /*3bd0*/  IMAD.HI.U32 R20, R252, R19, RZ ;  /* 0x00000013fc147227 */ /* 0x000fc400078e00ff */
[----:B------:R3:W-:Y:S01]  /*3be0*/  STL [R1+0x37a8], R13 ;  /* 0x0037a80d01007387 */ /* 0x0007e20000100800 */
[C---:B-1----:R-:W-:Y:S01]  /*3bf0*/  IADD3 R5, R30.reuse, 0x7f, RZ ;  /* 0x0000007f1e057810 */ /* 0x042fe20007ffe0ff */
[----:B------:R-:W-:Y:S02]  /*3c00*/  IMAD.MOV R20, RZ, RZ, -R20 ;  /* 0x000000ffff147224 */ /* 0x000fe400078e0a14 */
[----:B------:R1:W-:Y:S01]  /*3c10*/  STL [R1+0x37b0], R8 ;  /* 0x0037b00801007387 */ /* 0x0003e20000100800 */
[----:B--2---:R-:W-:-:S03]  /*3c20*/  IADD3 R4, R30, 0x80, RZ ;  /* 0x000000801e047810 */ /* 0x004fc60007ffe0ff */
[----:B------:R-:W-:Y:S01]  /*3c30*/  STL [R1+0x37a0], R6 ;  /* 0x0037a00601007387 */ /* 0x000fe20000100800 */
[----:B---3--:R-:W-:Y:S02]  /*3c40*/  IABS R13, R5 ;  /* 0x00000005000d7213 */ /* 0x008fe40000000000 */
[----:B------:R-:W-:Y:S01]  /*3c50*/  IABS R11, R4 ;  /* 0x00000004000b7213 */ /* 0x000fe20000000000 */
[----:B------:R2:W-:Y:S01]  /*3c60*/  STL [R1+0x37d4], R5 ;  /* 0x0037d40501007387 */ /* 0x0005e20000100800 */
[----:B-1----:R-:W-:Y:S01]  /*3c70*/  IADD3 R8, R30, 0x82, RZ ;  /* 0x000000821e087810 */ /* 0x002fe20007ffe0ff */
[C---:B------:R-:W-:Y:S02]  /*3c80*/  IMAD.HI.U32 R14, R252.reuse, R13, RZ ;  /* 0x0000000dfc0e7227 */ /* 0x040fe400078e00ff */
[----:B------:R1:W-:Y:S02]  /*3c90*/  STL [R1+0x37ec], R4 ;  /* 0x0037ec0401007387 */ /* 0x0003e40000100800 */
[----:B------:R-:W-:Y:S01]  /*3ca0*/  IMAD.HI.U32 R12, R252, R11, RZ ;  /* 0x0000000bfc0c7227 */ /* 0x000fe200078e00ff */
[----:B------:R-:W-:-:S03]  /*3cb0*/  IADD3 R14, -R14, RZ, RZ ;  /* 0x000000ff0e0e7210 */ /* 0x000fc60007ffe1ff */
[C---:B--2---:R-:W-:Y:S02]  /*3cc0*/  IMAD R5, R251.reuse, R20, R19 ;  /* 0x00000014fb057224 */ /* 0x044fe400078e0213 */
[----:B------:R-:W-:Y:S02]  /*3cd0*/  IMAD.MOV R12, RZ, RZ, -R12 ;  /* 0x000000ffff0c7224 */ /* 0x000fe400078e0a0c */
[C---:B-1----:R-:W-:Y:S01]  /*3ce0*/  IMAD R4, R251.reuse, R18, R17 ;  /* 0x00000012fb047224 */ /* 0x042fe200078e0211 */
        /* <DEDUP_REMOVED lines=22> */
[----:B------:R-:W-:Y:S01]  /*3e50*/  IMAD.MOV R16, RZ, RZ, -R16 ;  /* 0x000000ffff107224 */ /* 0x000fe200078e0a10 */
[----:B------:R-:W-:Y:S01]  /*3e60*/  STL [R1+0x37a4], R6 ;  /* 0x0037a40601007387 */ /* 0x000fe20000100800 */
[----:B---3--:R-:W-:-:S02]  /*3e70*/  IABS R13, R5 ;  /* 0x00000005000d7213 */ /* 0x008fc40000000000 */
[----:B------:R-:W-:Y:S01]  /*3e80*/  IABS R11, R4 ;  /* 0x00000004000b7213 */ /* 0x000fe20000000000 */
[----:B------:R2:W-:Y:S01]  /*3e90*/  STL [R1+0x37e8], R5 ;  /* 0x0037e80501007387 */ /* 0x0005e20000100800 */
[----:B-1----:R-:W-:Y:S01]  /*3ea0*/  IADD3 R8, R30, 0x87, RZ ;  /* 0x000000871e087810 */ /* 0x002fe20007ffe0ff */
[C---:B------:R-:W-:Y:S02]  /*3eb0*/  IMAD.HI.U32 R14, R252.reuse, R13, RZ ;  /* 0x0000000dfc0e7227 */ /* 0x040fe400078e00ff */
[----:B------:R1:W-:Y:S02]  /*3ec0*/  STL [R1+0x3800], R4 ;  /* 0x0038000401007387 */ /* 0x0003e40000100800 */
[----:B------:R-:W-:-:S04]  /*3ed0*/  IMAD.HI.U32 R12, R252, R11, RZ ;  /* 0x0000000bfc0c7227 */ /* 0x000fc800078e00ff */
[C---:B--2---:R-:W-:Y:S01]  /*3ee0*/  IMAD R5, R251.reuse, R20, R19 ;  /* 0x00000014fb057224 */ /* 0x044fe200078e0213 */
[----:B------:R-:W-:Y:S01]  /*3ef0*/  IADD3 R12, -R12, RZ, RZ ;  /* 0x000000ff0c0c7210 */ /* 0x000fe20007ffe1ff */
        /* <DEDUP_REMOVED lines=16> */
[----:B------:R-:W-:Y:S01]  /*4000*/  IABS R15, R6 ;  /* 0x00000006000f7213 */ /* 0x000fe20000000000 */
[----:B------:R-:W-:Y:S02]  /*4010*/  IMAD.HI.U32 R20, R252, R19, RZ ;  /* 0x00000013fc147227 */ /* 0x000fe400078e00ff */
[----:B------:R3:W-:Y:S01]  /*4020*/  STL [R1+0x37d0], R13 ;  /* 0x0037d00d01007387 */ /* 0x0007e20000100800 */
[----:B-1----:R-:W-:Y:S01]  /*4030*/  IADD3 R5, R30, 0x89, RZ ;  /* 0x000000891e057810 */ /* 0x002fe20007ffe0ff */
[----:B------:R-:W-:Y:S02]  /*4040*/  IMAD.MOV R20, RZ, RZ, -R20 ;  /* 0x000000ffff147224 */ /* 0x000fe400078e0a14 */
[----:B------:R1:W-:Y:S01]  /*4050*/  STL [R1+0x37dc], R8 ;  /* 0x0037dc0801007387 */ /* 0x0003e20000100800 */
[----:B------:R-:W-:Y:S01]  /*4060*/  IMAD.HI.U32 R16, R252, R15, RZ ;  /* 0x0000000ffc107227 */ /* 0x000fe200078e00ff */
[----:B--2---:R-:W-:-:S02]  /*4070*/  IADD3 R4, R30, 0x8a, RZ ;  /* 0x0000008a1e047810 */ /* 0x004fc40007ffe0ff */
[----:B------:R-:W-:Y:S01]  /*4080*/  STL [R1+0x37bc], R6 ;  /* 0x0037bc0601007387 */ /* 0x000fe20000100800 */
[----:B------:R-:W-:Y:S01]  /*4090*/  IMAD.MOV R16, RZ, RZ, -R16 ;  /* 0x000000ffff107224 */ /* 0x000fe200078e0a10 */
[----:B---3--:R-:W-:Y:S02]  /*40a0*/  IABS R13, R5 ;  /* 0x00000005000d7213 */ /* 0x008fe40000000000 */
[----:B------:R-:W-:Y:S01]  /*40b0*/  IABS R11, R4 ;  /* 0x00000004000b7213 */ /* 0x000fe20000000000 */
[----:B------:R2:W-:Y:S01]  /*40c0*/  STL [R1+0x37fc], R5 ;  /* 0x0037fc0501007387 */ /* 0x0005e20000100800 */
[----:B-1----:R-:W-:Y:S01]  /*40d0*/  IADD3 R8, R30, 0x8c, RZ ;  /* 0x0000008c1e087810 */ /* 0x002fe20007ffe0ff */
[C---:B------:R-:W-:Y:S02]  /*40e0*/  IMAD.HI.U32 R14, R252.reuse, R13, RZ ;  /* 0x0000000dfc0e7227 */ /* 0x040fe400078e00ff */
[----:B------:R1:W-:Y:S02]  /*40f0*/  STL [R1+0x3814], R4 ;  /* 0x0038140401007387 */ /* 0x0003e40000100800 */
[----:B------:R-:W-:-:S04]  /*4100*/  IMAD.HI.U32 R12, R252, R11, RZ ;  /* 0x0000000bfc0c7227 */ /* 0x000fc800078e00ff */
[C---:B--2---:R-:W-:Y:S02]  /*4110*/  IMAD R5, R251.reuse, R20, R19 ;  /* 0x00000014fb057224 */ /* 0x044fe400078e0213 */
[----:B------:R-:W-:Y:S02]  /*4120*/  IMAD.MOV R14, RZ, RZ, -R14 ;  /* 0x000000ffff0e7224 */ /* 0x000fe400078e0a0e */
[C---:B-1----:R-:W-:Y:S01]  /*4130*/  IMAD R4, R251.reuse, R18, R17 ;  /* 0x00000012fb047224 */ /* 0x042fe200078e0211 */
[----:B------:R1:W-:Y:S01]  /*4140*/  STL [R1+0x1d0], R5 ;  /* 0x0001d00501007387 */ /* 0x0003e20000100800 */
[C---:B------:R-:W-:Y:S01]  /*4150*/  IMAD R6, R251.reuse, R16, R15 ;  /* 0x00000010fb067224 */ /* 0x040fe200078e020f */
[----:B------:R-:W-:Y:S01]  /*4160*/  IABS R18, R8 ;  /* 0x0000000800127213 */ /* 0x000fe20000000000 */
[----:B------:R-:W-:Y:S01]  /*4170*/  IMAD.MOV R12, RZ, RZ, -R12 ;  /* 0x000000ffff0c7224 */ /* 0x000fe200078e0a0c */
[----:B------:R2:W-:Y:S03]  /*4180*/  STL [R1+0x1cc], R4 ;  /* 0x0001cc0401007387 */ /* 0x0005e60000100800 */
[----:B------:R-:W-:Y:S01]  /*4190*/  IMAD.HI.U32 R19, R252, R18, RZ ;  /* 0x00000012fc137227 */ /* 0x000fe200078e00ff */
[----:B------:R3:W-:Y:S03]  /*41a0*/  STL [R1+0x1c8], R6 ;  /* 0x0001c80601007387 */ /* 0x0007e60000100800 */
[----:B-1----:R-:W-:Y:S01]  /*41b0*/  IMAD R5, R251, R14, R13 ;  /* 0x0000000efb057224 */ /* 0x002fe200078e020d */
[----:B------:R-:W-:Y:S01]  /*41c0*/  IADD3 R13, R30, 0x8b, RZ ;  /* 0x0000008b1e0d7810 */ /* 0x000fe20007ffe0ff */
[----:B------:R-:W-:-:S02]  /*41d0*/  IMAD.MOV R19, RZ, RZ, -R19 ;  /* 0x000000ffff137224 */ /* 0x000fc400078e0a13 */
[----:B--2---:R-:W-:Y:S01]  /*41e0*/  IMAD R4, R251, R12, R11 ;  /* 0x0000000cfb047224 */ /* 0x004fe200078e020b */
[----:B------:R1:W-:Y:S01]  /*41f0*/  STL [R1+0x1c4], R5 ;  /* 0x0001c40501007387 */ /* 0x0003e20000100800 */
[----:B------:R-:W-:Y:S02]  /*4200*/  IABS R11, R13 ;  /* 0x0000000d000b7213 */ /* 0x000fe40000000000 */
[----:B---3--:R-:W-:Y:S01]  /*4210*/  IADD3 R6, R30, 0x8d, RZ ;  /* 0x0000008d1e067810 */ /* 0x008fe20007ffe0ff */
[----:B------:R2:W-:Y:S02]  /*4220*/  STL [R1+0x1c0], R4 ;  /* 0x0001c00401007387 */ /* 0x0005e40000100800 */
[----:B------:R-:W-:Y:S01]  /*4230*/  IMAD.HI.U32 R20, R252, R11, RZ ;  /* 0x0000000bfc147227 */ /* 0x000fe200078e00ff */
[----:B------:R-:W-:Y:S01]  /*4240*/  IABS R16, R6 ;  /* 0x0000000600107213 */ /* 0x000fe20000000000 */
[----:B------:R-:W-:Y:S01]  /*4250*/  STL [R1+0x37e4], R13 ;  /* 0x0037e40d01007387 */ /* 0x000fe20000100800 */
[----:B-1----:R-:W-:-:S03]  /*4260*/  IADD3 R5, R30, 0x8e, RZ ;  /* 0x0000008e1e057810 */ /* 0x002fc60007ffe0ff */
[----:B------:R-:W-:Y:S01]  /*4270*/  IMAD.HI.U32 R17, R252, R16, RZ ;  /* 0x00000010fc117227 */ /* 0x000fe200078e00ff */
[----:B------:R1:W-:Y:S01]  /*4280*/  STL [R1+0x37f0], R8 ;  /* 0x0037f00801007387 */ /* 0x0003e20000100800 */
[----:B--2---:R-:W-:Y:S02]  /*4290*/  IADD3 R4, R30, 0x8f, RZ ;  /* 0x0000008f1e047810 */ /* 0x004fe40007ffe0ff */
[----:B------:R-:W-:Y:S01]  /*42a0*/  IABS R14, R5 ;  /* 0x00000005000e7213 */ /* 0x000fe20000000000 */
[----:B------:R2:W-:Y:S01]  /*42b0*/  STL [R1+0x37cc], R6 ;  /* 0x0037cc0601007387 */ /* 0x0005e20000100800 */
[----:B------:R-:W-:Y:S01]  /*42c0*/  IABS R12, R4 ;  /* 0x00000004000c7213 */ /* 0x000fe20000000000 */
[----:B------:R-:W-:Y:S01]  /*42d0*/  IMAD.MOV R17, RZ, RZ, -R17 ;  /* 0x000000ffff117224 */ /* 0x000fe200078e0a11 */
[----:B------:R-:W-:Y:S01]  /*42e0*/  IADD3 R20, -R20, RZ, RZ ;  /* 0x000000ff14147210 */ /* 0x000fe20007ffe1ff */
[----:B------:R-:W-:Y:S01]  /*42f0*/  IMAD.HI.U32 R15, R252, R14, RZ ;  /* 0x0000000efc0f7227 */ /* 0x000fe200078e00ff */
[----:B------:R3:W-:Y:S01]  /*4300*/  STL [R1+0x3810], R5 ;  /* 0x0038100501007387 */ /* 0x0007e20000100800 */
[----:B-1----:R-:W-:-:S02]  /*4310*/  IADD3 R8, R30, 0x91, RZ ;  /* 0x000000911e087810 */ /* 0x002fc40007ffe0ff */
[----:B------:R-:W-:Y:S01]  /*4320*/  IMAD.HI.U32 R13, R252, R12, RZ ;  /* 0x0000000cfc0d7227 */ /* 0x000fe200078e00ff */
[----:B------:R1:W-:Y:S03]  /*4330*/  STL [R1+0x382c], R4 ;  /* 0x00382c0401007387 */ /* 0x0003e60000100800 */
[----:B------:R-:W-:Y:S02]  /*4340*/  IMAD.MOV R15, RZ, RZ, -R15 ;  /* 0x000000ffff0f7224 */ /* 0x000fe400078e0a0f */
[C---:B--2---:R-:W-:Y:S02]  /*4350*/  IMAD R6, R251.reuse, R17, R16 ;  /* 0x00000011fb067224 */ /* 0x044fe400078e0210 */
[----:B------:R-:W-:Y:S02]  /*4360*/  IMAD.MOV R13, RZ, RZ, -R13 ;  /* 0x000000ffff0d7224 */ /* 0x000fe400078e0a0d */
[C---:B---3--:R-:W-:Y:S01]  /*4370*/  IMAD R5, R251.reuse, R15, R14 ;  /* 0x0000000ffb057224 */ /* 0x048fe200078e020e */
[----:B------:R-:W-:Y:S01]  /*4380*/  IADD3 R14, R30, 0x90, RZ ;  /* 0x000000901e0e7810 */ /* 0x000fe20007ffe0ff */
[C---:B-1----:R-:W-:Y:S01]  /*4390*/  IMAD R4, R251.reuse, R19, R18 ;  /* 0x00000013fb047224 */ /* 0x042fe200078e0212 */
[----:B------:R-:W-:Y:S01]  /*43a0*/  IABS R18, R8 ;  /* 0x0000000800127213 */ /* 0x000fe20000000000 */
[----:B------:R-:W-:Y:S01]  /*43b0*/  IMAD R11, R251, R20, R11 ;  /* 0x00000014fb0b7224 */ /* 0x000fe200078e020b */
[----:B------:R-:W-:-:S02]  /*43c0*/  IABS R20, R14 ;  /* 0x0000000e00147213 */ /* 0x000fc40000000000 */
[----:B------:R1:W-:Y:S01]  /*43d0*/  STL [R1+0x244], R4 ;  /* 0x0002440401007387 */ /* 0x0003e20000100800 */
[----:B------:R-:W-:-:S03]  /*43e0*/  IMAD.HI.U32 R19, R252, R18, RZ ;  /* 0x00000012fc137227 */ /* 0x000fc600078e00ff */
[----:B------:R2:W-:Y:S01]  /*43f0*/  STL [R1+0x240], R6 ;  /* 0x0002400601007387 */ /* 0x0005e20000100800 */
[----:B------:R-:W-:Y:S01]  /*4400*/  IMAD.HI.U32 R21, R252, R20, RZ ;  /* 0x00000014fc157227 */ /* 0x000fe200078e00ff */
[----:B------:R-:W-:Y:S02]  /*4410*/  IADD3 R19, -R19, RZ, RZ ;  /* 0x000000ff13137210 */ /* 0x000fe40007ffe1ff */
[----:B------:R3:W-:Y:S01]  /*4420*/  STL [R1+0x23c], R5 ;  /* 0x00023c0501007387 */ /* 0x0007e20000100800 */
[----:B------:R-:W-:Y:S02]  /*4430*/  IMAD.MOV R21, RZ, RZ, -R21 ;  /* 0x000000ffff157224 */ /* 0x000fe400078e0a15 */
[----:B-1----:R-:W-:Y:S01]  /*4440*/  IMAD R4, R251, R13, R12 ;  /* 0x0000000dfb047224 */ /* 0x002fe200078e020c */
[----:B--2---:R-:W-:-:S04]  /*4450*/  IADD3 R6, R30, 0x92, RZ ;  /* 0x000000921e067810 */ /* 0x004fc80007ffe0ff */
[----:B------:R1:W-:Y:S01]  /*4460*/  STL [R1+0x238], R4 ;  /* 0x0002380401007387 */ /* 0x0003e20000100800 */
[----:B---3--:R-:W-:Y:S02]  /*4470*/  IADD3 R5, R30, 0x93, RZ ;  /* 0x000000931e057810 */ /* 0x008fe40007ffe0ff */
[----:B------:R-:W-:Y:S01]  /*4480*/  IABS R16, R6 ;  /* 0x0000000600107213 */ /* 0x000fe20000000000 */
[----:B------:R2:W-:Y:S04]  /*4490*/  STL [R1+0x37f8], R14 ;  /* 0x0037f80e01007387 */ /* 0x0005e80000100800 */
[----:B------:R-:W-:Y:S01]  /*44a0*/  IMAD.HI.U32 R17, R252, R16, RZ ;  /* 0x00000010fc117227 */ /* 0x000fe200078e00ff */
[----:B-1----:R-:W-:Y:S01]  /*44b0*/  IADD3 R4, R30, 0x94, RZ ;  /* 0x000000941e047810 */ /* 0x002fe20007ffe0ff */
[----:B------:R1:W-:Y:S02]  /*44c0*/  STL [R1+0x3804], R8 ;  /* 0x0038040801007387 */ /* 0x0003e40000100800 */
[----:B------:R-:W-:Y:S01]  /*44d0*/  IMAD.MOV R17, RZ, RZ, -R17 ;  /* 0x000000ffff117224 */ /* 0x000fe200078e0a11 */
[----:B------:R-:W-:Y:S01]  /*44e0*/  IABS R12, R4 ;  /* 0x00000004000c7213 */ /* 0x000fe20000000000 */
[----:B------:R-:W-:Y:S01]  /*44f0*/  STL [R1+0x37e0], R6 ;  /* 0x0037e00601007387 */ /* 0x000fe20000100800 */
[----:B--2---:R-:W-:-:S03]  /*4500*/  IABS R14, R5 ;  /* 0x00000005000e7213 */ /* 0x004fc60000000000 */
[----:B------:R2:W-:Y:S01]  /*4510*/  STL [R1+0x3828], R5 ;  /* 0x0038280501007387 */ /* 0x0005e20000100800 */
[----:B------:R-:W-:Y:S01]  /*4520*/  IMAD.HI.U32 R13, R252, R12, RZ ;  /* 0x0000000cfc0d7227 */ /* 0x000fe200078e00ff */
[----:B-1----:R-:W-:Y:S02]  /*4530*/  IADD3 R8, R30, 0x96, RZ ;  /* 0x000000961e087810 */ /* 0x002fe40007ffe0ff */
[----:B------:R1:W-:Y:S01]  /*4540*/  STL [R1+0x3844], R4 ;  /* 0x0038440401007387 */ /* 0x0003e20000100800 */
[----:B------:R-:W-:-:S04]  /*4550*/  IMAD.HI.U32 R15, R252, R14, RZ ;  /* 0x0000000efc0f7227 */ /* 0x000fc800078e00ff */
[----:B------:R-:W-:Y:S02]  /*4560*/  IMAD.MOV R15, RZ, RZ, -R15 ;  /* 0x000000ffff0f7224 */ /* 0x000fe400078e0a0f */
[C---:B--2---:R-:W-:Y:S02]  /*4570*/  IMAD R5, R251.reuse, R21, R20 ;  /* 0x00000015fb057224 */ /* 0x044fe400078e0214 */
[C---:B------:R-:W-:Y:S02]  /*4580*/  IMAD R6, R251.reuse, R17, R16 ;  /* 0x00000011fb067224 */ /* 0x040fe400078e0210 */
[C---:B-1----:R-:W-:Y:S01]  /*4590*/  IMAD R4, R251.reuse, R19, R18 ;  /* 0x00000013fb047224 */ /* 0x042fe200078e0212 */
[----:B------:R1:W-:Y:S01]  /*45a0*/  STL [R1+0x234], R5 ;  /* 0x0002340501007387 */ /* 0x0003e20000100800 */
[----:B------:R-:W-:Y:S01]  /*45b0*/  IMAD.MOV R13, RZ, RZ, -R13 ;  /* 0x000000ffff0d7224 */ /* 0x000fe200078e0a0d */
        /* <DEDUP_REMOVED lines=16> */
[----:B------:R-:W-:Y:S02]  /*46c0*/  IMAD.HI.U32 R17, R252, R16, RZ ;  /* 0x00000010fc117227 */ /* 0x000fe400078e00ff */
[----:B------:R1:W-:Y:S01]  /*46d0*/  STL [R1+0x381c], R8 ;  /* 0x00381c0801007387 */ /* 0x0003e20000100800 */
[----:B--2---:R-:W-:Y:S01]  /*46e0*/  IADD3 R4, R30, 0x99, RZ ;  /* 0x000000991e047810 */ /* 0x004fe20007ffe0ff */
[----:B------:R-:W-:-:S02]  /*46f0*/  IMAD.MOV R21, RZ, RZ, -R21 ;  /* 0x000000ffff157224 */ /* 0x000fc400078e0a15 */
[----:B------:R-:W-:Y:S01]  /*4700*/  STL [R1+0x37f4], R6 ;  /* 0x0037f40601007387 */ /* 0x000fe20000100800 */
[----:B------:R-:W-:Y:S02]  /*4710*/  IADD3 R17, -R17, RZ, RZ ;  /* 0x000000ff11117210 */ /* 0x000fe40007ffe1ff */
[----:B---3--:R-:W-:Y:S01]  /*4720*/  IABS R14, R5 ;  /* 0x00000005000e7213 */ /* 0x008fe20000000000 */
[----:B------:R2:W-:Y:S01]  /*4730*/  STL [R1+0x3840], R5 ;  /* 0x0038400501007387 */ /* 0x0005e20000100800 */
[----:B------:R-:W-:Y:S02]  /*4740*/  IABS R12, R4 ;  /* 0x00000004000c7213 */ /* 0x000fe40000000000 */
[----:B-1----:R-:W-:Y:S01]  /*4750*/  IADD3 R8, R30, 0x9b, RZ ;  /* 0x0000009b1e087810 */ /* 0x002fe20007ffe0ff */
[----:B------:R-:W-:Y:S01]  /*4760*/  IMAD.HI.U32 R15, R252, R14, RZ ;  /* 0x0000000efc0f7227 */ /* 0x000fe200078e00ff */
[----:B------:R1:W-:Y:S03]  /*4770*/  STL [R1+0x3858], R4 ;  /* 0x0038580401007387 */ /* 0x0003e60000100800 */
[----:B------:R-:W-:-:S02]  /*4780*/  IMAD.MOV R15, RZ, RZ, -R15 ;  /* 0x000000ffff0f7224 */ /* 0x000fc400078e0a0f */
[----:B--2---:R-:W-:Y:S02]  /*4790*/  IMAD R5, R251, R21, R20 ;  /* 0x00000015fb057224 */ /* 0x004fe400078e0214 */
[----:B------:R-:W-:-:S03]  /*47a0*/  IMAD.HI.U32 R13, R252, R12, RZ ;  /* 0x0000000cfc0d7227 */ /* 0x000fc600078e00ff */
[----:B------:R2:W-:Y:S01]  /*47b0*/  STL [R1+0x220], R5 ;  /* 0x0002200501007387 */ /* 0x0005e20000100800 */
[C---:B-1----:R-:W-:Y:S01]  /*47c0*/  IMAD R4, R251.reuse, R19, R18 ;  /* 0x00000013fb047224 */ /* 0x042fe200078e0212 */
[----:B------:R-:W-:Y:S01]  /*47d0*/  IABS R18, R8 ;  /* 0x0000000800127213 */ /* 0x000fe20000000000 */
[----:B------:R-:W-:Y:S02]  /*47e0*/  IMAD R6, R251, R17, R16 ;  /* 0x00000011fb067224 */ /* 0x000fe400078e0210 */
[----:B------:R-:W-:Y:S01]  /*47f0*/  IMAD.MOV R13, RZ, RZ, -R13 ;  /* 0x000000ffff0d7224 */ /* 0x000fe200078e0a0d */
[----:B------:R1:W-:Y:S01]  /*4800*/  STL [R1+0x21c], R4 ;  /* 0x00021c0401007387 */ /* 0x0003e20000100800 */
[----:B------:R-:W-:-:S03]  /*4810*/  IMAD.HI.U32 R19, R252, R18, RZ ;  /* 0x00000012fc137227 */ /* 0x000fc600078e00ff */
[----:B------:R3:W-:Y:S01]  /*4820*/  STL [R1+0x218], R6 ;  /* 0x0002180601007387 */ /* 0x0007e20000100800 */
[C---:B--2---:R-:W-:Y:S01]  /*4830*/  IMAD R5, R251.reuse, R15, R14 ;  /* 0x0000000ffb057224 */ /* 0x044fe200078e020e */
[C---:B------:R-:W-:Y:S01]  /*4840*/  IADD3 R14, R30.reuse, 0x9a, RZ ;  /* 0x0000009a1e0e7810 */ /* 0x040fe20007ffe0ff */
[----:B------:R-:W-:Y:S02]  /*4850*/  IMAD.MOV R19, RZ, RZ, -R19 ;  /* 0x000000ffff137224 */ /* 0x000fe400078e0a13 */
[----:B-1----:R-:W-:Y:S01]  /*4860*/  IMAD R4, R251, R13, R12 ;  /* 0x0000000dfb047224 */ /* 0x002fe200078e020c */
[----:B------:R1:W-:Y:S01]  /*4870*/  STL [R1+0x214], R5 ;  /* 0x0002140501007387 */ /* 0x0003e20000100800 */
[----:B------:R-:W-:Y:S02]  /*4880*/  IABS R20, R14 ;  /* 0x0000000e00147213 */ /* 0x000fe40000000000 */
[----:B---3--:R-:W-:Y:S01]  /*4890*/  IADD3 R6, R30, 0x9c, RZ ;  /* 0x0000009c1e067810 */ /* 0x008fe20007ffe0ff */
[----:B------:R2:W-:Y:S02]  /*48a0*/  STL [R1+0x210], R4 ;  /* 0x0002100401007387 */ /* 0x0005e40000100800 */
[----:B------:R-:W-:Y:S01]  /*48b0*/  IMAD.HI.U32 R21, R252, R20, RZ ;  /* 0x00000014fc157227 */ /* 0x000fe200078e00ff */
[----:B------:R-:W-:Y:S01]  /*48c0*/  IABS R16, R6 ;  /* 0x0000000600107213 */ /* 0x000fe20000000000 */
[----:B------:R-:W-:Y:S01]  /*48d0*/  STL [R1+0x3824], R14 ;  /* 0x0038240e01007387 */ /* 0x000fe20000100800 */
[----:B-1----:R-:W-:Y:S01]  /*48e0*/  IADD3 R5, R30, 0x9d, RZ ;  /* 0x0000009d1e057810 */ /* 0x002fe20007ffe0ff */
[----:B------:R-:W-:-:S02]  /*48f0*/  IMAD.MOV R21, RZ, RZ, -R21 ;  /* 0x000000ffff157224 */ /* 0x000fc400078e0a15 */
[----:B------:R1:W-:Y:S01]  /*4900*/  STL [R1+0x3834], R8 ;  /* 0x0038340801007387 */ /* 0x0003e20000100800 */
[----:B------:R-:W-:Y:S01]  /*4910*/  IMAD.HI.U32 R17, R252, R16, RZ ;  /* 0x00000010fc117227 */ /* 0x000fe200078e00ff */
[----:B------:R-:W-:Y:S02]  /*4920*/  IABS R12, R5 ;  /* 0x00000005000c7213 */ /* 0x000fe40000000000 */
[----:B--2---:R-:W-:Y:S01]  /*4930*/  IADD3 R4, R30, 0x9e, RZ ;  /* 0x0000009e1e047810 */ /* 0x004fe20007ffe0ff */
[----:B------:R2:W-:Y:S01]  /*4940*/  STL [R1+0x3808], R6 ;  /* 0x0038080601007387 */ /* 0x0005e20000100800 */
[----:B------:R-:W-:Y:S02]  /*4950*/  IMAD.MOV R17, RZ, RZ, -R17 ;  /* 0x000000ffff117224 */ /* 0x000fe400078e0a11 */
[----:B------:R-:W-:Y:S01]  /*4960*/  IABS R13, R4 ;  /* 0x00000004000d7213 */ /* 0x000fe20000000000 */
[----:B------:R-:W-:Y:S01]  /*4970*/  IMAD.HI.U32 R15, R252, R12, RZ ;  /* 0x0000000cfc0f7227 */ /* 0x000fe200078e00ff */
[----:B------:R3:W-:Y:S01]  /*4980*/  STL [R1+0x3854], R5 ;  /* 0x0038540501007387 */ /* 0x0007e20000100800 */
[----:B-1----:R-:W-:-:S02]  /*4990*/  IADD3 R8, R30, 0xa0, RZ ;  /* 0x000000a01e087810 */ /* 0x002fc40007ffe0ff */
[----:B------:R-:W-:Y:S01]  /*49a0*/  IMAD.HI.U32 R14, R252, R13, RZ ;  /* 0x0000000dfc0e7227 */ /* 0x000fe200078e00ff */
[----:B------:R-:W-:Y:S01]  /*49b0*/  IADD3 R15, -R15, RZ, RZ ;  /* 0x000000ff0f0f7210 */ /* 0x000fe20007ffe1ff */
[----:B------:R1:W-:Y:S02]  /*49c0*/  STL [R1+0x3870], R4 ;  /* 0x0038700401007387 */ /* 0x0003e40000100800 */
[C---:B--2---:R-:W-:Y:S02]  /*49d0*/  IMAD R6, R251.reuse, R21, R20 ;  /* 0x00000015fb067224 */ /* 0x044fe400078e0214 */
[----:B------:R-:W-:Y:S02]  /*49e0*/  IMAD.MOV R14, RZ, RZ, -R14 ;  /* 0x000000ffff0e7224 */ /* 0x000fe400078e0a0e */
[C---:B------:R-:W-:Y:S01]  /*49f0*/  IMAD R12, R251.reuse, R15, R12 ;  /* 0x0000000ffb0c7224 */ /* 0x040fe200078e020c */
[----:B------:R2:W-:Y:S01]  /*4a00*/  STL [R1+0x20c], R6 ;  /* 0x00020c0601007387 */ /* 0x0005e20000100800 */
[C---:B---3--:R-:W-:Y:S01]  /*4a10*/  IMAD R5, R251.reuse, R17, R16 ;  /* 0x00000011fb057224 */ /* 0x048fe200078e0210 */
[----:B------:R-:W-:Y:S01]  /*4a20*/  IADD3 R15, R30, 0x9f, RZ ;  /* 0x0000009f1e0f7810 */ /* 0x000fe20007ffe0ff */
[----:B-1----:R-:W-:Y:S01]  /*4a30*/  IMAD R4, R251, R19, R18 ;  /* 0x00000013fb047224 */ /* 0x002fe200078e0212 */
[----:B------:R-:W-:-:S02]  /*4a40*/  IABS R19, R8 ;  /* 0x0000000800137213 */ /* 0x000fc40000000000 */
[----:B------:R-:W-:Y:S02]  /*4a50*/  IABS R21, R15 ;  /* 0x0000000f00157213 */ /* 0x000fe40000000000 */
[----:B------:R1:W-:Y:S01]  /*4a60*/  STL [R1+0x208], R4 ;  /* 0x0002080401007387 */ /* 0x0003e20000100800 */
[----:B------:R-:W-:Y:S01]  /*4a70*/  IMAD.HI.U32 R20, R252, R19, RZ ;  /* 0x00000013fc147227 */ /* 0x000fe200078e00ff */
[----:B--2---:R-:W-:Y:S02]  /*4a80*/  IADD3 R6, R30, 0xa1, RZ ;  /* 0x000000a11e067810 */ /* 0x004fe40007ffe0ff */
[----:B------:R2:W-:Y:S01]  /*4a90*/  STL [R1+0x204], R5 ;  /* 0x0002040501007387 */ /* 0x0005e20000100800 */
[----:B------:R-:W-:Y:S01]  /*4aa0*/  IMAD.HI.U32 R22, R252, R21, RZ ;  /* 0x00000015fc167227 */ /* 0x000fe200078e00ff */
[----:B------:R-:W-:-:S03]  /*4ab0*/  IABS R17, R6 ;  /* 0x0000000600117213 */ /* 0x000fc60000000000 */
[----:B------:R-:W-:Y:S02]  /*4ac0*/  IMAD.MOV R22, RZ, RZ, -R22 ;  /* 0x000000ffff167224 */ /* 0x000fe400078e0a16 */
[----:B-1----:R-:W-:Y:S02]  /*4ad0*/  IMAD R4, R251, R14, R13 ;  /* 0x0000000efb047224 */ /* 0x002fe400078e020d */
[----:B------:R-:W-:Y:S01]  /*4ae0*/  IMAD.HI.U32 R18, R252, R17, RZ ;  /* 0x00000011fc127227 */ /* 0x000fe200078e00ff */
[C---:B--2---:R-:W-:Y:S02]  /*4af0*/  IADD3 R5, R30.reuse, 0xa2, RZ ;  /* 0x000000a21e057810 */ /* 0x044fe40007ffe0ff */
[----:B------:R1:W-:Y:S01]  /*4b00*/  STL [R1+0x288], R4 ;  /* 0x0002880401007387 */ /* 0x0003e20000100800 */
[----:B------:R-:W-:Y:S02]  /*4b10*/  IMAD.MOV R20, RZ, RZ, -R20 ;  /* 0x000000ffff147224 */ /* 0x000fe400078e0a14 */
[----:B------:R-:W-:Y:S01]  /*4b20*/  IMAD.MOV R18, RZ, RZ, -R18 ;  /* 0x000000ffff127224 */ /* 0x000fe200078e0a12 */
[----:B------:R2:W-:Y:S04]  /*4b30*/  STL [R1+0x383c], R15 ;  /* 0x00383c0f01007387 */ /* 0x0005e80000100800 */
[----:B------:R3:W-:Y:S01]  /*4b40*/  STL [R1+0x3848], R8 ;  /* 0x0038480801007387 */ /* 0x0007e20000100800 */
[----:B-1----:R-:W-:-:S03]  /*4b50*/  IADD3 R4, R30, 0xa3, RZ ;  /* 0x000000a31e047810 */ /* 0x002fc60007ffe0ff */
[----:B------:R-:W-:Y:S01]  /*4b60*/  STL [R1+0x3820], R6 ;  /* 0x0038200601007387 */ /* 0x000fe20000100800 */
[----:B--2---:R-:W-:Y:S02]  /*4b70*/  IABS R15, R5 ;  /* 0x00000005000f7213 */ /* 0x004fe40000000000 */
[----:B------:R-:W-:Y:S01]  /*4b80*/  IABS R13, R4 ;  /* 0x00000004000d7213 */ /* 0x000fe20000000000 */
[----:B------:R1:W-:Y:S01]  /*4b90*/  STL [R1+0x386c], R5 ;  /* 0x00386c0501007387 */ /* 0x0003e20000100800 */
[----:B---3--:R-:W-:Y:S01]  /*4ba0*/  IADD3 R8, R30, 0xa5, RZ ;  /* 0x000000a51e087810 */ /* 0x008fe20007ffe0ff */
[C---:B------:R-:W-:Y:S02]  /*4bb0*/  IMAD.HI.U32 R16, R252.reuse, R15, RZ ;  /* 0x0000000ffc107227 */ /* 0x040fe400078e00ff */
[----:B------:R2:W-:Y:S02]  /*4bc0*/  STL [R1+0x3884], R4 ;  /* 0x0038840401007387 */ /* 0x0005e40000100800 */
[----:B------:R-:W-:-:S04]  /*4bd0*/  IMAD.HI.U32 R14, R252, R13, RZ ;  /* 0x0000000dfc0e7227 */ /* 0x000fc800078e00ff */
[C---:B-1----:R-:W-:Y:S01]  /*4be0*/  IMAD R5, R251.reuse, R22, R21 ;  /* 0x00000016fb057224 */ /* 0x042fe200078e0215 */
[----:B------:R-:W-:Y:S01]  /*4bf0*/  IADD3 R14, -R14, RZ, RZ ;  /* 0x000000ff0e0e7210 */ /* 0x000fe20007ffe1ff */
        /* <DEDUP_REMOVED lines=26> */
[----:B---3--:R-:W-:-:S03]  /*4da0*/  IABS R15, R5 ;  /* 0x00000005000f7213 */ /* 0x008fc60000000000 */
[----:B------:R2:W-:Y:S01]  /*4db0*/  STL [R1+0x3880], R5 ;  /* 0x0038800501007387 */ /* 0x0005e20000100800 */
[----:B------:R-:W-:Y:S01]  /*4dc0*/  IABS R13, R4 ;  /* 0x00000004000d7213 */ /* 0x000fe20000000000 */
[----:B------:R-:W-:Y:S02]  /*4dd0*/  IMAD.HI.U32 R16, R252, R15, RZ ;  /* 0x0000000ffc107227 */ /* 0x000fe400078e00ff */
[----:B------:R3:W-:Y:S01]  /*4de0*/  STL [R1+0x389c], R4 ;  /* 0x00389c0401007387 */ /* 0x0007e20000100800 */
[----:B-1----:R-:W-:Y:S01]  /*4df0*/  IADD3 R8, R30, 0xaa, RZ ;  /* 0x000000aa1e087810 */ /* 0x002fe20007ffe0ff */
[----:B------:R-:W-:Y:S02]  /*4e00*/  IMAD.MOV R16, RZ, RZ, -R16 ;  /* 0x000000ffff107224 */ /* 0x000fe400078e0a10 */
[----:B------:R-:W-:-:S04]  /*4e10*/  IMAD.HI.U32 R14, R252, R13, RZ ;  /* 0x0000000dfc0e7227 */ /* 0x000fc800078e00ff */
[C---:B--2---:R-:W-:Y:S02]  /*4e20*/  IMAD R5, R251.reuse, R22, R21 ;  /* 0x00000016fb057224 */ /* 0x044fe400078e0215 */
[C---:B---3--:R-:W-:Y:S01]  /*4e30*/  IMAD R4, R251.reuse, R20, R19 ;  /* 0x00000014fb047224 */ /* 0x048fe200078e0213 */
[----:B------:R-:W-:Y:S01]  /*4e40*/  IABS R19, R8 ;  /* 0x0000000800137213 */ /* 0x000fe20000000000 */
[C---:B------:R-:W-:Y:S01]  /*4e50*/  IMAD R6, R251.reuse, R18, R17 ;  /* 0x00000012fb067224 */ /* 0x040fe200078e0211 */
[----:B------:R1:W-:Y:S01]  /*4e60*/  STL [R1+0x270], R5 ;  /* 0x0002700501007387 */ /* 0x0003e20000100800 */
[----:B------:R-:W-:Y:S02]  /*4e70*/  IMAD.MOV R14, RZ, RZ, -R14 ;  /* 0x000000ffff0e7224 */ /* 0x000fe400078e0a0e */
[----:B------:R-:W-:Y:S01]  /*4e80*/  IMAD.HI.U32 R20, R252, R19, RZ ;  /* 0x00000013fc147227 */ /* 0x000fe200078e00ff */
[----:B------:R2:W-:Y:S03]  /*4e90*/  STL [R1+0x26c], R4 ;  /* 0x00026c0401007387 */ /* 0x0005e60000100800 */
[----:B------:R-:W-:Y:S01]  /*4ea0*/  IMAD.MOV R20, RZ, RZ, -R20 ;  /* 0x000000ffff147224 */ /* 0x000fe200078e0a14 */
[----:B------:R3:W-:Y:S01]  /*4eb0*/  STL [R1+0x268], R6 ;  /* 0x0002680601007387 */ /* 0x0007e20000100800 */
[C---:B-1----:R-:W-:Y:S01]  /*4ec0*/  IMAD R5, R251.reuse, R16, R15 ;  /* 0x00000010fb057224 */ /* 0x042fe200078e020f */
[----:B------:R-:W-:Y:S01]  /*4ed0*/  IADD3 R15, R30, 0xa9, RZ ;  /* 0x000000a91e0f7810 */ /* 0x000fe20007ffe0ff */
[----:B--2---:R-:W-:-:S03]  /*4ee0*/  IMAD R4, R251, R14, R13 ;  /* 0x0000000efb047224 */ /* 0x004fc600078e020d */
[----:B------:R-:W-:Y:S01]  /*4ef0*/  IABS R21, R15 ;  /* 0x0000000f00157213 */ /* 0x000fe20000000000 */
[----:B------:R1:W-:Y:S01]  /*4f00*/  STL [R1+0x264], R5 ;  /* 0x0002640501007387 */ /* 0x0003e20000100800 */
[----:B---3--:R-:W-:-:S03]  /*4f10*/  IADD3 R6, R30, 0xab, RZ ;  /* 0x000000ab1e067810 */ /* 0x008fc60007ffe0ff */
[----:B------:R-:W-:Y:S01]  /*4f20*/  IMAD.HI.U32 R22, R252, R21, RZ ;  /* 0x00000015fc167227 */ /* 0x000fe200078e00ff */
[----:B------:R2:W-:Y:S01]  /*4f30*/  STL [R1+0x260], R4 ;  /* 0x0002600401007387 */ /* 0x0005e20000100800 */
[----:B------:R-:W-:-:S03]  /*4f40*/  IABS R17, R6 ;  /* 0x0000000600117213 */ /* 0x000fc60000000000 */
[----:B------:R3:W-:Y:S01]  /*4f50*/  STL [R1+0x3868], R15 ;  /* 0x0038680f01007387 */ /* 0x0007e20000100800 */
[----:B-1----:R-:W-:Y:S01]  /*4f60*/  IADD3 R5, R30, 0xac, RZ ;  /* 0x000000ac1e057810 */ /* 0x002fe20007ffe0ff */
[----:B------:R-:W-:Y:S01]  /*4f70*/  IMAD.HI.U32 R18, R252, R17, RZ ;  /* 0x00000011fc127227 */ /* 0x000fe200078e00ff */
[----:B------:R-:W-:Y:S01]  /*4f80*/  IADD3 R22, -R22, RZ, RZ ;  /* 0x000000ff16167210 */ /* 0x000fe20007ffe1ff */
[----:B------:R1:W-:Y:S01]  /*4f90*/  STL [R1+0x3874], R8 ;  /* 0x0038740801007387 */ /* 0x0003e20000100800 */
[C---:B--2---:R-:W-:Y:S01]  /*4fa0*/  IADD3 R4, R30.reuse, 0xad, RZ ;  /* 0x000000ad1e047810 */ /* 0x044fe20007ffe0ff */
[----:B------:R-:W-:Y:S02]  /*4fb0*/  IMAD.MOV R18, RZ, RZ, -R18 ;  /* 0x000000ffff127224 */ /* 0x000fe400078e0a12 */
[----:B------:R-:W-:Y:S01]  /*4fc0*/  STL [R1+0x384c], R6 ;  /* 0x00384c0601007387 */ /* 0x000fe20000100800 */
[----:B---3--:R-:W-:Y:S02]  /*4fd0*/  IABS R15, R5 ;  /* 0x00000005000f7213 */ /* 0x008fe40000000000 */
[----:B------:R-:W-:Y:S01]  /*4fe0*/  IABS R13, R4 ;  /* 0x00000004000d7213 */ /* 0x000fe20000000000 */
[----:B------:R2:W-:Y:S01]  /*4ff0*/  STL [R1+0x3898], R5 ;  /* 0x0038980501007387 */ /* 0x0005e20000100800 */
[----:B-1----:R-:W-:Y:S01]  /*5000*/  IADD3 R8, R30, 0xaf, RZ ;  /* 0x000000af1e087810 */ /* 0x002fe20007ffe0ff */
[----:B------:R-:W-:-:S02]  /*5010*/  IMAD.HI.U32 R16, R252, R15, RZ ;  /* 0x0000000ffc107227 */ /* 0x000fc400078e00ff */
[----:B------:R1:W-:Y:S02]  /*5020*/  STL [R1+0x38b8], R4 ;  /* 0x0038b80401007387 */ /* 0x0003e40000100800 */
[----:B------:R-:W-:-:S04]  /*5030*/  IMAD.HI.U32 R14, R252, R13, RZ ;  /* 0x0000000dfc0e7227 */ /* 0x000fc800078e00ff */
[C---:B--2---:R-:W-:Y:S02]  /*5040*/  IMAD R5, R251.reuse, R22, R21 ;  /* 0x00000016fb057224 */ /* 0x044fe400078e0215 */
[----:B------:R-:W-:Y:S02]  /*5050*/  IMAD.MOV R16, RZ, RZ, -R16 ;  /* 0x000000ffff107224 */ /* 0x000fe400078e0a10 */
[C---:B-1----:R-:W-:Y:S01]  /*5060*/  IMAD R4, R251.reuse, R20, R19 ;  /* 0x00000014fb047224 */ /* 0x042fe200078e0213 */
[----:B------:R1:W-:Y:S01]  /*5070*/  STL [R1+0x25c], R5 ;  /* 0x00025c0501007387 */ /* 0x0003e20000100800 */
[C---:B------:R-:W-:Y:S02]  /*5080*/  IMAD R6, R251.reuse, R18, R17 ;  /* 0x00000012fb067224 */ /* 0x040fe400078e0211 */
[----:B------:R-:W-:Y:S01]  /*5090*/  IMAD.MOV R14, RZ, RZ, -R14 ;  /* 0x000000ffff0e7224 */ /* 0x000fe200078e0a0e */
[----:B------:R2:W-:Y:S04]  /*50a0*/  STL [R1+0x258], R4 ;  /* 0x0002580401007387 */ /* 0x0005e80000100800 */
[----:B------:R3:W-:Y:S01]  /*50b0*/  STL [R1+0x254], R6 ;  /* 0x0002540601007387 */ /* 0x0007e20000100800 */
[C---:B-1----:R-:W-:Y:S01]  /*50c0*/  IMAD R5, R251.reuse, R16, R15 ;  /* 0x00000010fb057224 */ /* 0x042fe200078e020f */
[----:B------:R-:W-:Y:S01]  /*50d0*/  IADD3 R15, R30, 0xae, RZ ;  /* 0x000000ae1e0f7810 */ /* 0x000fe20007ffe0ff */
[----:B--2---:R-:W-:-:S03]  /*50e0*/  IMAD R4, R251, R14, R13 ;  /* 0x0000000efb047224 */ /* 0x004fc600078e020d */
[----:B------:R1:W-:Y:S01]  /*50f0*/  STL [R1+0x250], R5 ;  /* 0x0002500501007387 */ /* 0x0003e20000100800 */
[----:B------:R-:W-:Y:S02]  /*5100*/  IABS R21, R15 ;  /* 0x0000000f00157213 */ /* 0x000fe40000000000 */
[----:B---3--:R-:W-:Y:S01]  /*5110*/  IADD3 R6, R30, 0xb0, RZ ;  /* 0x000000b01e067810 */ /* 0x008fe20007ffe0ff */
[----:B------:R2:W-:Y:S01]  /*5120*/  STL [R1+0x24c], R4 ;  /* 0x00024c0401007387 */ /* 0x0005e20000100800 */
[----:B------:R-:W-:Y:S01]  /*5130*/  IABS R13, R8 ;  /* 0x00000008000d7213 */ /* 0x000fe20000000000 */
[----:B------:R-:W-:Y:S01]  /*5140*/  IMAD.HI.U32 R22, R252, R21, RZ ;  /* 0x00000015fc167227 */ /* 0x000fe200078e00ff */
[----:B------:R-:W-:Y:S01]  /*5150*/  IABS R18, R6 ;  /* 0x0000000600127213 */ /* 0x000fe20000000000 */
[----:B------:R-:W-:Y:S01]  /*5160*/  STL [R1+0x387c], R15 ;  /* 0x00387c0f01007387 */ /* 0x000fe20000100800 */
[----:B-1----:R-:W-:Y:S01]  /*5170*/  IADD3 R5, R30, 0xb1, RZ ;  /* 0x000000b11e057810 */ /* 0x002fe20007ffe0ff */
[----:B------:R-:W-:-:S02]  /*5180*/  IMAD.MOV R22, RZ, RZ, -R22 ;  /* 0x000000ffff167224 */ /* 0x000fc400078e0a16 */
[----:B------:R1:W-:Y:S01]  /*5190*/  STL [R1+0x3888], R8 ;  /* 0x0038880801007387 */ /* 0x0003e20000100800 */
[----:B------:R-:W-:Y:S01]  /*51a0*/  IMAD.HI.U32 R19, R252, R18, RZ ;  /* 0x00000012fc137227 */ /* 0x000fe200078e00ff */
[----:B--2---:R-:W-:Y:S02]  /*51b0*/  IADD3 R4, R30, 0xb2, RZ ;  /* 0x000000b21e047810 */ /* 0x004fe40007ffe0ff */
[----:B------:R-:W-:Y:S01]  /*51c0*/  IABS R16, R5 ;  /* 0x0000000500107213 */ /* 0x000fe20000000000 */
[----:B------:R2:W-:Y:S01]  /*51d0*/  STL [R1+0x3864], R6 ;  /* 0x0038640601007387 */ /* 0x0005e20000100800 */
[----:B------:R-:W-:Y:S01]  /*51e0*/  IABS R14, R4 ;  /* 0x00000004000e7213 */ /* 0x000fe20000000000 */
[----:B------:R-:W-:Y:S02]  /*51f0*/  IMAD.MOV R19, RZ, RZ, -R19 ;  /* 0x000000ffff137224 */ /* 0x000fe400078e0a13 */
[----:B------:R-:W-:Y:S01]  /*5200*/  IMAD.HI.U32 R17, R252, R16, RZ ;  /* 0x00000010fc117227 */ /* 0x000fe200078e00ff */
[----:B------:R-:W-:Y:S01]  /*5210*/  STL [R1+0x38b4], R5 ;  /* 0x0038b40501007387 */ /* 0x000fe20000100800 */
[----:B-1----:R-:W-:-:S02]  /*5220*/  IADD3 R8, R30, 0xb4, RZ ;  /* 0x000000b41e087810 */ /* 0x002fc40007ffe0ff */
[C---:B------:R-:W-:Y:S01]  /*5230*/  IMAD.HI.U32 R15, R252.reuse, R14, RZ ;  /* 0x0000000efc0f7227 */ /* 0x040fe200078e00ff */
[----:B------:R1:W-:Y:S03]  /*5240*/  STL [R1+0x38cc], R4 ;  /* 0x0038cc0401007387 */ /* 0x0003e60000100800 */
[----:B------:R-:W-:Y:S02]  /*5250*/  IMAD.MOV R17, RZ, RZ, -R17 ;  /* 0x000000ffff117224 */ /* 0x000fe400078e0a11 */
[----:B------:R-:W-:-:S04]  /*5260*/  IMAD.HI.U32 R20, R252, R13, RZ ;  /* 0x0000000dfc147227 */ /* 0x000fc800078e00ff */
[C---:B--2---:R-:W-:Y:S01]  /*5270*/  IMAD R6, R251.reuse, R19, R18 ;  /* 0x00000013fb067224 */ /* 0x044fe200078e0212 */
[----:B------:R-:W-:Y:S01]  /*5280*/  IADD3 R20, -R20, RZ, RZ ;  /* 0x000000ff14147210 */ /* 0x000fe20007ffe1ff */
[C---:B-1----:R-:W-:Y:S02]  /*5290*/  IMAD R4, R251.reuse, R22, R21 ;  /* 0x00000016fb047224 */ /* 0x042fe400078e0215 */
[----:B------:R-:W-:Y:S02]  /*52a0*/  IMAD.MOV R15, RZ, RZ, -R15 ;  /* 0x000000ffff0f7224 */ /* 0x000fe400078e0a0f */
[C---:B------:R-:W-:Y:S01]  /*52b0*/  IMAD R5, R251.reuse, R17, R16 ;  /* 0x00000011fb057224 */ /* 0x040fe200078e0210 */
[----:B------:R1:W-:Y:S01]  /*52c0*/  STL [R1+0x248], R4 ;  /* 0x0002480401007387 */ /* 0x0003e20000100800 */
[----:B------:R-:W-:Y:S01]  /*52d0*/  IADD3 R16, R30, 0xb3, RZ ;  /* 0x000000b31e107810 */ /* 0x000fe20007ffe0ff */
[----:B------:R-:W-:Y:S01]  /*52e0*/  IMAD R13, R251, R20, R13 ;  /* 0x00000014fb0d7224 */ /* 0x000fe200078e020d */
[----:B------:R-:W-:Y:S01]  /*52f0*/  IABS R20, R8 ;  /* 0x0000000800147213 */ /* 0x000fe20000000000 */
[----:B------:R2:W-:Y:S01]  /*5300*/  STL [R1+0x2cc], R6 ;  /* 0x0002cc0601007387 */ /* 0x0005e20000100800 */
[----:B------:R-:W-:-:S03]  /*5310*/  IABS R22, R16 ;  /* 0x0000001000167213 */ /* 0x000fc60000000000 */
[----:B------:R3:W-:Y:S01]  /*5320*/  STL [R1+0x2c8], R5 ;  /* 0x0002c80501007387 */ /* 0x0007e20000100800 */
[----:B------:R-:W-:-:S04]  /*5330*/  IMAD.HI.U32 R21, R252, R20, RZ ;  /* 0x00000014fc157227 */ /* 0x000fc800078e00ff */
[----:B-1----:R-:W-:Y:S01]  /*5340*/  IMAD R4, R251, R15, R14 ;  /* 0x0000000ffb047224 */ /* 0x002fe200078e020e */
[----:B--2---:R-:W-:Y:S01]  /*5350*/  IADD3 R6, R30, 0xb5, RZ ;  /* 0x000000b51e067810 */ /* 0x004fe20007ffe0ff */
[----:B------:R-:W-:Y:S01]  /*5360*/  IMAD.HI.U32 R23, R252, R22, RZ ;  /* 0x00000016fc177227 */ /* 0x000fe200078e00ff */
[----:B---3--:R-:W-:Y:S02]  /*5370*/  IADD3 R5, R30, 0xb6, RZ ;  /* 0x000000b61e057810 */ /* 0x008fe40007ffe0ff */
[----:B------:R1:W-:Y:S01]  /*5380*/  STL [R1+0x2c4], R4 ;  /* 0x0002c40401007387 */ /* 0x0003e20000100800 */
[----:B------:R-:W-:Y:S01]  /*5390*/  IABS R18, R6 ;  /* 0x0000000600127213 */ /* 0x000fe20000000000 */
[----:B------:R-:W-:Y:S02]  /*53a0*/  IMAD.MOV R23, RZ, RZ, -R23 ;  /* 0x000000ffff177224 */ /* 0x000fe400078e0a17 */
[----:B------:R2:W-:Y:S01]  /*53b0*/  STL [R1+0x3894], R16 ;  /* 0x0038941001007387 */ /* 0x0005e20000100800 */
[----:B------:R-:W-:-:S02]  /*53c0*/  IMAD.MOV R21, RZ, RZ, -R21 ;  /* 0x000000ffff157224 */ /* 0x000fc400078e0a15 */
[----:B------:R-:W-:Y:S01]  /*53d0*/  IMAD.HI.U32 R19, R252, R18, RZ ;  /* 0x00000012fc137227 */ /* 0x000fe200078e00ff */
[----:B------:R3:W-:Y:S01]  /*53e0*/  STL [R1+0x38a8], R8 ;  /* 0x0038a80801007387 */ /* 0x0007e20000100800 */
[----:B-1----:R-:W-:-:S03]  /*53f0*/  IADD3 R4, R30, 0xb7, RZ ;  /* 0x000000b71e047810 */ /* 0x002fc60007ffe0ff */
[----:B------:R-:W-:Y:S01]  /*5400*/  STL [R1+0x3878], R6 ;  /* 0x0038780601007387 */ /* 0x000fe20000100800 */
[----:B------:R-:W-:Y:S02]  /*5410*/  IADD3 R19, -R19, RZ, RZ ;  /* 0x000000ff13137210 */ /* 0x000fe40007ffe1ff */
[----:B--2---:R-:W-:Y:S01]  /*5420*/  IABS R16, R5 ;  /* 0x0000000500107213 */ /* 0x004fe20000000000 */
[----:B------:R1:W-:Y:S01]  /*5430*/  STL [R1+0x38c8], R5 ;  /* 0x0038c80501007387 */ /* 0x0003e20000100800 */
[----:B------:R-:W-:Y:S02]  /*5440*/  IABS R14, R4 ;  /* 0x00000004000e7213 */ /* 0x000fe40000000000 */
[----:B---3--:R-:W-:Y:S01]  /*5450*/  IADD3 R8, R30, 0xb9, RZ ;  /* 0x000000b91e087810 */ /* 0x008fe20007ffe0ff */
[C---:B------:R-:W-:Y:S01]  /*5460*/  IMAD.HI.U32 R17, R252.reuse, R16, RZ ;  /* 0x00000010fc117227 */ /* 0x040fe200078e00ff */
[----:B------:R2:W-:Y:S03]  /*5470*/  STL [R1+0x38e4], R4 ;  /* 0x0038e40401007387 */ /* 0x0005e60000100800 */
[----:B------:R-:W-:-:S04]  /*5480*/  IMAD.HI.U32 R15, R252, R14, RZ ;  /* 0x0000000efc0f7227 */ /* 0x000fc800078e00ff */
[C---:B-1----:R-:W-:Y:S02]  /*5490*/  IMAD R5, R251.reuse, R23, R22 ;  /* 0x00000017fb057224 */ /* 0x042fe400078e0216 */
[----:B------:R-:W-:Y:S02]  /*54a0*/  IMAD.MOV R17, RZ, RZ, -R17 ;  /* 0x000000ffff117224 */ /* 0x000fe400078e0a11 */
[C---:B--2---:R-:W-:Y:S01]  /*54b0*/  IMAD R4, R251.reuse, R21, R20 ;  /* 0x00000015fb047224 */ /* 0x044fe200078e0214 */
        /* <DEDUP_REMOVED lines=17> */
[----:B------:R3:W-:Y:S01]  /*55d0*/  STL [R1+0x38b0], R16 ;  /* 0x0038b01001007387 */ /* 0x0007e20000100800 */
[----:B-1----:R-:W-:Y:S01]  /*55e0*/  IADD3 R5, R30, 0xbb, RZ ;  /* 0x000000bb1e057810 */ /* 0x002fe20007ffe0ff */
[----:B------:R-:W-:-:S02]  /*55f0*/  IMAD.MOV R23, RZ, RZ, -R23 ;  /* 0x000000ffff177224 */ /* 0x000fc400078e0a17 */
[----:B------:R1:W-:Y:S01]  /*5600*/  STL [R1+0x38bc], R8 ;  /* 0x0038bc0801007387 */ /* 0x0003e20000100800 */
[----:B------:R-:W-:Y:S01]  /*5610*/  IMAD.HI.U32 R19, R252, R18, RZ ;  /* 0x00000012fc137227 */ /* 0x000fe200078e00ff */
[----:B--2---:R-:W-:Y:S02]  /*5620*/  IADD3 R4, R30, 0xbc, RZ ;  /* 0x000000bc1e047810 */ /* 0x004fe40007ffe0ff */
[----:B------:R2:W-:Y:S01]  /*5630*/  STL [R1+0x3890], R6 ;  /* 0x0038900601007387 */ /* 0x0005e20000100800 */
[----:B------:R-:W-:Y:S01]  /*5640*/  IMAD.MOV R19, RZ, RZ, -R19 ;  /* 0x000000ffff137224 */ /* 0x000fe200078e0a13 */
[----:B---3--:R-:W-:Y:S02]  /*5650*/  IABS R16, R5 ;  /* 0x0000000500107213 */ /* 0x008fe40000000000 */
[----:B------:R3:W-:Y:S01]  /*5660*/  STL [R1+0x38e0], R5 ;  /* 0x0038e00501007387 */ /* 0x0007e20000100800 */
[----:B------:R-:W-:Y:S02]  /*5670*/  IABS R14, R4 ;  /* 0x00000004000e7213 */ /* 0x000fe40000000000 */
[----:B------:R-:W-:Y:S01]  /*5680*/  IMAD.HI.U32 R17, R252, R16, RZ ;  /* 0x00000010fc117227 */ /* 0x000fe200078e00ff */
[----:B------:R4:W-:Y:S01]  /*5690*/  STL [R1+0x38f8], R4 ;  /* 0x0038f80401007387 */ /* 0x0009e20000100800 */
[----:B-1----:R-:W-:-:S02]  /*56a0*/  IADD3 R8, R30, 0xbe, RZ ;  /* 0x000000be1e087810 */ /* 0x002fc40007ffe0ff */
[----:B--2---:R-:W-:Y:S01]  /*56b0*/  IMAD R6, R251, R19, R18 ;  /* 0x00000013fb067224 */ /* 0x004fe200078e0212 */
[----:B------:R-:W-:Y:S01]  /*56c0*/  IADD3 R17, -R17, RZ, RZ ;  /* 0x000000ff11117210 */ /* 0x000fe20007ffe1ff */
[----:B------:R-:W-:-:S04]  /*56d0*/  IMAD.HI.U32 R15, R252, R14, RZ ;  /* 0x0000000efc0f7227 */ /* 0x000fc800078e00ff */
[C---:B---3--:R-:W-:Y:S02]  /*56e0*/  IMAD R5, R251.reuse, R23, R22 ;  /* 0x00000017fb057224 */ /* 0x048fe400078e0216 */
[C---:B----4-:R-:W-:Y:S01]  /*56f0*/  IMAD R4, R251.reuse, R21, R20 ;  /* 0x00000015fb047224 */ /* 0x050fe200078e0214 */
[----:B------:R-:W-:Y:S01]  /*5700*/  IABS R20, R8 ;  /* 0x0000000800147213 */ /* 0x000fe20000000000 */
[----:B------:R-:W-:Y:S01]  /*5710*/  IMAD.MOV R15, RZ, RZ, -R15 ;  /* 0x000000ffff0f7224 */ /* 0x000fe200078e0a0f */
[----:B------:R1:W-:Y:S03]  /*5720*/  STL [R1+0x2ac], R5 ;  /* 0x0002ac0501007387 */ /* 0x0003e60000100800 */
        /* <DEDUP_REMOVED lines=12> */
[----:B------:R-:W-:Y:S02]  /*57f0*/  IABS R18, R6 ;  /* 0x0000000600127213 */ /* 0x000fe40000000000 */
[----:B------:R-:W-:Y:S01]  /*5800*/  IMAD.MOV R23, RZ, RZ, -R23 ;  /* 0x000000ffff177224 */ /* 0x000fe200078e0a17 */
[----:B------:R3:W-:Y:S01]  /*5810*/  STL [R1+0x38c4], R16 ;  /* 0x0038c41001007387 */ /* 0x0007e20000100800 */
[----:B-1----:R-:W-:Y:S01]  /*5820*/  IADD3 R5, R30, 0xc0, RZ ;  /* 0x000000c01e057810 */ /* 0x002fe20007ffe0ff */
[----:B------:R-:W-:Y:S02]  /*5830*/  IMAD.HI.U32 R19, R252, R18, RZ ;  /* 0x00000012fc137227 */ /* 0x000fe400078e00ff */
[----:B------:R1:W-:Y:S01]  /*5840*/  STL [R1+0x38d0], R8 ;  /* 0x0038d00801007387 */ /* 0x0003e20000100800 */
[----:B--2---:R-:W-:Y:S01]  /*5850*/  IADD3 R4, R30, 0xc1, RZ ;  /* 0x000000c11e047810 */ /* 0x004fe20007ffe0ff */
[----:B------:R-:W-:-:S02]  /*5860*/  IMAD.MOV R19, RZ, RZ, -R19 ;  /* 0x000000ffff137224 */ /* 0x000fc400078e0a13 */
[----:B------:R2:W-:Y:S01]  /*5870*/  STL [R1+0x38ac], R6 ;  /* 0x0038ac0601007387 */ /* 0x0005e20000100800 */
[----:B---3--:R-:W-:-:S03]  /*5880*/  IABS R16, R5 ;  /* 0x0000000500107213 */ /* 0x008fc60000000000 */
[----:B------:R3:W-:Y:S01]  /*5890*/  STL [R1+0x38f4], R5 ;  /* 0x0038f40501007387 */ /* 0x0007e20000100800 */
[----:B------:R-:W-:Y:S01]  /*58a0*/  IABS R14, R4 ;  /* 0x00000004000e7213 */ /* 0x000fe20000000000 */
[----:B------:R-:W-:Y:S02]  /*58b0*/  IMAD.HI.U32 R17, R252, R16, RZ ;  /* 0x00000010fc117227 */ /* 0x000fe400078e00ff */
[----:B------:R4:W-:Y:S01]  /*58c0*/  STL [R1+0x3914], R4 ;  /* 0x0039140401007387 */ /* 0x0009e20000100800 */
[C---:B-1----:R-:W-:Y:S01]  /*58d0*/  IADD3 R8, R30.reuse, 0xc3, RZ ;  /* 0x000000c31e087810 */ /* 0x042fe20007ffe0ff */
[C---:B--2---:R-:W-:Y:S02]  /*58e0*/  IMAD R6, R251.reuse, R21, R20 ;  /* 0x00000015fb067224 */ /* 0x044fe400078e0214 */
[----:B------:R-:W-:Y:S01]  /*58f0*/  IMAD.MOV R17, RZ, RZ, -R17 ;  /* 0x000000ffff117224 */ /* 0x000fe200078e0a11 */
[----:B------:R-:W-:Y:S01]  /*5900*/  IABS R21, R8 ;  /* 0x0000000800157213 */ /* 0x000fe20000000000 */
[----:B---3--:R-:W-:Y:S01]  /*5910*/  IMAD R5, R251, R19, R18 ;  /* 0x00000013fb057224 */ /* 0x008fe200078e0212 */
[----:B------:R-:W-:Y:S01]  /*5920*/  IADD3 R18, R30, 0xc2, RZ ;  /* 0x000000c21e127810 */ /* 0x000fe20007ffe0ff */
[----:B------:R-:W-:-:S04]  /*5930*/  IMAD.HI.U32 R15, R252, R14, RZ ;  /* 0x0000000efc0f7227 */ /* 0x000fc800078e00ff */
[----:B----4-:R-:W-:Y:S01]  /*5940*/  IMAD R4, R251, R23, R22 ;  /* 0x00000017fb047224 */ /* 0x010fe200078e0216 */
[----:B------:R-:W-:Y:S01]  /*5950*/  IABS R23, R18 ;  /* 0x0000001200177213 */ /* 0x000fe20000000000 */
[C---:B------:R-:W-:Y:S01]  /*5960*/  IMAD.HI.U32 R22, R252.reuse, R21, RZ ;  /* 0x00000015fc167227 */ /* 0x040fe200078e00ff */
[----:B------:R-:W-:Y:S02]  /*5970*/  IADD3 R15, -R15, RZ, RZ ;  /* 0x000000ff0f0f7210 */ /* 0x000fe40007ffe1ff */
[----:B------:R1:W-:Y:S01]  /*5980*/  STL [R1+0x298], R4 ;  /* 0x0002980401007387 */ /* 0x0003e20000100800 */
[----:B------:R-:W-:-:S03]  /*5990*/  IMAD.HI.U32 R24, R252, R23, RZ ;  /* 0x00000017fc187227 */ /* 0x000fc600078e00ff */
[----:B------:R2:W-:Y:S01]  /*59a0*/  STL [R1+0x294], R6 ;  /* 0x0002940601007387 */ /* 0x0005e20000100800 */
[----:B------:R-:W-:Y:S02]  /*59b0*/  IMAD.MOV R24, RZ, RZ, -R24 ;  /* 0x000000ffff187224 */ /* 0x000fe400078e0a18 */
[C---:B------:R-:W-:Y:S01]  /*59c0*/  IMAD R14, R251.reuse, R15, R14 ;  /* 0x0000000ffb0e7224 */ /* 0x040fe200078e020e */
[----:B------:R3:W-:Y:S01]  /*59d0*/  STL [R1+0x290], R5 ;  /* 0x0002900501007387 */ /* 0x0007e20000100800 */
[----:B------:R-:W-:Y:S02]  /*59e0*/  IMAD.MOV R22, RZ, RZ, -R22 ;  /* 0x000000ffff167224 */ /* 0x000fe400078e0a16 */
[----:B-1----:R-:W-:Y:S01]  /*59f0*/  IMAD R4, R251, R17, R16 ;  /* 0x00000011fb047224 */ /* 0x002fe200078e0210 */
[----:B--2---:R-:W-:-:S04]  /*5a00*/  IADD3 R6, R30, 0xc4, RZ ;  /* 0x000000c41e067810 */ /* 0x004fc80007ffe0ff */
[----:B------:R1:W-:Y:S01]  /*5a10*/  STL [R1+0x28c], R4 ;  /* 0x00028c0401007387 */ /* 0x0003e20000100800 */
[----:B---3--:R-:W-:Y:S02]  /*5a20*/  IADD3 R5, R30, 0xc5, RZ ;  /* 0x000000c51e057810 */ /* 0x008fe40007ffe0ff */
[----:B------:R-:W-:Y:S01]  /*5a30*/  IABS R19, R6 ;  /* 0x0000000600137213 */ /* 0x000fe20000000000 */
[----:B------:R2:W-:Y:S01]  /*5a40*/  STL [R1+0x38dc], R18 ;  /* 0x0038dc1201007387 */ /* 0x0005e20000100800 */
[----:B------:R-:W-:-:S03]  /*5a50*/  IABS R17, R5 ;  /* 0x0000000500117213 */ /* 0x000fc60000000000 */
[----:B------:R3:W-:Y:S01]  /*5a60*/  STL [R1+0x38e8], R8 ;  /* 0x0038e80801007387 */ /* 0x0007e20000100800 */
[----:B-1----:R-:W-:Y:S01]  /*5a70*/  IADD3 R4, R30, 0xc6, RZ ;  /* 0x000000c61e047810 */ /* 0x002fe20007ffe0ff */
[C---:B------:R-:W-:Y:S02]  /*5a80*/  IMAD.HI.U32 R20, R252.reuse, R19, RZ ;  /* 0x00000013fc147227 */ /* 0x040fe400078e00ff */
[----:B------:R-:W-:Y:S01]  /*5a90*/  STL [R1+0x38c0], R6 ;  /* 0x0038c00601007387 */ /* 0x000fe20000100800 */
[----:B------:R-:W-:Y:S01]  /*5aa0*/  IABS R15, R4 ;  /* 0x00000004000f7213 */ /* 0x000fe20000000000 */
[----:B--2---:R-:W-:Y:S02]  /*5ab0*/  IMAD.HI.U32 R18, R252, R17, RZ ;  /* 0x00000011fc127227 */ /* 0x004fe400078e00ff */
[----:B------:R1:W-:Y:S02]  /*5ac0*/  STL [R1+0x3910], R5 ;  /* 0x0039100501007387 */ /* 0x0003e40000100800 */
[----:B------:R-:W-:Y:S01]  /*5ad0*/  IMAD.MOV R18, RZ, RZ, -R18 ;  /* 0x000000ffff127224 */ /* 0x000fe200078e0a12 */
[----:B---3--:R-:W-:Y:S01]  /*5ae0*/  IADD3 R8, R30, 0xc8, RZ ;  /* 0x000000c81e087810 */ /* 0x008fe20007ffe0ff */
[----:B------:R2:W-:Y:S01]  /*5af0*/  STL [R1+0x3928], R4 ;  /* 0x0039280401007387 */ /* 0x0005e20000100800 */
[----:B------:R-:W-:-:S04]  /*5b00*/  IMAD.HI.U32 R16, R252, R15, RZ ;  /* 0x0000000ffc107227 */ /* 0x000fc800078e00ff */
        /* <DEDUP_REMOVED lines=39> */
[----:B------:R-:W-:Y:S01]  /*5d80*/  IMAD.MOV R16, RZ, RZ, -R16 ;  /* 0x000000ffff107224 */ /* 0x000fe200078e0a10 */
[----:B------:R-:W-:Y:S01]  /*5d90*/  IABS R21, R8 ;  /* 0x0000000800157213 */ /* 0x000fe20000000000 */
[C---:B------:R-:W-:Y:S01]  /*5da0*/  IMAD R6, R251.reuse, R20, R19 ;  /* 0x00000014fb067224 */ /* 0x040fe200078e0213 */
[----:B------:R2:W-:Y:S03]  /*5db0*/  STL [R1+0x2f8], R4 ;  /* 0x0002f80401007387 */ /* 0x0005e60000100800 */
[----:B------:R-:W-:Y:S01]  /*5dc0*/  IMAD.HI.U32 R22, R252, R21, RZ ;  /* 0x00000015fc167227 */ /* 0x000fe200078e00ff */
[----:B------:R3:W-:Y:S03]  /*5dd0*/  STL [R1+0x2f4], R6 ;  /* 0x0002f40601007387 */ /* 0x0007e60000100800 */
[C---:B-1----:R-:W-:Y:S01]  /*5de0*/  IMAD R5, R251.reuse, R18, R17 ;  /* 0x00000012fb057224 */ /* 0x042fe200078e0211 */
[----:B------:R-:W-:Y:S01]  /*5df0*/  IADD3 R17, R30, 0xcc, RZ ;  /* 0x000000cc1e117810 */ /* 0x000fe20007ffe0ff */
[----:B--2---:R-:W-:Y:S01]  /*5e00*/  IMAD R4, R251, R16, R15 ;  /* 0x00000010fb047224 */ /* 0x004fe200078e020f */
[----:B------:R-:W-:-:S02]  /*5e10*/  IADD3 R22, -R22, RZ, RZ ;  /* 0x000000ff16167210 */ /* 0x000fc40007ffe1ff */
        /* <DEDUP_REMOVED lines=11> */
[C---:B--2---:R-:W-:Y:S02]  /*5ed0*/  IADD3 R4, R30.reuse, 0xd0, RZ ;  /* 0x000000d01e047810 */ /* 0x044fe40007ffe0ff */
[----:B------:R-:W-:Y:S01]  /*5ee0*/  STL [R1+0x38ec], R6 ;  /* 0x0038ec0601007387 */ /* 0x000fe20000100800 */
[----:B------:R-:W-:Y:S01]  /*5ef0*/  IMAD.MOV R20, RZ, RZ, -R20 ;  /* 0x000000ffff147224 */ /* 0x000fe200078e0a14 */
        /* <DEDUP_REMOVED lines=27> */
[----:B------:R-:W-:Y:S01]  /*60b0*/  STL [R1+0x3920], R17 ;  /* 0x0039201101007387 */ /* 0x000fe20000100800 */
[----:B------:R-:W-:Y:S01]  /*60c0*/  IMAD.MOV R24, RZ, RZ, -R24 ;  /* 0x000000ffff187224 */ /* 0x000fe200078e0a18 */
[----:B-1----:R-:W-:Y:S01]  /*60d0*/  IADD3 R5, R30, 0xd4, RZ ;  /* 0x000000d41e057810 */ /* 0x002fe20007ffe0ff */
[----:B------:R-:W-:Y:S01]  /*60e0*/  IMAD.HI.U32 R20, R252, R15, RZ ;  /* 0x0000000ffc147227 */ /* 0x000fe200078e00ff */
[----:B------:R1:W-:Y:S01]  /*60f0*/  STL [R1+0x392c], R8 ;  /* 0x00392c0801007387 */ /* 0x0003e20000100800 */
[----:B--2---:R-:W-:Y:S02]  /*6100*/  IADD3 R4, R30, 0xd5, RZ ;  /* 0x000000d51e047810 */ /* 0x004fe40007ffe0ff */
[----:B------:R-:W-:Y:S01]  /*6110*/  IABS R18, R5 ;  /* 0x0000000500127213 */ /* 0x000fe20000000000 */
[----:B------:R2:W-:Y:S01]  /*6120*/  STL [R1+0x3908], R6 ;  /* 0x0039080601007387 */ /* 0x0005e20000100800 */
[----:B------:R-:W-:-:S02]  /*6130*/  IABS R16, R4 ;  /* 0x0000000400107213 */ /* 0x000fc40000000000 */
        /* <DEDUP_REMOVED lines=75> */
[----:B--2---:R-:W-:Y:S01]  /*65f0*/  IMAD R5, R251, R25, R24 ;  /* 0x00000019fb057224 */ /* 0x004fe200078e0218 */
        /* <DEDUP_REMOVED lines=141> */
[C---:B-1----:R-:W-:Y:S02]  /*6ed0*/  IMAD R4, R251.reuse, R24, R23 ;  /* 0x00000018fb047224 */ /* 0x042fe400078e0217 */
[C---:B------:R-:W-:Y:S02]  /*6ee0*/  IMAD R6, R251.reuse, R22, R21 ;  /* 0x00000016fb067224 */ /* 0x040fe400078e0215 */
[----:B------:R-:W-:Y:S01]  /*6ef0*/  IMAD.MOV R18, RZ, RZ, -R18 ;  /* 0x000000ffff127224 */ /* 0x000fe200078e0a12 */
[----:B------:R1:W-:Y:S01]  /*6f00*/  STL [R1+0x370], R4 ;  /* 0x0003700401007387 */ /* 0x0003e20000100800 */
[----:B--2---:R-:W-:-:S03]  /*6f10*/  IMAD R5, R251, R20, R19 ;  /* 0x00000014fb057224 */ /* 0x004fc600078e0213 */
[----:B------:R2:W-:Y:S01]  /*6f20*/  STL [R1+0x36c], R6 ;  /* 0x00036c0601007387 */ /* 0x0005e20000100800 */
[----:B------:R-:W-:Y:S02]  /*6f30*/  IADD3 R19, R30, 0xf4, RZ ;  /* 0x000000f41e137810 */ /* 0x000fe40007ffe0ff */
[----:B------:R-:W-:Y:S01]  /*6f40*/  IABS R20, R8 ;  /* 0x0000000800147213 */ /* 0x000fe20000000000 */
[----:B------:R3:W-:Y:S01]  /*6f50*/  STL [R1+0x368], R5 ;  /* 0x0003680501007387 */ /* 0x0007e20000100800 */
[----:B-1----:R-:W-:Y:S01]  /*6f60*/  IMAD R4, R251, R18, R17 ;  /* 0x00000012fb047224 */ /* 0x002fe200078e0211 */
[----:B------:R-:W-:Y:S02]  /*6f70*/  IABS R21, R19 ;  /* 0x0000001300157213 */ /* 0x000fe40000000000 */
[----:B------:R-:W-:Y:S01]  /*6f80*/  IMAD.HI.U32 R23, R252, R20, RZ ;  /* 0x00000014fc177227 */ /* 0x000fe200078e00ff */
[----:B--2---:R-:W-:Y:S01]  /*6f90*/  IADD3 R6, R30, 0xf6, RZ ;  /* 0x000000f61e067810 */ /* 0x004fe20007ffe0ff */
[----:B------:R1:W-:Y:S02]  /*6fa0*/  STL [R1+0x364], R4 ;  /* 0x0003640401007387 */ /* 0x0003e40000100800 */
[----:B------:R-:W-:Y:S01]  /*6fb0*/  IMAD.HI.U32 R22, R252, R21, RZ ;  /* 0x00000015fc167227 */ /* 0x000fe200078e00ff */
[C---:B---3--:R-:W-:Y:S01]  /*6fc0*/  IADD3 R5, R30.reuse, 0xf7, RZ ;  /* 0x000000f71e057810 */ /* 0x048fe20007ffe0ff */
[----:B------:R2:W-:Y:S02]  /*6fd0*/  STL [R1+0x39c0], R19 ;  /* 0x0039c01301007387 */ /* 0x0005e40000100800 */
[----:B------:R-:W-:Y:S01]  /*6fe0*/  IMAD.MOV R22, RZ, RZ, -R22 ;  /* 0x000000ffff167224 */ /* 0x000fe200078e0a16 */
[----:B------:R-:W-:Y:S01]  /*6ff0*/  IABS R17, R5 ;  /* 0x0000000500117213 */ /* 0x000fe20000000000 */
[----:B------:R-:W-:Y:S01]  /*7000*/  IMAD.MOV R23, RZ, RZ, -R23 ;  /* 0x000000ffff177224 */ /* 0x000fe200078e0a17 */
[----:B------:R3:W-:Y:S01]  /*7010*/  STL [R1+0x39d0], R8 ;  /* 0x0039d00801007387 */ /* 0x0007e20000100800 */
[----:B-1----:R-:W-:-:S02]  /*7020*/  IADD3 R4, R30, 0xf8, RZ ;  /* 0x000000f81e047810 */ /* 0x002fc40007ffe0ff */
[C---:B------:R-:W-:Y:S01]  /*7030*/  IMAD.HI.U32 R25, R252.reuse, R17, RZ ;  /* 0x00000011fc197227 */ /* 0x040fe200078e00ff */
[----:B------:R1:W-:Y:S01]  /*7040*/  STL [R1+0x39a8], R6 ;  /* 0x0039a80601007387 */ /* 0x0003e20000100800 */
[----:B--2---:R-:W-:Y:S02]  /*7050*/  IABS R19, R6 ;  /* 0x0000000600137213 */ /* 0x004fe40000000000 */
[----:B------:R-:W-:Y:S01]  /*7060*/  IABS R18, R4 ;  /* 0x0000000400127213 */ /* 0x000fe20000000000 */
[----:B------:R2:W-:Y:S01]  /*7070*/  STL [R1+0x39fc], R5 ;  /* 0x0039fc0501007387 */ /* 0x0005e20000100800 */
[----:B------:R-:W-:Y:S01]  /*7080*/  IADD3 R25, -R25, RZ, RZ ;  /* 0x000000ff19197210 */ /* 0x000fe20007ffe1ff */
[----:B------:R-:W-:Y:S01]  /*7090*/  IMAD.HI.U32 R24, R252, R19, RZ ;  /* 0x00000013fc187227 */ /* 0x000fe200078e00ff */
[----:B---3--:R-:W-:Y:S01]  /*70a0*/  IADD3 R8, R30, 0xfa, RZ ;  /* 0x000000fa1e087810 */ /* 0x008fe20007ffe0ff */
[----:B------:R3:W-:Y:S02]  /*70b0*/  STL [R1+0x3a20], R4 ;  /* 0x003a200401007387 */ /* 0x0007e40000100800 */
[----:B------:R-:W-:-:S02]  /*70c0*/  IMAD.MOV R24, RZ, RZ, -R24 ;  /* 0x000000ffff187224 */ /* 0x000fc400078e0a18 */
[----:B-1----:R-:W-:Y:S02]  /*70d0*/  IMAD R6, R251, R22, R21 ;  /* 0x00000016fb067224 */ /* 0x002fe400078e0215 */
[----:B------:R-:W-:-:S03]  /*70e0*/  IMAD.HI.U32 R26, R252, R18, RZ ;  /* 0x00000012fc1a7227 */ /* 0x000fc600078e00ff */
[----:B------:R1:W-:Y:S01]  /*70f0*/  STL [R1+0x360], R6 ;  /* 0x0003600601007387 */ /* 0x0003e20000100800 */
[C---:B--2---:R-:W-:Y:S02]  /*7100*/  IMAD R5, R251.reuse, R23, R20 ;  /* 0x00000017fb057224 */ /* 0x044fe400078e0214 */
[C---:B------:R-:W-:Y:S02]  /*7110*/  IMAD R17, R251.reuse, R25, R17 ;  /* 0x00000019fb117224 */ /* 0x040fe400078e0211 */
[----:B---3--:R-:W-:Y:S01]  /*7120*/  IMAD R4, R251, R24, R19 ;  /* 0x00000018fb047224 */ /* 0x008fe200078e0213 */
[----:B------:R2:W-:Y:S01]  /*7130*/  STL [R1+0x35c], R5 ;  /* 0x00035c0501007387 */ /* 0x0005e20000100800 */
[----:B------:R-:W-:Y:S01]  /*7140*/  IMAD.MOV R26, RZ, RZ, -R26 ;  /* 0x000000ffff1a7224 */ /* 0x000fe200078e0a1a */
[----:B------:R-:W-:Y:S02]  /*7150*/  IABS R19, R8 ;  /* 0x0000000800137213 */ /* 0x000fe40000000000 */
[----:B------:R3:W-:Y:S01]  /*7160*/  STL [R1+0x3ef8], R17 ;  /* 0x003ef81101007387 */ /* 0x0007e20000100800 */
[----:B-1----:R-:W-:-:S02]  /*7170*/  IADD3 R6, R30, 0xfb, RZ ;  /* 0x000000fb1e067810 */ /* 0x002fc40007ffe0ff */
[----:B------:R-:W-:Y:S01]  /*7180*/  IMAD.HI.U32 R24, R252, R19, RZ ;  /* 0x00000013fc187227 */ /* 0x000fe200078e00ff */
[----:B------:R1:W-:Y:S01]  /*7190*/  STL [R1+0x358], R4 ;  /* 0x0003580401007387 */ /* 0x0003e20000100800 */
[----:B------:R-:W-:Y:S02]  /*71a0*/  IABS R20, R6 ;  /* 0x0000000600147213 */ /* 0x000fe40000000000 */
[C---:B--2---:R-:W-:Y:S01]  /*71b0*/  IADD3 R5, R30.reuse, 0xfc, RZ ;  /* 0x000000fc1e057810 */ /* 0x044fe20007ffe0ff */
[----:B------:R-:W-:Y:S01]  /*71c0*/  IMAD.MOV R24, RZ, RZ, -R24 ;  /* 0x000000ffff187224 */ /* 0x000fe200078e0a18 */
[----:B---3--:R-:W-:Y:S01]  /*71d0*/  IADD3 R17, R30, 0xf9, RZ ;  /* 0x000000f91e117810 */ /* 0x008fe20007ffe0ff */
[----:B------:R-:W-:Y:S01]  /*71e0*/  IMAD.HI.U32 R25, R252, R20, RZ ;  /* 0x00000014fc197227 */ /* 0x000fe200078e00ff */
[----:B------:R-:W-:-:S03]  /*71f0*/  IABS R21, R5 ;  /* 0x0000000500157213 */ /* 0x000fc60000000000 */
[----:B-1----:R-:W-:Y:S01]  /*7200*/  IMAD R4, R251, R26, R18 ;  /* 0x0000001afb047224 */ /* 0x002fe200078e0212 */
[----:B------:R-:W-:Y:S01]  /*7210*/  IABS R18, R17 ;  /* 0x0000001100127213 */ /* 0x000fe20000000000 */
[----:B------:R-:W-:-:S03]  /*7220*/  IMAD.HI.U32 R26, R252, R21, RZ ;  /* 0x00000015fc1a7227 */ /* 0x000fc600078e00ff */
[----:B------:R1:W-:Y:S01]  /*7230*/  STL [R1+0x3a8], R4 ;  /* 0x0003a80401007387 */ /* 0x0003e20000100800 */
[----:B------:R-:W-:-:S03]  /*7240*/  IMAD.HI.U32 R23, R252, R18, RZ ;  /* 0x00000012fc177227 */ /* 0x000fc600078e00ff */
[----:B------:R2:W-:Y:S01]  /*7250*/  STL [R1+0x39d8], R17 ;  /* 0x0039d81101007387 */ /* 0x0005e20000100800 */
[----:B------:R-:W-:Y:S02]  /*7260*/  IMAD.MOV R23, RZ, RZ, -R23 ;  /* 0x000000ffff177224 */ /* 0x000fe400078e0a17 */
[----:B------:R-:W-:Y:S01]  /*7270*/  IMAD.MOV R25, RZ, RZ, -R25 ;  /* 0x000000ffff197224 */ /* 0x000fe200078e0a19 */
[----:B------:R3:W-:Y:S01]  /*7280*/  STL [R1+0x39e8], R8 ;  /* 0x0039e80801007387 */ /* 0x0007e20000100800 */
[----:B------:R-:W-:Y:S01]  /*7290*/  IMAD.MOV R26, RZ, RZ, -R26 ;  /* 0x000000ffff1a7224 */ /* 0x000fe200078e0a1a */
[----:B-1----:R-:W-:Y:S02]  /*72a0*/  IADD3 R4, R30, 0xfd, RZ ;  /* 0x000000fd1e047810 */ /* 0x002fe40007ffe0ff */
[----:B------:R1:W-:Y:S02]  /*72b0*/  STL [R1+0x39bc], R6 ;  /* 0x0039bc0601007387 */ /* 0x0003e40000100800 */
[----:B------:R-:W-:-:S02]  /*72c0*/  IABS R22, R4 ;  /* 0x0000000400167213 */ /* 0x000fc40000000000 */
[----:B------:R4:W-:Y:S01]  /*72d0*/  STL [R1+0x3a1c], R5 ;  /* 0x003a1c0501007387 */ /* 0x0009e20000100800 */
[----:B--2---:R-:W-:Y:S02]  /*72e0*/  IADD3 R17, R30, 0xfe, RZ ;  /* 0x000000fe1e117810 */ /* 0x004fe40007ffe0ff */
[----:B------:R-:W-:Y:S01]  /*72f0*/  IMAD.HI.U32 R27, R252, R22, RZ ;  /* 0x00000016fc1b7227 */ /* 0x000fe200078e00ff */
[----:B------:R2:W-:Y:S01]  /*7300*/  STL [R1+0x3a3c], R4 ;  /* 0x003a3c0401007387 */ /* 0x0005e20000100800 */
[----:B---3--:R-:W-:Y:S02]  /*7310*/  IADD3 R8, R30, 0xff, RZ ;  /* 0x000000ff1e087810 */ /* 0x008fe40007ffe0ff */
[----:B-1----:R-:W-:Y:S01]  /*7320*/  IMAD R6, R251, R23, R18 ;  /* 0x00000017fb067224 */ /* 0x002fe200078e0212 */
[----:B------:R-:W-:Y:S01]  /*7330*/  IADD3 R27, -R27, RZ, RZ ;  /* 0x000000ff1b1b7210 */ /* 0x000fe20007ffe1ff */
[C---:B------:R-:W-:Y:S01]  /*7340*/  IMAD R18, R251.reuse, R26, R21 ;  /* 0x0000001afb127224 */ /* 0x040fe200078e0215 */
[----:B------:R-:W-:Y:S01]  /*7350*/  IABS R21, R8 ;  /* 0x0000000800157213 */ /* 0x000fe20000000000 */
[C---:B----4-:R-:W-:Y:S01]  /*7360*/  IMAD R5, R251.reuse, R24, R19 ;  /* 0x00000018fb057224 */ /* 0x050fe200078e0213 */
[----:B------:R1:W-:Y:S01]  /*7370*/  STL [R1+0x3a4], R6 ;  /* 0x0003a40601007387 */ /* 0x0003e20000100800 */
[----:B------:R-:W-:-:S02]  /*7380*/  IMAD R19, R251, R27, R22 ;  /* 0x0000001bfb137224 */ /* 0x000fc400078e0216 */
[C---:B--2---:R-:W-:Y:S01]  /*7390*/  IMAD R4, R251.reuse, R25, R20 ;  /* 0x00000019fb047224 */ /* 0x044fe200078e0214 */
[----:B------:R-:W-:Y:S01]  /*73a0*/  IABS R20, R17 ;  /* 0x0000001100147213 */ /* 0x000fe20000000000 */
[C---:B------:R-:W-:Y:S01]  /*73b0*/  IMAD.HI.U32 R26, R252.reuse, R21, RZ ;  /* 0x00000015fc1a7227 */ /* 0x040fe200078e00ff */
[----:B------:R2:W-:Y:S03]  /*73c0*/  STL [R1+0x3a0], R5 ;  /* 0x0003a00501007387 */ /* 0x0005e60000100800 */
[----:B------:R-:W-:Y:S01]  /*73d0*/  IMAD.HI.U32 R25, R252, R20, RZ ;  /* 0x00000014fc197227 */ /* 0x000fe200078e00ff */
[C---:B-1----:R-:W-:Y:S01]  /*73e0*/  IADD3 R6, R30.reuse, 0x100, RZ ;  /* 0x000001001e067810 */ /* 0x042fe20007ffe0ff */
[----:B------:R-:W-:Y:S02]  /*73f0*/  STL [R1+0x3ee4], R18 ;  /* 0x003ee41201007387 */ /* 0x000fe40000100800 */
[----:B------:R-:W-:Y:S01]  /*7400*/  IMAD.MOV R25, RZ, RZ, -R25 ;  /* 0x000000ffff197224 */ /* 0x000fe200078e0a19 */
[----:B------:R-:W-:Y:S01]  /*7410*/  IABS R22, R6 ;  /* 0x0000000600167213 */ /* 0x000fe20000000000 */
[----:B------:R-:W-:Y:S01]  /*7420*/  IMAD.MOV R26, RZ, RZ, -R26 ;  /* 0x000000ffff1a7224 */ /* 0x000fe200078e0a1a */
[----:B------:R1:W-:Y:S01]  /*7430*/  STL [R1+0x39c], R4 ;  /* 0x00039c0401007387 */ /* 0x0003e20000100800 */
[----:B--2---:R-:W-:Y:S01]  /*7440*/  IADD3 R5, R30, 0x101, RZ ;  /* 0x000001011e057810 */ /* 0x004fe20007ffe0ff */
[----:B------:R-:W-:-:S02]  /*7450*/  IMAD R20, R251, R25, R20 ;  /* 0x00000019fb147224 */ /* 0x000fc400078e0214 */
[----:B------:R-:W-:Y:S01]  /*7460*/  IMAD.HI.U32 R27, R252, R22, RZ ;  /* 0x00000016fc1b7227 */ /* 0x000fe200078e00ff */
[----:B------:R-:W-:Y:S01]  /*7470*/  STL [R1+0x3ee8], R19 ;  /* 0x003ee81301007387 */ /* 0x000fe20000100800 */
[----:B------:R-:W-:Y:S02]  /*7480*/  IABS R23, R5 ;  /* 0x0000000500177213 */ /* 0x000fe40000000000 */
[----:B------:R-:W-:Y:S01]  /*7490*/  IMAD.MOV R27, RZ, RZ, -R27 ;  /* 0x000000ffff1b7224 */ /* 0x000fe200078e0a1b */
[----:B------:R-:W-:Y:S01]  /*74a0*/  STL [R1+0x39f8], R17 ;  /* 0x0039f81101007387 */ /* 0x000fe20000100800 */
[----:B-1----:R-:W-:Y:S01]  /*74b0*/  IADD3 R4, R30, 0x102, RZ ;  /* 0x000001021e047810 */ /* 0x002fe20007ffe0ff */
[C---:B------:R-:W-:Y:S02]  /*74c0*/  IMAD R21, R251.reuse, R26, R21 ;  /* 0x0000001afb157224 */ /* 0x040fe400078e0215 */
[----:B------:R-:W-:Y:S01]  /*74d0*/  STL [R1+0x3a04], R8 ;  /* 0x003a040801007387 */ /* 0x000fe20000100800 */
[----:B------:R-:W-:Y:S01]  /*74e0*/  IMAD R22, R251, R27, R22 ;  /* 0x0000001bfb167224 */ /* 0x000fe200078e0216 */
[----:B------:R-:W-:Y:S01]  /*74f0*/  IABS R24, R4 ;  /* 0x0000000400187213 */ /* 0x000fe20000000000 */
[C---:B------:R-:W-:Y:S01]  /*7500*/  IMAD.HI.U32 R28, R252.reuse, R23, RZ ;  /* 0x00000017fc1c7227 */ /* 0x040fe200078e00ff */
[----:B------:R-:W-:Y:S03]  /*7510*/  STL [R1+0x39d4], R6 ;  /* 0x0039d40601007387 */ /* 0x000fe60000100800 */
[----:B------:R-:W-:Y:S01]  /*7520*/  IMAD.HI.U32 R29, R252, R24, RZ ;  /* 0x00000018fc1d7227 */ /* 0x000fe200078e00ff */
[----:B------:R-:W-:Y:S03]  /*7530*/  STL [R1+0x3a38], R5 ;  /* 0x003a380501007387 */ /* 0x000fe60000100800 */
[----:B------:R-:W-:Y:S01]  /*7540*/  IMAD.MOV R28, RZ, RZ, -R28 ;  /* 0x000000ffff1c7224 */ /* 0x000fe200078e0a1c */
[----:B------:R-:W-:Y:S01]  /*7550*/  STL [R1+0x3a60], R4 ;  /* 0x003a600401007387 */ /* 0x000fe20000100800 */
[----:B------:R-:W-:-:S02]  /*7560*/  IMAD.MOV R29, RZ, RZ, -R29 ;  /* 0x000000ffff1d7224 */ /* 0x000fc400078e0a1d */
[C---:B------:R-:W-:Y:S01]  /*7570*/  IMAD R23, R251.reuse, R28, R23 ;  /* 0x0000001cfb177224 */ /* 0x040fe200078e0217 */
[----:B------:R-:W-:Y:S01]  /*7580*/  STL [R1+0x3ed0], R20 ;  /* 0x003ed01401007387 */ /* 0x000fe20000100800 */
[----:B------:R-:W-:-:S03]  /*7590*/  IMAD R24, R251, R29, R24 ;  /* 0x0000001dfb187224 */ /* 0x000fc600078e0218 */
[----:B------:R1:W-:Y:S04]  /*75a0*/  STL [R1+0x3ed4], R21 ;  /* 0x003ed41501007387 */ /* 0x0003e80000100800 */
[----:B------:R2:W-:Y:S04]  /*75b0*/  STL [R1+0x3ed8], R22 ;  /* 0x003ed81601007387 */ /* 0x0005e80000100800 */
[----:B------:R-:W-:Y:S01]  /*75c0*/  STL [R1+0x3edc], R23 ;  /* 0x003edc1701007387 */ /* 0x000fe20000100800 */
[----:B-1----:R-:W-:-:S03]  /*75d0*/  IMAD.MOV.U32 R21, RZ, RZ, R248 ;  /* 0x000000ffff157224 */ /* 0x002fc600078e00f8 */
[----:B------:R1:W-:Y:S01]  /*75e0*/  STL [R1+0x3ee0], R24 ;  /* 0x003ee01801007387 */ /* 0x0003e20000100800 */
[----:B--2---:R-:W-:-:S04]  /*75f0*/  MOV R22, R30 ;  /* 0x0000001e00167202 */ /* 0x004fc80000000f00 */
[C---:B------:R-:W-:Y:S02]  /*7600*/  IADD3 R17, R22.reuse, 0x103, RZ ;  /* 0x0000010316117810 */ /* 0x040fe40007ffe0ff */
[C---:B------:R-:W-:Y:S02]  /*7610*/  IADD3 R8, R22.reuse, 0x104, RZ ;  /* 0x0000010416087810 */ /* 0x040fe40007ffe0ff */
[C---:B------:R-:W-:Y:S01]  /*7620*/  IADD3 R6, R22.reuse, 0x105, RZ ;  /* 0x0000010516067810 */ /* 0x040fe20007ffe0ff */
[----:B------:R2:W-:Y:S01]  /*7630*/  STL [R1+0x3a18], R17 ;  /* 0x003a181101007387 */ /* 0x0005e20000100800 */
[----:B------:R-:W-:Y:S01]  /*7640*/  IABS R25, R17 ;  /* 0x0000001100197213 */ /* 0x000fe20000000000 */
[----:B-1----:R-:W-:Y:S01]  /*7650*/  IMAD.MOV.U32 R24, RZ, RZ, R246 ;  /* 0x000000ffff187224 */ /* 0x002fe200078e00f6 */
[C---:B------:R-:W-:Y:S01]  /*7660*/  IADD3 R5, R22.reuse, 0x106, RZ ;  /* 0x0000010616057810 */ /* 0x040fe20007ffe0ff */
[----:B------:R1:W-:Y:S01]  /*7670*/  STL [R1+0x39f4], R8 ;  /* 0x0039f40801007387 */ /* 0x0003e20000100800 */
[----:B------:R-:W-:Y:S01]  /*7680*/  IADD3 R4, R22, 0x107, RZ ;  /* 0x0000010716047810 */ /* 0x000fe20007ffe0ff */
[C---:B------:R-:W-:Y:S01]  /*7690*/  IMAD.HI.U32 R30, R252.reuse, R25, RZ ;  /* 0x00000019fc1e7227 */ /* 0x040fe200078e00ff */
[----:B------:R-:W-:Y:S01]  /*76a0*/  IABS R26, R8 ;  /* 0x00000008001a7213 */ /* 0x000fe20000000000 */
[----:B------:R3:W-:Y:S01]  /*76b0*/  STL [R1+0x3538], R6 ;  /* 0x0035380601007387 */ /* 0x0007e20000100800 */
[----:B------:R-:W-:Y:S01]  /*76c0*/  IABS R27, R6 ;  /* 0x00000006001b7213 */ /* 0x000fe20000000000 */
[----:B------:R-:W-:Y:S01]  /*76d0*/  IMAD.MOV R30, RZ, RZ, -R30 ;  /* 0x000000ffff1e7224 */ /* 0x000fe200078e0a1e */
[----:B------:R-:W-:Y:S01]  /*76e0*/  IABS R28, R5 ;  /* 0x00000005001c7213 */ /* 0x000fe20000000000 */
[----:B------:R-:W-:Y:S01]  /*76f0*/  IMAD.HI.U32 R31, R252, R26, RZ ;  /* 0x0000001afc1f7227 */ /* 0x000fe200078e00ff */
[----:B------:R-:W-:Y:S01]  /*7700*/  IABS R29, R4 ;  /* 0x00000004001d7213 */ /* 0x000fe20000000000 */
[----:B------:R4:W-:Y:S01]  /*7710*/  STL [R1+0x3a24], R5 ;  /* 0x003a240501007387 */ /* 0x0009e20000100800 */
[----:B--2---:R-:W-:Y:S01]  /*7720*/  IADD3 R17, R22, 0x108, RZ ;  /* 0x0000010816117810 */ /* 0x004fe20007ffe0ff */
[----:B------:R-:W-:Y:S01]  /*7730*/  IMAD.HI.U32 R32, R252, R27, RZ ;  /* 0x0000001bfc207227 */ /* 0x000fe200078e00ff */
[C---:B-1----:R-:W-:Y:S01]  /*7740*/  IADD3 R8, R22.reuse, 0x109, RZ ;  /* 0x0000010916087810 */ /* 0x042fe20007ffe0ff */
[----:B------:R1:W-:Y:S01]  /*7750*/  STL [R1+0x3a5c], R4 ;  /* 0x003a5c0401007387 */ /* 0x0003e20000100800 */
[----:B---3--:R-:W-:Y:S01]  /*7760*/  IADD3 R6, R22, 0x1ff, RZ ;  /* 0x000001ff16067810 */ /* 0x008fe20007ffe0ff */
[----:B------:R-:W-:Y:S01]  /*7770*/  IMAD.HI.U32 R33, R252, R28, RZ ;  /* 0x0000001cfc217227 */ /* 0x000fe200078e00ff */
[----:B------:R-:W-:-:S02]  /*7780*/  IADD3 R18, R22, 0x1d4, RZ ;  /* 0x000001d416127810 */ /* 0x000fc40007ffe0ff */
[----:B------:R-:W-:Y:S01]  /*7790*/  IADD3 R19, R22, 0x1d9, RZ ;  /* 0x000001d916137810 */ /* 0x000fe20007ffe0ff */
[----:B------:R-:W-:Y:S01]  /*77a0*/  IMAD.HI.U32 R34, R252, R29, RZ ;  /* 0x0000001dfc227227 */ /* 0x000fe200078e00ff */
[C---:B----4-:R-:W-:Y:S02]  /*77b0*/  IADD3 R5, R22.reuse, 0x10a, RZ ;  /* 0x0000010a16057810 */ /* 0x050fe40007ffe0ff */
[C---:B------:R-:W-:Y:S01]  /*77c0*/  IADD3 R23, R22.reuse, 0x1df, RZ ;  /* 0x000001df16177810 */ /* 0x040fe20007ffe0ff */
[----:B------:R-:W-:Y:S01]  /*77d0*/  IMAD.MOV R31, RZ, RZ, -R31 ;  /* 0x000000ffff1f7224 */ /* 0x000fe200078e0a1f */
[----:B-1----:R-:W-:Y:S01]  /*77e0*/  IADD3 R4, R22, 0x10b, RZ ;  /* 0x0000010b16047810 */ /* 0x002fe20007ffe0ff */
[----:B------:R-:W-:Y:S02]  /*77f0*/  IMAD.MOV R32, RZ, RZ, -R32 ;  /* 0x000000ffff207224 */ /* 0x000fe400078e0a20 */
[----:B------:R-:W-:Y:S01]  /*7800*/  IMAD R25, R251, R30, R25 ;  /* 0x0000001efb197224 */ /* 0x000fe200078e0219 */
[----:B------:R-:W-:Y:S01]  /*7810*/  IABS R30, R17 ;  /* 0x00000011001e7213 */ /* 0x000fe20000000000 */
[----:B------:R-:W-:-:S02]  /*7820*/  IMAD.MOV R33, RZ, RZ, -R33 ;  /* 0x000000ffff217224 */ /* 0x000fc400078e0a21 */
[----:B------:R-:W-:Y:S01]  /*7830*/  IMAD.MOV R34, RZ, RZ, -R34 ;  /* 0x000000ffff227224 */ /* 0x000fe200078e0a22 */
[----:B------:R1:W-:Y:S01]  /*7840*/  STL [R1+0x3eec], R25 ;  /* 0x003eec1901007387 */ /* 0x0003e20000100800 */
[C---:B------:R-:W-:Y:S01]  /*7850*/  IMAD R26, R251.reuse, R31, R26 ;  /* 0x0000001ffb1a7224 */ /* 0x040fe200078e021a */
[----:B------:R-:W-:Y:S01]  /*7860*/  IABS R31, R8 ;  /* 0x00000008001f7213 */ /* 0x000fe20000000000 */
[C---:B------:R-:W-:Y:S01]  /*7870*/  IMAD R27, R251.reuse, R32, R27 ;  /* 0x00000020fb1b7224 */ /* 0x040fe200078e021b */
[----:B------:R-:W-:Y:S01]  /*7880*/  IABS R32, R6 ;  /* 0x0000000600207213 */ /* 0x000fe20000000000 */
[C---:B------:R-:W-:Y:S01]  /*7890*/  IMAD R28, R251.reuse, R33, R28 ;  /* 0x00000021fb1c7224 */ /* 0x040fe200078e021c */
[----:B------:R-:W-:Y:S01]  /*78a0*/  IABS R33, R5 ;  /* 0x0000000500217213 */ /* 0x000fe20000000000 */
[----:B------:R-:W-:Y:S01]  /*78b0*/  IMAD R29, R251, R34, R29 ;  /* 0x00000022fb1d7224 */ /* 0x000fe200078e021d */
[----:B------:R-:W-:Y:S01]  /*78c0*/  IABS R34, R4 ;  /* 0x0000000400227213 */ /* 0x000fe20000000000 */
[----:B------:R-:W-:Y:S01]  /*78d0*/  IMAD.HI.U32 R35, R252, R30, RZ ;  /* 0x0000001efc237227 */ /* 0x000fe200078e00ff */
[----:B------:R2:W-:Y:S01]  /*78e0*/  STL [R1+0x3ec4], R26 ;  /* 0x003ec41a01007387 */ /* 0x0005e20000100800 */
[----:B-1----:R-:W-:-:S02]  /*78f0*/  IADD3 R25, R22, 0x1de, RZ ;  /* 0x000001de16197810 */ /* 0x002fc40007ffe0ff */
[C---:B------:R-:W-:Y:S01]  /*7900*/  IMAD.HI.U32 R36, R252.reuse, R31, RZ ;  /* 0x0000001ffc247227 */ /* 0x040fe200078e00ff */
[----:B------:R1:W-:Y:S01]  /*7910*/  STL [R1+0x3ec8], R27 ;  /* 0x003ec81b01007387 */ /* 0x0003e20000100800 */
[----:B------:R-:W-:Y:S02]  /*7920*/  IADD3 R35, -R35, RZ, RZ ;  /* 0x000000ff23237210 */ /* 0x000fe40007ffe1ff */
[----:B------:R-:W-:Y:S01]  /*7930*/  IMAD.HI.U32 R37, R252, R32, RZ ;  /* 0x00000020fc257227 */ /* 0x000fe200078e00ff */
[----:B------:R-:W-:Y:S01]  /*7940*/  STL [R1+0x3ecc], R28 ;  /* 0x003ecc1c01007387 */ /* 0x000fe20000100800 */
[----:B--2---:R-:W-:Y:S02]  /*7950*/  IADD3 R26, R22, 0x1dd, RZ ;  /* 0x000001dd161a7810 */ /* 0x004fe40007ffe0ff */
[----:B------:R-:W-:Y:S01]  /*7960*/  IMAD.HI.U32 R38, R252, R33, RZ ;  /* 0x00000021fc267227 */ /* 0x000fe200078e00ff */
[----:B------:R-:W-:Y:S01]  /*7970*/  STL [R1+0x3ef0], R29 ;  /* 0x003ef01d01007387 */ /* 0x000fe20000100800 */
[----:B-1----:R-:W-:-:S02]  /*7980*/  IADD3 R27, R22, 0x1dc, RZ ;  /* 0x000001dc161b7810 */ /* 0x002fc40007ffe0ff */
[----:B------:R-:W-:Y:S01]  /*7990*/  IMAD.HI.U32 R39, R252, R34, RZ ;  /* 0x00000022fc277227 */ /* 0x000fe200078e00ff */
[----:B------:R1:W-:Y:S03]  /*79a0*/  STL [R1+0x39f0], R17 ;  /* 0x0039f01101007387 */ /* 0x0003e60000100800 */
[----:B------:R-:W-:Y:S01]  /*79b0*/  IMAD.MOV R36, RZ, RZ, -R36 ;  /* 0x000000ffff247224 */ /* 0x000fe200078e0a24 */
[----:B------:R2:W-:Y:S01]  /*79c0*/  STL [R1+0x3a14], R8 ;  /* 0x003a140801007387 */ /* 0x0005e20000100800 */
[----:B------:R-:W-:Y:S02]  /*79d0*/  IMAD.MOV R37, RZ, RZ, -R37 ;  /* 0x000000ffff257224 */ /* 0x000fe400078e0a25 */
[----:B------:R-:W-:Y:S01]  /*79e0*/  IMAD.MOV R38, RZ, RZ, -R38 ;  /* 0x000000ffff267224 */ /* 0x000fe200078e0a26 */
[----:B------:R-:W-:Y:S01]  /*79f0*/  STL [R1+0x3a34], R5 ;  /* 0x003a340501007387 */ /* 0x000fe20000100800 */
[----:B------:R-:W-:Y:S01]  /*7a00*/  IMAD.MOV R39, RZ, RZ, -R39 ;  /* 0x000000ffff277224 */ /* 0x000fe200078e0a27 */
[C---:B-1----:R-:W-:Y:S01]  /*7a10*/  IADD3 R17, R22.reuse, 0x10c, RZ ;  /* 0x0000010c16117810 */ /* 0x042fe20007ffe0ff */
[C---:B------:R-:W-:Y:S01]  /*7a20*/  IMAD R30, R251.reuse, R35, R30 ;  /* 0x00000023fb1e7224 */ /* 0x040fe200078e021e */
[----:B------:R1:W-:Y:S01]  /*7a30*/  STL [R1+0x3d30], R6 ;  /* 0x003d300601007387 */ /* 0x0003e20000100800 */
[C---:B------:R-:W-:Y:S01]  /*7a40*/  IMAD R31, R251.reuse, R36, R31 ;  /* 0x00000024fb1f7224 */ /* 0x040fe200078e021f */
[----:B------:R-:W-:Y:S01]  /*7a50*/  IABS R35, R17 ;  /* 0x0000001100237213 */ /* 0x000fe20000000000 */
[C---:B------:R-:W-:Y:S01]  /*7a60*/  IMAD R32, R251.reuse, R37, R32 ;  /* 0x00000025fb207224 */ /* 0x040fe200078e0220 */
[----:B------:R3:W-:Y:S01]  /*7a70*/  STL [R1+0x3a44], R4 ;  /* 0x003a440401007387 */ /* 0x0007e20000100800 */
[C---:B------:R-:W-:Y:S01]  /*7a80*/  IMAD R33, R251.reuse, R38, R33 ;  /* 0x00000026fb217224 */ /* 0x040fe200078e0221 */
[----:B--2---:R-:W-:Y:S01]  /*7a90*/  IADD3 R8, R22, 0x10d, RZ ;  /* 0x0000010d16087810 */ /* 0x004fe20007ffe0ff */
[----:B------:R-:W-:Y:S01]  /*7aa0*/  IMAD R34, R251, R39, R34 ;  /* 0x00000027fb227224 */ /* 0x000fe200078e0222 */
[----:B------:R-:W-:Y:S01]  /*7ab0*/  STL [R1+0x3ef4], R30 ;  /* 0x003ef41e01007387 */ /* 0x000fe20000100800 */
[----:B------:R-:W-:Y:S01]  /*7ac0*/  IMAD.HI.U32 R40, R252, R35, RZ ;  /* 0x00000023fc287227 */ /* 0x000fe200078e00ff */
[----:B-1----:R-:W-:-:S02]  /*7ad0*/  IADD3 R6, R22, 0x10e, RZ ;  /* 0x0000010e16067810 */ /* 0x002fc40007ffe0ff */
[----:B------:R-:W-:Y:S01]  /*7ae0*/  STL [R1+0x3efc], R31 ;  /* 0x003efc1f01007387 */ /* 0x000fe20000100800 */
[----:B------:R-:W-:Y:S01]  /*7af0*/  IMAD.MOV R40, RZ, RZ, -R40 ;  /* 0x000000ffff287224 */ /* 0x000fe200078e0a28 */
[C---:B---3--:R-:W-:Y:S02]  /*7b00*/  IADD3 R4, R22.reuse, 0x110, RZ ;  /* 0x0000011016047810 */ /* 0x048fe40007ffe0ff */
[----:B------:R-:W-:Y:S01]  /*7b10*/  STL [R1+0x3f00], R32 ;  /* 0x003f002001007387 */ /* 0x000fe20000100800 */
[----:B------:R-:W-:Y:S01]  /*7b20*/  IABS R37, R6 ;  /* 0x0000000600257213 */ /* 0x000fe20000000000 */
[----:B------:R-:W-:Y:S01]  /*7b30*/  IMAD R35, R251, R40, R35 ;  /* 0x00000028fb237224 */ /* 0x000fe200078e0223 */
[----:B------:R-:W-:Y:S01]  /*7b40*/  IADD3 R5, R22, 0x10f, RZ ;  /* 0x0000010f16057810 */ /* 0x000fe20007ffe0ff */
[----:B------:R-:W-:Y:S01]  /*7b50*/  STL [R1+0x3f04], R33 ;  /* 0x003f042101007387 */ /* 0x000fe20000100800 */
[----:B------:R-:W-:Y:S01]  /*7b60*/  IABS R36, R8 ;  /* 0x0000000800247213 */ /* 0x000fe20000000000 */
[C---:B------:R-:W-:Y:S01]  /*7b70*/  IMAD.HI.U32 R42, R252.reuse, R37, RZ ;  /* 0x00000025fc2a7227 */ /* 0x040fe200078e00ff */
[----:B------:R-:W-:Y:S01]  /*7b80*/  IABS R39, R4 ;  /* 0x0000000400277213 */ /* 0x000fe20000000000 */
[----:B------:R-:W-:Y:S01]  /*7b90*/  STL [R1+0x3f08], R34 ;  /* 0x003f082201007387 */ /* 0x000fe20000100800 */
[----:B------:R-:W-:Y:S01]  /*7ba0*/  IABS R38, R5 ;  /* 0x0000000500267213 */ /* 0x000fe20000000000 */
[----:B------:R-:W-:-:S02]  /*7bb0*/  IMAD.HI.U32 R41, R252, R36, RZ ;  /* 0x00000024fc297227 */ /* 0x000fc400078e00ff */
[----:B------:R1:W-:Y:S02]  /*7bc0*/  STL [R1+0x39ec], R17 ;  /* 0x0039ec1101007387 */ /* 0x0003e40000100800 */
[C---:B------:R-:W-:Y:S01]  /*7bd0*/  IMAD.HI.U32 R44, R252.reuse, R39, RZ ;  /* 0x00000027fc2c7227 */ /* 0x040fe200078e00ff */
[----:B------:R-:W-:Y:S01]  /*7be0*/  IADD3 R41, -R41, RZ, RZ ;  /* 0x000000ff29297210 */ /* 0x000fe20007ffe1ff */
[----:B------:R-:W-:Y:S02]  /*7bf0*/  STL [R1+0x3a10], R8 ;  /* 0x003a100801007387 */ /* 0x000fe40000100800 */
[----:B------:R-:W-:Y:S02]  /*7c00*/  IMAD.MOV R42, RZ, RZ, -R42 ;  /* 0x000000ffff2a7224 */ /* 0x000fe400078e0a2a */
[----:B------:R2:W-:Y:S01]  /*7c10*/  STL [R1+0x3a30], R6 ;  /* 0x003a300601007387 */ /* 0x0005e20000100800 */
[----:B------:R-:W-:Y:S01]  /*7c20*/  IMAD.HI.U32 R43, R252, R38, RZ ;  /* 0x00000026fc2b7227 */ /* 0x000fe200078e00ff */
[----:B-1----:R-:W-:-:S02]  /*7c30*/  IADD3 R17, R22, 0x111, RZ ;  /* 0x0000011116117810 */ /* 0x002fc40007ffe0ff */
[----:B------:R-:W-:Y:S01]  /*7c40*/  STL [R1+0x3a58], R5 ;  /* 0x003a580501007387 */ /* 0x000fe20000100800 */
[----:B------:R-:W-:Y:S01]  /*7c50*/  IMAD.MOV R44, RZ, RZ, -R44 ;  /* 0x000000ffff2c7224 */ /* 0x000fe200078e0a2c */
[----:B------:R-:W-:Y:S01]  /*7c60*/  IABS R40, R17 ;  /* 0x0000001100287213 */ /* 0x000fe20000000000 */
[C---:B------:R-:W-:Y:S01]  /*7c70*/  IMAD R37, R251.reuse, R42, R37 ;  /* 0x0000002afb257224 */ /* 0x040fe200078e0225 */
[----:B------:R1:W-:Y:S01]  /*7c80*/  STL [R1+0x3a64], R4 ;  /* 0x003a640401007387 */ /* 0x0003e20000100800 */
[----:B------:R-:W-:Y:S01]  /*7c90*/  IMAD.MOV R43, RZ, RZ, -R43 ;  /* 0x000000ffff2b7224 */ /* 0x000fe200078e0a2b */
[----:B--2---:R-:W-:Y:S01]  /*7ca0*/  IADD3 R6, R22, 0x113, RZ ;  /* 0x0000011316067810 */ /* 0x004fe20007ffe0ff */
[----:B------:R-:W-:Y:S01]  /*7cb0*/  IMAD.HI.U32 R45, R252, R40, RZ ;  /* 0x00000028fc2d7227 */ /* 0x000fe200078e00ff */
[----:B------:R2:W-:Y:S01]  /*7cc0*/  STL [R1+0x3a0c], R17 ;  /* 0x003a0c1101007387 */ /* 0x0005e20000100800 */
[C---:B------:R-:W-:Y:S02]  /*7cd0*/  IADD3 R8, R22.reuse, 0x112, RZ ;  /* 0x0000011216087810 */ /* 0x040fe40007ffe0ff */
[----:B------:R-:W-:Y:S01]  /*7ce0*/  IMAD.MOV R45, RZ, RZ, -R45 ;  /* 0x000000ffff2d7224 */ /* 0x000fe200078e0a2d */
[----:B------:R-:W-:Y:S01]  /*7cf0*/  IABS R42, R6 ;  /* 0x00000006002a7213 */ /* 0x000fe20000000000 */
[C---:B------:R-:W-:Y:S01]  /*7d00*/  IMAD R39, R251.reuse, R44, R39 ;  /* 0x0000002cfb277224 */ /* 0x040fe200078e0227 */
[C---:B-1----:R-:W-:Y:S01]  /*7d10*/  IADD3 R4, R22.reuse, 0x115, RZ ;  /* 0x0000011516047810 */ /* 0x042fe20007ffe0ff */
[C---:B------:R-:W-:Y:S01]  /*7d20*/  IMAD R40, R251.reuse, R45, R40 ;  /* 0x0000002dfb287224 */ /* 0x040fe200078e0228 */
[C---:B------:R-:W-:Y:S01]  /*7d30*/  IADD3 R5, R22.reuse, 0x114, RZ ;  /* 0x0000011416057810 */ /* 0x040fe20007ffe0ff */
[C---:B------:R-:W-:Y:S01]  /*7d40*/  IMAD R36, R251.reuse, R41, R36 ;  /* 0x00000029fb247224 */ /* 0x040fe200078e0224 */
[----:B--2---:R-:W-:Y:S01]  /*7d50*/  IADD3 R17, R22, 0x116, RZ ;  /* 0x0000011616117810 */ /* 0x004fe20007ffe0ff */
[----:B------:R-:W-:Y:S01]  /*7d60*/  IMAD R38, R251, R43, R38 ;  /* 0x0000002bfb267224 */ /* 0x000fe200078e0226 */
[----:B------:R-:W-:Y:S01]  /*7d70*/  IABS R44, R4 ;  /* 0x00000004002c7213 */ /* 0x000fe20000000000 */
[C---:B------:R-:W-:Y:S01]  /*7d80*/  IMAD.HI.U32 R47, R252.reuse, R42, RZ ;  /* 0x0000002afc2f7227 */ /* 0x040fe200078e00ff */
[----:B------:R-:W-:Y:S01]  /*7d90*/  IABS R45, R17 ;  /* 0x00000011002d7213 */ /* 0x000fe20000000000 */
[----:B------:R1:W-:Y:S01]  /*7da0*/  STL [R1+0x3a2c], R8 ;  /* 0x003a2c0801007387 */ /* 0x0003e20000100800 */
[----:B------:R-:W-:Y:S01]  /*7db0*/  IABS R41, R8 ;  /* 0x0000000800297213 */ /* 0x000fe20000000000 */
[C---:B------:R-:W-:Y:S01]  /*7dc0*/  IMAD.HI.U32 R49, R252.reuse, R44, RZ ;  /* 0x0000002cfc317227 */ /* 0x040fe200078e00ff */
[----:B------:R-:W-:Y:S01]  /*7dd0*/  IABS R43, R5 ;  /* 0x00000005002b7213 */ /* 0x000fe20000000000 */
[----:B------:R2:W-:Y:S01]  /*7de0*/  STL [R1+0x3a54], R6 ;  /* 0x003a540601007387 */ /* 0x0005e20000100800 */
[----:B------:R-:W-:Y:S01]  /*7df0*/  IADD3 R47, -R47, RZ, RZ ;  /* 0x000000ff2f2f7210 */ /* 0x000fe20007ffe1ff */
[----:B------:R-:W-:-:S02]  /*7e00*/  IMAD.HI.U32 R50, R252, R45, RZ ;  /* 0x0000002dfc327227 */ /* 0x000fc400078e00ff */
[----:B------:R3:W-:Y:S02]  /*7e10*/  STL [R1+0x3a78], R5 ;  /* 0x003a780501007387 */ /* 0x0007e40000100800 */
[----:B------:R-:W-:Y:S01]  /*7e20*/  IMAD.HI.U32 R46, R252, R41, RZ ;  /* 0x00000029fc2e7227 */ /* 0x000fe200078e00ff */
[----:B-1----:R-:W-:Y:S01]  /*7e30*/  IADD3 R8, R22, 0x117, RZ ;  /* 0x0000011716087810 */ /* 0x002fe20007ffe0ff */
[----:B------:R1:W-:Y:S02]  /*7e40*/  STL [R1+0x3a7c], R4 ;  /* 0x003a7c0401007387 */ /* 0x0003e40000100800 */
[----:B------:R-:W-:Y:S01]  /*7e50*/  IMAD.HI.U32 R48, R252, R43, RZ ;  /* 0x0000002bfc307227 */ /* 0x000fe200078e00ff */
[C---:B--2---:R-:W-:Y:S01]  /*7e60*/  IADD3 R6, R22.reuse, 0x118, RZ ;  /* 0x0000011816067810 */ /* 0x044fe20007ffe0ff */
[----:B------:R2:W-:Y:S02]  /*7e70*/  STL [R1+0x3a28], R17 ;  /* 0x003a281101007387 */ /* 0x0005e40000100800 */
[----:B------:R-:W-:Y:S01]  /*7e80*/  IMAD.MOV R49, RZ, RZ, -R49 ;  /* 0x000000ffff317224 */ /* 0x000fe200078e0a31 */
[C---:B---3--:R-:W-:Y:S01]  /*7e90*/  IADD3 R5, R22.reuse, 0x119, RZ ;  /* 0x0000011916057810 */ /* 0x048fe20007ffe0ff */
[----:B------:R-:W-:Y:S01]  /*7ea0*/  IMAD.MOV R50, RZ, RZ, -R50 ;  /* 0x000000ffff327224 */ /* 0x000fe200078e0a32 */
[----:B------:R3:W-:Y:S01]  /*7eb0*/  STL [R1+0x3a50], R8 ;  /* 0x003a500801007387 */ /* 0x0007e20000100800 */
[----:B-1----:R-:W-:Y:S01]  /*7ec0*/  IADD3 R4, R22, 0x11a, RZ ;  /* 0x0000011a16047810 */ /* 0x002fe20007ffe0ff */
[----:B------:R-:W-:-:S02]  /*7ed0*/  IMAD.MOV R46, RZ, RZ, -R46 ;  /* 0x000000ffff2e7224 */ /* 0x000fc400078e0a2e */
[----:B------:R-:W-:Y:S01]  /*7ee0*/  IMAD.MOV R48, RZ, RZ, -R48 ;  /* 0x000000ffff307224 */ /* 0x000fe200078e0a30 */
[----:B--2---:R-:W-:Y:S01]  /*7ef0*/  IADD3 R17, R22, 0x11b, RZ ;  /* 0x0000011b16117810 */ /* 0x004fe20007ffe0ff */
[C---:B------:R-:W-:Y:S01]  /*7f00*/  IMAD R42, R251.reuse, R47, R42 ;  /* 0x0000002ffb2a7224 */ /* 0x040fe200078e022a */
[----:B------:R-:W-:Y:S01]  /*7f10*/  IABS R47, R6 ;  /* 0x00000006002f7213 */ /* 0x000fe20000000000 */
        /* <DEDUP_REMOVED lines=10> */
[----:B---3--:R-:W-:-:S02]  /*7fc0*/  IADD3 R8, R22, 0x11c, RZ ;  /* 0x0000011c16087810 */ /* 0x008fc40007ffe0ff */
[C---:B------:R-:W-:Y:S01]  /*7fd0*/  IMAD.HI.U32 R54, R252.reuse, R49, RZ ;  /* 0x00000031fc367227 */ /* 0x040fe200078e00ff */
[----:B------:R2:W-:Y:S03]  /*7fe0*/  STL [R1+0x3a8c], R5 ;  /* 0x003a8c0501007387 */ /* 0x0005e60000100800 */
[----:B------:R-:W-:Y:S01]  /*7ff0*/  IMAD.HI.U32 R55, R252, R50, RZ ;  /* 0x00000032fc377227 */ /* 0x000fe200078e00ff */
[----:B------:R3:W-:Y:S01]  /*8000*/  STL [R1+0x3a90], R4 ;  /* 0x003a900401007387 */ /* 0x0007e20000100800 */
[----:B-1----:R-:W-:Y:S02]  /*8010*/  IADD3 R6, R22, 0x11d, RZ ;  /* 0x0000011d16067810 */ /* 0x002fe40007ffe0ff */
[----:B------:R-:W-:Y:S01]  /*8020*/  IMAD.HI.U32 R51, R252, R46, RZ ;  /* 0x0000002efc337227 */ /* 0x000fe200078e00ff */
[----:B------:R1:W-:Y:S01]  /*8030*/  STL [R1+0x3a4c], R17 ;  /* 0x003a4c1101007387 */ /* 0x0003e20000100800 */
[----:B--2---:R-:W-:-:S02]  /*8040*/  IADD3 R5, R22, 0x11e, RZ ;  /* 0x0000011e16057810 */ /* 0x004fc40007ffe0ff */
[----:B------:R-:W-:Y:S01]  /*8050*/  IMAD.HI.U32 R53, R252, R48, RZ ;  /* 0x00000030fc357227 */ /* 0x000fe200078e00ff */
[----:B------:R-:W-:Y:S01]  /*8060*/  STL [R1+0x3a70], R8 ;  /* 0x003a700801007387 */ /* 0x000fe20000100800 */
[C---:B---3--:R-:W-:Y:S02]  /*8070*/  IADD3 R4, R22.reuse, 0x11f, RZ ;  /* 0x0000011f16047810 */ /* 0x048fe40007ffe0ff */
[----:B------:R-:W-:Y:S01]  /*8080*/  IMAD.MOV R52, RZ, RZ, -R52 ;  /* 0x000000ffff347224 */ /* 0x000fe200078e0a34 */
[----:B------:R-:W-:Y:S01]  /*8090*/  IADD3 R53, -R53, RZ, RZ ;  /* 0x000000ff35357210 */ /* 0x000fe20007ffe1ff */
[----:B------:R-:W-:Y:S01]  /*80a0*/  IMAD.MOV R54, RZ, RZ, -R54 ;  /* 0x000000ffff367224 */ /* 0x000fe200078e0a36 */
[----:B-1----:R-:W-:Y:S01]  /*80b0*/  IADD3 R17, R22, 0x120, RZ ;  /* 0x0000012016117810 */ /* 0x002fe20007ffe0ff */
[----:B------:R-:W-:Y:S01]  /*80c0*/  IMAD.MOV R55, RZ, RZ, -R55 ;  /* 0x000000ffff377224 */ /* 0x000fe200078e0a37 */
[----:B------:R1:W-:Y:S01]  /*80d0*/  STL [R1+0x3a88], R6 ;  /* 0x003a880601007387 */ /* 0x0003e20000100800 */
[----:B------:R-:W-:-:S02]  /*80e0*/  IMAD.MOV R51, RZ, RZ, -R51 ;  /* 0x000000ffff337224 */ /* 0x000fc400078e0a33 */
        /* <DEDUP_REMOVED lines=13> */
[----:B------:R-:W-:Y:S01]  /*81c0*/  IMAD.HI.U32 R59, R252, R54, RZ ;  /* 0x00000036fc3b7227 */ /* 0x000fe200078e00ff */
[----:B------:R1:W-:Y:S01]  /*81d0*/  STL [R1+0x3aa8], R4 ;  /* 0x003aa80401007387 */ /* 0x0003e20000100800 */
[----:B------:R-:W-:Y:S02]  /*81e0*/  IADD3 R8, R22, 0x121, RZ ;  /* 0x0000012116087810 */ /* 0x000fe40007ffe0ff */
[----:B------:R-:W-:Y:S01]  /*81f0*/  IMAD.HI.U32 R60, R252, R55, RZ ;  /* 0x00000037fc3c7227 */ /* 0x000fe200078e00ff */
[----:B------:R-:W-:Y:S01]  /*8200*/  IADD3 R59, -R59, RZ, RZ ;  /* 0x000000ff3b3b7210 */ /* 0x000fe20007ffe1ff */
[----:B------:R3:W-:Y:S01]  /*8210*/  STL [R1+0x3a6c], R17 ;  /* 0x003a6c1101007387 */ /* 0x0007e20000100800 */
[----:B--2---:R-:W-:Y:S01]  /*8220*/  IADD3 R5, R22, 0x123, RZ ;  /* 0x0000012316057810 */ /* 0x004fe20007ffe0ff */
[----:B------:R-:W-:Y:S02]  /*8230*/  IMAD.HI.U32 R56, R252, R51, RZ ;  /* 0x00000033fc387227 */ /* 0x000fe400078e00ff */
[----:B------:R-:W-:Y:S01]  /*8240*/  STL [R1+0x3a84], R8 ;  /* 0x003a840801007387 */ /* 0x000fe20000100800 */
[----:B-1----:R-:W-:Y:S01]  /*8250*/  IADD3 R4, R22, 0x124, RZ ;  /* 0x0000012416047810 */ /* 0x002fe20007ffe0ff */
[----:B------:R-:W-:-:S02]  /*8260*/  IMAD.MOV R57, RZ, RZ, -R57 ;  /* 0x000000ffff397224 */ /* 0x000fc400078e0a39 */
[----:B------:R-:W-:Y:S01]  /*8270*/  IMAD.HI.U32 R58, R252, R53, RZ ;  /* 0x00000035fc3a7227 */ /* 0x000fe200078e00ff */
[----:B------:R1:W-:Y:S01]  /*8280*/  STL [R1+0x3a9c], R6 ;  /* 0x003a9c0601007387 */ /* 0x0003e20000100800 */
[C---:B---3--:R-:W-:Y:S02]  /*8290*/  IADD3 R17, R22.reuse, 0x125, RZ ;  /* 0x0000012516117810 */ /* 0x048fe40007ffe0ff */
[----:B------:R-:W-:Y:S01]  /*82a0*/  IMAD.MOV R60, RZ, RZ, -R60 ;  /* 0x000000ffff3c7224 */ /* 0x000fe200078e0a3c */
[----:B------:R2:W-:Y:S01]  /*82b0*/  STL [R1+0x3ab8], R5 ;  /* 0x003ab80501007387 */ /* 0x0005e20000100800 */
[----:B------:R-:W-:Y:S02]  /*82c0*/  IMAD.MOV R56, RZ, RZ, -R56 ;  /* 0x000000ffff387224 */ /* 0x000fe400078e0a38 */
[C---:B------:R-:W-:Y:S01]  /*82d0*/  IMAD R52, R251.reuse, R57, R52 ;  /* 0x00000039fb347224 */ /* 0x040fe200078e0234 */
[----:B------:R-:W-:Y:S01]  /*82e0*/  IABS R57, R6 ;  /* 0x0000000600397213 */ /* 0x000fe20000000000 */
[----:B------:R-:W-:Y:S01]  /*82f0*/  IMAD.MOV R58, RZ, RZ, -R58 ;  /* 0x000000ffff3a7224 */ /* 0x000fe200078e0a3a */
[----:B-1----:R-:W-:Y:S01]  /*8300*/  IADD3 R6, R22, 0x127, RZ ;  /* 0x0000012716067810 */ /* 0x002fe20007ffe0ff */
        /* <DEDUP_REMOVED lines=10> */
[----:B------:R-:W-:-:S02]  /*83b0*/  IADD3 R8, R22, 0x126, RZ ;  /* 0x0000012616087810 */ /* 0x000fc40007ffe0ff */
[----:B------:R-:W-:Y:S01]  /*83c0*/  IMAD.HI.U32 R65, R252, R60, RZ ;  /* 0x0000003cfc417227 */ /* 0x000fe200078e00ff */
[----:B------:R3:W-:Y:S01]  /*83d0*/  STL [R1+0x3a80], R17 ;  /* 0x003a801101007387 */ /* 0x0007e20000100800 */
[----:B--2---:R-:W-:Y:S02]  /*83e0*/  IADD3 R5, R22, 0x128, RZ ;  /* 0x0000012816057810 */ /* 0x004fe40007ffe0ff */
[----:B------:R-:W-:Y:S01]  /*83f0*/  IMAD.HI.U32 R61, R252, R56, RZ ;  /* 0x00000038fc3d7227 */ /* 0x000fe200078e00ff */
[----:B------:R-:W-:Y:S01]  /*8400*/  IADD3 R65, -R65, RZ, RZ ;  /* 0x000000ff41417210 */ /* 0x000fe20007ffe1ff */
[----:B------:R-:W-:Y:S01]  /*8410*/  STL [R1+0x3a98], R8 ;  /* 0x003a980801007387 */ /* 0x000fe20000100800 */
[----:B-1----:R-:W-:Y:S01]  /*8420*/  IADD3 R4, R22, 0x129, RZ ;  /* 0x0000012916047810 */ /* 0x002fe20007ffe0ff */
[----:B------:R-:W-:Y:S02]  /*8430*/  IMAD.HI.U32 R64, R252, R59, RZ ;  /* 0x0000003bfc407227 */ /* 0x000fe400078e00ff */
[----:B------:R1:W-:Y:S01]  /*8440*/  STL [R1+0x3ab4], R6 ;  /* 0x003ab40601007387 */ /* 0x0003e20000100800 */
[----:B---3--:R-:W-:Y:S01]  /*8450*/  IADD3 R17, R22, 0x12a, RZ ;  /* 0x0000012a16117810 */ /* 0x008fe20007ffe0ff */
[----:B------:R-:W-:-:S02]  /*8460*/  IMAD.MOV R62, RZ, RZ, -R62 ;  /* 0x000000ffff3e7224 */ /* 0x000fc400078e0a3e */
[----:B------:R-:W-:Y:S01]  /*8470*/  IMAD.HI.U32 R63, R252, R58, RZ ;  /* 0x0000003afc3f7227 */ /* 0x000fe200078e00ff */
[----:B------:R-:W-:Y:S03]  /*8480*/  STL [R1+0x3ad0], R5 ;  /* 0x003ad00501007387 */ /* 0x000fe60000100800 */
        /* <DEDUP_REMOVED lines=16> */
[C---:B------:R-:W-:Y:S01]  /*8590*/  IADD3 R8, R22.reuse, 0x12b, RZ ;  /* 0x0000012b16087810 */ /* 0x040fe20007ffe0ff */
[----:B------:R1:W-:Y:S01]  /*85a0*/  STL [R1+0x3a94], R17 ;  /* 0x003a941101007387 */ /* 0x0003e20000100800 */
[----:B--2---:R-:W-:Y:S01]  /*85b0*/  IADD3 R4, R22, 0x12e, RZ ;  /* 0x0000012e16047810 */ /* 0x004fe20007ffe0ff */
[----:B------:R-:W-:Y:S01]  /*85c0*/  IMAD.HI.U32 R66, R252, R61, RZ ;  /* 0x0000003dfc427227 */ /* 0x000fe200078e00ff */
[----:B------:R-:W-:Y:S01]  /*85d0*/  IADD3 R5, R22, 0x12d, RZ ;  /* 0x0000012d16057810 */ /* 0x000fe20007ffe0ff */
[----:B------:R-:W-:Y:S02]  /*85e0*/  STL [R1+0x3ab0], R8 ;  /* 0x003ab00801007387 */ /* 0x000fe40000100800 */
[----:B------:R-:W-:-:S02]  /*85f0*/  IMAD.HI.U32 R69, R252, R64, RZ ;  /* 0x00000040fc457227 */ /* 0x000fc400078e00ff */
[----:B------:R2:W-:Y:S02]  /*8600*/  STL [R1+0x3acc], R6 ;  /* 0x003acc0601007387 */ /* 0x0005e40000100800 */
[----:B------:R-:W-:Y:S01]  /*8610*/  IMAD.MOV R67, RZ, RZ, -R67 ;  /* 0x000000ffff437224 */ /* 0x000fe200078e0a43 */
[----:B-1----:R-:W-:Y:S01]  /*8620*/  IADD3 R17, R22, 0x12f, RZ ;  /* 0x0000012f16117810 */ /* 0x002fe20007ffe0ff */
[C---:B------:R-:W-:Y:S01]  /*8630*/  IMAD.HI.U32 R70, R252.reuse, R65, RZ ;  /* 0x00000041fc467227 */ /* 0x040fe200078e00ff */
[----:B------:R-:W-:Y:S03]  /*8640*/  STL [R1+0x3ae8], R5 ;  /* 0x003ae80501007387 */ /* 0x000fe60000100800 */
[----:B------:R-:W-:Y:S01]  /*8650*/  IMAD.HI.U32 R68, R252, R63, RZ ;  /* 0x0000003ffc447227 */ /* 0x000fe200078e00ff */
[----:B------:R1:W-:Y:S03]  /*8660*/  STL [R1+0x3aec], R4 ;  /* 0x003aec0401007387 */ /* 0x0003e60000100800 */
[----:B------:R-:W-:Y:S01]  /*8670*/  IMAD.MOV R66, RZ, RZ, -R66 ;  /* 0x000000ffff427224 */ /* 0x000fe200078e0a42 */
[----:B------:R3:W-:Y:S01]  /*8680*/  STL [R1+0x3aac], R17 ;  /* 0x003aac1101007387 */ /* 0x0007e20000100800 */
[----:B------:R-:W-:-:S02]  /*8690*/  IMAD.MOV R69, RZ, RZ, -R69 ;  /* 0x000000ffff457224 */ /* 0x000fc400078e0a45 */
[C---:B------:R-:W-:Y:S01]  /*86a0*/  IMAD R62, R251.reuse, R67, R62 ;  /* 0x00000043fb3e7224 */ /* 0x040fe200078e023e */
[----:B------:R-:W-:Y:S01]  /*86b0*/  IABS R67, R6 ;  /* 0x0000000600437213 */ /* 0x000fe20000000000 */
[----:B------:R-:W-:Y:S01]  /*86c0*/  IMAD.MOV R70, RZ, RZ, -R70 ;  /* 0x000000ffff467224 */ /* 0x000fe200078e0a46 */
[----:B--2---:R-:W-:Y:S01]  /*86d0*/  IADD3 R6, R22, 0x131, RZ ;  /* 0x0000013116067810 */ /* 0x004fe20007ffe0ff */
[----:B------:R-:W-:Y:S02]  /*86e0*/  IMAD.MOV R68, RZ, RZ, -R68 ;  /* 0x000000ffff447224 */ /* 0x000fe400078e0a44 */
        /* <DEDUP_REMOVED lines=9> */
[----:B-1----:R-:W-:-:S02]  /*8780*/  IADD3 R4, R22, 0x133, RZ ;  /* 0x0000013316047810 */ /* 0x002fc40007ffe0ff */
[----:B---3--:R-:W-:Y:S01]  /*8790*/  IADD3 R17, R22, 0x134, RZ ;  /* 0x0000013416117810 */ /* 0x008fe20007ffe0ff */
[----:B------:R-:W-:Y:S01]  /*87a0*/  IMAD.HI.U32 R71, R252, R66, RZ ;  /* 0x00000042fc477227 */ /* 0x000fe200078e00ff */
[C---:B------:R-:W-:Y:S02]  /*87b0*/  IADD3 R8, R22.reuse, 0x130, RZ ;  /* 0x0000013016087810 */ /* 0x040fe40007ffe0ff */
[----:B------:R-:W-:Y:S01]  /*87c0*/  IADD3 R5, R22, 0x132, RZ ;  /* 0x0000013216057810 */ /* 0x000fe20007ffe0ff */
[C---:B------:R-:W-:Y:S01]  /*87d0*/  IMAD.HI.U32 R74, R252.reuse, R69, RZ ;  /* 0x00000045fc4a7227 */ /* 0x040fe200078e00ff */
[----:B------:R-:W-:Y:S01]  /*87e0*/  IADD3 R71, -R71, RZ, RZ ;  /* 0x000000ff47477210 */ /* 0x000fe20007ffe1ff */
[----:B------:R-:W-:Y:S02]  /*87f0*/  STL [R1+0x3ac8], R8 ;  /* 0x003ac80801007387 */ /* 0x000fe40000100800 */
[----:B------:R-:W-:Y:S02]  /*8800*/  IMAD.MOV R72, RZ, RZ, -R72 ;  /* 0x000000ffff487224 */ /* 0x000fe400078e0a48 */
[C---:B------:R-:W-:Y:S01]  /*8810*/  IMAD.HI.U32 R75, R252.reuse, R70, RZ ;  /* 0x00000046fc4b7227 */ /* 0x040fe200078e00ff */
[----:B------:R1:W-:Y:S03]  /*8820*/  STL [R1+0x3ae4], R6 ;  /* 0x003ae40601007387 */ /* 0x0003e60000100800 */
[----:B------:R-:W-:Y:S01]  /*8830*/  IMAD.HI.U32 R73, R252, R68, RZ ;  /* 0x00000044fc497227 */ /* 0x000fe200078e00ff */
[----:B------:R-:W-:Y:S03]  /*8840*/  STL [R1+0x3afc], R5 ;  /* 0x003afc0501007387 */ /* 0x000fe60000100800 */
[----:B------:R-:W-:Y:S01]  /*8850*/  IMAD.MOV R74, RZ, RZ, -R74 ;  /* 0x000000ffff4a7224 */ /* 0x000fe200078e0a4a */
[----:B------:R2:W-:Y:S01]  /*8860*/  STL [R1+0x3b00], R4 ;  /* 0x003b000401007387 */ /* 0x0005e20000100800 */
[C---:B------:R-:W-:Y:S01]  /*8870*/  IMAD R67, R251.reuse, R72, R67 ;  /* 0x00000048fb437224 */ /* 0x040fe200078e0243 */
[----:B------:R-:W-:Y:S01]  /*8880*/  IABS R72, R6 ;  /* 0x0000000600487213 */ /* 0x000fe20000000000 */
[----:B------:R-:W-:Y:S01]  /*8890*/  IMAD.MOV R75, RZ, RZ, -R75 ;  /* 0x000000ffff4b7224 */ /* 0x000fe200078e0a4b */
[----:B-1----:R-:W-:Y:S01]  /*88a0*/  IADD3 R6, R22, 0x136, RZ ;  /* 0x0000013616067810 */ /* 0x002fe20007ffe0ff */
        /* <DEDUP_REMOVED lines=11> */
[----:B--2---:R-:W-:-:S02]  /*8960*/  IADD3 R4, R22, 0x138, RZ ;  /* 0x0000013816047810 */ /* 0x004fc40007ffe0ff */
[----:B-1----:R-:W-:Y:S01]  /*8970*/  IADD3 R17, R22, 0x139, RZ ;  /* 0x0000013916117810 */ /* 0x002fe20007ffe0ff */
[----:B------:R-:W-:Y:S01]  /*8980*/  IMAD.HI.U32 R79, R252, R74, RZ ;  /* 0x0000004afc4f7227 */ /* 0x000fe200078e00ff */
[----:B------:R-:W-:Y:S02]  /*8990*/  IADD3 R77, -R77, RZ, RZ ;  /* 0x000000ff4d4d7210 */ /* 0x000fe40007ffe1ff */
[----:B------:R-:W-:Y:S01]  /*89a0*/  IADD3 R8, R22, 0x135, RZ ;  /* 0x0000013516087810 */ /* 0x000fe20007ffe0ff */
[----:B------:R-:W-:Y:S01]  /*89b0*/  IMAD.HI.U32 R80, R252, R75, RZ ;  /* 0x0000004bfc507227 */ /* 0x000fe200078e00ff */
[----:B------:R-:W-:-:S03]  /*89c0*/  IADD3 R5, R22, 0x137, RZ ;  /* 0x0000013716057810 */ /* 0x000fc60007ffe0ff */
[C---:B------:R-:W-:Y:S01]  /*89d0*/  IMAD.HI.U32 R76, R252.reuse, R71, RZ ;  /* 0x00000047fc4c7227 */ /* 0x040fe200078e00ff */
[----:B------:R-:W-:Y:S03]  /*89e0*/  STL [R1+0x3ae0], R8 ;  /* 0x003ae00801007387 */ /* 0x000fe60000100800 */
[----:B------:R-:W-:Y:S01]  /*89f0*/  IMAD.HI.U32 R78, R252, R73, RZ ;  /* 0x00000049fc4e7227 */ /* 0x000fe200078e00ff */
[----:B------:R1:W-:Y:S03]  /*8a00*/  STL [R1+0x3af8], R6 ;  /* 0x003af80601007387 */ /* 0x0003e60000100800 */
[----:B------:R-:W-:Y:S01]  /*8a10*/  IMAD.MOV R79, RZ, RZ, -R79 ;  /* 0x000000ffff4f7224 */ /* 0x000fe200078e0a4f */
[----:B------:R-:W-:Y:S01]  /*8a20*/  STL [R1+0x3b14], R5 ;  /* 0x003b140501007387 */ /* 0x000fe20000100800 */
[----:B------:R-:W-:-:S02]  /*8a30*/  IMAD.MOV R80, RZ, RZ, -R80 ;  /* 0x000000ffff507224 */ /* 0x000fc400078e0a50 */
[----:B------:R-:W-:Y:S01]  /*8a40*/  IMAD.MOV R76, RZ, RZ, -R76 ;  /* 0x000000ffff4c7224 */ /* 0x000fe200078e0a4c */
[----:B------:R2:W-:Y:S01]  /*8a50*/  STL [R1+0x3b20], R4 ;  /* 0x003b200401007387 */ /* 0x0005e20000100800 */
[----:B------:R-:W-:Y:S02]  /*8a60*/  IMAD.MOV R78, RZ, RZ, -R78 ;  /* 0x000000ffff4e7224 */ /* 0x000fe400078e0a4e */
        /* <DEDUP_REMOVED lines=11> */
[C---:B-1----:R-:W-:Y:S01]  /*8b20*/  IADD3 R6, R22.reuse, 0x13b, RZ ;  /* 0x0000013b16067810 */ /* 0x042fe20007ffe0ff */
[----:B------:R1:W-:Y:S01]  /*8b30*/  STL [R1+0x3adc], R17 ;  /* 0x003adc1101007387 */ /* 0x0003e20000100800 */
[----:B--2---:R-:W-:Y:S01]  /*8b40*/  IADD3 R4, R22, 0x13d, RZ ;  /* 0x0000013d16047810 */ /* 0x004fe20007ffe0ff */
[----:B------:R-:W-:Y:S01]  /*8b50*/  IMAD.HI.U32 R84, R252, R79, RZ ;  /* 0x0000004ffc547227 */ /* 0x000fe200078e00ff */
[----:B------:R-:W-:-:S02]  /*8b60*/  IADD3 R8, R22, 0x13a, RZ ;  /* 0x0000013a16087810 */ /* 0x000fc40007ffe0ff */
[----:B------:R-:W-:Y:S01]  /*8b70*/  IADD3 R5, R22, 0x13c, RZ ;  /* 0x0000013c16057810 */ /* 0x000fe20007ffe0ff */
[C---:B------:R-:W-:Y:S02]  /*8b80*/  IMAD.HI.U32 R85, R252.reuse, R80, RZ ;  /* 0x00000050fc557227 */ /* 0x040fe400078e00ff */
[----:B------:R-:W-:Y:S02]  /*8b90*/  STL [R1+0x3af4], R8 ;  /* 0x003af40801007387 */ /* 0x000fe40000100800 */
[----:B------:R-:W-:Y:S01]  /*8ba0*/  IMAD.HI.U32 R81, R252, R76, RZ ;  /* 0x0000004cfc517227 */ /* 0x000fe200078e00ff */
[----:B-1----:R-:W-:Y:S01]  /*8bb0*/  IADD3 R17, R22, 0x13e, RZ ;  /* 0x0000013e16117810 */ /* 0x002fe20007ffe0ff */
[----:B------:R1:W-:Y:S02]  /*8bc0*/  STL [R1+0x3b10], R6 ;  /* 0x003b100601007387 */ /* 0x0003e40000100800 */
[----:B------:R-:W-:Y:S02]  /*8bd0*/  IMAD.HI.U32 R83, R252, R78, RZ ;  /* 0x0000004efc537227 */ /* 0x000fe400078e00ff */
[----:B------:R-:W-:Y:S02]  /*8be0*/  STL [R1+0x3b30], R5 ;  /* 0x003b300501007387 */ /* 0x000fe40000100800 */
[----:B------:R-:W-:Y:S01]  /*8bf0*/  IMAD.MOV R82, RZ, RZ, -R82 ;  /* 0x000000ffff527224 */ /* 0x000fe200078e0a52 */
[----:B------:R-:W-:Y:S01]  /*8c00*/  IADD3 R83, -R83, RZ, RZ ;  /* 0x000000ff53537210 */ /* 0x000fe20007ffe1ff */
[----:B------:R-:W-:Y:S01]  /*8c10*/  IMAD.MOV R84, RZ, RZ, -R84 ;  /* 0x000000ffff547224 */ /* 0x000fe200078e0a54 */
[----:B------:R-:W-:Y:S01]  /*8c20*/  STL [R1+0x3b34], R4 ;  /* 0x003b340401007387 */ /* 0x000fe20000100800 */
        /* <DEDUP_REMOVED lines=15> */
[----:B--2---:R-:W-:Y:S01]  /*8d20*/  IADD3 R17, R22, 0x143, RZ ;  /* 0x0000014316117810 */ /* 0x004fe20007ffe0ff */
[----:B------:R-:W-:Y:S01]  /*8d30*/  IMAD.HI.U32 R89, R252, R84, RZ ;  /* 0x00000054fc597227 */ /* 0x000fe200078e00ff */
[C---:B------:R-:W-:Y:S02]  /*8d40*/  IADD3 R8, R22.reuse, 0x13f, RZ ;  /* 0x0000013f16087810 */ /* 0x040fe40007ffe0ff */
[----:B------:R-:W-:Y:S01]  /*8d50*/  IADD3 R4, R22, 0x142, RZ ;  /* 0x0000014216047810 */ /* 0x000fe20007ffe0ff */
[----:B------:R-:W-:Y:S01]  /*8d60*/  IMAD.HI.U32 R90, R252, R85, RZ ;  /* 0x00000055fc5a7227 */ /* 0x000fe200078e00ff */
[----:B------:R-:W-:Y:S01]  /*8d70*/  IADD3 R89, -R89, RZ, RZ ;  /* 0x000000ff59597210 */ /* 0x000fe20007ffe1ff */
[----:B------:R-:W-:Y:S01]  /*8d80*/  STL [R1+0x3b0c], R8 ;  /* 0x003b0c0801007387 */ /* 0x000fe20000100800 */
[----:B------:R-:W-:Y:S01]  /*8d90*/  IADD3 R5, R22, 0x141, RZ ;  /* 0x0000014116057810 */ /* 0x000fe20007ffe0ff */
[----:B------:R-:W-:Y:S02]  /*8da0*/  IMAD.HI.U32 R86, R252, R81, RZ ;  /* 0x00000051fc567227 */ /* 0x000fe400078e00ff */
[----:B------:R1:W-:Y:S02]  /*8db0*/  STL [R1+0x3b2c], R6 ;  /* 0x003b2c0601007387 */ /* 0x0003e40000100800 */
        /* <DEDUP_REMOVED lines=25> */
[C---:B------:R-:W-:Y:S01]  /*8f50*/  IMAD.HI.U32 R91, R252.reuse, R86, RZ ;  /* 0x00000056fc5b7227 */ /* 0x040fe200078e00ff */
[----:B------:R-:W-:Y:S01]  /*8f60*/  IADD3 R95, -R95, RZ, RZ ;  /* 0x000000ff5f5f7210 */ /* 0x000fe20007ffe1ff */
[----:B------:R2:W-:Y:S02]  /*8f70*/  STL [R1+0x3b40], R6 ;  /* 0x003b400601007387 */ /* 0x0005e40000100800 */
[----:B------:R-:W-:Y:S01]  /*8f80*/  IMAD.HI.U32 R94, R252, R89, RZ ;  /* 0x00000059fc5e7227 */ /* 0x000fe200078e00ff */
[----:B-1----:R-:W-:Y:S01]  /*8f90*/  IADD3 R17, R22, 0x148, RZ ;  /* 0x0000014816117810 */ /* 0x002fe20007ffe0ff */
[----:B------:R-:W-:Y:S02]  /*8fa0*/  STL [R1+0x3b5c], R5 ;  /* 0x003b5c0501007387 */ /* 0x000fe40000100800 */
[----:B------:R-:W-:-:S02]  /*8fb0*/  IMAD.MOV R92, RZ, RZ, -R92 ;  /* 0x000000ffff5c7224 */ /* 0x000fc400078e0a5c */
[----:B------:R-:W-:Y:S01]  /*8fc0*/  IMAD.HI.U32 R93, R252, R88, RZ ;  /* 0x00000058fc5d7227 */ /* 0x000fe200078e00ff */
[----:B------:R1:W-:Y:S03]  /*8fd0*/  STL [R1+0x3b60], R4 ;  /* 0x003b600401007387 */ /* 0x0003e60000100800 */
[----:B------:R-:W-:Y:S01]  /*8fe0*/  IMAD.MOV R91, RZ, RZ, -R91 ;  /* 0x000000ffff5b7224 */ /* 0x000fe200078e0a5b */
[----:B------:R3:W-:Y:S01]  /*8ff0*/  STL [R1+0x3b24], R17 ;  /* 0x003b241101007387 */ /* 0x0007e20000100800 */
[----:B------:R-:W-:Y:S02]  /*9000*/  IMAD.MOV R94, RZ, RZ, -R94 ;  /* 0x000000ffff5e7224 */ /* 0x000fe400078e0a5e */
[C---:B------:R-:W-:Y:S01]  /*9010*/  IMAD R87, R251.reuse, R92, R87 ;  /* 0x0000005cfb577224 */ /* 0x040fe200078e0257 */
[----:B------:R-:W-:Y:S01]  /*9020*/  IABS R92, R6 ;  /* 0x00000006005c7213 */ /* 0x000fe20000000000 */
        /* <DEDUP_REMOVED lines=11> */
[----:B------:R-:W-:-:S02]  /*90e0*/  IADD3 R8, R22, 0x149, RZ ;  /* 0x0000014916087810 */ /* 0x000fc40007ffe0ff */
[----:B-1----:R-:W-:Y:S01]  /*90f0*/  IADD3 R4, R22, 0x14c, RZ ;  /* 0x0000014c16047810 */ /* 0x002fe20007ffe0ff */
[----:B------:R-:W-:Y:S01]  /*9100*/  IMAD.HI.U32 R96, R252, R91, RZ ;  /* 0x0000005bfc607227 */ /* 0x000fe200078e00ff */
[C---:B---3--:R-:W-:Y:S01]  /*9110*/  IADD3 R17, R22.reuse, 0x14d, RZ ;  /* 0x0000014d16117810 */ /* 0x048fe20007ffe0ff */
[----:B------:R-:W-:Y:S01]  /*9120*/  STL [R1+0x3b3c], R8 ;  /* 0x003b3c0801007387 */ /* 0x000fe20000100800 */
[----:B------:R-:W-:Y:S01]  /*9130*/  IADD3 R5, R22, 0x14b, RZ ;  /* 0x0000014b16057810 */ /* 0x000fe20007ffe0ff */
[C---:B------:R-:W-:Y:S02]  /*9140*/  IMAD.HI.U32 R99, R252.reuse, R94, RZ ;  /* 0x0000005efc637227 */ /* 0x040fe400078e00ff */
[----:B------:R1:W-:Y:S02]  /*9150*/  STL [R1+0x3b58], R6 ;  /* 0x003b580601007387 */ /* 0x0003e40000100800 */
[----:B------:R-:W-:Y:S02]  /*9160*/  IMAD.MOV R97, RZ, RZ, -R97 ;  /* 0x000000ffff617224 */ /* 0x000fe400078e0a61 */
        /* <DEDUP_REMOVED lines=10> */
[----:B-1----:R-:W-:Y:S01]  /*9210*/  IADD3 R6, R22, 0x14f, RZ ;  /* 0x0000014f16067810 */ /* 0x002fe20007ffe0ff */
        /* <DEDUP_REMOVED lines=742> */
[----:B------:R2:W-:Y:S03]  /*c080*/  STL [R1+0x3ad8], R5 ;  /* 0x003ad80501007387 */ /* 0x0005e60000100800 */
        /* <DEDUP_REMOVED lines=18> */
[----:B--2---:R-:W-:Y:S01]  /*c1b0*/  IADD3 R5, R22, 0x1cd, RZ ;  /* 0x000001cd16057810 */ /* 0x004fe20007ffe0ff */
[----:B------:R-:W-:Y:S01]  /*c1c0*/  IMAD.HI.U32 R229, R252, R224, RZ ;  /* 0x000000e0fce57227 */ /* 0x000fe200078e00ff */
[----:B------:R-:W-:Y:S01]  /*c1d0*/  IADD3 R227, -R227, RZ, RZ ;  /* 0x000000ffe3e37210 */ /* 0x000fe20007ffe1ff */
[----:B------:R-:W-:Y:S01]  /*c1e0*/  STL [R1+0x39cc], R8 ;  /* 0x0039cc0801007387 */ /* 0x000fe20000100800 */
[----:B---3--:R-:W-:Y:S01]  /*c1f0*/  IADD3 R4, R22, 0x1ce, RZ ;  /* 0x000001ce16047810 */ /* 0x008fe20007ffe0ff */
[----:B------:R-:W-:Y:S01]  /*c200*/  IMAD.HI.U32 R230, R252, R225, RZ ;  /* 0x000000e1fce67227 */ /* 0x000fe200078e00ff */
[----:B-1----:R-:W-:Y:S01]  /*c210*/  IADD3 R17, R22, 0x1cf, RZ ;  /* 0x000001cf16117810 */ /* 0x002fe20007ffe0ff */
[----:B------:R-:W-:Y:S02]  /*c220*/  STL [R1+0x3a40], R6 ;  /* 0x003a400601007387 */ /* 0x000fe40000100800 */
[C---:B------:R-:W-:Y:S02]  /*c230*/  IMAD.HI.U32 R226, R252.reuse, R221, RZ ;  /* 0x000000ddfce27227 */ /* 0x040fe400078e00ff */
[----:B------:R-:W-:Y:S02]  /*c240*/  STL [R1+0x3a08], R5 ;  /* 0x003a080501007387 */ /* 0x000fe40000100800 */
[----:B------:R-:W-:-:S02]  /*c250*/  IMAD.HI.U32 R228, R252, R223, RZ ;  /* 0x000000dffce47227 */ /* 0x000fc400078e00ff */
[----:B------:R-:W-:Y:S02]  /*c260*/  STL [R1+0x39e4], R4 ;  /* 0x0039e40401007387 */ /* 0x000fe40000100800 */
[----:B------:R-:W-:Y:S02]  /*c270*/  IMAD.MOV R229, RZ, RZ, -R229 ;  /* 0x000000ffffe57224 */ /* 0x000fe400078e0ae5 */
[----:B------:R-:W-:Y:S01]  /*c280*/  IMAD.MOV R230, RZ, RZ, -R230 ;  /* 0x000000ffffe67224 */ /* 0x000fe200078e0ae6 */
[----:B------:R1:W-:Y:S01]  /*c290*/  STL [R1+0x3904], R17 ;  /* 0x0039041101007387 */ /* 0x0003e20000100800 */
[----:B------:R-:W-:Y:S02]  /*c2a0*/  IMAD.MOV R226, RZ, RZ, -R226 ;  /* 0x000000ffffe27224 */ /* 0x000fe400078e0ae2 */
        /* <DEDUP_REMOVED lines=11> */
[----:B-1----:R-:W1:Y:S01]  /*c360*/  S2R R17, SR_TID.X ;  /* 0x0000000000117919 */ /* 0x002e620000002100 */
[----:B------:R-:W-:Y:S01]  /*c370*/  IMAD.HI.U32 R232, R252, R227, RZ ;  /* 0x000000e3fce87227 */ /* 0x000fe200078e00ff */
[----:B------:R-:W-:-:S02]  /*c380*/  IADD3 R6, R22, 0x1d1, RZ ;  /* 0x000001d116067810 */ /* 0x000fc40007ffe0ff */
[----:B------:R-:W-:Y:S01]  /*c390*/  IADD3 R4, R22, 0x1d3, RZ ;  /* 0x000001d316047810 */ /* 0x000fe20007ffe0ff */
[----:B------:R-:W-:Y:S01]  /*c3a0*/  IMAD.HI.U32 R234, R252, R229, RZ ;  /* 0x000000e5fcea7227 */ /* 0x000fe200078e00ff */
[C---:B------:R-:W-:Y:S02]  /*c3b0*/  IADD3 R8, R22.reuse, 0x1d0, RZ ;  /* 0x000001d016087810 */ /* 0x040fe40007ffe0ff */
[----:B------:R-:W-:Y:S01]  /*c3c0*/  IADD3 R5, R22, 0x1d2, RZ ;  /* 0x000001d216057810 */ /* 0x000fe20007ffe0ff */
[C---:B------:R-:W-:Y:S02]  /*c3d0*/  IMAD.HI.U32 R231, R252.reuse, R226, RZ ;  /* 0x000000e2fce77227 */ /* 0x040fe400078e00ff */
[----:B------:R2:W-:Y:S02]  /*c3e0*/  STL [R1+0x3960], R8 ;  /* 0x0039600801007387 */ /* 0x0005e40000100800 */
[----:B------:R-:W-:Y:S02]  /*c3f0*/  IMAD.HI.U32 R233, R252, R228, RZ ;  /* 0x000000e4fce97227 */ /* 0x000fe400078e00ff */
[----:B------:R3:W-:Y:S02]  /*c400*/  STL [R1+0x3958], R6 ;  /* 0x0039580601007387 */ /* 0x0007e40000100800 */
[----:B------:R-:W-:Y:S01]  /*c410*/  IMAD.MOV R232, RZ, RZ, -R232 ;  /* 0x000000ffffe87224 */ /* 0x000fe200078e0ae8 */
[----:B------:R-:W-:Y:S01]  /*c420*/  IADD3 R233, -R233, RZ, RZ ;  /* 0x000000ffe9e97210 */ /* 0x000fe20007ffe1ff */
        /* <DEDUP_REMOVED lines=9> */
[----:B------:R-:W-:Y:S01]  /*c4c0*/  IMAD.HI.U32 R235, R252, R230, RZ ;  /* 0x000000e6fceb7227 */ /* 0x000fe200078e00ff */
[C---:B--2---:R-:W-:Y:S01]  /*c4d0*/  IADD3 R8, R22.reuse, 0x1d5, RZ ;  /* 0x000001d516087810 */ /* 0x044fe20007ffe0ff */
[----:B------:R2:W-:Y:S01]  /*c4e0*/  STL [R1+0x398c], R4 ;  /* 0x00398c0401007387 */ /* 0x0005e20000100800 */
[----:B---3--:R-:W-:Y:S01]  /*c4f0*/  IADD3 R6, R22, 0x1d6, RZ ;  /* 0x000001d616067810 */ /* 0x008fe20007ffe0ff */
[----:B------:R-:W-:Y:S01]  /*c500*/  IMAD R228, R251, R233, R228 ;  /* 0x000000e9fbe47224 */ /* 0x000fe200078e02e4 */
[----:B------:R-:W-:Y:S01]  /*c510*/  IABS R233, R5 ;  /* 0x0000000500e97213 */ /* 0x000fe20000000000 */
[----:B------:R-:W-:Y:S01]  /*c520*/  IMAD.HI.U32 R237, R252, R232, RZ ;  /* 0x000000e8fced7227 */ /* 0x000fe200078e00ff */
[----:B------:R1:W-:Y:S01]  /*c530*/  STL [R1+0x38a4], R18 ;  /* 0x0038a41201007387 */ /* 0x0003e20000100800 */
[----:B----4-:R-:W-:-:S02]  /*c540*/  IADD3 R5, R22, 0x1d7, RZ ;  /* 0x000001d716057810 */ /* 0x010fc40007ffe0ff */
[----:B------:R-:W-:Y:S01]  /*c550*/  IMAD.HI.U32 R239, R252, R234, RZ ;  /* 0x000000eafcef7227 */ /* 0x000fe200078e00ff */
[----:B------:R-:W-:Y:S01]  /*c560*/  STL [R1+0x38a0], R8 ;  /* 0x0038a00801007387 */ /* 0x000fe20000100800 */
[----:B--2---:R-:W-:Y:S02]  /*c570*/  IADD3 R4, R22, 0x1d8, RZ ;  /* 0x000001d816047810 */ /* 0x004fe40007ffe0ff */
[----:B------:R-:W-:Y:S01]  /*c580*/  IMAD.MOV R235, RZ, RZ, -R235 ;  /* 0x000000ffffeb7224 */ /* 0x000fe200078e0aeb */
[----:B------:R-:W-:Y:S01]  /*c590*/  IADD3 R239, -R239, RZ, RZ ;  /* 0x000000ffefef7210 */ /* 0x000fe20007ffe1ff */
[C---:B------:R-:W-:Y:S01]  /*c5a0*/  IMAD.HI.U32 R236, R252.reuse, R231, RZ ;  /* 0x000000e7fcec7227 */ /* 0x040fe200078e00ff */
[----:B------:R2:W-:Y:S03]  /*c5b0*/  STL [R1+0x388c], R6 ;  /* 0x00388c0601007387 */ /* 0x0005e60000100800 */
[----:B------:R-:W-:Y:S01]  /*c5c0*/  IMAD.MOV R237, RZ, RZ, -R237 ;  /* 0x000000ffffed7224 */ /* 0x000fe200078e0aed */
[----:B------:R-:W-:Y:S01]  /*c5d0*/  STL [R1+0x38d4], R5 ;  /* 0x0038d40501007387 */ /* 0x000fe20000100800 */
[----:B------:R-:W-:-:S03]  /*c5e0*/  IMAD.HI.U32 R238, R252, R233, RZ ;  /* 0x000000e9fcee7227 */ /* 0x000fc600078e00ff */
[----:B------:R3:W-:Y:S01]  /*c5f0*/  STL [R1+0x3900], R4 ;  /* 0x0039000401007387 */ /* 0x0007e20000100800 */
[----:B------:R-:W-:Y:S01]  /*c600*/  IMAD R230, R251, R235, R230 ;  /* 0x000000ebfbe67224 */ /* 0x000fe200078e02e6 */
[----:B------:R-:W-:Y:S01]  /*c610*/  IABS R235, R18 ;  /* 0x0000001200eb7213 */ /* 0x000fe20000000000 */
[----:B------:R-:W-:Y:S01]  /*c620*/  IMAD.MOV R236, RZ, RZ, -R236 ;  /* 0x000000ffffec7224 */ /* 0x000fe200078e0aec */
[----:B-1----:R-:W-:Y:S01]  /*c630*/  LOP3.LUT R18, R17, 0x7f, RZ, 0xc0, !PT ;  /* 0x0000007f11127812 */ /* 0x002fe200078ec0ff */
[C---:B------:R-:W-:Y:S01]  /*c640*/  IMAD R232, R251.reuse, R237, R232 ;  /* 0x000000edfbe87224 */ /* 0x040fe200078e02e8 */
[----:B------:R-:W-:Y:S01]  /*c650*/  IABS R237, R6 ;  /* 0x0000000600ed7213 */ /* 0x000fe20000000000 */
[----:B------:R-:W-:Y:S01]  /*c660*/  IMAD.MOV R238, RZ, RZ, -R238 ;  /* 0x000000ffffee7224 */ /* 0x000fe200078e0aee */
[----:B------:R-:W-:Y:S01]  /*c670*/  IADD3 R17, R22, 0x1da, RZ ;  /* 0x000001da16117810 */ /* 0x000fe20007ffe0ff */
[C---:B------:R-:W-:Y:S01]  /*c680*/  IMAD R231, R251.reuse, R236, R231 ;  /* 0x000000ecfbe77224 */ /* 0x040fe200078e02e7 */
[----:B------:R-:W-:Y:S01]  /*c690*/  IABS R236, R8 ;  /* 0x0000000800ec7213 */ /* 0x000fe20000000000 */
[----:B------:R-:W-:Y:S01]  /*c6a0*/  IMAD R234, R251, R239, R234 ;  /* 0x000000effbea7224 */ /* 0x000fe200078e02ea */
[----:B------:R-:W-:Y:S01]  /*c6b0*/  IABS R239, R4 ;  /* 0x0000000400ef7213 */ /* 0x000fe20000000000 */
[----:B--2---:R-:W-:Y:S01]  /*c6c0*/  IMAD.MOV.U32 R6, RZ, RZ, R240 ;  /* 0x000000ffff067224 */ /* 0x004fe200078e00f0 */
[----:B------:R-:W-:Y:S01]  /*c6d0*/  STL [R1+0x3818], R19 ;  /* 0x0038181301007387 */ /* 0x000fe20000100800 */
[----:B------:R-:W-:-:S03]  /*c6e0*/  IMAD.HI.U32 R240, R252, R235, RZ ;  /* 0x000000ebfcf07227 */ /* 0x000fc600078e00ff */
[----:B------:R-:W-:Y:S01]  /*c6f0*/  STL [R1+0x385c], R17 ;  /* 0x00385c1101007387 */ /* 0x000fe20000100800 */
[----:B------:R-:W-:Y:S01]  /*c700*/  IMAD R233, R251, R238, R233 ;  /* 0x000000eefbe97224 */ /* 0x000fe200078e02e9 */
[----:B------:R-:W-:Y:S01]  /*c710*/  IABS R238, R5 ;  /* 0x0000000500ee7213 */ /* 0x000fe20000000000 */
[----:B------:R-:W-:Y:S02]  /*c720*/  IMAD.MOV.U32 R8, RZ, RZ, R242 ;  /* 0x000000ffff087224 */ /* 0x000fe400078e00f2 */
[----:B------:R-:W-:Y:S01]  /*c730*/  IMAD R20, R245, 0x100, R18 ;  /* 0x00000100f5147824 */ /* 0x000fe200078e0212 */
[----:B------:R-:W-:Y:S01]  /*c740*/  IADD3 R18, R22, 0x1db, RZ ;  /* 0x000001db16127810 */ /* 0x000fe20007ffe0ff */
[----:B------:R-:W-:Y:S01]  /*c750*/  IMAD.HI.U32 R242, R252, R237, RZ ;  /* 0x000000edfcf27227 */ /* 0x000fe200078e00ff */
[----:B------:R-:W-:Y:S02]  /*c760*/  IADD3 R22, R22, 0x1e0, RZ ;  /* 0x000001e016167810 */ /* 0x000fe40007ffe0ff */
[----:B------:R-:W-:Y:S01]  /*c770*/  IABS R248, R20 ;  /* 0x0000001400f87213 */ /* 0x000fe20000000000 */
[----:B------:R-:W-:Y:S01]  /*c780*/  IMAD.MOV R240, RZ, RZ, -R240 ;  /* 0x000000fffff07224 */ /* 0x000fe200078e0af0 */
[----:B------:R-:W-:Y:S01]  /*c790*/  STL [R1+0x168c], R20 ;  /* 0x00168c1401007387 */ /* 0x000fe20000100800 */
[----:B------:R-:W-:-:S03]  /*c7a0*/  IMAD.HI.U32 R244, R252, R239, RZ ;  /* 0x000000effcf47227 */ /* 0x000fc600078e00ff */
[----:B------:R1:W-:Y:S01]  /*c7b0*/  STL [R1+0x3830], R18 ;  /* 0x0038301201007387 */ /* 0x0003e20000100800 */
[----:B---3--:R-:W-:Y:S02]  /*c7c0*/  IMAD.MOV.U32 R4, RZ, RZ, R241 ;  /* 0x000000ffff047224 */ /* 0x008fe400078e00f1 */
[----:B------:R-:W-:Y:S02]  /*c7d0*/  IMAD.MOV R242, RZ, RZ, -R242 ;  /* 0x000000fffff27224 */ /* 0x000fe400078e0af2 */
[----:B------:R-:W-:-:S04]  /*c7e0*/  IMAD.HI.U32 R241, R252, R238, RZ ;  /* 0x000000eefcf17227 */ /* 0x000fc800078e00ff */
[C---:B------:R-:W-:Y:S02]  /*c7f0*/  IMAD R235, R251.reuse, R240, R235 ;  /* 0x000000f0fbeb7224 */ /* 0x040fe400078e02eb */
[----:B------:R-:W-:Y:S02]  /*c800*/  IMAD.MOV R240, RZ, RZ, -R244 ;  /* 0x000000fffff07224 */ /* 0x000fe400078e0af4 */
[----:B------:R-:W-:Y:S01]  /*c810*/  IMAD R237, R251, R242, R237 ;  /* 0x000000f2fbed7224 */ /* 0x000fe200078e02ed */
[----:B------:R-:W-:Y:S01]  /*c820*/  IABS R242, R18 ;  /* 0x0000001200f27213 */ /* 0x000fe20000000000 */
[----:B------:R-:W-:Y:S01]  /*c830*/  IMAD.MOV.U32 R5, RZ, RZ, R243 ;  /* 0x000000ffff057224 */ /* 0x000fe200078e00f3 */
[----:B-1----:R-:W-:Y:S01]  /*c840*/  MOV R18, R249 ;  /* 0x000000f900127202 */ /* 0x002fe20000000f00 */
[----:B------:R-:W-:Y:S02]  /*c850*/  IMAD.MOV R241, RZ, RZ, -R241 ;  /* 0x000000fffff17224 */ /* 0x000fe400078e0af1 */
[----:B------:R-:W-:-:S04]  /*c860*/  IMAD.HI.U32 R246, R247, R248, RZ ;  /* 0x000000f8f7f67227 */ /* 0x000fc800078e00ff */
[C---:B------:R-:W-:Y:S01]  /*c870*/  IMAD R239, R251.reuse, R240, R239 ;  /* 0x000000f0fbef7224 */ /* 0x040fe200078e02ef */
[----:B------:R-:W-:Y:S01]  /*c880*/  IABS R240, R19 ;  /* 0x0000001300f07213 */ /* 0x000fe20000000000 */
[----:B------:R-:W-:Y:S01]  /*c890*/  IMAD R238, R251, R241, R238 ;  /* 0x000000f1fbee7224 */ /* 0x000fe200078e02ee */
[----:B------:R-:W-:Y:S01]  /*c8a0*/  IABS R241, R17 ;  /* 0x0000001100f17213 */ /* 0x000fe20000000000 */
[----:B------:R-:W-:Y:S01]  /*c8b0*/  IMAD.MOV.U32 R19, RZ, RZ, R5 ;  /* 0x000000ffff137224 */ /* 0x000fe200078e0005 */
[----:B------:R-:W-:Y:S01]  /*c8c0*/  IADD3 R246, -R246, RZ, RZ ;  /* 0x000000fff6f67210 */ /* 0x000fe20007ffe1ff */
[----:B------:R-:W-:Y:S01]  /*c8d0*/  IMAD.HI.U32 R245, R252, R242, RZ ;  /* 0x000000f2fcf57227 */ /* 0x000fe200078e00ff */
[----:B------:R-:W-:Y:S02]  /*c8e0*/  IABS R5, c[0x0][0x178] ;  /* 0x00005e0000057a13 */ /* 0x000fe40000000000 */
[----:B------:R-:W-:Y:S01]  /*c8f0*/  IADD3 R17, R20, 0x80, RZ ;  /* 0x0000008014117810 */ /* 0x000fe20007ffe0ff */
[----:B------:R-:W-:-:S02]  /*c900*/  IMAD.MOV R245, RZ, RZ, -R245 ;  /* 0x000000fffff57224 */ /* 0x000fc400078e0af5 */
[----:B------:R-:W-:Y:S01]  /*c910*/  IMAD R248, R5, R246, R248 ;  /* 0x000000f605f87224 */ /* 0x000fe200078e02f8 */
[----:B------:R-:W-:Y:S01]  /*c920*/  IABS R246, R23 ;  /* 0x0000001700f67213 */ /* 0x000fe20000000000 */
[----:B------:R-:W-:Y:S01]  /*c930*/  STL [R1+0x17f4], R17 ;  /* 0x0017f41101007387 */ /* 0x000fe20000100800 */
[----:B------:R-:W-:Y:S01]  /*c940*/  IMAD R242, R251, R245, R242 ;  /* 0x000000f5fbf27224 */ /* 0x000fe200078e02f2 */
[----:B------:R-:W-:Y:S01]  /*c950*/  IABS R245, R25 ;  /* 0x0000001900f57213 */ /* 0x000fe20000000000 */
[----:B------:R-:W-:Y:S01]  /*c960*/  IMAD.HI.U32 R244, R252, R241, RZ ;  /* 0x000000f1fcf47227 */ /* 0x000fe200078e00ff */
[----:B------:R-:W-:Y:S01]  /*c970*/  STL [R1+0x379c], R27 ;  /* 0x00379c1b01007387 */ /* 0x000fe20000100800 */
[----:B------:R-:W-:Y:S02]  /*c980*/  IABS R249, R17 ;  /* 0x0000001100f97213 */ /* 0x000fe40000000000 */
[----:B------:R-:W-:Y:S01]  /*c990*/  ISETP.GT.U32.AND P0, PT, R5, R248, PT ;  /* 0x000000f80500720c */ /* 0x000fe20003f04070 */
[----:B------:R-:W-:Y:S01]  /*c9a0*/  STL [R1+0x3790], R26 ;  /* 0x0037901a01007387 */ /* 0x000fe20000100800 */
[----:B------:R-:W-:-:S02]  /*c9b0*/  IMAD.MOV R244, RZ, RZ, -R244 ;  /* 0x000000fffff47224 */ /* 0x000fc400078e0af4 */
[----:B------:R-:W-:Y:S01]  /*c9c0*/  IMAD.HI.U32 R247, R247, R249, RZ ;  /* 0x000000f9f7f77227 */ /* 0x000fe200078e00ff */
[----:B------:R1:W-:Y:S03]  /*c9d0*/  STL [R1+0x37c8], R25 ;  /* 0x0037c81901007387 */ /* 0x0003e60000100800 */
[----:B------:R-:W-:Y:S01]  /*c9e0*/  IMAD.MOV R247, RZ, RZ, -R247 ;  /* 0x000000fffff77224 */ /* 0x000fe200078e0af7 */
[----:B------:R-:W-:Y:S01]  /*c9f0*/  STL [R1+0x37b8], R23 ;  /* 0x0037b81701007387 */ /* 0x000fe20000100800 */
[----:B------:R-:W-:Y:S01]  /*ca00*/  IMAD R241, R251, R244, R241 ;  /* 0x000000f4fbf17224 */ /* 0x000fe200078e02f1 */
[----:B------:R-:W-:Y:S01]  /*ca10*/  IABS R244, R26 ;  /* 0x0000001a00f47213 */ /* 0x000fe20000000000 */
[C---:B------:R-:W-:Y:S01]  /*ca20*/  IMAD R249, R5.reuse, R247, R249 ;  /* 0x000000f705f97224 */ /* 0x040fe200078e02f9 */
[----:B------:R2:W-:Y:S01]  /*ca30*/  STL [R1+0x37b4], R22 ;  /* 0x0037b41601007387 */ /* 0x0005e20000100800 */
[----:B------:R-:W-:Y:S01]  /*ca40*/  IABS R247, R22 ;  /* 0x0000001600f77213 */ /* 0x000fe20000000000 */
[----:B-1----:R-:W-:Y:S01]  /*ca50*/  IMAD.MOV.U32 R25, RZ, RZ, R24 ;  /* 0x000000ffff197224 */ /* 0x002fe200078e0018 */
[----:B------:R-:W-:Y:S01]  /*ca60*/  @!P0 IADD3 R248, R248, -R5, RZ ;  /* 0x80000005f8f88210 */ /* 0x000fe20007ffe0ff */
[----:B------:R-:W-:Y:S01]  /*ca70*/  IMAD.HI.U32 R24, R252, R246, RZ ;  /* 0x000000f6fc187227 */ /* 0x000fe200078e00ff */
[----:B------:R-:W-:-:S02]  /*ca80*/  ISETP.GT.U32.AND P1, PT, R5, R249, PT ;  /* 0x000000f90500720c */ /* 0x000fc40003f24070 */
[----:B------:R-:W-:Y:S01]  /*ca90*/  ISETP.GT.U32.AND P0, PT, R5, R248, PT ;  /* 0x000000f80500720c */ /* 0x000fe20003f04070 */
[----:B------:R-:W-:Y:S02]  /*caa0*/  IMAD.MOV R24, RZ, RZ, -R24 ;  /* 0x000000ffff187224 */ /* 0x000fe400078e0a18 */
[----:B--2---:R-:W-:-:S04]  /*cab0*/  IMAD.HI.U32 R22, R252, R247, RZ ;  /* 0x000000f7fc167227 */ /* 0x004fc800078e00ff */
[----:B------:R-:W-:Y:S01]  /*cac0*/  IMAD R246, R251, R24, R246 ;  /* 0x00000018fbf67224 */ /* 0x000fe200078e02f6 */
[----:B------:R-:W-:Y:S01]  /*cad0*/  IADD3 R22, -R22, RZ, RZ ;  /* 0x000000ff16167210 */ /* 0x000fe20007ffe1ff */
[----:B------:R-:W-:-:S03]  /*cae0*/  IMAD.HI.U32 R26, R252, R245, RZ ;  /* 0x000000f5fc1a7227 */ /* 0x000fc600078e00ff */
[----:B------:R1:W-:Y:S01]  /*caf0*/  STL [R1+0x3ec0], R246 ;  /* 0x003ec0f601007387 */ /* 0x0003e20000100800 */
[----:B------:R-:W-:Y:S02]  /*cb00*/  @!P1 IMAD.IADD R249, R249, 0x1, -R5 ;  /* 0x00000001f9f99824 */ /* 0x000fe400078e0a05 */
[----:B------:R-:W-:Y:S02]  /*cb10*/  IMAD R247, R251, R22, R247 ;  /* 0x00000016fbf77224 */ /* 0x000fe400078e02f7 */
[----:B------:R-:W-:Y:S01]  /*cb20*/  IMAD.MOV.U32 R24, RZ, RZ, R6 ;  /* 0x000000ffff187224 */ /* 0x000fe200078e0006 */
[----:B------:R-:W-:Y:S01]  /*cb30*/  ISETP.GT.U32.AND P1, PT, R5, R249, PT ;  /* 0x000000f90500720c */ /* 0x000fe20003f24070 */
[----:B------:R-:W-:Y:S02]  /*cb40*/  IMAD.MOV.U32 R23, RZ, RZ, R21 ;  /* 0x000000ffff177224 */ /* 0x000fe400078e0015 */
[----:B------:R-:W-:Y:S01]  /*cb50*/  @!P0 IMAD.IADD R248, R248, 0x1, -R5 ;  /* 0x00000001f8f88824 */ /* 0x000fe200078e0a05 */
[----:B-1----:R-:W2:Y:S01]  /*cb60*/  LDL R246, [R1+0x17f0] ;  /* 0x0017f00001f67983 */ /* 0x002ea20000100800 */
[----:B------:R-:W-:-:S02]  /*cb70*/  IMAD.MOV.U32 R21, RZ, RZ, R4 ;  /* 0x000000ffff157224 */ /* 0x000fc400078e0004 */
[----:B------:R-:W-:Y:S02]  /*cb80*/  IMAD.MOV R26, RZ, RZ, -R26 ;  /* 0x000000ffff1a7224 */ /* 0x000fe400078e0a1a */
[----:B------:R-:W-:-:S04]  /*cb90*/  IMAD.HI.U32 R243, R252, R236, RZ ;  /* 0x000000ecfcf37227 */ /* 0x000fc800078e00ff */
[----:B------:R-:W-:Y:S01]  /*cba0*/  @!P1 IMAD.IADD R249, R249, 0x1, -R5 ;  /* 0x00000001f9f99824 */ /* 0x000fe200078e0a05 */
[----:B------:R-:W-:Y:S01]  /*cbb0*/  IADD3 R243, -R243, RZ, RZ ;  /* 0x000000fff3f37210 */ /* 0x000fe20007ffe1ff */
[----:B------:R-:W-:Y:S02]  /*cbc0*/  IMAD.MOV.U32 R29, RZ, RZ, R21 ;  /* 0x000000ffff1d7224 */ /* 0x000fe400078e0015 */
[C---:B------:R-:W-:Y:S02]  /*cbd0*/  IMAD R245, R251.reuse, R26, R245 ;  /* 0x0000001afbf57224 */ /* 0x040fe400078e02f5 */
[----:B------:R-:W-:Y:S02]  /*cbe0*/  IMAD R236, R251, R243, R236 ;  /* 0x000000f3fbec7224 */ /* 0x000fe400078e02ec */
[----:B------:R-:W-:-:S04]  /*cbf0*/  IMAD.HI.U32 R243, R252, R240, RZ ;  /* 0x000000f0fcf37227 */ /* 0x000fc800078e00ff */
[----:B------:R-:W-:Y:S01]  /*cc00*/  IMAD.MOV R243, RZ, RZ, -R243 ;  /* 0x000000fffff37224 */ /* 0x000fe200078e0af3 */
[----:B------:R-:W-:Y:S01]  /*cc10*/  ISETP.GE.AND P1, PT, R20, RZ, PT ;  /* 0x000000ff1400720c */ /* 0x000fe20003f26270 */
[----:B------:R-:W-:Y:S02]  /*cc20*/  IMAD.MOV.U32 R4, RZ, RZ, R250 ;  /* 0x000000ffff047224 */ /* 0x000fe400078e00fa */
[----:B------:R-:W-:Y:S01]  /*cc30*/  IMAD R240, R251, R243, R240 ;  /* 0x000000f3fbf07224 */ /* 0x000fe200078e02f0 */
[----:B------:R-:W-:Y:S01]  /*cc40*/  IABS R243, R27 ;  /* 0x0000001b00f37213 */ /* 0x000fe20000000000 */
[----:B------:R-:W-:Y:S01]  /*cc50*/  IMAD.HI.U32 R27, R252, R244, RZ ;  /* 0x000000f4fc1b7227 */ /* 0x000fe200078e00ff */
[----:B------:R-:W-:-:S03]  /*cc60*/  ISETP.GE.AND P2, PT, R17, RZ, PT ;  /* 0x000000ff1100720c */ /* 0x000fc60003f46270 */
[----:B------:R-:W-:-:S04]  /*cc70*/  IMAD.HI.U32 R250, R252, R243, RZ ;  /* 0x000000f3fcfa7227 */ /* 0x000fc800078e00ff */
[----:B------:R-:W-:Y:S01]  /*cc80*/  IMAD.MOV R250, RZ, RZ, -R250 ;  /* 0x000000fffffa7224 */ /* 0x000fe200078e0afa */
[----:B------:R-:W-:Y:S01]  /*cc90*/  ISETP.NE.AND P0, PT, RZ, c[0x0][0x178], PT ;  /* 0x00005e00ff007a0c */ /* 0x000fe20003f05270 */
[----:B------:R-:W-:Y:S02]  /*cca0*/  IMAD.MOV R27, RZ, RZ, -R27 ;  /* 0x000000ffff1b7224 */ /* 0x000fe400078e0a1b */
[C---:B------:R-:W-:Y:S01]  /*ccb0*/  IMAD R243, R251.reuse, R250, R243 ;  /* 0x000000fafbf37224 */ /* 0x040fe200078e02f3 */
[C---:B--2---:R-:W-:Y:S02]  /*ccc0*/  IADD3 R22, R246.reuse, 0x1e1, RZ ;  /* 0x000001e1f6167810 */ /* 0x044fe40007ffe0ff */
[C---:B------:R-:W-:Y:S02]  /*ccd0*/  IADD3 R6, R246.reuse, 0x1e2, RZ ;  /* 0x000001e2f6067810 */ /* 0x040fe40007ffe0ff */
[----:B------:R-:W-:Y:S01]  /*cce0*/  IADD3 R5, R246, 0x1e3, RZ ;  /* 0x000001e3f6057810 */ /* 0x000fe20007ffe0ff */
[----:B------:R-:W-:Y:S01]  /*ccf0*/  STL [R1+0x3784], R22 ;  /* 0x0037841601007387 */ /* 0x000fe20000100800 */
[----:B------:R-:W-:Y:S01]  /*cd00*/  @!P1 IMAD.MOV R248, RZ, RZ, -R248 ;  /* 0x000000fffff89224 */ /* 0x000fe200078e0af8 */
[C---:B------:R-:W-:Y:S01]  /*cd10*/  ISETP.GT.U32.AND P3, PT, R251.reuse, R25, PT ;  /* 0x00000019fb00720c */ /* 0x040fe20003f64070 */
[----:B------:R-:W-:Y:S01]  /*cd20*/  @!P2 IMAD.MOV R249, RZ, RZ, -R249 ;  /* 0x000000fffff9a224 */ /* 0x000fe200078e0af9 */
[----:B------:R-:W-:Y:S01]  /*cd30*/  STL [R1+0x3780], R6 ;  /* 0x0037800601007387 */ /* 0x000fe20000100800 */
[----:B------:R-:W-:-:S03]  /*cd40*/  IMAD R244, R251, R27, R244 ;  /* 0x0000001bfbf47224 */ /* 0x000fc600078e02f4 */
[----:B------:R1:W-:Y:S04]  /*cd50*/  STL [R1+0x377c], R5 ;  /* 0x00377c0501007387 */ /* 0x0003e80000100800 */
[----:B------:R-:W2:Y:S04]  /*cd60*/  LDL.LU R21, [R1+0x14] ;  /* 0x0000140001157983 */ /* 0x000ea80000300800 */
[----:B------:R-:W3:Y:S01]  /*cd70*/  LDL R26, [R1+0x353c] ;  /* 0x00353c00011a7983 */ /* 0x000ee20000100800 */
[----:B-1----:R-:W-:Y:S02]  /*cd80*/  IABS R5, R5 ;  /* 0x0000000500057213 */ /* 0x002fe40000000000 */
[----:B------:R-:W-:Y:S01]  /*cd90*/  IABS R250, R22 ;  /* 0x0000001600fa7213 */ /* 0x000fe20000000000 */
[----:B------:R-:W-:Y:S01]  /*cda0*/  IMAD.MOV.U32 R22, RZ, RZ, R19 ;  /* 0x000000ffff167224 */ /* 0x000fe200078e0013 */
[----:B------:R-:W-:Y:S01]  /*cdb0*/  LOP3.LUT R19, RZ, c[0x0][0x178], RZ, 0x33, !PT ;  /* 0x00005e00ff137a12 */ /* 0x000fe200078e33ff */
[----:B------:R-:W-:-:S03]  /*cdc0*/  IMAD.MOV.U32 R28, RZ, RZ, R5 ;  /* 0x000000ffff1c7224 */ /* 0x000fc600078e0005 */
[C---:B------:R-:W-:Y:S01]  /*cdd0*/  SEL R27, R19.reuse, R248, !P0 ;  /* 0x000000f8131b7207 */ /* 0x040fe20004000000 */
[C---:B------:R-:W-:Y:S01]  /*cde0*/  IMAD.HI.U32 R5, R252.reuse, R28, RZ ;  /* 0x0000001cfc057227 */ /* 0x040fe200078e00ff */
[----:B------:R-:W-:Y:S02]  /*cdf0*/  SEL R19, R19, R249, !P0 ;  /* 0x000000f913137207 */ /* 0x000fe40004000000 */
[----:B------:R-:W-:Y:S01]  /*ce00*/  IABS R6, R6 ;  /* 0x0000000600067213 */ /* 0x000fe20000000000 */
[----:B------:R1:W-:Y:S01]  /*ce10*/  STL [R1+0x5c8], R27 ;  /* 0x0005c81b01007387 */ /* 0x0003e20000100800 */
[----:B------:R-:W-:Y:S01]  /*ce20*/  MOV R20, R18 ;  /* 0x0000001200147202 */ /* 0x000fe20000000f00 */
[C---:B------:R-:W-:Y:S02]  /*ce30*/  IMAD.HI.U32 R18, R252.reuse, R250, RZ ;  /* 0x000000fafc127227 */ /* 0x040fe400078e00ff */
[----:B------:R4:W-:Y:S02]  /*ce40*/  STL [R1+0x5c4], R19 ;  /* 0x0005c41301007387 */ /* 0x0009e40000100800 */
[----:B------:R-:W-:Y:S01]  /*ce50*/  IMAD.HI.U32 R17, R252, R6, RZ ;  /* 0x00000006fc117227 */ /* 0x000fe200078e00ff */
[----:B-1----:R-:W-:-:S03]  /*ce60*/  IADD3 R27, -R5, RZ, RZ ;  /* 0x000000ff051b7210 */ /* 0x002fc60007ffe1ff */
[----:B------:R-:W-:Y:S02]  /*ce70*/  IMAD.MOV.U32 R5, RZ, RZ, R4 ;  /* 0x000000ffff057224 */ /* 0x000fe400078e0004 */
[----:B------:R-:W2:Y:S01]  /*ce80*/  LDL.LU R4, [R1+0x10] ;  /* 0x0000100001047983 */ /* 0x000ea20000300800 */
[----:B------:R-:W-:Y:S01]  /*ce90*/  @!P3 IMAD.IADD R25, R25, 0x1, -R251 ;  /* 0x000000011919b824 */ /* 0x000fe200078e0afb */
[C---:B------:R-:W-:Y:S01]  /*cea0*/  ISETP.GT.U32.AND P3, PT, R251.reuse, R8, PT ;  /* 0x00000008fb00720c */ /* 0x040fe20003f64070 */
[----:B------:R-:W-:Y:S02]  /*ceb0*/  IMAD.MOV R248, RZ, RZ, -R18 ;  /* 0x000000fffff87224 */ /* 0x000fe400078e0a12 */
[----:B------:R-:W2:Y:S01]  /*cec0*/  LDL.LU R18, [R1+0xc] ;  /* 0x00000c0001127983 */ /* 0x000ea20000300800 */
[----:B------:R-:W-:Y:S01]  /*ced0*/  IMAD.MOV R249, RZ, RZ, -R17 ;  /* 0x000000fffff97224 */ /* 0x000fe200078e0a11 */
[C---:B------:R-:W-:Y:S02]  /*cee0*/  ISETP.GT.U32.AND P5, PT, R251.reuse, R25, PT ;  /* 0x00000019fb00720c */ /* 0x040fe40003fa4070 */
[----:B----4-:R-:W4:Y:S01]  /*cef0*/  LDL.LU R19, [R1+0x8] ;  /* 0x0000080001137983 */ /* 0x010f220000300800 */
[----:B------:R-:W-:-:S03]  /*cf00*/  IMAD R249, R251, R249, R6 ;  /* 0x000000f9fbf97224 */ /* 0x000fc600078e0206 */
[----:B------:R-:W4:Y:S01]  /*cf10*/  LDL.LU R17, [R1+0x4] ;  /* 0x0000040001117983 */ /* 0x000f220000300800 */
[----:B------:R-:W-:-:S03]  /*cf20*/  IMAD R248, R251, R248, R250 ;  /* 0x000000f8fbf87224 */ /* 0x000fc600078e02fa */
[----:B------:R-:W4:Y:S01]  /*cf30*/  LDL.LU R6, [R1] ;  /* 0x0000000001067983 */ /* 0x000f220000300800 */
[----:B------:R-:W-:-:S03]  /*cf40*/  IMAD R250, R251, R27, R28 ;  /* 0x0000001bfbfa7224 */ /* 0x000fc600078e021c */
[----:B------:R-:W4:Y:S01]  /*cf50*/  LDL R30, [R1+0x3544] ;  /* 0x00354400011e7983 */ /* 0x000f220000100800 */
[----:B------:R-:W-:-:S03]  /*cf60*/  @!P3 IADD3 R8, R8, -R251, RZ ;  /* 0x800000fb0808b210 */ /* 0x000fc60007ffe0ff */
[----:B------:R-:W4:Y:S01]  /*cf70*/  LDL R28, [R1+0x3540] ;  /* 0x00354000011c7983 */ /* 0x000f220000100800 */
[----:B------:R-:W-:-:S03]  /*cf80*/  @!P5 IMAD.IADD R25, R25, 0x1, -R251 ;  /* 0x000000011919d824 */ /* 0x000fc600078e0afb */
[----:B------:R-:W4:Y:S01]  /*cf90*/  LDL R27, [R1+0x3548] ;  /* 0x00354800011b7983 */ /* 0x000f220000100800 */
[----:B------:R-:W-:-:S03]  /*cfa0*/  IMAD.MOV.U32 R31, RZ, RZ, R25 ;  /* 0x000000ffff1f7224 */ /* 0x000fc600078e0019 */
[----:B------:R-:W4:Y:S01]  /*cfb0*/  LDL R25, [R1+0x3550] ;  /* 0x0035500001197983 */ /* 0x000f220000100800 */
[----:B---3--:R-:W-:-:S03]  /*cfc0*/  ISETP.GE.AND P3, PT, R26, RZ, PT ;  /* 0x000000ff1a00720c */ /* 0x008fc60003f66270 */
[----:B------:R-:W3:Y:S01]  /*cfd0*/  LDL R26, [R1+0x354c] ;  /* 0x00354c00011a7983 */ /* 0x000ee20000100800 */
[C---:B------:R-:W-:Y:S02]  /*cfe0*/  ISETP.GT.U32.AND P6, PT, R251.reuse, R23, PT ;  /* 0x00000017fb00720c */ /* 0x040fe40003fc4070 */
[C---:B------:R-:W-:Y:S02]  /*cff0*/  ISETP.GT.U32.AND P2, PT, R251.reuse, R29, PT ;  /* 0x0000001dfb00720c */ /* 0x040fe40003f44070 */
[C---:B------:R-:W-:Y:S02]  /*d000*/  ISETP.GT.U32.AND P4, PT, R251.reuse, R24, PT ;  /* 0x00000018fb00720c */ /* 0x040fe40003f84070 */
[----:B------:R-:W-:-:S07]  /*d010*/  ISETP.GT.U32.AND P0, PT, R251, R22, PT ;  /* 0x00000016fb00720c */ /* 0x000fce0003f04070 */
[--C-:B------:R-:W-:Y:S02]  /*d020*/  @!P6 IMAD.IADD R23, R23, 0x1, -R251.reuse ;  /* 0x000000011717e824 */ /* 0x100fe400078e0afb */
[--C-:B------:R-:W-:Y:S01]  /*d030*/  @!P2 IMAD.IADD R29, R29, 0x1, -R251.reuse ;  /* 0x000000011d1da824 */ /* 0x100fe200078e0afb */
[----:B------:R-:W-:Y:S01]  /*d040*/  ISETP.GE.AND P2, PT, R246, RZ, PT ;  /* 0x000000fff600720c */ /* 0x000fe20003f46270 */
[--C-:B------:R-:W-:Y:S01]  /*d050*/  @!P4 IMAD.IADD R24, R24, 0x1, -R251.reuse ;  /* 0x000000011818c824 */ /* 0x100fe200078e0afb */
[C---:B------:R-:W-:Y:S02]  /*d060*/  ISETP.GT.U32.AND P4, PT, R251.reuse, R23, PT ;  /* 0x00000017fb00720c */ /* 0x040fe40003f84070 */
[C---:B--2---:R-:W-:Y:S02]  /*d070*/  ISETP.GT.U32.AND P6, PT, R251.reuse, R21, PT ;  /* 0x00000015fb00720c */ /* 0x044fe40003fc4070 */
[C---:B------:R-:W-:Y:S01]  /*d080*/  ISETP.GT.U32.AND P1, PT, R251.reuse, R20, PT ;  /* 0x00000014fb00720c */ /* 0x040fe20003f24070 */
[----:B------:R-:W-:Y:S01]  /*d090*/  @!P0 IMAD.IADD R22, R22, 0x1, -R251 ;  /* 0x0000000116168824 */ /* 0x000fe200078e0afb */
[----:B------:R-:W-:-:S05]  /*d0a0*/  ISETP.GT.U32.AND P0, PT, R251, R29, PT ;  /* 0x0000001dfb00720c */ /* 0x000fca0003f04070 */
[----:B------:R-:W-:Y:S02]  /*d0b0*/  @!P2 IMAD.MOV R31, RZ, RZ, -R31 ;  /* 0x000000ffff1fa224 */ /* 0x000fe400078e0a1f */
[----:B------:R-:W-:Y:S02]  /*d0c0*/  @!P4 IADD3 R23, R23, -R251, RZ ;  /* 0x800000fb1717c210 */ /* 0x000fe40007ffe0ff */
[--C-:B------:R-:W-:Y:S01]  /*d0d0*/  @!P6 IMAD.IADD R21, R21, 0x1, -R251.reuse ;  /* 0x000000011515e824 */ /* 0x100fe200078e0afb */
[----:B------:R1:W-:Y:S01]  /*d0e0*/  STL [R1+0x5c0], R31 ;  /* 0x0005c01f01007387 */ /* 0x0003e20000100800 */
[----:B------:R-:W-:Y:S01]  /*d0f0*/  @!P1 IMAD.IADD R20, R20, 0x1, -R251 ;  /* 0x0000000114149824 */ /* 0x000fe200078e0afb */
[C---:B------:R-:W-:Y:S02]  /*d100*/  ISETP.GT.U32.AND P1, PT, R251.reuse, R24, PT ;  /* 0x00000018fb00720c */ /* 0x040fe40003f24070 */
[C---:B------:R-:W-:Y:S02]  /*d110*/  ISETP.GT.U32.AND P4, PT, R251.reuse, R8, PT ;  /* 0x00000008fb00720c */ /* 0x040fe40003f84070 */
[C---:B------:R-:W-:Y:S01]  /*d120*/  ISETP.GT.U32.AND P5, PT, R251.reuse, R21, PT ;  /* 0x00000015fb00720c */ /* 0x040fe20003fa4070 */
[----:B-1----:R-:W-:Y:S01]  /*d130*/  IMAD.MOV.U32 R31, RZ, RZ, R23 ;  /* 0x000000ffff1f7224 */ /* 0x002fe200078e0017 */
[----:B------:R-:W-:-:S03]  /*d140*/  ISETP.GT.U32.AND P6, PT, R251, R22, PT ;  /* 0x00000016fb00720c */ /* 0x000fc60003fc4070 */
[----:B------:R-:W-:Y:S01]  /*d150*/  @!P3 IMAD.MOV R31, RZ, RZ, -R31 ;  /* 0x000000ffff1fb224 */ /* 0x000fe200078e0a1f */
[----:B------:R-:W-:Y:S01]  /*d160*/  ISETP.GT.U32.AND P3, PT, R251, R4, PT ;  /* 0x00000004fb00720c */ /* 0x000fe20003f64070 */
[--C-:B------:R-:W-:Y:S01]  /*d170*/  @!P0 IMAD.IADD R29, R29, 0x1, -R251.reuse ;  /* 0x000000011d1d8824 */ /* 0x100fe200078e0afb */
[C---:B----4-:R-:W-:Y:S01]  /*d180*/  ISETP.GT.U32.AND P0, PT, R251.reuse, R19, PT ;  /* 0x00000013fb00720c */ /* 0x050fe20003f04070 */
[----:B------:R-:W-:Y:S01]  /*d190*/  @!P1 IMAD.IADD R24, R24, 0x1, -R251 ;  /* 0x0000000118189824 */ /* 0x000fe200078e0afb */
[----:B------:R-:W-:-:S03]  /*d1a0*/  ISETP.GT.U32.AND P1, PT, R251, R18, PT ;  /* 0x00000012fb00720c */ /* 0x000fc60003f24070 */
[--C-:B------:R-:W-:Y:S01]  /*d1b0*/  @!P5 IMAD.IADD R21, R21, 0x1, -R251.reuse ;  /* 0x000000011515d824 */ /* 0x100fe200078e0afb */
[----:B------:R-:W-:Y:S02]  /*d1c0*/  @!P4 IADD3 R8, R8, -R251, RZ ;  /* 0x800000fb0808c210 */ /* 0x000fe40007ffe0ff */
[C---:B------:R-:W-:Y:S01]  /*d1d0*/  ISETP.GT.U32.AND P4, PT, R251.reuse, R17, PT ;  /* 0x00000011fb00720c */ /* 0x040fe20003f84070 */
[--C-:B------:R-:W-:Y:S01]  /*d1e0*/  @!P6 IMAD.IADD R22, R22, 0x1, -R251.reuse ;  /* 0x000000011616e824 */ /* 0x100fe200078e0afb */
[----:B------:R-:W-:Y:S02]  /*d1f0*/  ISETP.GE.AND P5, PT, R30, RZ, PT ;  /* 0x000000ff1e00720c */ /* 0x000fe40003fa6270 */
[----:B------:R-:W-:Y:S01]  /*d200*/  ISETP.GT.U32.AND P6, PT, R251, R6, PT ;  /* 0x00000006fb00720c */ /* 0x000fe20003fc4070 */
[----:B------:R-:W-:Y:S01]  /*d210*/  @!P3 IMAD.IADD R4, R4, 0x1, -R251 ;  /* 0x000000010404b824 */ /* 0x000fe200078e0afb */
[----:B------:R-:W-:Y:S02]  /*d220*/  ISETP.GE.AND P3, PT, R28, RZ, PT ;  /* 0x000000ff1c00720c */ /* 0x000fe40003f66270 */
[----:B------:R-:W-:-:S02]  /*d230*/  IADD3 R23, R246, 0x1e4, RZ ;  /* 0x000001e4f6177810 */ /* 0x000fc40007ffe0ff */
[----:B------:R-:W-:Y:S01]  /*d240*/  @!P0 IADD3 R19, R19, -R251, RZ ;  /* 0x800000fb13138210 */ /* 0x000fe20007ffe0ff */
[--C-:B------:R-:W-:Y:S01]  /*d250*/  @!P1 IMAD.IADD R18, R18, 0x1, -R251.reuse ;  /* 0x0000000112129824 */ /* 0x100fe200078e0afb */
[----:B------:R-:W-:Y:S01]  /*d260*/  ISETP.GE.AND P1, PT, R27, RZ, PT ;  /* 0x000000ff1b00720c */ /* 0x000fe20003f26270 */
[----:B------:R-:W-:Y:S01]  /*d270*/  STL [R1+0x3764], R23 ;  /* 0x0037641701007387 */ /* 0x000fe20000100800 */
[----:B------:R-:W-:-:S03]  /*d280*/  @!P4 IMAD.IADD R17, R17, 0x1, -R251 ;  /* 0x000000011111c824 */ /* 0x000fc600078e0afb */
[----:B------:R1:W-:Y:S01]  /*d290*/  STL [R1+0x5bc], R31 ;  /* 0x0005bc1f01007387 */ /* 0x0003e20000100800 */
[----:B------:R-:W-:-:S03]  /*d2a0*/  ISETP.GE.AND P4, PT, R25, RZ, PT ;  /* 0x000000ff1900720c */ /* 0x000fc60003f86270 */
[----:B------:R-:W2:Y:S01]  /*d2b0*/  LDL.LU R28, [R1+0x74] ;  /* 0x00007400011c7983 */ /* 0x000ea20000300800 */
[----:B------:R-:W-:-:S03]  /*d2c0*/  @!P6 IMAD.IADD R6, R6, 0x1, -R251 ;  /* 0x000000010606e824 */ /* 0x000fc600078e0afb */
[----:B------:R-:W4:Y:S01]  /*d2d0*/  LDL.LU R27, [R1+0x70] ;  /* 0x00007000011b7983 */ /* 0x000f220000300800 */
[----:B-1----:R-:W-:-:S03]  /*d2e0*/  IMAD.MOV.U32 R31, RZ, RZ, R29 ;  /* 0x000000ffff1f7224 */ /* 0x002fc600078e001d */
[----:B------:R-:W2:Y:S01]  /*d2f0*/  LDL R30, [R1+0x3558] ;  /* 0x00355800011e7983 */ /* 0x000ea20000100800 */
[----:B------:R-:W-:Y:S01]  /*d300*/  ISETP.GT.U32.AND P2, PT, R251, R20, PT ;  /* 0x00000014fb00720c */ /* 0x000fe20003f44070 */
[----:B------:R-:W-:Y:S01]  /*d310*/  @!P3 IMAD.MOV R31, RZ, RZ, -R31 ;  /* 0x000000ffff1fb224 */ /* 0x000fe200078e0a1f */
[----:B------:R-:W-:Y:S01]  /*d320*/  ISETP.GE.AND P6, PT, R5, RZ, PT ;  /* 0x000000ff0500720c */ /* 0x000fe20003fc6270 */
[----:B------:R-:W2:Y:S01]  /*d330*/  LDL.LU R25, [R1+0x6c] ;  /* 0x00006c0001197983 */ /* 0x000ea20000300800 */
[----:B------:R-:W-:-:S09]  /*d340*/  @!P1 IMAD.MOV R8, RZ, RZ, -R8 ;  /* 0x000000ffff089224 */ /* 0x000fd200078e0a08 */
[----:B------:R-:W-:-:S05]  /*d350*/  @!P2 IMAD.IADD R20, R20, 0x1, -R251 ;  /* 0x000000011414a824 */ /* 0x000fca00078e0afb */
[----:B------:R-:W-:Y:S02]  /*d360*/  @!P4 IADD3 R20, -R20, RZ, RZ ;  /* 0x000000ff1414c210 */ /* 0x000fe40007ffe1ff */
[----:B---3--:R-:W-:Y:S01]  /*d370*/  ISETP.GE.AND P0, PT, R26, RZ, PT ;  /* 0x000000ff1a00720c */ /* 0x008fe20003f06270 */
[----:B------:R-:W-:Y:S02]  /*d380*/  IMAD.MOV.U32 R26, RZ, RZ, R24 ;  /* 0x000000ffff1a7224 */ /* 0x000fe400078e0018 */
[----:B------:R-:W3:Y:S03]  /*d390*/  LDL.LU R24, [R1+0x68] ;  /* 0x0000680001187983 */ /* 0x000ee60000300800 */
[----:B------:R-:W-:Y:S01]  /*d3a0*/  @!P5 IADD3 R26, -R26, RZ, RZ ;  /* 0x000000ff1a1ad210 */ /* 0x000fe20007ffe1ff */
[----:B------:R-:W3:Y:S04]  /*d3b0*/  LDL.LU R5, [R1+0x64] ;  /* 0x0000640001057983 */ /* 0x000ee80000300800 */
[----:B------:R1:W-:Y:S04]  /*d3c0*/  STL [R1+0x5b8], R26 ;  /* 0x0005b81a01007387 */ /* 0x0003e80000100800 */
[----:B-1----:R-:W3:Y:S04]  /*d3d0*/  LDL.LU R26, [R1+0x60] ;  /* 0x00006000011a7983 */ /* 0x002ee80000300800 */
[----:B------:R-:W3:Y:S04]  /*d3e0*/  LDL R29, [R1+0x355c] ;  /* 0x00355c00011d7983 */ /* 0x000ee80000100800 */
[----:B------:R1:W-:Y:S02]  /*d3f0*/  STL [R1+0x5b4], R31 ;  /* 0x0005b41f01007387 */ /* 0x0003e40000100800 */
[----:B-1----:R-:W-:-:S02]  /*d400*/  IMAD.MOV.U32 R31, RZ, RZ, R22 ;  /* 0x000000ffff1f7224 */ /* 0x002fc400078e0016 */
[----:B------:R-:W3:Y:S02]  /*d410*/  LDL R22, [R1+0x3560] ;  /* 0x0035600001167983 */ /* 0x000ee40000100800 */
[----:B------:R-:W-:Y:S02]  /*d420*/  @!P0 IMAD.MOV R31, RZ, RZ, -R31 ;  /* 0x000000ffff1f8224 */ /* 0x000fe400078e0a1f */
[----:B------:R1:W-:Y:S04]  /*d430*/  STL [R1+0x5b0], R8 ;  /* 0x0005b00801007387 */ /* 0x0003e80000100800 */
[----:B-1----:R-:W3:Y:S04]  /*d440*/  LDL R8, [R1+0x3564] ;  /* 0x0035640001087983 */ /* 0x002ee80000100800 */
[----:B------:R1:W-:Y:S02]  /*d450*/  STL [R1+0x5ac], R31 ;  /* 0x0005ac1f01007387 */ /* 0x0003e40000100800 */
[----:B-1----:R-:W-:-:S02]  /*d460*/  IMAD.MOV.U32 R31, RZ, RZ, R21 ;  /* 0x000000ffff1f7224 */ /* 0x002fc400078e0015 */
[----:B------:R-:W3:Y:S04]  /*d470*/  LDL R21, [R1+0x3568] ;  /* 0x0035680001157983 */ /* 0x000ee80000100800 */
[----:B------:R1:W-:Y:S04]  /*d480*/  STL [R1+0x5a8], R20 ;  /* 0x0005a81401007387 */ /* 0x0003e80000100800 */
[----:B-1----:R-:W3:Y:S01]  /*d490*/  LDL R20, [R1+0x356c] ;  /* 0x00356c0001147983 */ /* 0x002ee20000100800 */
[C---:B------:R-:W-:Y:S02]  /*d4a0*/  ISETP.GT.U32.AND P2, PT, R251.reuse, R0, PT ;  /* 0x00000000fb00720c */ /* 0x040fe40003f44070 */
[----:B------:R-:W-:-:S02]  /*d4b0*/  ISETP.GT.U32.AND P1, PT, R251, R19, PT ;  /* 0x00000013fb00720c */ /* 0x000fc40003f24070 */
[C---:B------:R-:W-:Y:S02]  /*d4c0*/  ISETP.GT.U32.AND P0, PT, R251.reuse, R17, PT ;  /* 0x00000011fb00720c */ /* 0x040fe40003f04070 */
[C---:B------:R-:W-:Y:S02]  /*d4d0*/  ISETP.GT.U32.AND P3, PT, R251.reuse, R18, PT ;  /* 0x00000012fb00720c */ /* 0x040fe40003f64070 */
[----:B------:R-:W-:-:S05]  /*d4e0*/  ISETP.GT.U32.AND P4, PT, R251, R6, PT ;  /* 0x00000006fb00720c */ /* 0x000fca0003f84070 */
[--C-:B------:R-:W-:Y:S01]  /*d4f0*/  @!P2 IMAD.IADD R0, R0, 0x1, -R251.reuse ;  /* 0x000000010000a824 */ /* 0x100fe200078e0afb */
[----:B------:R-:W-:Y:S01]  /*d500*/  ISETP.GT.U32.AND P2, PT, R251, R4, PT ;  /* 0x00000004fb00720c */ /* 0x000fe20003f44070 */
[--C-:B------:R-:W-:Y:S01]  /*d510*/  @!P1 IMAD.IADD R19, R19, 0x1, -R251.reuse ;  /* 0x0000000113139824 */ /* 0x100fe200078e0afb */
[----:B--2---:R-:W-:Y:S01]  /*d520*/  ISETP.GT.U32.AND P1, PT, R251, R25, PT ;  /* 0x00000019fb00720c */ /* 0x004fe20003f24070 */
[--C-:B------:R-:W-:Y:S01]  /*d530*/  @!P0 IMAD.IADD R17, R17, 0x1, -R251.reuse ;  /* 0x0000000111118824 */ /* 0x100fe200078e0afb */
[C---:B------:R-:W-:Y:S01]  /*d540*/  ISETP.GT.U32.AND P5, PT, R251.reuse, R0, PT ;  /* 0x00000000fb00720c */ /* 0x040fe20003fa4070 */
[----:B------:R-:W-:Y:S01]  /*d550*/  @!P3 IMAD.IADD R18, R18, 0x1, -R251 ;  /* 0x000000011212b824 */ /* 0x000fe200078e0afb */
[----:B----4-:R-:W-:Y:S02]  /*d560*/  ISETP.GT.U32.AND P3, PT, R251, R27, PT ;  /* 0x0000001bfb00720c */ /* 0x010fe40003f64070 */
[----:B------:R-:W-:Y:S01]  /*d570*/  @!P4 IADD3 R6, R6, -R251, RZ ;  /* 0x800000fb0606c210 */ /* 0x000fe20007ffe0ff */
[----:B------:R-:W-:-:S04]  /*d580*/  @!P6 IMAD.MOV R31, RZ, RZ, -R31 ;  /* 0x000000ffff1fe224 */ /* 0x000fc800078e0a1f */
[--C-:B------:R-:W-:Y:S01]  /*d590*/  @!P2 IMAD.IADD R4, R4, 0x1, -R251.reuse ;  /* 0x000000010404a824 */ /* 0x100fe200078e0afb */
[----:B------:R-:W-:Y:S01]  /*d5a0*/  ISETP.GE.AND P2, PT, R30, RZ, PT ;  /* 0x000000ff1e00720c */ /* 0x000fe20003f46270 */
[--C-:B------:R-:W-:Y:S01]  /*d5b0*/  @!P1 IMAD.IADD R25, R25, 0x1, -R251.reuse ;  /* 0x0000000119199824 */ /* 0x100fe200078e0afb */
[----:B------:R1:W-:Y:S01]  /*d5c0*/  STL [R1+0x5a4], R31 ;  /* 0x0005a41f01007387 */ /* 0x0003e20000100800 */
[----:B------:R-:W-:Y:S01]  /*d5d0*/  IABS R23, R23 ;  /* 0x0000001700177213 */ /* 0x000fe20000000000 */
[--C-:B------:R-:W-:Y:S02]  /*d5e0*/  @!P5 IMAD.IADD R0, R0, 0x1, -R251.reuse ;  /* 0x000000010000d824 */ /* 0x100fe400078e0afb */
[----:B------:R-:W-:Y:S02]  /*d5f0*/  @!P3 IMAD.IADD R27, R27, 0x1, -R251 ;  /* 0x000000011b1bb824 */ /* 0x000fe400078e0afb */
[----:B------:R-:W-:Y:S01]  /*d600*/  IMAD.MOV.U32 R32, RZ, RZ, R23 ;  /* 0x000000ffff207224 */ /* 0x000fe200078e0017 */
[----:B-1----:R-:W-:-:S03]  /*d610*/  MOV R31, R19 ;  /* 0x00000013001f7202 */ /* 0x002fc60000000f00 */
[----:B------:R-:W-:-:S04]  /*d620*/  IMAD.HI.U32 R30, R252, R32, RZ ;  /* 0x00000020fc1e7227 */ /* 0x000fc800078e00ff */
[----:B------:R-:W-:Y:S02]  /*d630*/  IMAD.MOV R30, RZ, RZ, -R30 ;  /* 0x000000ffff1e7224 */ /* 0x000fe400078e0a1e */
[----:B------:R-:W-:Y:S01]  /*d640*/  IMAD.MOV.U32 R33, RZ, RZ, R6 ;  /* 0x000000ffff217224 */ /* 0x000fe200078e0006 */
[C---:B---3--:R-:W-:Y:S02]  /*d650*/  ISETP.GT.U32.AND P0, PT, R251.reuse, R24, PT ;  /* 0x00000018fb00720c */ /* 0x048fe40003f04070 */
[----:B------:R-:W-:-:S11]  /*d660*/  ISETP.GT.U32.AND P4, PT, R251, R5, PT ;  /* 0x00000005fb00720c */ /* 0x000fd60003f84070 */
[----:B------:R-:W-:Y:S02]  /*d670*/  @!P0 IADD3 R24, R24, -R251, RZ ;  /* 0x800000fb18188210 */ /* 0x000fe40007ffe0ff */
[----:B------:R-:W-:Y:S01]  /*d680*/  @!P4 IMAD.IADD R5, R5, 0x1, -R251 ;  /* 0x000000010505c824 */ /* 0x000fe200078e0afb */
[----:B------:R-:W-:Y:S02]  /*d690*/  ISETP.GE.AND P5, PT, R29, RZ, PT ;  /* 0x000000ff1d00720c */ /* 0x000fe40003fa6270 */
[----:B------:R-:W-:Y:S02]  /*d6a0*/  ISETP.GE.AND P3, PT, R22, RZ, PT ;  /* 0x000000ff1600720c */ /* 0x000fe40003f66270 */
[----:B------:R-:W-:Y:S02]  /*d6b0*/  ISETP.GE.AND P1, PT, R8, RZ, PT ;  /* 0x000000ff0800720c */ /* 0x000fe40003f26270 */
[----:B------:R-:W2:Y:S04]  /*d6c0*/  LDL.LU R8, [R1+0x5c] ;  /* 0x00005c0001087983 */ /* 0x000ea80000300800 */
[----:B------:R-:W3:Y:S04]  /*d6d0*/  LDL.LU R29, [R1+0x58] ;  /* 0x00005800011d7983 */ /* 0x000ee80000300800 */
[----:B------:R-:W4:Y:S04]  /*d6e0*/  LDL.LU R22, [R1+0x54] ;  /* 0x0000540001167983 */ /* 0x000f280000300800 */
[----:B------:R-:W4:Y:S01]  /*d6f0*/  LDL.LU R23, [R1+0x50] ;  /* 0x0000500001177983 */ /* 0x000f220000300800 */
[----:B------:R-:W-:Y:S01]  /*d700*/  ISETP.GE.AND P0, PT, R21, RZ, PT ;  /* 0x000000ff1500720c */ /* 0x000fe20003f06270 */
[----:B------:R-:W-:-:S04]  /*d710*/  IMAD.MOV.U32 R21, RZ, RZ, R4 ;  /* 0x000000ffff157224 */ /* 0x000fc800078e0004 */
[----:B------:R-:W-:Y:S01]  /*d720*/  @!P2 IMAD.MOV R21, RZ, RZ, -R21 ;  /* 0x000000ffff15a224 */ /* 0x000fe200078e0a15 */
[----:B------:R-:W-:Y:S02]  /*d730*/  ISETP.GE.AND P4, PT, R20, RZ, PT ;  /* 0x000000ff1400720c */ /* 0x000fe40003f86270 */
[----:B------:R-:W4:Y:S04]  /*d740*/  LDL.LU R20, [R1+0x4c] ;  /* 0x00004c0001147983 */ /* 0x000f280000300800 */
[----:B------:R-:W4:Y:S04]  /*d750*/  LDL.LU R4, [R1+0x48] ;  /* 0x0000480001047983 */ /* 0x000f280000300800 */
[----:B------:R1:W-:Y:S01]  /*d760*/  STL [R1+0x5a0], R21 ;  /* 0x0005a01501007387 */ /* 0x0003e20000100800 */
[----:B------:R-:W-:-:S03]  /*d770*/  @!P5 IMAD.MOV R18, RZ, RZ, -R18 ;  /* 0x000000ffff12d224 */ /* 0x000fc600078e0a12 */
[----:B------:R-:W4:Y:S04]  /*d780*/  LDL R19, [R1+0x3574] ;  /* 0x0035740001137983 */ /* 0x000f280000100800 */
[----:B-1----:R-:W4:Y:S01]  /*d790*/  LDL R21, [R1+0x3570] ;  /* 0x0035700001157983 */ /* 0x002f220000100800 */
[----:B------:R-:W-:Y:S02]  /*d7a0*/  @!P3 IMAD.MOV R31, RZ, RZ, -R31 ;  /* 0x000000ffff1fb224 */ /* 0x000fe400078e0a1f */
[----:B------:R-:W-:Y:S01]  /*d7b0*/  @!P1 IMAD.MOV R17, RZ, RZ, -R17 ;  /* 0x000000ffff119224 */ /* 0x000fe200078e0a11 */
[----:B------:R1:W-:Y:S04]  /*d7c0*/  STL [R1+0x59c], R18 ;  /* 0x00059c1201007387 */ /* 0x0003e80000100800 */
[----:B------:R-:W4:Y:S04]  /*d7d0*/  LDL R6, [R1+0x357c] ;  /* 0x00357c0001067983 */ /* 0x000f280000100800 */
[----:B-1----:R-:W4:Y:S04]  /*d7e0*/  LDL R18, [R1+0x3578] ;  /* 0x0035780001127983 */ /* 0x002f280000100800 */
[----:B------:R1:W-:Y:S04]  /*d7f0*/  STL [R1+0x598], R31 ;  /* 0x0005981f01007387 */ /* 0x0003e80000100800 */
[----:B------:R1:W-:Y:S02]  /*d800*/  STL [R1+0x594], R17 ;  /* 0x0005941101007387 */ /* 0x0003e40000100800 */
[----:B-1----:R-:W-:-:S02]  /*d810*/  IMAD.MOV.U32 R31, RZ, RZ, R0 ;  /* 0x000000ffff1f7224 */ /* 0x002fc400078e0000 */
[C---:B------:R-:W-:Y:S01]  /*d820*/  IMAD R0, R251.reuse, R30, R32 ;  /* 0x0000001efb007224 */ /* 0x040fe200078e0220 */
[----:B------:R-:W4:Y:S04]  /*d830*/  LDL R17, [R1+0x3580] ;  /* 0x0035800001117983 */ /* 0x000f280000100800 */
[----:B------:R-:W4:Y:S01]  /*d840*/  LDL R30, [R1+0x3584] ;  /* 0x00358400011e7983 */ /* 0x000f220000100800 */
[----:B------:R-:W-:-:S13]  /*d850*/  ISETP.GT.U32.AND P6, PT, R251, R28, PT ;  /* 0x0000001cfb00720c */ /* 0x000fda0003fc4070 */
[----:B------:R-:W-:Y:S01]  /*d860*/  @!P6 IMAD.IADD R28, R28, 0x1, -R251 ;  /* 0x000000011c1ce824 */ /* 0x000fe200078e0afb */
[C---:B------:R-:W-:Y:S02]  /*d870*/  ISETP.GT.U32.AND P6, PT, R251.reuse, R26, PT ;  /* 0x0000001afb00720c */ /* 0x040fe40003fc4070 */
[C---:B------:R-:W-:Y:S02]  /*d880*/  ISETP.GT.U32.AND P5, PT, R251.reuse, R27, PT ;  /* 0x0000001bfb00720c */ /* 0x040fe40003fa4070 */
[C---:B------:R-:W-:Y:S01]  /*d890*/  ISETP.GT.U32.AND P2, PT, R251.reuse, R28, PT ;  /* 0x0000001cfb00720c */ /* 0x040fe20003f44070 */
[----:B------:R-:W-:Y:S01]  /*d8a0*/  @!P4 IMAD.MOV R31, RZ, RZ, -R31 ;  /* 0x000000ffff1fc224 */ /* 0x000fe200078e0a1f */
[----:B------:R-:W-:-:S07]  /*d8b0*/  ISETP.GT.U32.AND P3, PT, R251, R25, PT ;  /* 0x00000019fb00720c */ /* 0x000fce0003f64070 */
[----:B------:R-:W-:Y:S01]  /*d8c0*/  @!P6 IMAD.IADD R26, R26, 0x1, -R251 ;  /* 0x000000011a1ae824 */ /* 0x000fe200078e0afb */
[----:B------:R-:W-:-:S04]  /*d8d0*/  ISETP.GT.U32.AND P1, PT, R251, R24, PT ;  /* 0x00000018fb00720c */ /* 0x000fc80003f24070 */
[----:B------:R-:W-:Y:S01]  /*d8e0*/  ISETP.GT.U32.AND P6, PT, R251, R26, PT ;  /* 0x0000001afb00720c */ /* 0x000fe20003fc4070 */
[--C-:B------:R-:W-:Y:S02]  /*d8f0*/  @!P2 IMAD.IADD R28, R28, 0x1, -R251.reuse ;  /* 0x000000011c1ca824 */ /* 0x100fe400078e0afb */
[--C-:B------:R-:W-:Y:S01]  /*d900*/  @!P5 IMAD.IADD R27, R27, 0x1, -R251.reuse ;  /* 0x000000011b1bd824 */ /* 0x100fe200078e0afb */
[----:B------:R-:W-:Y:S01]  /*d910*/  @!P0 IADD3 R33, -R33, RZ, RZ ;  /* 0x000000ff21218210 */ /* 0x000fe20007ffe1ff */
[----:B------:R-:W-:-:S04]  /*d920*/  @!P3 IMAD.IADD R25, R25, 0x1, -R251 ;  /* 0x000000011919b824 */ /* 0x000fc800078e0afb */
[----:B------:R-:W-:-:S04]  /*d930*/  @!P1 IMAD.IADD R24, R24, 0x1, -R251 ;  /* 0x0000000118189824 */ /* 0x000fc800078e0afb */
[----:B------:R-:W-:Y:S01]  /*d940*/  @!P6 IMAD.IADD R26, R26, 0x1, -R251 ;  /* 0x000000011a1ae824 */ /* 0x000fe200078e0afb */
[----:B------:R-:W-:Y:S04]  /*d950*/  STL [R1+0x590], R33 ;  /* 0x0005902101007387 */ /* 0x000fe80000100800 */
[----:B------:R-:W-:Y:S01]  /*d960*/  STL [R1+0x58c], R31 ;  /* 0x00058c1f01007387 */ /* 0x000fe20000100800 */
[----:B------:R-:W-:-:S13]  /*d970*/  ISETP.GT.U32.AND P0, PT, R251, R5, PT ;  /* 0x00000005fb00720c */ /* 0x000fda0003f04070 */
[----:B------:R-:W-:Y:S02]  /*d980*/  @!P0 IADD3 R5, R5, -R251, RZ ;  /* 0x800000fb05058210 */ /* 0x000fe40007ffe0ff */
[C---:B--2---:R-:W-:Y:S02]  /*d990*/  ISETP.GT.U32.AND P4, PT, R251.reuse, R8, PT ;  /* 0x00000008fb00720c */ /* 0x044fe40003f84070 */
[C---:B---3--:R-:W-:Y:S02]  /*d9a0*/  ISETP.GT.U32.AND P2, PT, R251.reuse, R29, PT ;  /* 0x0000001dfb00720c */ /* 0x048fe40003f44070 */
[C---:B----4-:R-:W-:Y:S02]  /*d9b0*/  ISETP.GT.U32.AND P5, PT, R251.reuse, R22, PT ;  /* 0x00000016fb00720c */ /* 0x050fe40003fa4070 */
[----:B------:R-:W-:-:S07]  /*d9c0*/  ISETP.GT.U32.AND P3, PT, R251, R23, PT ;  /* 0x00000017fb00720c */ /* 0x000fce0003f64070 */
[--C-:B------:R-:W-:Y:S02]  /*d9d0*/  @!P4 IMAD.IADD R8, R8, 0x1, -R251.reuse ;  /* 0x000000010808c824 */ /* 0x100fe400078e0afb */
[--C-:B------:R-:W-:Y:S02]  /*d9e0*/  @!P2 IMAD.IADD R29, R29, 0x1, -R251.reuse ;  /* 0x000000011d1da824 */ /* 0x100fe400078e0afb */
[--C-:B------:R-:W-:Y:S01]  /*d9f0*/  @!P5 IMAD.IADD R22, R22, 0x1, -R251.reuse ;  /* 0x000000011616d824 */ /* 0x100fe200078e0afb */
[----:B------:R-:W-:Y:S02]  /*da00*/  ISETP.GT.U32.AND P1, PT, R251, R20, PT ;  /* 0x00000014fb00720c */ /* 0x000fe40003f24070 */
[----:B------:R-:W-:Y:S02]  /*da10*/  ISETP.GE.AND P4, PT, R19, RZ, PT ;  /* 0x000000ff1300720c */ /* 0x000fe40003f86270 */
[----:B------:R-:W2:Y:S01]  /*da20*/  LDL.LU R19, [R1+0x44] ;  /* 0x0000440001137983 */ /* 0x000ea20000300800 */
[----:B------:R-:W-:Y:S01]  /*da30*/  ISETP.GE.AND P6, PT, R21, RZ, PT ;  /* 0x000000ff1500720c */ /* 0x000fe20003fc6270 */
[----:B------:R-:W-:-:S07]  /*da40*/  @!P3 IMAD.IADD R23, R23, 0x1, -R251 ;  /* 0x000000011717b824 */ /* 0x000fce00078e0afb */
[----:B------:R-:W-:Y:S02]  /*da50*/  @!P1 IADD3 R20, R20, -R251, RZ ;  /* 0x800000fb14149210 */ /* 0x000fe40007ffe0ff */
[----:B------:R-:W-:Y:S01]  /*da60*/  ISETP.GE.AND P5, PT, R6, RZ, PT ;  /* 0x000000ff0600720c */ /* 0x000fe20003fa6270 */
[----:B------:R-:W-:Y:S02]  /*da70*/  @!P4 IMAD.MOV R27, RZ, RZ, -R27 ;  /* 0x000000ffff1bc224 */ /* 0x000fe400078e0a1b */
[----:B------:R-:W-:Y:S01]  /*da80*/  @!P6 IMAD.MOV R28, RZ, RZ, -R28 ;  /* 0x000000ffff1ce224 */ /* 0x000fe200078e0a1c */
[----:B------:R-:W-:Y:S02]  /*da90*/  ISETP.GE.AND P2, PT, R18, RZ, PT ;  /* 0x000000ff1200720c */ /* 0x000fe40003f46270 */
[----:B------:R-:W3:Y:S04]  /*daa0*/  LDL.LU R18, [R1+0x40] ;  /* 0x0000400001127983 */ /* 0x000ee80000300800 */
[----:B------:R-:W4:Y:S04]  /*dab0*/  LDL.LU R21, [R1+0x3c] ;  /* 0x00003c0001157983 */ /* 0x000f280000300800 */
[----:B------:R-:W4:Y:S01]  /*dac0*/  LDL.LU R6, [R1+0x38] ;  /* 0x0000380001067983 */ /* 0x000f220000300800 */
[----:B------:R-:W-:-:S03]  /*dad0*/  ISETP.GE.AND P3, PT, R17, RZ, PT ;  /* 0x000000ff1100720c */ /* 0x000fc60003f66270 */
[----:B------:R-:W4:Y:S01]  /*dae0*/  LDL.LU R17, [R1+0x34] ;  /* 0x0000340001117983 */ /* 0x000f220000300800 */
[----:B------:R-:W-:-:S03]  /*daf0*/  ISETP.GE.AND P1, PT, R30, RZ, PT ;  /* 0x000000ff1e00720c */ /* 0x000fc60003f26270 */
[----:B------:R1:W-:Y:S04]  /*db00*/  STL [R1+0x588], R28 ;  /* 0x0005881c01007387 */ /* 0x0003e80000100800 */
[----:B------:R-:W4:Y:S04]  /*db10*/  LDL R30, [R1+0x3588] ;  /* 0x00358800011e7983 */ /* 0x000f280000100800 */
[----:B------:R1:W-:Y:S01]  /*db20*/  STL [R1+0x584], R27 ;  /* 0x0005841b01007387 */ /* 0x0003e20000100800 */
[----:B------:R-:W-:-:S03]  /*db30*/  @!P2 IMAD.MOV R25, RZ, RZ, -R25 ;  /* 0x000000ffff19a224 */ /* 0x000fc600078e0a19 */
[----:B-1----:R-:W4:Y:S01]  /*db40*/  LDL R28, [R1+0x358c] ;  /* 0x00358c00011c7983 */ /* 0x002f220000100800 */
[----:B------:R-:W-:Y:S02]  /*db50*/  @!P5 IMAD.MOV R24, RZ, RZ, -R24 ;  /* 0x000000ffff18d224 */ /* 0x000fe400078e0a18 */
[----:B------:R-:W-:Y:S01]  /*db60*/  @!P3 IMAD.MOV R5, RZ, RZ, -R5 ;  /* 0x000000ffff05b224 */ /* 0x000fe200078e0a05 */
[----:B------:R-:W4:Y:S04]  /*db70*/  LDL R27, [R1+0x3590] ;  /* 0x00359000011b7983 */ /* 0x000f280000100800 */
[----:B------:R1:W-:Y:S04]  /*db80*/  STL [R1+0x580], R25 ;  /* 0x0005801901007387 */ /* 0x0003e80000100800 */
[----:B-1----:R-:W4:Y:S04]  /*db90*/  LDL R25, [R1+0x3594] ;  /* 0x0035940001197983 */ /* 0x002f280000100800 */
[----:B------:R1:W-:Y:S04]  /*dba0*/  STL [R1+0x57c], R24 ;  /* 0x00057c1801007387 */ /* 0x0003e80000100800 */
[----:B-1----:R-:W4:Y:S04]  /*dbb0*/  LDL R24, [R1+0x3598] ;  /* 0x0035980001187983 */ /* 0x002f280000100800 */
[----:B------:R1:W-:Y:S04]  /*dbc0*/  STL [R1+0x578], R5 ;  /* 0x0005780501007387 */ /* 0x0003e80000100800 */
[----:B-1----:R-:W4:Y:S01]  /*dbd0*/  LDL R5, [R1+0x359c] ;  /* 0x00359c0001057983 */ /* 0x002f220000100800 */
[----:B------:R-:W-:-:S02]  /*dbe0*/  ISETP.GT.U32.AND P0, PT, R251, R4, PT ;  /* 0x00000004fb00720c */ /* 0x000fc40003f04070 */
[----:B------:R-:W-:Y:S02]  /*dbf0*/  MOV R31, R26 ;  /* 0x0000001a001f7202 */ /* 0x000fe40000000f00 */
[C---:B------:R-:W-:Y:S02]  /*dc00*/  ISETP.GT.U32.AND P4, PT, R251.reuse, R29, PT ;  /* 0x0000001dfb00720c */ /* 0x040fe40003f84070 */
[----:B------:R-:W-:-:S07]  /*dc10*/  ISETP.GT.U32.AND P2, PT, R251, R22, PT ;  /* 0x00000016fb00720c */ /* 0x000fce0003f44070 */
[----:B------:R-:W-:Y:S01]  /*dc20*/  @!P0 IMAD.IADD R4, R4, 0x1, -R251 ;  /* 0x0000000104048824 */ /* 0x000fe200078e0afb */
[C---:B------:R-:W-:Y:S01]  /*dc30*/  ISETP.GT.U32.AND P0, PT, R251.reuse, R8, PT ;  /* 0x00000008fb00720c */ /* 0x040fe20003f04070 */
[----:B------:R-:W-:Y:S01]  /*dc40*/  @!P1 IMAD.MOV R31, RZ, RZ, -R31 ;  /* 0x000000ffff1f9224 */ /* 0x000fe200078e0a1f */
[C---:B------:R-:W-:Y:S02]  /*dc50*/  ISETP.GT.U32.AND P6, PT, R251.reuse, R23, PT ;  /* 0x00000017fb00720c */ /* 0x040fe40003fc4070 */
[----:B------:R-:W-:Y:S01]  /*dc60*/  ISETP.GT.U32.AND P5, PT, R251, R4, PT ;  /* 0x00000004fb00720c */ /* 0x000fe20003fa4070 */
[--C-:B------:R-:W-:Y:S02]  /*dc70*/  @!P4 IMAD.IADD R29, R29, 0x1, -R251.reuse ;  /* 0x000000011d1dc824 */ /* 0x100fe400078e0afb */
[----:B------:R-:W-:-:S06]  /*dc80*/  @!P2 IMAD.IADD R22, R22, 0x1, -R251 ;  /* 0x000000011616a824 */ /* 0x000fcc00078e0afb */
[--C-:B------:R-:W-:Y:S02]  /*dc90*/  @!P0 IMAD.IADD R8, R8, 0x1, -R251.reuse ;  /* 0x0000000108088824 */ /* 0x100fe400078e0afb */
[----:B------:R-:W-:Y:S02]  /*dca0*/  @!P6 IADD3 R23, R23, -R251, RZ ;  /* 0x800000fb1717e210 */ /* 0x000fe40007ffe0ff */
[----:B------:R-:W-:Y:S01]  /*dcb0*/  @!P5 IMAD.IADD R4, R4, 0x1, -R251 ;  /* 0x000000010404d824 */ /* 0x000fe200078e0afb */
[----:B------:R-:W-:Y:S02]  /*dcc0*/  IADD3 R26, R246, 0x1e5, RZ ;  /* 0x000001e5f61a7810 */ /* 0x000fe40007ffe0ff */
[----:B------:R-:W-:-:S03]  /*dcd0*/  ISETP.GT.U32.AND P3, PT, R251, R20, PT ;  /* 0x00000014fb00720c */ /* 0x000fc60003f64070 */
[----:B------:R-:W-:Y:S04]  /*dce0*/  STL [R1+0x373c], R26 ;  /* 0x00373c1a01007387 */ /* 0x000fe80000100800 */
[----:B------:R1:W-:Y:S02]  /*dcf0*/  STL [R1+0x574], R31 ;  /* 0x0005741f01007387 */ /* 0x0003e40000100800 */
[----:B-1----:R-:W-:-:S04]  /*dd00*/  IMAD.MOV.U32 R31, RZ, RZ, R29 ;  /* 0x000000ffff1f7224 */ /* 0x002fc800078e001d */
[----:B------:R-:W-:Y:S01]  /*dd10*/  @!P3 IMAD.IADD R20, R20, 0x1, -R251 ;  /* 0x000000011414b824 */ /* 0x000fe200078e0afb */
[----:B--2---:R-:W-:-:S13]  /*dd20*/  ISETP.GT.U32.AND P1, PT, R251, R19, PT ;  /* 0x00000013fb00720c */ /* 0x004fda0003f24070 */
[----:B------:R-:W-:Y:S01]  /*dd30*/  @!P1 IMAD.IADD R19, R19, 0x1, -R251 ;  /* 0x0000000113139824 */ /* 0x000fe200078e0afb */
[C---:B---3--:R-:W-:Y:S02]  /*dd40*/  ISETP.GT.U32.AND P0, PT, R251.reuse, R18, PT ;  /* 0x00000012fb00720c */ /* 0x048fe40003f04070 */
[C---:B----4-:R-:W-:Y:S02]  /*dd50*/  ISETP.GT.U32.AND P4, PT, R251.reuse, R21, PT ;  /* 0x00000015fb00720c */ /* 0x050fe40003f84070 */
[C---:B------:R-:W-:Y:S02]  /*dd60*/  ISETP.GT.U32.AND P2, PT, R251.reuse, R6, PT ;  /* 0x00000006fb00720c */ /* 0x040fe40003f44070 */
[----:B------:R-:W-:Y:S02]  /*dd70*/  ISETP.GT.U32.AND P6, PT, R251, R17, PT ;  /* 0x00000011fb00720c */ /* 0x000fe40003fc4070 */
[----:B------:R-:W-:Y:S02]  /*dd80*/  ISETP.GE.AND P5, PT, R30, RZ, PT ;  /* 0x000000ff1e00720c */ /* 0x000fe40003fa6270 */
[----:B------:R-:W-:-:S03]  /*dd90*/  ISETP.GE.AND P1, PT, R28, RZ, PT ;  /* 0x000000ff1c00720c */ /* 0x000fc60003f26270 */
[--C-:B------:R-:W-:Y:S01]  /*dda0*/  @!P0 IMAD.IADD R18, R18, 0x1, -R251.reuse ;  /* 0x0000000112128824 */ /* 0x100fe200078e0afb */
[----:B------:R-:W2:Y:S01]  /*ddb0*/  LDL.LU R28, [R1+0xb8] ;  /* 0x0000b800011c7983 */ /* 0x000ea20000300800 */
[----:B------:R-:W-:Y:S02]  /*ddc0*/  @!P4 IMAD.IADD R21, R21, 0x1, -R251 ;  /* 0x000000011515c824 */ /* 0x000fe400078e0afb */
[----:B------:R-:W-:-:S04]  /*ddd0*/  @!P2 IADD3 R6, R6, -R251, RZ ;  /* 0x800000fb0606a210 */ /* 0x000fc80007ffe0ff */
[----:B------:R-:W-:Y:S01]  /*dde0*/  @!P5 IMAD.MOV R8, RZ, RZ, -R8 ;  /* 0x000000ffff08d224 */ /* 0x000fe200078e0a08 */
[----:B------:R-:W-:Y:S02]  /*ddf0*/  ISETP.GE.AND P0, PT, R27, RZ, PT ;  /* 0x000000ff1b00720c */ /* 0x000fe40003f06270 */
[----:B------:R-:W3:Y:S01]  /*de00*/  LDL.LU R27, [R1+0xb4] ;  /* 0x0000b400011b7983 */ /* 0x000ee20000300800 */
[----:B------:R-:W-:-:S03]  /*de10*/  @!P6 IMAD.IADD R17, R17, 0x1, -R251 ;  /* 0x000000011111e824 */ /* 0x000fc600078e0afb */
[----:B------:R-:W4:Y:S01]  /*de20*/  LDL R30, [R1+0x35a0] ;  /* 0x0035a000011e7983 */ /* 0x000f220000100800 */
[----:B------:R-:W-:Y:S01]  /*de30*/  @!P1 IMAD.MOV R31, RZ, RZ, -R31 ;  /* 0x000000ffff1f9224 */ /* 0x000fe200078e0a1f */
[----:B------:R-:W-:Y:S02]  /*de40*/  ISETP.GE.AND P4, PT, R25, RZ, PT ;  /* 0x000000ff1900720c */ /* 0x000fe40003f86270 */
[----:B------:R-:W2:Y:S03]  /*de50*/  LDL.LU R25, [R1+0xb0] ;  /* 0x0000b00001197983 */ /* 0x000ea60000300800 */
[----:B------:R-:W-:Y:S01]  /*de60*/  @!P0 IMAD.MOV R22, RZ, RZ, -R22 ;  /* 0x000000ffff168224 */ /* 0x000fe200078e0a16 */
[----:B------:R-:W-:Y:S02]  /*de70*/  ISETP.GE.AND P2, PT, R24, RZ, PT ;  /* 0x000000ff1800720c */ /* 0x000fe40003f46270 */
[----:B------:R-:W2:Y:S01]  /*de80*/  LDL.LU R24, [R1+0xac] ;  /* 0x0000ac0001187983 */ /* 0x000ea20000300800 */
[----:B------:R-:W-:-:S03]  /*de90*/  ISETP.GE.AND P6, PT, R5, RZ, PT ;  /* 0x000000ff0500720c */ /* 0x000fc60003fc6270 */
[----:B------:R-:W2:Y:S04]  /*dea0*/  LDL.LU R5, [R1+0xa8] ;  /* 0x0000a80001057983 */ /* 0x000ea80000300800 */
[----:B------:R1:W-:Y:S04]  /*deb0*/  STL [R1+0x570], R8 ;  /* 0x0005700801007387 */ /* 0x0003e80000100800 */
[----:B-1----:R-:W2:Y:S04]  /*dec0*/  LDL.LU R8, [R1+0xa4] ;  /* 0x0000a40001087983 */ /* 0x002ea80000300800 */
[----:B------:R-:W2:Y:S04]  /*ded0*/  LDL R29, [R1+0x35a4] ;  /* 0x0035a400011d7983 */ /* 0x000ea80000100800 */
[----:B------:R1:W-:Y:S01]  /*dee0*/  STL [R1+0x56c], R31 ;  /* 0x00056c1f01007387 */ /* 0x0003e20000100800 */
[----:B------:R-:W-:Y:S01]  /*def0*/  @!P2 IMAD.MOV R20, RZ, RZ, -R20 ;  /* 0x000000ffff14a224 */ /* 0x000fe200078e0a14 */
[----:B-1----:R-:W-:-:S02]  /*df00*/  MOV R31, R23 ;  /* 0x00000017001f7202 */ /* 0x002fc40000000f00 */
[----:B------:R-:W2:Y:S03]  /*df10*/  LDL R23, [R1+0x35a8] ;  /* 0x0035a80001177983 */ /* 0x000ea60000100800 */
[----:B------:R-:W-:Y:S01]  /*df20*/  @!P4 IMAD.MOV R31, RZ, RZ, -R31 ;  /* 0x000000ffff1fc224 */ /* 0x000fe200078e0a1f */
[----:B------:R1:W-:Y:S04]  /*df30*/  STL [R1+0x568], R22 ;  /* 0x0005681601007387 */ /* 0x0003e80000100800 */
[----:B-1----:R-:W2:Y:S04]  /*df40*/  LDL R22, [R1+0x35ac] ;  /* 0x0035ac0001167983 */ /* 0x002ea80000100800 */
[----:B------:R1:W-:Y:S02]  /*df50*/  STL [R1+0x564], R31 ;  /* 0x0005641f01007387 */ /* 0x0003e40000100800 */
[----:B-1----:R-:W-:-:S02]  /*df60*/  IMAD.MOV.U32 R31, RZ, RZ, R4 ;  /* 0x000000ffff1f7224 */ /* 0x002fc400078e0004 */
[----:B------:R-:W2:Y:S04]  /*df70*/  LDL R4, [R1+0x35b4] ;  /* 0x0035b40001047983 */ /* 0x000ea80000100800 */
[----:B------:R1:W-:Y:S04]  /*df80*/  STL [R1+0x560], R20 ;  /* 0x0005601401007387 */ /* 0x0003e80000100800 */
[----:B-1----:R-:W2:Y:S01]  /*df90*/  LDL R20, [R1+0x35b8] ;  /* 0x0035b80001147983 */ /* 0x002ea20000100800 */
[C---:B------:R-:W-:Y:S02]  /*dfa0*/  ISETP.GT.U32.AND P3, PT, R251.reuse, R2, PT ;  /* 0x00000002fb00720c */ /* 0x040fe40003f64070 */
[----:B------:R-:W-:-:S02]  /*dfb0*/  ISETP.GT.U32.AND P1, PT, R251, R18, PT ;  /* 0x00000012fb00720c */ /* 0x000fc40003f24070 */
[C---:B------:R-:W-:Y:S02]  /*dfc0*/  ISETP.GT.U32.AND P4, PT, R251.reuse, R6, PT ;  /* 0x00000006fb00720c */ /* 0x040fe40003f84070 */
[C---:B------:R-:W-:Y:S02]  /*dfd0*/  ISETP.GT.U32.AND P0, PT, R251.reuse, R21, PT ;  /* 0x00000015fb00720c */ /* 0x040fe40003f04070 */
[----:B------:R-:W-:-:S05]  /*dfe0*/  ISETP.GT.U32.AND P2, PT, R251, R17, PT ;  /* 0x00000011fb00720c */ /* 0x000fca0003f44070 */
[--C-:B------:R-:W-:Y:S01]  /*dff0*/  @!P3 IMAD.IADD R2, R2, 0x1, -R251.reuse ;  /* 0x000000010202b824 */ /* 0x100fe200078e0afb */
[C---:B------:R-:W-:Y:S01]  /*e000*/  ISETP.GT.U32.AND P3, PT, R251.reuse, R19, PT ;  /* 0x00000013fb00720c */ /* 0x040fe20003f64070 */
[--C-:B------:R-:W-:Y:S02]  /*e010*/  @!P1 IMAD.IADD R18, R18, 0x1, -R251.reuse ;  /* 0x0000000112129824 */ /* 0x100fe400078e0afb */
[--C-:B------:R-:W-:Y:S01]  /*e020*/  @!P4 IMAD.IADD R6, R6, 0x1, -R251.reuse ;  /* 0x000000010606c824 */ /* 0x100fe200078e0afb */
[----:B------:R-:W-:Y:S01]  /*e030*/  ISETP.GT.U32.AND P5, PT, R251, R2, PT ;  /* 0x00000002fb00720c */ /* 0x000fe20003fa4070 */
[--C-:B------:R-:W-:Y:S02]  /*e040*/  @!P0 IMAD.IADD R21, R21, 0x1, -R251.reuse ;  /* 0x0000000115158824 */ /* 0x100fe400078e0afb */
[----:B------:R-:W-:Y:S02]  /*e050*/  @!P2 IMAD.IADD R17, R17, 0x1, -R251 ;  /* 0x000000011111a824 */ /* 0x000fe400078e0afb */
[----:B------:R-:W-:-:S04]  /*e060*/  @!P6 IMAD.MOV R31, RZ, RZ, -R31 ;  /* 0x000000ffff1fe224 */ /* 0x000fc800078e0a1f */
[----:B------:R-:W-:Y:S01]  /*e070*/  @!P3 IADD3 R19, R19, -R251, RZ ;  /* 0x800000fb1313b210 */ /* 0x000fe20007ffe0ff */
[----:B------:R1:W-:Y:S01]  /*e080*/  STL [R1+0x55c], R31 ;  /* 0x00055c1f01007387 */ /* 0x0003e20000100800 */
[----:B------:R-:W-:Y:S02]  /*e090*/  IABS R26, R26 ;  /* 0x0000001a001a7213 */ /* 0x000fe40000000000 */
[----:B------:R-:W-:-:S03]  /*e0a0*/  @!P5 IMAD.IADD R2, R2, 0x1, -R251 ;  /* 0x000000010202d824 */ /* 0x000fc600078e0afb */
[----:B------:R-:W-:Y:S02]  /*e0b0*/  IMAD.MOV.U32 R32, RZ, RZ, R26 ;  /* 0x000000ffff207224 */ /* 0x000fe400078e001a */
[----:B-1----:R-:W-:Y:S02]  /*e0c0*/  IMAD.MOV.U32 R31, RZ, RZ, R21 ;  /* 0x000000ffff1f7224 */ /* 0x002fe400078e0015 */
[----:B------:R-:W-:Y:S01]  /*e0d0*/  IMAD.MOV.U32 R33, RZ, RZ, R17 ;  /* 0x000000ffff217224 */ /* 0x000fe200078e0011 */
[C---:B---3--:R-:W-:Y:S02]  /*e0e0*/  ISETP.GT.U32.AND P1, PT, R251.reuse, R27, PT ;  /* 0x0000001bfb00720c */ /* 0x048fe40003f24070 */
[----:B----4-:R-:W-:Y:S02]  /*e0f0*/  ISETP.GE.AND P3, PT, R30, RZ, PT ;  /* 0x000000ff1e00720c */ /* 0x010fe40003f66270 */
[----:B------:R-:W-:Y:S02]  /*e100*/  MOV R30, R19 ;  /* 0x00000013001e7202 */ /* 0x000fe40000000f00 */
[----:B--2---:R-:W-:-:S07]  /*e110*/  ISETP.GT.U32.AND P0, PT, R251, R25, PT ;  /* 0x00000019fb00720c */ /* 0x004fce0003f04070 */
[----:B------:R-:W-:Y:S01]  /*e120*/  @!P1 IMAD.IADD R27, R27, 0x1, -R251 ;  /* 0x000000011b1b9824 */ /* 0x000fe200078e0afb */
[----:B------:R-:W-:-:S05]  /*e130*/  ISETP.GT.U32.AND P4, PT, R251, R24, PT ;  /* 0x00000018fb00720c */ /* 0x000fca0003f84070 */
[----:B------:R-:W-:Y:S01]  /*e140*/  @!P0 IMAD.IADD R25, R25, 0x1, -R251 ;  /* 0x0000000119198824 */ /* 0x000fe200078e0afb */
[----:B------:R-:W-:-:S07]  /*e150*/  ISETP.GT.U32.AND P2, PT, R251, R5, PT ;  /* 0x00000005fb00720c */ /* 0x000fce0003f44070 */
[----:B------:R-:W-:Y:S02]  /*e160*/  @!P4 IMAD.IADD R24, R24, 0x1, -R251 ;  /* 0x000000011818c824 */ /* 0x000fe400078e0afb */
[----:B------:R-:W-:-:S04]  /*e170*/  @!P3 IMAD.MOV R30, RZ, RZ, -R30 ;  /* 0x000000ffff1eb224 */ /* 0x000fc800078e0a1e */
[----:B------:R-:W-:Y:S01]  /*e180*/  @!P2 IMAD.IADD R5, R5, 0x1, -R251 ;  /* 0x000000010505a824 */ /* 0x000fe200078e0afb */
[----:B------:R-:W-:Y:S02]  /*e190*/  ISETP.GE.AND P5, PT, R29, RZ, PT ;  /* 0x000000ff1d00720c */ /* 0x000fe40003fa6270 */
[----:B------:R-:W-:Y:S02]  /*e1a0*/  ISETP.GE.AND P1, PT, R23, RZ, PT ;  /* 0x000000ff1700720c */ /* 0x000fe40003f26270 */
[----:B------:R-:W2:Y:S04]  /*e1b0*/  LDL.LU R23, [R1+0xa0] ;  /* 0x0000a00001177983 */ /* 0x000ea80000300800 */
[----:B------:R-:W3:Y:S01]  /*e1c0*/  LDL.LU R26, [R1+0x9c] ;  /* 0x00009c00011a7983 */ /* 0x000ee20000300800 */
[----:B------:R-:W-:-:S04]  /*e1d0*/  ISETP.GE.AND P0, PT, R22, RZ, PT ;  /* 0x000000ff1600720c */ /* 0x000fc80003f06270 */
[----:B------:R-:W-:Y:S01]  /*e1e0*/  @!P5 IMAD.MOV R18, RZ, RZ, -R18 ;  /* 0x000000ffff12d224 */ /* 0x000fe200078e0a12 */
[----:B------:R-:W-:Y:S02]  /*e1f0*/  ISETP.GE.AND P4, PT, R4, RZ, PT ;  /* 0x000000ff0400720c */ /* 0x000fe40003f86270 */
[----:B------:R-:W4:Y:S04]  /*e200*/  LDL.LU R4, [R1+0x98] ;  /* 0x0000980001047983 */ /* 0x000f280000300800 */
[----:B------:R-:W4:Y:S01]  /*e210*/  LDL.LU R22, [R1+0x94] ;  /* 0x0000940001167983 */ /* 0x000f220000300800 */
[----:B------:R-:W-:-:S03]  /*e220*/  ISETP.GE.AND P2, PT, R20, RZ, PT ;  /* 0x000000ff1400720c */ /* 0x000fc60003f46270 */
[----:B------:R-:W4:Y:S04]  /*e230*/  LDL.LU R20, [R1+0x90] ;  /* 0x0000900001147983 */ /* 0x000f280000300800 */
[----:B------:R-:W4:Y:S04]  /*e240*/  LDL.LU R19, [R1+0x8c] ;  /* 0x00008c0001137983 */ /* 0x000f280000300800 */
[----:B------:R1:W-:Y:S04]  /*e250*/  STL [R1+0x558], R30 ;  /* 0x0005581e01007387 */ /* 0x0003e80000100800 */
[----:B------:R-:W4:Y:S04]  /*e260*/  LDL R21, [R1+0x35c4] ;  /* 0x0035c40001157983 */ /* 0x000f280000100800 */
[----:B-1----:R-:W4:Y:S01]  /*e270*/  LDL R30, [R1+0x35bc] ;  /* 0x0035bc00011e7983 */ /* 0x002f220000100800 */
[----:B------:R-:W-:Y:S01]  /*e280*/  IMAD.HI.U32 R29, R252, R32, RZ ;  /* 0x00000020fc1d7227 */ /* 0x000fe200078e00ff */
[----:B------:R-:W-:-:S02]  /*e290*/  @!P1 IADD3 R31, -R31, RZ, RZ ;  /* 0x000000ff1f1f9210 */ /* 0x000fc40007ffe1ff */
[----:B------:R1:W-:Y:S01]  /*e2a0*/  STL [R1+0x554], R18 ;  /* 0x0005541201007387 */ /* 0x0003e20000100800 */
[----:B------:R-:W-:Y:S02]  /*e2b0*/  @!P0 IMAD.MOV R6, RZ, RZ, -R6 ;  /* 0x000000ffff068224 */ /* 0x000fe400078e0a06 */
[----:B------:R-:W-:Y:S01]  /*e2c0*/  IMAD.MOV R29, RZ, RZ, -R29 ;  /* 0x000000ffff1d7224 */ /* 0x000fe200078e0a1d */
        /* <DEDUP_REMOVED lines=9> */
[----:B------:R-:W-:Y:S02]  /*e360*/  @!P6 IADD3 R28, R28, -R251, RZ ;  /* 0x800000fb1c1ce210 */ /* 0x000fe40007ffe0ff */
[C---:B------:R-:W-:Y:S02]  /*e370*/  ISETP.GT.U32.AND P6, PT, R251.reuse, R8, PT ;  /* 0x00000008fb00720c */ /* 0x040fe40003fc4070 */
[C---:B------:R-:W-:Y:S01]  /*e380*/  ISETP.GT.U32.AND P3, PT, R251.reuse, R28, PT ;  /* 0x0000001cfb00720c */ /* 0x040fe20003f64070 */
[----:B------:R-:W-:Y:S01]  /*e390*/  @!P2 IMAD.MOV R31, RZ, RZ, -R31 ;  /* 0x000000ffff1fa224 */ /* 0x000fe200078e0a1f */
[C---:B------:R-:W-:Y:S02]  /*e3a0*/  ISETP.GT.U32.AND P5, PT, R251.reuse, R27, PT ;  /* 0x0000001bfb00720c */ /* 0x040fe40003fa4070 */
[----:B------:R-:W-:-:S07]  /*e3b0*/  ISETP.GT.U32.AND P1, PT, R251, R25, PT ;  /* 0x00000019fb00720c */ /* 0x000fce0003f24070 */
[----:B------:R-:W-:Y:S01]  /*e3c0*/  @!P6 IMAD.IADD R8, R8, 0x1, -R251 ;  /* 0x000000010808e824 */ /* 0x000fe200078e0afb */
[----:B------:R-:W-:-:S04]  /*e3d0*/  ISETP.GT.U32.AND P0, PT, R251, R24, PT ;  /* 0x00000018fb00720c */ /* 0x000fc80003f04070 */
[----:B------:R-:W-:Y:S02]  /*e3e0*/  ISETP.GT.U32.AND P6, PT, R251, R8, PT ;  /* 0x00000008fb00720c */ /* 0x000fe40003fc4070 */
[----:B------:R-:W-:Y:S01]  /*e3f0*/  @!P3 IADD3 R28, R28, -R251, RZ ;  /* 0x800000fb1c1cb210 */ /* 0x000fe20007ffe0ff */
[----:B------:R-:W-:Y:S02]  /*e400*/  @!P5 IMAD.IADD R27, R27, 0x1, -R251 ;  /* 0x000000011b1bd824 */ /* 0x000fe400078e0afb */
[----:B------:R-:W-:Y:S02]  /*e410*/  @!P4 IMAD.MOV R33, RZ, RZ, -R33 ;  /* 0x000000ffff21c224 */ /* 0x000fe400078e0a21 */
[--C-:B------:R-:W-:Y:S02]  /*e420*/  @!P1 IMAD.IADD R25, R25, 0x1, -R251.reuse ;  /* 0x0000000119199824 */ /* 0x100fe400078e0afb */
[----:B------:R-:W-:-:S04]  /*e430*/  @!P0 IMAD.IADD R24, R24, 0x1, -R251 ;  /* 0x0000000118188824 */ /* 0x000fc800078e0afb */
[----:B------:R-:W-:Y:S01]  /*e440*/  @!P6 IMAD.IADD R8, R8, 0x1, -R251 ;  /* 0x000000010808e824 */ /* 0x000fe200078e0afb */
[----:B------:R-:W-:Y:S04]  /*e450*/  STL [R1+0x548], R33 ;  /* 0x0005482101007387 */ /* 0x000fe80000100800 */
[----:B------:R1:W-:Y:S02]  /*e460*/  STL [R1+0x544], R31 ;  /* 0x0005441f01007387 */ /* 0x0003e40000100800 */
[----:B-1----:R-:W-:Y:S01]  /*e470*/  IMAD.MOV.U32 R31, RZ, RZ, R8 ;  /* 0x000000ffff1f7224 */ /* 0x002fe200078e0008 */
[C---:B--2---:R-:W-:Y:S02]  /*e480*/  ISETP.GT.U32.AND P2, PT, R251.reuse, R23, PT ;  /* 0x00000017fb00720c */ /* 0x044fe40003f44070 */
[----:B---3--:R-:W-:-:S11]  /*e490*/  ISETP.GT.U32.AND P3, PT, R251, R26, PT ;  /* 0x0000001afb00720c */ /* 0x008fd60003f64070 */
[----:B------:R-:W-:Y:S02]  /*e4a0*/  @!P2 IADD3 R23, R23, -R251, RZ ;  /* 0x800000fb1717a210 */ /* 0x000fe40007ffe0ff */
[----:B------:R-:W-:Y:S01]  /*e4b0*/  @!P3 IMAD.IADD R26, R26, 0x1, -R251 ;  /* 0x000000011a1ab824 */ /* 0x000fe200078e0afb */
[C---:B----4-:R-:W-:Y:S02]  /*e4c0*/  ISETP.GT.U32.AND P5, PT, R251.reuse, R4, PT ;  /* 0x00000004fb00720c */ /* 0x050fe40003fa4070 */
[C---:B------:R-:W-:Y:S02]  /*e4d0*/  ISETP.GT.U32.AND P1, PT, R251.reuse, R22, PT ;  /* 0x00000016fb00720c */ /* 0x040fe40003f24070 */
[----:B------:R-:W-:-:S09]  /*e4e0*/  ISETP.GT.U32.AND P0, PT, R251, R20, PT ;  /* 0x00000014fb00720c */ /* 0x000fd20003f04070 */
[--C-:B------:R-:W-:Y:S01]  /*e4f0*/  @!P5 IMAD.IADD R4, R4, 0x1, -R251.reuse ;  /* 0x000000010404d824 */ /* 0x100fe200078e0afb */
[----:B------:R-:W-:Y:S02]  /*e500*/  ISETP.GE.AND P2, PT, R21, RZ, PT ;  /* 0x000000ff1500720c */ /* 0x000fe40003f46270 */
[----:B------:R-:W2:Y:S01]  /*e510*/  LDL.LU R21, [R1+0x88] ;  /* 0x0000880001157983 */ /* 0x000ea20000300800 */
[----:B------:R-:W-:Y:S01]  /*e520*/  ISETP.GE.AND P6, PT, R30, RZ, PT ;  /* 0x000000ff1e00720c */ /* 0x000fe20003fc6270 */
[--C-:B------:R-:W-:Y:S02]  /*e530*/  @!P1 IMAD.IADD R22, R22, 0x1, -R251.reuse ;  /* 0x0000000116169824 */ /* 0x100fe400078e0afb */
[----:B------:R-:W-:-:S07]  /*e540*/  @!P0 IMAD.IADD R20, R20, 0x1, -R251 ;  /* 0x0000000114148824 */ /* 0x000fce00078e0afb */
[----:B------:R-:W-:Y:S01]  /*e550*/  @!P2 IMAD.MOV R27, RZ, RZ, -R27 ;  /* 0x000000ffff1ba224 */ /* 0x000fe200078e0a1b */
[----:B------:R-:W-:Y:S02]  /*e560*/  ISETP.GE.AND P5, PT, R17, RZ, PT ;  /* 0x000000ff1100720c */ /* 0x000fe40003fa6270 */
[----:B------:R-:W-:Y:S02]  /*e570*/  @!P6 IADD3 R28, -R28, RZ, RZ ;  /* 0x000000ff1c1ce210 */ /* 0x000fe40007ffe1ff */
        /* <DEDUP_REMOVED lines=9> */
[----:B------:R1:W-:Y:S04]  /*e610*/  STL [R1+0x53c], R27 ;  /* 0x00053c1b01007387 */ /* 0x0003e80000100800 */
[----:B-1----:R-:W4:Y:S01]  /*e620*/  LDL R28, [R1+0x35e4] ;  /* 0x0035e400011c7983 */ /* 0x002f220000100800 */
[----:B------:R-:W-:-:S02]  /*e630*/  @!P3 IMAD.MOV R25, RZ, RZ, -R25 ;  /* 0x000000ffff19b224 */ /* 0x000fc400078e0a19 */
[----:B------:R-:W-:Y:S01]  /*e640*/  @!P5 IMAD.MOV R24, RZ, RZ, -R24 ;  /* 0x000000ffff18d224 */ /* 0x000fe200078e0a18 */
[----:B------:R-:W4:Y:S04]  /*e650*/  LDL R27, [R1+0x35e8] ;  /* 0x0035e800011b7983 */ /* 0x000f280000100800 */
[----:B------:R1:W-:Y:S04]  /*e660*/  STL [R1+0x538], R25 ;  /* 0x0005381901007387 */ /* 0x0003e80000100800 */
[----:B-1----:R-:W4:Y:S04]  /*e670*/  LDL R25, [R1+0x35ec] ;  /* 0x0035ec0001197983 */ /* 0x002f280000100800 */
[----:B------:R1:W-:Y:S04]  /*e680*/  STL [R1+0x534], R24 ;  /* 0x0005341801007387 */ /* 0x0003e80000100800 */
[----:B------:R-:W4:Y:S04]  /*e690*/  LDL R8, [R1+0x35f8] ;  /* 0x0035f80001087983 */ /* 0x000f280000100800 */
[----:B-1----:R-:W4:Y:S01]  /*e6a0*/  LDL R24, [R1+0x35f0] ;  /* 0x0035f00001187983 */ /* 0x002f220000100800 */
[----:B------:R-:W-:-:S13]  /*e6b0*/  ISETP.GT.U32.AND P4, PT, R251, R5, PT ;  /* 0x00000005fb00720c */ /* 0x000fda0003f84070 */
[----:B------:R-:W-:Y:S01]  /*e6c0*/  @!P4 IMAD.IADD R5, R5, 0x1, -R251 ;  /* 0x000000010505c824 */ /* 0x000fe200078e0afb */
[C---:B------:R-:W-:Y:S02]  /*e6d0*/  ISETP.GT.U32.AND P4, PT, R251.reuse, R19, PT ;  /* 0x00000013fb00720c */ /* 0x040fe40003f84070 */
[C---:B------:R-:W-:Y:S02]  /*e6e0*/  ISETP.GT.U32.AND P2, PT, R251.reuse, R26, PT ;  /* 0x0000001afb00720c */ /* 0x040fe40003f44070 */
[C---:B------:R-:W-:Y:S02]  /*e6f0*/  ISETP.GT.U32.AND P3, PT, R251.reuse, R4, PT ;  /* 0x00000004fb00720c */ /* 0x040fe40003f64070 */
[----:B------:R-:W-:-:S07]  /*e700*/  ISETP.GT.U32.AND P6, PT, R251, R22, PT ;  /* 0x00000016fb00720c */ /* 0x000fce0003fc4070 */
[--C-:B------:R-:W-:Y:S01]  /*e710*/  @!P4 IMAD.IADD R19, R19, 0x1, -R251.reuse ;  /* 0x000000011313c824 */ /* 0x100fe200078e0afb */
[----:B------:R-:W-:Y:S02]  /*e720*/  ISETP.GT.U32.AND P4, PT, R251, R23, PT ;  /* 0x00000017fb00720c */ /* 0x000fe40003f84070 */
[----:B------:R-:W-:Y:S02]  /*e730*/  @!P0 IADD3 R31, -R31, RZ, RZ ;  /* 0x000000ff1f1f8210 */ /* 0x000fe40007ffe1ff */
[----:B------:R-:W-:Y:S01]  /*e740*/  ISETP.GT.U32.AND P5, PT, R251, R19, PT ;  /* 0x00000013fb00720c */ /* 0x000fe20003fa4070 */
[----:B------:R-:W-:Y:S02]  /*e750*/  @!P2 IMAD.IADD R26, R26, 0x1, -R251 ;  /* 0x000000011a1aa824 */ /* 0x000fe400078e0afb */
[----:B------:R-:W-:Y:S02]  /*e760*/  @!P1 IMAD.MOV R5, RZ, RZ, -R5 ;  /* 0x000000ffff059224 */ /* 0x000fe400078e0a05 */
[----:B------:R-:W-:-:S04]  /*e770*/  @!P3 IMAD.IADD R4, R4, 0x1, -R251 ;  /* 0x000000010404b824 */ /* 0x000fc800078e0afb */
[--C-:B------:R-:W-:Y:S02]  /*e780*/  @!P4 IMAD.IADD R23, R23, 0x1, -R251.reuse ;  /* 0x000000011717c824 */ /* 0x100fe400078e0afb */
[----:B------:R-:W-:Y:S02]  /*e790*/  @!P6 IMAD.IADD R22, R22, 0x1, -R251 ;  /* 0x000000011616e824 */ /* 0x000fe400078e0afb */
[----:B------:R-:W-:Y:S01]  /*e7a0*/  @!P5 IADD3 R19, R19, -R251, RZ ;  /* 0x800000fb1313d210 */ /* 0x000fe20007ffe0ff */
[----:B------:R1:W-:Y:S01]  /*e7b0*/  STL [R1+0x530], R5 ;  /* 0x0005300501007387 */ /* 0x0003e20000100800 */
[----:B------:R-:W-:Y:S02]  /*e7c0*/  ISETP.GT.U32.AND P1, PT, R251, R20, PT ;  /* 0x00000014fb00720c */ /* 0x000fe40003f24070 */
[----:B-1----:R-:W-:-:S05]  /*e7d0*/  IADD3 R5, R246, 0x1e6, RZ ;  /* 0x000001e6f6057810 */ /* 0x002fca0007ffe0ff */
[----:B------:R-:W-:Y:S04]  /*e7e0*/  STL [R1+0x3730], R5 ;  /* 0x0037300501007387 */ /* 0x000fe80000100800 */
[----:B------:R1:W-:Y:S02]  /*e7f0*/  STL [R1+0x52c], R31 ;  /* 0x00052c1f01007387 */ /* 0x0003e40000100800 */
[----:B-1----:R-:W-:Y:S02]  /*e800*/  IMAD.MOV.U32 R31, RZ, RZ, R26 ;  /* 0x000000ffff1f7224 */ /* 0x002fe400078e001a */
        /* <DEDUP_REMOVED lines=11> */
[--C-:B------:R-:W-:Y:S01]  /*e8c0*/  @!P2 IMAD.IADD R30, R30, 0x1, -R251.reuse ;  /* 0x000000011e1ea824 */ /* 0x100fe200078e0afb */
[----:B------:R-:W-:Y:S02]  /*e8d0*/  ISETP.GE.AND P4, PT, R27, RZ, PT ;  /* 0x000000ff1b00720c */ /* 0x000fe40003f86270 */
[----:B------:R-:W3:Y:S01]  /*e8e0*/  LDL.LU R28, [R1+0xec] ;  /* 0x0000ec00011c7983 */ /* 0x000ee20000300800 */
[----:B------:R-:W-:Y:S02]  /*e8f0*/  @!P3 IMAD.IADD R17, R17, 0x1, -R251 ;  /* 0x000000011111b824 */ /* 0x000fe400078e0afb */
[----:B------:R-:W-:Y:S02]  /*e900*/  @!P5 IMAD.MOV R23, RZ, RZ, -R23 ;  /* 0x000000ffff17d224 */ /* 0x000fe400078e0a17 */
[----:B------:R-:W-:-:S02]  /*e910*/  @!P6 IMAD.IADD R6, R6, 0x1, -R251 ;  /* 0x000000010606e824 */ /* 0x000fc400078e0afb */
[----:B------:R-:W-:Y:S01]  /*e920*/  @!P0 IMAD.MOV R31, RZ, RZ, -R31 ;  /* 0x000000ffff1f8224 */ /* 0x000fe200078e0a1f */
[----:B------:R-:W-:Y:S02]  /*e930*/  ISETP.GE.AND P2, PT, R25, RZ, PT ;  /* 0x000000ff1900720c */ /* 0x000fe40003f46270 */
[----:B------:R-:W4:Y:S04]  /*e940*/  LDL R25, [R1+0x35fc] ;  /* 0x0035fc0001197983 */ /* 0x000f280000100800 */
[----:B------:R-:W2:Y:S01]  /*e950*/  LDL.LU R27, [R1+0xe8] ;  /* 0x0000e800011b7983 */ /* 0x000ea20000300800 */
[----:B------:R-:W-:Y:S02]  /*e960*/  ISETP.GE.AND P6, PT, R8, RZ, PT ;  /* 0x000000ff0800720c */ /* 0x000fe40003fc6270 */
[----:B------:R-:W-:-:S02]  /*e970*/  ISETP.GE.AND P3, PT, R24, RZ, PT ;  /* 0x000000ff1800720c */ /* 0x000fc40003f66270 */
[----:B------:R-:W2:Y:S04]  /*e980*/  LDL.LU R24, [R1+0xe4] ;  /* 0x0000e40001187983 */ /* 0x000ea80000300800 */
[----:B------:R-:W2:Y:S04]  /*e990*/  LDL.LU R8, [R1+0xe0] ;  /* 0x0000e00001087983 */ /* 0x000ea80000300800 */
[----:B------:R-:W2:Y:S04]  /*e9a0*/  LDL.LU R26, [R1+0xdc] ;  /* 0x0000dc00011a7983 */ /* 0x000ea80000300800 */
[----:B------:R1:W-:Y:S01]  /*e9b0*/  STL [R1+0x528], R23 ;  /* 0x0005281701007387 */ /* 0x0003e20000100800 */
[----:B------:R-:W-:-:S03]  /*e9c0*/  @!P4 IMAD.MOV R4, RZ, RZ, -R4 ;  /* 0x000000ffff04c224 */ /* 0x000fc600078e0a04 */
[----:B-1----:R-:W2:Y:S04]  /*e9d0*/  LDL R23, [R1+0x3600] ;  /* 0x0036000001177983 */ /* 0x002ea80000100800 */
[----:B------:R1:W-:Y:S01]  /*e9e0*/  STL [R1+0x524], R31 ;  /* 0x0005241f01007387 */ /* 0x0003e20000100800 */
[----:B------:R-:W-:Y:S02]  /*e9f0*/  @!P3 IMAD.MOV R20, RZ, RZ, -R20 ;  /* 0x000000ffff14b224 */ /* 0x000fe400078e0a14 */
[----:B-1----:R-:W-:Y:S02]  /*ea00*/  IMAD.MOV.U32 R31, RZ, RZ, R22 ;  /* 0x000000ffff1f7224 */ /* 0x002fe400078e0016 */
[----:B------:R-:W2:Y:S03]  /*ea10*/  LDL R22, [R1+0x3608] ;  /* 0x0036080001167983 */ /* 0x000ea60000100800 */
[----:B------:R-:W-:Y:S01]  /*ea20*/  @!P2 IADD3 R31, -R31, RZ, RZ ;  /* 0x000000ff1f1fa210 */ /* 0x000fe20007ffe1ff */
        /* <DEDUP_REMOVED lines=10> */
[----:B------:R-:W-:-:S07]  /*ead0*/  ISETP.GT.U32.AND P3, PT, R251, R6, PT ;  /* 0x00000006fb00720c */ /* 0x000fce0003f64070 */
[----:B------:R-:W-:Y:S02]  /*eae0*/  @!P1 IADD3 R3, R3, -R251, RZ ;  /* 0x800000fb03039210 */ /* 0x000fe40007ffe0ff */
[C---:B------:R-:W-:Y:S02]  /*eaf0*/  ISETP.GT.U32.AND P1, PT, R251.reuse, R21, PT ;  /* 0x00000015fb00720c */ /* 0x040fe40003f24070 */
[C---:B------:R-:W-:Y:S02]  /*eb00*/  ISETP.GT.U32.AND P5, PT, R251.reuse, R3, PT ;  /* 0x00000003fb00720c */ /* 0x040fe40003fa4070 */
[----:B------:R-:W-:Y:S01]  /*eb10*/  ISETP.GT.U32.AND P4, PT, R251, R30, PT ;  /* 0x0000001efb00720c */ /* 0x000fe20003f84070 */
[--C-:B------:R-:W-:Y:S02]  /*eb20*/  @!P0 IMAD.IADD R18, R18, 0x1, -R251.reuse ;  /* 0x0000000112128824 */ /* 0x100fe400078e0afb */
[--C-:B------:R-:W-:Y:S02]  /*eb30*/  @!P2 IMAD.IADD R17, R17, 0x1, -R251.reuse ;  /* 0x000000011111a824 */ /* 0x100fe400078e0afb */
[----:B------:R-:W-:-:S04]  /*eb40*/  @!P3 IMAD.IADD R6, R6, 0x1, -R251 ;  /* 0x000000010606b824 */ /* 0x000fc800078e0afb */
[--C-:B------:R-:W-:Y:S02]  /*eb50*/  @!P1 IMAD.IADD R21, R21, 0x1, -R251.reuse ;  /* 0x0000000115159824 */ /* 0x100fe400078e0afb */
[----:B------:R-:W-:Y:S02]  /*eb60*/  @!P5 IMAD.IADD R3, R3, 0x1, -R251 ;  /* 0x000000010303d824 */ /* 0x000fe400078e0afb */
[----:B------:R-:W-:Y:S01]  /*eb70*/  @!P6 IMAD.MOV R31, RZ, RZ, -R31 ;  /* 0x000000ffff1fe224 */ /* 0x000fe200078e0a1f */
[----:B------:R-:W-:-:S04]  /*eb80*/  @!P4 IADD3 R30, R30, -R251, RZ ;  /* 0x800000fb1e1ec210 */ /* 0x000fc80007ffe0ff */
[----:B------:R1:W-:Y:S02]  /*eb90*/  STL [R1+0x514], R31 ;  /* 0x0005141f01007387 */ /* 0x0003e40000100800 */
[----:B-1----:R-:W-:Y:S01]  /*eba0*/  IMAD.MOV.U32 R31, RZ, RZ, R21 ;  /* 0x000000ffff1f7224 */ /* 0x002fe200078e0015 */
[----:B---3--:R-:W-:Y:S02]  /*ebb0*/  ISETP.GT.U32.AND P0, PT, R251, R28, PT ;  /* 0x0000001cfb00720c */ /* 0x008fe40003f04070 */
[----:B----4-:R-:W-:Y:S02]  /*ebc0*/  ISETP.GE.AND P1, PT, R25, RZ, PT ;  /* 0x000000ff1900720c */ /* 0x010fe40003f26270 */
[C---:B--2---:R-:W-:Y:S02]  /*ebd0*/  ISETP.GT.U32.AND P4, PT, R251.reuse, R27, PT ;  /* 0x0000001bfb00720c */ /* 0x044fe40003f84070 */
[C---:B------:R-:W-:Y:S02]  /*ebe0*/  ISETP.GT.U32.AND P2, PT, R251.reuse, R24, PT ;  /* 0x00000018fb00720c */ /* 0x040fe40003f44070 */
[----:B------:R-:W-:-:S05]  /*ebf0*/  ISETP.GT.U32.AND P3, PT, R251, R8, PT ;  /* 0x00000008fb00720c */ /* 0x000fca0003f64070 */
[--C-:B------:R-:W-:Y:S02]  /*ec00*/  @!P0 IMAD.IADD R28, R28, 0x1, -R251.reuse ;  /* 0x000000011c1c8824 */ /* 0x100fe400078e0afb */
[----:B------:R-:W-:Y:S02]  /*ec10*/  @!P1 IADD3 R31, -R31, RZ, RZ ;  /* 0x000000ff1f1f9210 */ /* 0x000fe40007ffe1ff */
[----:B------:R-:W-:Y:S02]  /*ec20*/  ISETP.GE.AND P5, PT, R23, RZ, PT ;  /* 0x000000ff1700720c */ /* 0x000fe40003fa6270 */
[----:B------:R-:W2:Y:S01]  /*ec30*/  LDL.LU R23, [R1+0xd8] ;  /* 0x0000d80001177983 */ /* 0x000ea20000300800 */
[--C-:B------:R-:W-:Y:S02]  /*ec40*/  @!P2 IMAD.IADD R24, R24, 0x1, -R251.reuse ;  /* 0x000000011818a824 */ /* 0x100fe400078e0afb */
[----:B------:R-:W-:Y:S01]  /*ec50*/  @!P3 IMAD.IADD R8, R8, 0x1, -R251 ;  /* 0x000000010808b824 */ /* 0x000fe200078e0afb */
[----:B------:R-:W3:Y:S01]  /*ec60*/  LDL.LU R25, [R1+0xd4] ;  /* 0x0000d40001197983 */ /* 0x000ee20000300800 */
[----:B------:R-:W-:-:S06]  /*ec70*/  @!P4 IADD3 R27, R27, -R251, RZ ;  /* 0x800000fb1b1bc210 */ /* 0x000fcc0007ffe0ff */
[----:B------:R-:W-:Y:S01]  /*ec80*/  @!P5 IMAD.MOV R18, RZ, RZ, -R18 ;  /* 0x000000ffff12d224 */ /* 0x000fe200078e0a12 */
[----:B------:R-:W-:Y:S02]  /*ec90*/  ISETP.GE.AND P0, PT, R22, RZ, PT ;  /* 0x000000ff1600720c */ /* 0x000fe40003f06270 */
[----:B------:R-:W-:Y:S02]  /*eca0*/  ISETP.GE.AND P4, PT, R4, RZ, PT ;  /* 0x000000ff0400720c */ /* 0x000fe40003f86270 */
[----:B------:R-:W-:Y:S02]  /*ecb0*/  ISETP.GE.AND P2, PT, R19, RZ, PT ;  /* 0x000000ff1300720c */ /* 0x000fe40003f46270 */
[----:B------:R-:W4:Y:S04]  /*ecc0*/  LDL.LU R19, [R1+0xd0] ;  /* 0x0000d00001137983 */ /* 0x000f280000300800 */
[----:B------:R-:W4:Y:S01]  /*ecd0*/  LDL.LU R22, [R1+0xcc] ;  /* 0x0000cc0001167983 */ /* 0x000f220000300800 */
[----:B------:R-:W-:-:S03]  /*ece0*/  ISETP.GE.AND P3, PT, R20, RZ, PT ;  /* 0x000000ff1400720c */ /* 0x000fc60003f66270 */
[----:B------:R-:W4:Y:S04]  /*ecf0*/  LDL.LU R20, [R1+0xc8] ;  /* 0x0000c80001147983 */ /* 0x000f280000300800 */
[----:B------:R-:W4:Y:S04]  /*ed00*/  LDL.LU R21, [R1+0xc4] ;  /* 0x0000c40001157983 */ /* 0x000f280000300800 */
[----:B------:R1:W-:Y:S04]  /*ed10*/  STL [R1+0x510], R31 ;  /* 0x0005101f01007387 */ /* 0x0003e80000100800 */
[----:B------:R1:W-:Y:S04]  /*ed20*/  STL [R1+0x50c], R18 ;  /* 0x00050c1201007387 */ /* 0x0003e80000100800 */
[----:B------:R-:W4:Y:S01]  /*ed30*/  LDL R33, [R1+0x3624] ;  /* 0x0036240001217983 */ /* 0x000f220000100800 */
[----:B-1----:R-:W-:-:S02]  /*ed40*/  IMAD.MOV.U32 R31, RZ, RZ, R30 ;  /* 0x000000ffff1f7224 */ /* 0x002fc400078e001e */
[----:B------:R-:W-:Y:S01]  /*ed50*/  IMAD.MOV.U32 R30, RZ, RZ, R17 ;  /* 0x000000ffff1e7224 */ /* 0x000fe200078e0011 */
[----:B------:R-:W4:Y:S04]  /*ed60*/  LDL R18, [R1+0x361c] ;  /* 0x00361c0001127983 */ /* 0x000f280000100800 */
[----:B------:R-:W4:Y:S01]  /*ed70*/  LDL R17, [R1+0x3620] ;  /* 0x0036200001117983 */ /* 0x000f220000100800 */
[----:B------:R-:W-:Y:S02]  /*ed80*/  @!P0 IMAD.MOV R31, RZ, RZ, -R31 ;  /* 0x000000ffff1f8224 */ /* 0x000fe400078e0a1f */
[----:B------:R-:W-:-:S03]  /*ed90*/  @!P4 IMAD.MOV R30, RZ, RZ, -R30 ;  /* 0x000000ffff1ec224 */ /* 0x000fc600078e0a1e */
[----:B------:R1:W-:Y:S04]  /*eda0*/  STL [R1+0x508], R31 ;  /* 0x0005081f01007387 */ /* 0x0003e80000100800 */
[----:B------:R-:W4:Y:S04]  /*edb0*/  LDL R32, [R1+0x362c] ;  /* 0x00362c0001207983 */ /* 0x000f280000100800 */
[----:B-1----:R-:W4:Y:S04]  /*edc0*/  LDL R31, [R1+0x3634] ;  /* 0x00363400011f7983 */ /* 0x002f280000100800 */
[----:B------:R1:W-:Y:S04]  /*edd0*/  STL [R1+0x504], R30 ;  /* 0x0005041e01007387 */ /* 0x0003e80000100800 */
[----:B-1----:R-:W4:Y:S01]  /*ede0*/  LDL R30, [R1+0x3638] ;  /* 0x00363800011e7983 */ /* 0x002f220000100800 */
[----:B------:R-:W-:-:S13]  /*edf0*/  ISETP.GT.U32.AND P6, PT, R251, R29, PT ;  /* 0x0000001dfb00720c */ /* 0x000fda0003fc4070 */
[----:B------:R-:W-:Y:S01]  /*ee00*/  @!P6 IMAD.IADD R29, R29, 0x1, -R251 ;  /* 0x000000011d1de824 */ /* 0x000fe200078e0afb */
[C---:B------:R-:W-:Y:S02]  /*ee10*/  ISETP.GT.U32.AND P6, PT, R251.reuse, R26, PT ;  /* 0x0000001afb00720c */ /* 0x040fe40003fc4070 */
[----:B------:R-:W-:Y:S02]  /*ee20*/  MOV R34, R3 ;  /* 0x0000000300227202 */ /* 0x000fe40000000f00 */
[C---:B------:R-:W-:Y:S02]  /*ee30*/  ISETP.GT.U32.AND P1, PT, R251.reuse, R29, PT ;  /* 0x0000001dfb00720c */ /* 0x040fe40003f24070 */
[----:B------:R-:W-:Y:S01]  /*ee40*/  ISETP.GT.U32.AND P5, PT, R251, R28, PT ;  /* 0x0000001cfb00720c */ /* 0x000fe20003fa4070 */
[----:B------:R-:W-:-:S06]  /*ee50*/  @!P3 IMAD.MOV R34, RZ, RZ, -R34 ;  /* 0x000000ffff22b224 */ /* 0x000fcc00078e0a22 */
[----:B------:R-:W-:Y:S01]  /*ee60*/  @!P6 IMAD.IADD R26, R26, 0x1, -R251 ;  /* 0x000000011a1ae824 */ /* 0x000fe200078e0afb */
[----:B------:R-:W-:-:S04]  /*ee70*/  IABS R5, R5 ;  /* 0x0000000500057213 */ /* 0x000fc80000000000 */
[C---:B------:R-:W-:Y:S02]  /*ee80*/  ISETP.GT.U32.AND P6, PT, R251.reuse, R26, PT ;  /* 0x0000001afb00720c */ /* 0x040fe40003fc4070 */
[----:B------:R-:W-:Y:S01]  /*ee90*/  ISETP.GT.U32.AND P4, PT, R251, R24, PT ;  /* 0x00000018fb00720c */ /* 0x000fe20003f84070 */
[----:B------:R-:W-:-:S04]  /*eea0*/  IMAD.HI.U32 R4, R252, R5, RZ ;  /* 0x00000005fc047227 */ /* 0x000fc800078e00ff */
[--C-:B------:R-:W-:Y:S02]  /*eeb0*/  @!P1 IMAD.IADD R29, R29, 0x1, -R251.reuse ;  /* 0x000000011d1d9824 */ /* 0x100fe400078e0afb */
[----:B------:R-:W-:Y:S02]  /*eec0*/  @!P2 IMAD.MOV R6, RZ, RZ, -R6 ;  /* 0x000000ffff06a224 */ /* 0x000fe400078e0a06 */
[--C-:B------:R-:W-:Y:S02]  /*eed0*/  @!P5 IMAD.IADD R28, R28, 0x1, -R251.reuse ;  /* 0x000000011c1cd824 */ /* 0x100fe400078e0afb */
[----:B------:R-:W-:Y:S02]  /*eee0*/  IMAD.MOV R4, RZ, RZ, -R4 ;  /* 0x000000ffff047224 */ /* 0x000fe400078e0a04 */
[----:B------:R-:W-:Y:S01]  /*eef0*/  @!P6 IMAD.IADD R26, R26, 0x1, -R251 ;  /* 0x000000011a1ae824 */ /* 0x000fe200078e0afb */
[----:B------:R1:W-:Y:S01]  /*ef00*/  STL [R1+0x500], R6 ;  /* 0x0005000601007387 */ /* 0x0003e20000100800 */
[----:B------:R-:W-:Y:S01]  /*ef10*/  IMAD R3, R251, R4, R5 ;  /* 0x00000004fb037224 */ /* 0x000fe200078e0205 */
[----:B------:R-:W-:-:S02]  /*ef20*/  @!P4 IADD3 R24, R24, -R251, RZ ;  /* 0x800000fb1818c210 */ /* 0x000fc40007ffe0ff */
[----:B------:R-:W-:Y:S01]  /*ef30*/  ISETP.GT.U32.AND P0, PT, R251, R27, PT ;  /* 0x0000001bfb00720c */ /* 0x000fe20003f04070 */
[----:B-1----:R-:W4:Y:S04]  /*ef40*/  LDL.LU R6, [R1+0x3f18] ;  /* 0x003f180001067983 */ /* 0x002f280000300800 */
[----:B------:R-:W4:Y:S04]  /*ef50*/  LDL.LU R5, [R1+0x3f14] ;  /* 0x003f140001057983 */ /* 0x000f280000300800 */
[----:B------:R-:W4:Y:S04]  /*ef60*/  LDL.LU R4, [R1+0x3f10] ;  /* 0x003f100001047983 */ /* 0x000f280000300800 */
[----:B------:R-:W-:Y:S01]  /*ef70*/  STL [R1+0x4fc], R34 ;  /* 0x0004fc2201007387 */ /* 0x000fe20000100800 */
[----:B------:R-:W-:Y:S01]  /*ef80*/  @!P0 IMAD.IADD R27, R27, 0x1, -R251 ;  /* 0x000000011b1b8824 */ /* 0x000fe200078e0afb */
[----:B--2---:R-:W-:-:S02]  /*ef90*/  ISETP.GT.U32.AND P3, PT, R251, R23, PT ;  /* 0x00000017fb00720c */ /* 0x004fc40003f64070 */
[----:B---3--:R-:W-:-:S11]  /*efa0*/  ISETP.GT.U32.AND P1, PT, R251, R25, PT ;  /* 0x00000019fb00720c */ /* 0x008fd60003f24070 */
[--C-:B------:R-:W-:Y:S02]  /*efb0*/  @!P3 IMAD.IADD R23, R23, 0x1, -R251.reuse ;  /* 0x000000011717b824 */ /* 0x100fe400078e0afb */
[----:B------:R-:W-:Y:S01]  /*efc0*/  @!P1 IMAD.IADD R25, R25, 0x1, -R251 ;  /* 0x0000000119199824 */ /* 0x000fe200078e0afb */
[C---:B----4-:R-:W-:Y:S02]  /*efd0*/  ISETP.GT.U32.AND P5, PT, R251.reuse, R19, PT ;  /* 0x00000013fb00720c */ /* 0x050fe40003fa4070 */
[----:B------:R-:W-:-:S11]  /*efe0*/  ISETP.GT.U32.AND P4, PT, R251, R20, PT ;  /* 0x00000014fb00720c */ /* 0x000fd60003f84070 */
[--C-:B------:R-:W-:Y:S01]  /*eff0*/  @!P5 IMAD.IADD R19, R19, 0x1, -R251.reuse ;  /* 0x000000011313d824 */ /* 0x100fe200078e0afb */
[----:B------:R-:W-:Y:S02]  /*f000*/  ISETP.GE.AND P6, PT, R18, RZ, PT ;  /* 0x000000ff1200720c */ /* 0x000fe40003fc6270 */
[----:B------:R-:W2:Y:S01]  /*f010*/  LDL.LU R18, [R1+0xc0] ;  /* 0x0000c00001127983 */ /* 0x000ea20000300800 */
[----:B------:R-:W-:Y:S02]  /*f020*/  ISETP.GE.AND P3, PT, R17, RZ, PT ;  /* 0x000000ff1100720c */ /* 0x000fe40003f66270 */
[----:B------:R-:W-:Y:S01]  /*f030*/  ISETP.GE.AND P1, PT, R33, RZ, PT ;  /* 0x000000ff2100720c */ /* 0x000fe20003f26270 */
[----:B------:R-:W3:Y:S01]  /*f040*/  LDL.LU R17, [R1+0xbc] ;  /* 0x0000bc0001117983 */ /* 0x000ee20000300800 */
[----:B------:R-:W-:-:S06]  /*f050*/  @!P4 IMAD.IADD R20, R20, 0x1, -R251 ;  /* 0x000000011414c824 */ /* 0x000fcc00078e0afb */
[----:B------:R-:W-:Y:S01]  /*f060*/  @!P6 IMAD.MOV R29, RZ, RZ, -R29 ;  /* 0x000000ffff1de224 */ /* 0x000fe200078e0a1d */
[----:B------:R-:W-:Y:S02]  /*f070*/  ISETP.GE.AND P5, PT, R32, RZ, PT ;  /* 0x000000ff2000720c */ /* 0x000fe40003fa6270 */
[----:B------:R-:W-:Y:S02]  /*f080*/  @!P3 IMAD.MOV R28, RZ, RZ, -R28 ;  /* 0x000000ffff1cb224 */ /* 0x000fe400078e0a1c */
[----:B------:R1:W-:Y:S01]  /*f090*/  STL [R1+0x4f8], R29 ;  /* 0x0004f81d01007387 */ /* 0x0003e20000100800 */
[----:B------:R-:W-:-:S08]  /*f0a0*/  @!P1 IMAD.MOV R27, RZ, RZ, -R27 ;  /* 0x000000ffff1b9224 */ /* 0x000fd000078e0a1b */
[----:B------:R-:W-:Y:S02]  /*f0b0*/  @!P5 IADD3 R24, -R24, RZ, RZ ;  /* 0x000000ff1818d210 */ /* 0x000fe40007ffe1ff */
[----:B------:R-:W-:Y:S02]  /*f0c0*/  ISETP.GE.AND P4, PT, R30, RZ, PT ;  /* 0x000000ff1e00720c */ /* 0x000fe40003f86270 */
[----:B------:R-:W4:Y:S04]  /*f0d0*/  LDL R30, [R1+0x363c] ;  /* 0x00363c00011e7983 */ /* 0x000f280000100800 */
[----:B------:R1:W-:Y:S04]  /*f0e0*/  STL [R1+0x4f4], R28 ;  /* 0x0004f41c01007387 */ /* 0x0003e80000100800 */
[----:B-1----:R-:W4:Y:S04]  /*f0f0*/  LDL R29, [R1+0x3640] ;  /* 0x00364000011d7983 */ /* 0x002f280000100800 */
[----:B------:R-:W4:Y:S04]  /*f100*/  LDL R28, [R1+0x3648] ;  /* 0x00364800011c7983 */ /* 0x000f280000100800 */
[----:B------:R1:W-:Y:S04]  /*f110*/  STL [R1+0x4f0], R27 ;  /* 0x0004f01b01007387 */ /* 0x0003e80000100800 */
[----:B-1----:R-:W4:Y:S04]  /*f120*/  LDL R27, [R1+0x3650] ;  /* 0x00365000011b7983 */ /* 0x002f280000100800 */
[----:B------:R1:W-:Y:S04]  /*f130*/  STL [R1+0x4ec], R24 ;  /* 0x0004ec1801007387 */ /* 0x0003e80000100800 */
[----:B-1----:R-:W4:Y:S01]  /*f140*/  LDL R24, [R1+0x3654] ;  /* 0x0036540001187983 */ /* 0x002f220000100800 */
[----:B------:R-:W-:-:S02]  /*f150*/  ISETP.GT.U32.AND P2, PT, R251, R8, PT ;  /* 0x00000008fb00720c */ /* 0x000fc40003f44070 */
[----:B------:R-:W-:-:S11]  /*f160*/  ISETP.GT.U32.AND P0, PT, R251, R22, PT ;  /* 0x00000016fb00720c */ /* 0x000fd60003f04070 */
[----:B------:R-:W-:Y:S01]  /*f170*/  @!P2 IMAD.IADD R8, R8, 0x1, -R251 ;  /* 0x000000010808a824 */ /* 0x000fe200078e0afb */
[----:B------:R-:W-:Y:S02]  /*f180*/  ISETP.GT.U32.AND P2, PT, R251, R21, PT ;  /* 0x00000015fb00720c */ /* 0x000fe40003f44070 */
[----:B------:R-:W-:Y:S02]  /*f190*/  @!P0 IADD3 R22, R22, -R251, RZ ;  /* 0x800000fb16168210 */ /* 0x000fe40007ffe0ff */
[----:B------:R-:W-:Y:S01]  /*f1a0*/  ISETP.GE.AND P0, PT, R31, RZ, PT ;  /* 0x000000ff1f00720c */ /* 0x000fe20003f06270 */
[----:B------:R-:W-:Y:S01]  /*f1b0*/  IMAD.MOV.U32 R31, RZ, RZ, R26 ;  /* 0x000000ffff1f7224 */ /* 0x000fe200078e001a */
[C---:B------:R-:W-:Y:S01]  /*f1c0*/  ISETP.GT.U32.AND P1, PT, R251.reuse, R19, PT ;  /* 0x00000013fb00720c */ /* 0x040fe20003f24070 */
[----:B------:R-:W4:Y:S01]  /*f1d0*/  LDL R26, [R1+0x3658] ;  /* 0x00365800011a7983 */ /* 0x000f220000100800 */
[----:B------:R-:W-:-:S05]  /*f1e0*/  ISETP.GT.U32.AND P3, PT, R251, R25, PT ;  /* 0x00000019fb00720c */ /* 0x000fca0003f64070 */
[----:B------:R-:W-:Y:S01]  /*f1f0*/  @!P2 IMAD.IADD R21, R21, 0x1, -R251 ;  /* 0x000000011515a824 */ /* 0x000fe200078e0afb */
[----:B------:R-:W-:Y:S01]  /*f200*/  ISETP.GT.U32.AND P2, PT, R251, R23, PT ;  /* 0x00000017fb00720c */ /* 0x000fe20003f44070 */
[----:B------:R-:W-:-:S03]  /*f210*/  @!P4 IMAD.MOV R31, RZ, RZ, -R31 ;  /* 0x000000ffff1fc224 */ /* 0x000fc600078e0a1f */
[----:B------:R-:W-:Y:S01]  /*f220*/  ISETP.GT.U32.AND P5, PT, R251, R21, PT ;  /* 0x00000015fb00720c */ /* 0x000fe20003fa4070 */
[----:B------:R-:W-:Y:S01]  /*f230*/  @!P0 IMAD.MOV R8, RZ, RZ, -R8 ;  /* 0x000000ffff088224 */ /* 0x000fe200078e0a08 */
[----:B------:R-:W-:Y:S01]  /*f240*/  @!P1 IADD3 R19, R19, -R251, RZ ;  /* 0x800000fb13139210 */ /* 0x000fe20007ffe0ff */
[----:B------:R-:W-:Y:S01]  /*f250*/  @!P3 IMAD.IADD R25, R25, 0x1, -R251 ;  /* 0x000000011919b824 */ /* 0x000fe200078e0afb */
[C---:B------:R-:W-:Y:S02]  /*f260*/  ISETP.GT.U32.AND P1, PT, R251.reuse, R5, PT ;  /* 0x00000005fb00720c */ /* 0x040fe40003f24070 */
[----:B------:R-:W-:-:S03]  /*f270*/  ISETP.GT.U32.AND P3, PT, R251, R4, PT ;  /* 0x00000004fb00720c */ /* 0x000fc60003f64070 */
[--C-:B------:R-:W-:Y:S01]  /*f280*/  @!P2 IMAD.IADD R23, R23, 0x1, -R251.reuse ;  /* 0x000000011717a824 */ /* 0x100fe200078e0afb */
[----:B------:R1:W-:Y:S03]  /*f290*/  STL [R1+0x4e8], R8 ;  /* 0x0004e80801007387 */ /* 0x0003e60000100800 */
[----:B------:R-:W-:Y:S01]  /*f2a0*/  @!P5 IMAD.IADD R21, R21, 0x1, -R251 ;  /* 0x000000011515d824 */ /* 0x000fe200078e0afb */
[----:B------:R-:W-:Y:S02]  /*f2b0*/  ISETP.GT.U32.AND P6, PT, R251, R22, PT ;  /* 0x00000016fb00720c */ /* 0x000fe40003fc4070 */
[----:B-1----:R-:W-:-:S05]  /*f2c0*/  IADD3 R8, R246, 0x1e7, RZ ;  /* 0x000001e7f6087810 */ /* 0x002fca0007ffe0ff */
[----:B------:R-:W-:Y:S04]  /*f2d0*/  STL [R1+0x371c], R8 ;  /* 0x00371c0801007387 */ /* 0x000fe80000100800 */
[----:B------:R1:W-:Y:S01]  /*f2e0*/  STL [R1+0x4e4], R31 ;  /* 0x0004e41f01007387 */ /* 0x0003e20000100800 */
[----:B------:R-:W-:-:S03]  /*f2f0*/  @!P1 IMAD.IADD R5, R5, 0x1, -R251 ;  /* 0x0000000105059824 */ /* 0x000fc600078e0afb */
[----:B------:R-:W4:Y:S01]  /*f300*/  LDL.LU R34, [R1+0x134] ;  /* 0x0001340001227983 */ /* 0x000f220000300800 */
[----:B------:R-:W-:-:S03]  /*f310*/  @!P3 IADD3 R4, R4, -R251, RZ ;  /* 0x800000fb0404b210 */ /* 0x000fc60007ffe0ff */
[----:B------:R-:W4:Y:S01]  /*f320*/  LDL.LU R32, [R1+0x130] ;  /* 0x0001300001207983 */ /* 0x000f220000300800 */
[----:B------:R-:W-:Y:S01]  /*f330*/  ISETP.GT.U32.AND P0, PT, R251, R20, PT ;  /* 0x00000014fb00720c */ /* 0x000fe20003f04070 */
[----:B------:R-:W-:-:S12]  /*f340*/  @!P6 IMAD.IADD R22, R22, 0x1, -R251 ;  /* 0x000000011616e824 */ /* 0x000fd800078e0afb */
[----:B------:R-:W-:Y:S01]  /*f350*/  @!P0 IMAD.IADD R20, R20, 0x1, -R251 ;  /* 0x0000000114148824 */ /* 0x000fe200078e0afb */
[C---:B--2---:R-:W-:Y:S02]  /*f360*/  ISETP.GT.U32.AND P4, PT, R251.reuse, R18, PT ;  /* 0x00000012fb00720c */ /* 0x044fe40003f84070 */
[----:B---3--:R-:W-:-:S11]  /*f370*/  ISETP.GT.U32.AND P2, PT, R251, R17, PT ;  /* 0x00000011fb00720c */ /* 0x008fd60003f44070 */
[--C-:B------:R-:W-:Y:S02]  /*f380*/  @!P4 IMAD.IADD R18, R18, 0x1, -R251.reuse ;  /* 0x000000011212c824 */ /* 0x100fe400078e0afb */
[----:B------:R-:W-:Y:S01]  /*f390*/  @!P2 IMAD.IADD R17, R17, 0x1, -R251 ;  /* 0x000000011111a824 */ /* 0x000fe200078e0afb */
[----:B----4-:R-:W-:Y:S02]  /*f3a0*/  ISETP.GE.AND P5, PT, R30, RZ, PT ;  /* 0x000000ff1e00720c */ /* 0x010fe40003fa6270 */
[----:B------:R-:W-:Y:S02]  /*f3b0*/  ISETP.GE.AND P4, PT, R29, RZ, PT ;  /* 0x000000ff1d00720c */ /* 0x000fe40003f86270 */
[----:B------:R-:W-:-:S09]  /*f3c0*/  ISETP.GE.AND P2, PT, R28, RZ, PT ;  /* 0x000000ff1c00720c */ /* 0x000fd20003f46270 */
[----:B------:R-:W-:Y:S02]  /*f3d0*/  @!P5 IMAD.MOV R23, RZ, RZ, -R23 ;  /* 0x000000ffff17d224 */ /* 0x000fe400078e0a17 */
[----:B------:R-:W-:Y:S01]  /*f3e0*/  @!P4 IMAD.MOV R25, RZ, RZ, -R25 ;  /* 0x000000ffff19c224 */ /* 0x000fe200078e0a19 */
[----:B------:R-:W-:Y:S01]  /*f3f0*/  ISETP.GE.AND P3, PT, R27, RZ, PT ;  /* 0x000000ff1b00720c */ /* 0x000fe20003f66270 */
[----:B------:R-:W-:Y:S01]  /*f400*/  @!P2 IMAD.MOV R19, RZ, RZ, -R19 ;  /* 0x000000ffff13a224 */ /* 0x000fe200078e0a13 */
[----:B------:R-:W-:Y:S02]  /*f410*/  ISETP.GE.AND P1, PT, R24, RZ, PT ;  /* 0x000000ff1800720c */ /* 0x000fe40003f26270 */
[----:B------:R-:W2:Y:S04]  /*f420*/  LDL R24, [R1+0x365c] ;  /* 0x00365c0001187983 */ /* 0x000ea80000100800 */
[----:B-1----:R-:W3:Y:S04]  /*f430*/  LDL.LU R31, [R1+0x12c] ;  /* 0x00012c00011f7983 */ /* 0x002ee80000300800 */
[----:B------:R-:W4:Y:S04]  /*f440*/  LDL.LU R30, [R1+0x128] ;  /* 0x00012800011e7983 */ /* 0x000f280000300800 */
[----:B------:R-:W4:Y:S04]  /*f450*/  LDL.LU R28, [R1+0x124] ;  /* 0x00012400011c7983 */ /* 0x000f280000300800 */
[----:B------:R-:W4:Y:S04]  /*f460*/  LDL.LU R27, [R1+0x120] ;  /* 0x00012000011b7983 */ /* 0x000f280000300800 */
[----:B------:R1:W-:Y:S04]  /*f470*/  STL [R1+0x4e0], R23 ;  /* 0x0004e01701007387 */ /* 0x0003e80000100800 */
[----:B-1----:R-:W4:Y:S04]  /*f480*/  LDL R23, [R1+0x3664] ;  /* 0x0036640001177983 */ /* 0x002f280000100800 */
[----:B------:R1:W-:Y:S02]  /*f490*/  STL [R1+0x4dc], R25 ;  /* 0x0004dc1901007387 */ /* 0x0003e40000100800 */
[----:B-1----:R-:W-:-:S02]  /*f4a0*/  MOV R25, R22 ;  /* 0x0000001600197202 */ /* 0x002fc40000000f00 */
[----:B------:R-:W4:Y:S03]  /*f4b0*/  LDL R22, [R1+0x3668] ;  /* 0x0036680001167983 */ /* 0x000f260000100800 */
[----:B------:R-:W-:Y:S01]  /*f4c0*/  @!P3 IMAD.MOV R25, RZ, RZ, -R25 ;  /* 0x000000ffff19b224 */ /* 0x000fe200078e0a19 */
[----:B------:R1:W-:Y:S01]  /*f4d0*/  STL [R1+0x4d8], R19 ;  /* 0x0004d81301007387 */ /* 0x0003e20000100800 */
[----:B------:R-:W-:-:S03]  /*f4e0*/  @!P1 IMAD.MOV R20, RZ, RZ, -R20 ;  /* 0x000000ffff149224 */ /* 0x000fc600078e0a14 */
[----:B-1----:R-:W4:Y:S04]  /*f4f0*/  LDL R19, [R1+0x366c] ;  /* 0x00366c0001137983 */ /* 0x002f280000100800 */
[----:B------:R1:W-:Y:S02]  /*f500*/  STL [R1+0x4d4], R25 ;  /* 0x0004d41901007387 */ /* 0x0003e40000100800 */
[----:B-1----:R-:W-:Y:S02]  /*f510*/  IMAD.MOV.U32 R25, RZ, RZ, R21 ;  /* 0x000000ffff197224 */ /* 0x002fe400078e0015 */
[----:B------:R-:W4:Y:S04]  /*f520*/  LDL R21, [R1+0x3670] ;  /* 0x0036700001157983 */ /* 0x000f280000100800 */
[----:B------:R1:W-:Y:S04]  /*f530*/  STL [R1+0x4d0], R20 ;  /* 0x0004d01401007387 */ /* 0x0003e80000100800 */
[----:B-1----:R-:W4:Y:S01]  /*f540*/  LDL R20, [R1+0x3678] ;  /* 0x0036780001147983 */ /* 0x002f220000100800 */
[----:B------:R-:W-:-:S02]  /*f550*/  ISETP.GT.U32.AND P0, PT, R251, R7, PT ;  /* 0x00000007fb00720c */ /* 0x000fc40003f04070 */
[C---:B------:R-:W-:Y:S02]  /*f560*/  ISETP.GT.U32.AND P6, PT, R251.reuse, R6, PT ;  /* 0x00000006fb00720c */ /* 0x040fe40003fc4070 */
[C---:B------:R-:W-:Y:S02]  /*f570*/  ISETP.GT.U32.AND P4, PT, R251.reuse, R17, PT ;  /* 0x00000011fb00720c */ /* 0x040fe40003f84070 */
[C---:B------:R-:W-:Y:S02]  /*f580*/  ISETP.GT.U32.AND P2, PT, R251.reuse, R4, PT ;  /* 0x00000004fb00720c */ /* 0x040fe40003f44070 */
[----:B------:R-:W-:-:S05]  /*f590*/  ISETP.GT.U32.AND P3, PT, R251, R5, PT ;  /* 0x00000005fb00720c */ /* 0x000fca0003f64070 */
[--C-:B------:R-:W-:Y:S01]  /*f5a0*/  @!P0 IMAD.IADD R7, R7, 0x1, -R251.reuse ;  /* 0x0000000107078824 */ /* 0x100fe200078e0afb */
[----:B------:R-:W-:Y:S01]  /*f5b0*/  ISETP.GT.U32.AND P0, PT, R251, R18, PT ;  /* 0x00000012fb00720c */ /* 0x000fe20003f04070 */
[--C-:B------:R-:W-:Y:S01]  /*f5c0*/  @!P6 IMAD.IADD R6, R6, 0x1, -R251.reuse ;  /* 0x000000010606e824 */ /* 0x100fe200078e0afb */
[----:B------:R-:W-:Y:S01]  /*f5d0*/  ISETP.GE.AND P6, PT, R26, RZ, PT ;  /* 0x000000ff1a00720c */ /* 0x000fe20003fc6270 */
[--C-:B------:R-:W-:Y:S01]  /*f5e0*/  @!P4 IMAD.IADD R17, R17, 0x1, -R251.reuse ;  /* 0x000000011111c824 */ /* 0x100fe200078e0afb */
[C---:B------:R-:W-:Y:S02]  /*f5f0*/  ISETP.GT.U32.AND P5, PT, R251.reuse, R7, PT ;  /* 0x00000007fb00720c */ /* 0x040fe40003fa4070 */
[C---:B------:R-:W-:Y:S02]  /*f600*/  ISETP.GT.U32.AND P1, PT, R251.reuse, R6, PT ;  /* 0x00000006fb00720c */ /* 0x040fe40003f24070 */
[----:B------:R-:W-:Y:S01]  /*f610*/  ISETP.GT.U32.AND P4, PT, R251, R32, PT ;  /* 0x00000020fb00720c */ /* 0x000fe20003f84070 */
[----:B------:R-:W-:-:S02]  /*f620*/  @!P2 IMAD.IADD R4, R4, 0x1, -R251 ;  /* 0x000000010404a824 */ /* 0x000fc400078e0afb */
[----:B------:R-:W-:Y:S02]  /*f630*/  @!P3 IMAD.IADD R5, R5, 0x1, -R251 ;  /* 0x000000010505b824 */ /* 0x000fe400078e0afb */
[----:B------:R-:W-:Y:S02]  /*f640*/  @!P0 IADD3 R18, R18, -R251, RZ ;  /* 0x800000fb12128210 */ /* 0x000fe40007ffe0ff */
[----:B------:R-:W-:Y:S02]  /*f650*/  @!P6 IMAD.MOV R25, RZ, RZ, -R25 ;  /* 0x000000ffff19e224 */ /* 0x000fe400078e0a19 */
[--C-:B------:R-:W-:Y:S02]  /*f660*/  @!P5 IMAD.IADD R7, R7, 0x1, -R251.reuse ;  /* 0x000000010707d824 */ /* 0x100fe400078e0afb */
[--C-:B------:R-:W-:Y:S01]  /*f670*/  @!P1 IMAD.IADD R6, R6, 0x1, -R251.reuse ;  /* 0x0000000106069824 */ /* 0x100fe200078e0afb */
[----:B------:R1:W-:Y:S01]  /*f680*/  STL [R1+0x4cc], R25 ;  /* 0x0004cc1901007387 */ /* 0x0003e20000100800 */
[----:B------:R-:W-:-:S03]  /*f690*/  @!P4 IMAD.IADD R32, R32, 0x1, -R251 ;  /* 0x000000012020c824 */ /* 0x000fc600078e0afb */
[----:B------:R-:W4:Y:S01]  /*f6a0*/  LDL.LU R29, [R1+0x11c] ;  /* 0x00011c00011d7983 */ /* 0x000f220000300800 */
[----:B------:R-:W-:-:S03]  /*f6b0*/  IABS R8, R8 ;  /* 0x0000000800087213 */ /* 0x000fc60000000000 */
[----:B------:R-:W4:Y:S04]  /*f6c0*/  LDL.LU R26, [R1+0x118] ;  /* 0x00011800011a7983 */ /* 0x000f280000300800 */
[----:B-1----:R-:W4:Y:S01]  /*f6d0*/  LDL.LU R25, [R1+0x114] ;  /* 0x0001140001197983 */ /* 0x002f220000300800 */
[----:B--2---:R-:W-:-:S03]  /*f6e0*/  ISETP.GE.AND P0, PT, R24, RZ, PT ;  /* 0x000000ff1800720c */ /* 0x004fc60003f06270 */
[----:B------:R-:W2:Y:S01]  /*f6f0*/  LDL.LU R24, [R1+0x110] ;  /* 0x0001100001187983 */ /* 0x000ea20000300800 */
[C---:B---3--:R-:W-:Y:S02]  /*f700*/  ISETP.GT.U32.AND P2, PT, R251.reuse, R31, PT ;  /* 0x0000001ffb00720c */ /* 0x048fe40003f44070 */
[C---:B----4-:R-:W-:Y:S02]  /*f710*/  ISETP.GT.U32.AND P3, PT, R251.reuse, R30, PT ;  /* 0x0000001efb00720c */ /* 0x050fe40003f64070 */
[----:B------:R-:W-:-:S05]  /*f720*/  ISETP.GT.U32.AND P1, PT, R251, R28, PT ;  /* 0x0000001cfb00720c */ /* 0x000fca0003f24070 */
[----:B------:R-:W-:-:S04]  /*f730*/  @!P0 IMAD.MOV R18, RZ, RZ, -R18 ;  /* 0x000000ffff128224 */ /* 0x000fc800078e0a12 */
[--C-:B------:R-:W-:Y:S01]  /*f740*/  @!P2 IMAD.IADD R31, R31, 0x1, -R251.reuse ;  /* 0x000000011f1fa824 */ /* 0x100fe200078e0afb */
[----:B------:R-:W-:Y:S01]  /*f750*/  ISETP.GE.AND P5, PT, R23, RZ, PT ;  /* 0x000000ff1700720c */ /* 0x000fe20003fa6270 */
[--C-:B------:R-:W-:Y:S02]  /*f760*/  @!P3 IMAD.IADD R30, R30, 0x1, -R251.reuse ;  /* 0x000000011e1eb824 */ /* 0x100fe400078e0afb */
[----:B------:R-:W-:Y:S01]  /*f770*/  @!P1 IMAD.IADD R28, R28, 0x1, -R251 ;  /* 0x000000011c1c9824 */ /* 0x000fe200078e0afb */
[----:B------:R-:W-:-:S09]  /*f780*/  ISETP.GE.AND P4, PT, R22, RZ, PT ;  /* 0x000000ff1600720c */ /* 0x000fd20003f86270 */
[----:B------:R-:W-:Y:S01]  /*f790*/  @!P5 IMAD.MOV R17, RZ, RZ, -R17 ;  /* 0x000000ffff11d224 */ /* 0x000fe200078e0a11 */
[----:B------:R-:W3:Y:S01]  /*f7a0*/  LDL.LU R22, [R1+0x10c] ;  /* 0x00010c0001167983 */ /* 0x000ee20000300800 */
[----:B------:R-:W-:Y:S01]  /*f7b0*/  ISETP.GE.AND P2, PT, R19, RZ, PT ;  /* 0x000000ff1300720c */ /* 0x000fe20003f46270 */
[----:B------:R-:W-:-:S04]  /*f7c0*/  IMAD.HI.U32 R19, R252, R8, RZ ;  /* 0x00000008fc137227 */ /* 0x000fc800078e00ff */
[----:B------:R-:W-:Y:S02]  /*f7d0*/  @!P4 IMAD.MOV R4, RZ, RZ, -R4 ;  /* 0x000000ffff04c224 */ /* 0x000fe400078e0a04 */
[----:B------:R-:W-:Y:S01]  /*f7e0*/  IMAD.MOV R33, RZ, RZ, -R19 ;  /* 0x000000ffff217224 */ /* 0x000fe200078e0a13 */
[----:B------:R-:W-:Y:S02]  /*f7f0*/  ISETP.GE.AND P3, PT, R21, RZ, PT ;  /* 0x000000ff1500720c */ /* 0x000fe40003f66270 */
[----:B------:R-:W4:Y:S04]  /*f800*/  LDL.LU R21, [R1+0x108] ;  /* 0x0001080001157983 */ /* 0x000f280000300800 */
[----:B------:R1:W-:Y:S04]  /*f810*/  STL [R1+0x4c8], R18 ;  /* 0x0004c81201007387 */ /* 0x0003e80000100800 */
[----:B------:R-:W4:Y:S01]  /*f820*/  LDL R23, [R1+0x3680] ;  /* 0x0036800001177983 */ /* 0x000f220000100800 */
[----:B------:R-:W-:-:S03]  /*f830*/  ISETP.GE.AND P1, PT, R20, RZ, PT ;  /* 0x000000ff1400720c */ /* 0x000fc60003f26270 */
[----:B------:R-:W4:Y:S04]  /*f840*/  LDL R19, [R1+0x3688] ;  /* 0x0036880001137983 */ /* 0x000f280000100800 */
[----:B------:R-:W4:Y:S04]  /*f850*/  LDL R20, [R1+0x3684] ;  /* 0x0036840001147983 */ /* 0x000f280000100800 */
[----:B------:R1:W-:Y:S04]  /*f860*/  STL [R1+0x4c4], R17 ;  /* 0x0004c41101007387 */ /* 0x0003e80000100800 */
[----:B-1----:R-:W4:Y:S04]  /*f870*/  LDL R18, [R1+0x368c] ;  /* 0x00368c0001127983 */ /* 0x002f280000100800 */
[----:B------:R1:W-:Y:S01]  /*f880*/  STL [R1+0x4c0], R4 ;  /* 0x0004c00401007387 */ /* 0x0003e20000100800 */
[----:B------:R-:W-:-:S03]  /*f890*/  @!P2 IMAD.MOV R5, RZ, RZ, -R5 ;  /* 0x000000ffff05a224 */ /* 0x000fc600078e0a05 */
[----:B------:R-:W4:Y:S01]  /*f8a0*/  LDL R17, [R1+0x3690] ;  /* 0x0036900001117983 */ /* 0x000f220000100800 */
[----:B-1----:R-:W-:-:S04]  /*f8b0*/  IMAD.MOV.U32 R4, RZ, RZ, R6 ;  /* 0x000000ffff047224 */ /* 0x002fc800078e0006 */
[----:B------:R-:W-:Y:S01]  /*f8c0*/  @!P3 IMAD.MOV R4, RZ, RZ, -R4 ;  /* 0x000000ffff04b224 */ /* 0x000fe200078e0a04 */
[----:B------:R-:W-:Y:S04]  /*f8d0*/  STL [R1+0x4bc], R5 ;  /* 0x0004bc0501007387 */ /* 0x000fe80000100800 */
[----:B------:R1:W-:Y:S02]  /*f8e0*/  STL [R1+0x4b8], R4 ;  /* 0x0004b80401007387 */ /* 0x0003e40000100800 */
[C---:B-1----:R-:W-:Y:S02]  /*f8f0*/  IMAD R4, R251.reuse, R33, R8 ;  /* 0x00000021fb047224 */ /* 0x042fe400078e0208 */
[----:B------:R-:W4:Y:S04]  /*f900*/  LDL.LU R8, [R1+0x3f0c] ;  /* 0x003f0c0001087983 */ /* 0x000f280000300800 */
[----:B------:R-:W4:Y:S01]  /*f910*/  LDL R33, [R1+0x3698] ;  /* 0x0036980001217983 */ /* 0x000f220000100800 */
[----:B------:R-:W-:-:S13]  /*f920*/  ISETP.GT.U32.AND P6, PT, R251, R34, PT ;  /* 0x00000022fb00720c */ /* 0x000fda0003fc4070 */
[----:B------:R-:W-:Y:S02]  /*f930*/  @!P6 IADD3 R34, R34, -R251, RZ ;  /* 0x800000fb2222e210 */ /* 0x000fe40007ffe0ff */
[C---:B------:R-:W-:Y:S02]  /*f940*/  ISETP.GT.U32.AND P6, PT, R251.reuse, R27, PT ;  /* 0x0000001bfb00720c */ /* 0x040fe40003fc4070 */
[----:B------:R-:W-:Y:S02]  /*f950*/  MOV R5, R7 ;  /* 0x0000000700057202 */ /* 0x000fe40000000f00 */
[C---:B------:R-:W-:Y:S02]  /*f960*/  ISETP.GT.U32.AND P0, PT, R251.reuse, R34, PT ;  /* 0x00000022fb00720c */ /* 0x040fe40003f04070 */
[----:B------:R-:W-:Y:S01]  /*f970*/  ISETP.GT.U32.AND P5, PT, R251, R32, PT ;  /* 0x00000020fb00720c */ /* 0x000fe20003fa4070 */
[----:B------:R-:W-:-:S06]  /*f980*/  @!P1 IMAD.MOV R5, RZ, RZ, -R5 ;  /* 0x000000ffff059224 */ /* 0x000fcc00078e0a05 */
[----:B------:R-:W-:Y:S02]  /*f990*/  @!P6 IADD3 R27, R27, -R251, RZ ;  /* 0x800000fb1b1be210 */ /* 0x000fe40007ffe0ff */
[C---:B------:R-:W-:Y:S02]  /*f9a0*/  ISETP.GT.U32.AND P4, PT, R251.reuse, R31, PT ;  /* 0x0000001ffb00720c */ /* 0x040fe40003f84070 */
[C---:B------:R-:W-:Y:S02]  /*f9b0*/  ISETP.GT.U32.AND P6, PT, R251.reuse, R27, PT ;  /* 0x0000001bfb00720c */ /* 0x040fe40003fc4070 */
[C---:B------:R-:W-:Y:S02]  /*f9c0*/  ISETP.GT.U32.AND P1, PT, R251.reuse, R29, PT ;  /* 0x0000001dfb00720c */ /* 0x040fe40003f24070 */
[C---:B------:R-:W-:Y:S01]  /*f9d0*/  ISETP.GT.U32.AND P2, PT, R251.reuse, R30, PT ;  /* 0x0000001efb00720c */ /* 0x040fe20003f44070 */
[--C-:B------:R-:W-:Y:S01]  /*f9e0*/  @!P0 IMAD.IADD R34, R34, 0x1, -R251.reuse ;  /* 0x0000000122228824 */ /* 0x100fe200078e0afb */
[C---:B------:R-:W-:Y:S01]  /*f9f0*/  ISETP.GT.U32.AND P0, PT, R251.reuse, R26, PT ;  /* 0x0000001afb00720c */ /* 0x040fe20003f04070 */
[----:B------:R-:W-:Y:S01]  /*fa00*/  @!P5 IMAD.IADD R32, R32, 0x1, -R251 ;  /* 0x000000012020d824 */ /* 0x000fe200078e0afb */
[----:B------:R-:W-:-:S03]  /*fa10*/  ISETP.GT.U32.AND P5, PT, R251, R25, PT ;  /* 0x00000019fb00720c */ /* 0x000fc60003fa4070 */
[--C-:B------:R-:W-:Y:S02]  /*fa20*/  @!P4 IMAD.IADD R31, R31, 0x1, -R251.reuse ;  /* 0x000000011f1fc824 */ /* 0x100fe400078e0afb */
[--C-:B------:R-:W-:Y:S02]  /*fa30*/  @!P6 IMAD.IADD R27, R27, 0x1, -R251.reuse ;  /* 0x000000011b1be824 */ /* 0x100fe400078e0afb */
[--C-:B------:R-:W-:Y:S02]  /*fa40*/  @!P1 IMAD.IADD R29, R29, 0x1, -R251.reuse ;  /* 0x000000011d1d9824 */ /* 0x100fe400078e0afb */
[----:B------:R-:W-:Y:S01]  /*fa50*/  @!P2 IADD3 R30, R30, -R251, RZ ;  /* 0x800000fb1e1ea210 */ /* 0x000fe20007ffe0ff */
[----:B------:R1:W-:Y:S01]  /*fa60*/  STL [R1+0x4b4], R5 ;  /* 0x0004b40501007387 */ /* 0x0003e20000100800 */
[----:B------:R-:W-:Y:S01]  /*fa70*/  @!P0 IMAD.IADD R26, R26, 0x1, -R251 ;  /* 0x000000011a1a8824 */ /* 0x000fe200078e0afb */
[----:B------:R-:W-:Y:S01]  /*fa80*/  ISETP.GT.U32.AND P3, PT, R251, R28, PT ;  /* 0x0000001cfb00720c */ /* 0x000fe20003f64070 */
[----:B------:R-:W-:-:S02]  /*fa90*/  IMAD.MOV.U32 R6, RZ, RZ, R32 ;  /* 0x000000ffff067224 */ /* 0x000fc400078e0020 */
[----:B------:R-:W-:Y:S02]  /*faa0*/  @!P5 IMAD.IADD R25, R25, 0x1, -R251 ;  /* 0x000000011919d824 */ /* 0x000fe400078e0afb */
[----:B-1----:R-:W-:-:S08]  /*fab0*/  IMAD.MOV.U32 R5, RZ, RZ, R34 ;  /* 0x000000ffff057224 */ /* 0x002fd000078e0022 */
[----:B------:R-:W-:Y:S01]  /*fac0*/  @!P3 IMAD.IADD R28, R28, 0x1, -R251 ;  /* 0x000000011c1cb824 */ /* 0x000fe200078e0afb */
[----:B--2---:R-:W-:-:S13]  /*fad0*/  ISETP.GT.U32.AND P4, PT, R251, R24, PT ;  /* 0x00000018fb00720c */ /* 0x004fda0003f84070 */
[----:B------:R-:W-:Y:S02]  /*fae0*/  @!P4 IADD3 R24, R24, -R251, RZ ;  /* 0x800000fb1818c210 */ /* 0x000fe40007ffe0ff */
[----:B---3--:R-:W-:-:S13]  /*faf0*/  ISETP.GT.U32.AND P2, PT, R251, R22, PT ;  /* 0x00000016fb00720c */ /* 0x008fda0003f44070 */
[----:B------:R-:W-:Y:S01]  /*fb00*/  @!P2 IMAD.IADD R22, R22, 0x1, -R251 ;  /* 0x000000011616a824 */ /* 0x000fe200078e0afb */
[----:B----4-:R-:W-:Y:S02]  /*fb10*/  ISETP.GE.AND P6, PT, R23, RZ, PT ;  /* 0x000000ff1700720c */ /* 0x010fe40003fc6270 */
[----:B------:R-:W-:Y:S02]  /*fb20*/  ISETP.GE.AND P1, PT, R20, RZ, PT ;  /* 0x000000ff1400720c */ /* 0x000fe40003f26270 */
[----:B------:R-:W2:Y:S01]  /*fb30*/  LDL.LU R20, [R1+0x104] ;  /* 0x0001040001147983 */ /* 0x000ea20000300800 */
[----:B------:R-:W-:-:S08]  /*fb40*/  ISETP.GE.AND P0, PT, R19, RZ, PT ;  /* 0x000000ff1300720c */ /* 0x000fd00003f06270 */
[----:B------:R-:W-:Y:S01]  /*fb50*/  @!P6 IMAD.MOV R5, RZ, RZ, -R5 ;  /* 0x000000ffff05e224 */ /* 0x000fe200078e0a05 */
[----:B------:R-:W3:Y:S01]  /*fb60*/  LDL.LU R23, [R1+0x100] ;  /* 0x0001000001177983 */ /* 0x000ee20000300800 */
[----:B------:R-:W-:-:S03]  /*fb70*/  ISETP.GE.AND P5, PT, R18, RZ, PT ;  /* 0x000000ff1200720c */ /* 0x000fc60003fa6270 */
[----:B------:R-:W4:Y:S01]  /*fb80*/  LDL.LU R18, [R1+0xfc] ;  /* 0x0000fc0001127983 */ /* 0x000f220000300800 */
[----:B------:R-:W-:-:S03]  /*fb90*/  @!P1 IMAD.MOV R6, RZ, RZ, -R6 ;  /* 0x000000ffff069224 */ /* 0x000fc600078e0a06 */
[----:B------:R-:W4:Y:S01]  /*fba0*/  LDL.LU R19, [R1+0xf8] ;  /* 0x0000f80001137983 */ /* 0x000f220000300800 */
[----:B------:R-:W-:-:S03]  /*fbb0*/  ISETP.GE.AND P4, PT, R17, RZ, PT ;  /* 0x000000ff1100720c */ /* 0x000fc60003f86270 */
[----:B------:R-:W4:Y:S04]  /*fbc0*/  LDL.LU R17, [R1+0xf4] ;  /* 0x0000f40001117983 */ /* 0x000f280000300800 */
[----:B------:R1:W-:Y:S02]  /*fbd0*/  STL [R1+0x4b0], R5 ;  /* 0x0004b00501007387 */ /* 0x0003e40000100800 */
[----:B-1----:R-:W-:-:S05]  /*fbe0*/  MOV R5, R31 ;  /* 0x0000001f00057202 */ /* 0x002fca0000000f00 */
[----:B------:R-:W-:Y:S01]  /*fbf0*/  @!P0 IMAD.MOV R5, RZ, RZ, -R5 ;  /* 0x000000ffff058224 */ /* 0x000fe200078e0a05 */
[----:B------:R-:W-:Y:S02]  /*fc00*/  ISETP.GE.AND P2, PT, R33, RZ, PT ;  /* 0x000000ff2100720c */ /* 0x000fe40003f46270 */
[----:B------:R-:W4:Y:S04]  /*fc10*/  LDL R33, [R1+0x369c] ;  /* 0x00369c0001217983 */ /* 0x000f280000100800 */
[----:B------:R1:W-:Y:S04]  /*fc20*/  STL [R1+0x4ac], R6 ;  /* 0x0004ac0601007387 */ /* 0x0003e80000100800 */
[----:B------:R-:W4:Y:S04]  /*fc30*/  LDL R32, [R1+0x36a4] ;  /* 0x0036a40001207983 */ /* 0x000f280000100800 */
[----:B------:R-:W4:Y:S01]  /*fc40*/  LDL R31, [R1+0x36a8] ;  /* 0x0036a800011f7983 */ /* 0x000f220000100800 */
[----:B-1----:R-:W-:-:S03]  /*fc50*/  IMAD.MOV.U32 R6, RZ, RZ, R30 ;  /* 0x000000ffff067224 */ /* 0x002fc600078e001e */
[----:B------:R1:W-:Y:S01]  /*fc60*/  STL [R1+0x4a8], R5 ;  /* 0x0004a80501007387 */ /* 0x0003e20000100800 */
[----:B------:R-:W-:-:S03]  /*fc70*/  @!P5 IMAD.MOV R6, RZ, RZ, -R6 ;  /* 0x000000ffff06d224 */ /* 0x000fc600078e0a06 */
[----:B------:R-:W4:Y:S01]  /*fc80*/  LDL R30, [R1+0x36ac] ;  /* 0x0036ac00011e7983 */ /* 0x000f220000100800 */
[----:B-1----:R-:W-:-:S03]  /*fc90*/  IMAD.MOV.U32 R5, RZ, RZ, R28 ;  /* 0x000000ffff057224 */ /* 0x002fc600078e001c */
[----:B------:R-:W4:Y:S04]  /*fca0*/  LDL R28, [R1+0x36b4] ;  /* 0x0036b400011c7983 */ /* 0x000f280000100800 */
[----:B------:R1:W-:Y:S02]  /*fcb0*/  STL [R1+0x4a4], R6 ;  /* 0x0004a40601007387 */ /* 0x0003e40000100800 */
[----:B-1----:R-:W-:Y:S02]  /*fcc0*/  MOV R6, R27 ;  /* 0x0000001b00067202 */ /* 0x002fe40000000f00 */
[----:B------:R-:W4:Y:S01]  /*fcd0*/  LDL R27, [R1+0x36b8] ;  /* 0x0036b800011b7983 */ /* 0x000f220000100800 */
[C---:B------:R-:W-:Y:S02]  /*fce0*/  ISETP.GT.U32.AND P3, PT, R251.reuse, R21, PT ;  /* 0x00000015fb00720c */ /* 0x040fe40003f64070 */
[----:B------:R-:W-:-:S02]  /*fcf0*/  ISETP.GT.U32.AND P1, PT, R251, R26, PT ;  /* 0x0000001afb00720c */ /* 0x000fc40003f24070 */
[C---:B------:R-:W-:Y:S01]  /*fd00*/  ISETP.GT.U32.AND P0, PT, R251.reuse, R25, PT ;  /* 0x00000019fb00720c */ /* 0x040fe20003f04070 */
[----:B------:R-:W-:Y:S01]  /*fd10*/  @!P2 IMAD.MOV R6, RZ, RZ, -R6 ;  /* 0x000000ffff06a224 */ /* 0x000fe200078e0a06 */
[----:B------:R-:W-:-:S07]  /*fd20*/  ISETP.GT.U32.AND P6, PT, R251, R24, PT ;  /* 0x00000018fb00720c */ /* 0x000fce0003fc4070 */
[----:B------:R-:W-:Y:S01]  /*fd30*/  @!P3 IMAD.IADD R21, R21, 0x1, -R251 ;  /* 0x000000011515b824 */ /* 0x000fe200078e0afb */
[----:B------:R-:W-:-:S04]  /*fd40*/  ISETP.GT.U32.AND P3, PT, R251, R29, PT ;  /* 0x0000001dfb00720c */ /* 0x000fc80003f64070 */
[----:B------:R-:W-:Y:S01]  /*fd50*/  ISETP.GT.U32.AND P5, PT, R251, R21, PT ;  /* 0x00000015fb00720c */ /* 0x000fe20003fa4070 */
[--C-:B------:R-:W-:Y:S02]  /*fd60*/  @!P1 IMAD.IADD R26, R26, 0x1, -R251.reuse ;  /* 0x000000011a1a9824 */ /* 0x100fe400078e0afb */
[----:B------:R-:W-:Y:S02]  /*fd70*/  @!P0 IMAD.IADD R25, R25, 0x1, -R251 ;  /* 0x0000000119198824 */ /* 0x000fe400078e0afb */
[----:B------:R-:W-:-:S04]  /*fd80*/  @!P4 IMAD.MOV R5, RZ, RZ, -R5 ;  /* 0x000000ffff05c224 */ /* 0x000fc800078e0a05 */
[----:B------:R-:W-:Y:S01]  /*fd90*/  @!P3 IMAD.IADD R29, R29, 0x1, -R251 ;  /* 0x000000011d1db824 */ /* 0x000fe200078e0afb */
[----:B------:R-:W-:-:S03]  /*fda0*/  @!P6 IADD3 R24, R24, -R251, RZ ;  /* 0x800000fb1818e210 */ /* 0x000fc60007ffe0ff */
[----:B------:R-:W-:Y:S01]  /*fdb0*/  @!P5 IMAD.IADD R21, R21, 0x1, -R251 ;  /* 0x000000011515d824 */ /* 0x000fe200078e0afb */
[----:B------:R1:W-:Y:S01]  /*fdc0*/  STL [R1+0x4a0], R5 ;  /* 0x0004a00501007387 */ /* 0x0003e20000100800 */
[----:B------:R-:W-:Y:S01]  /*fdd0*/  IMAD.MOV.U32 R7, RZ, RZ, R29 ;  /* 0x000000ffff077224 */ /* 0x000fe200078e001d */
[----:B------:R-:W-:Y:S02]  /*fde0*/  ISETP.GT.U32.AND P4, PT, R251, R22, PT ;  /* 0x00000016fb00720c */ /* 0x000fe40003f84070 */
[----:B-1----:R-:W-:-:S05]  /*fdf0*/  IADD3 R5, R246, 0x1e8, RZ ;  /* 0x000001e8f6057810 */ /* 0x002fca0007ffe0ff */
[----:B------:R-:W-:Y:S04]  /*fe00*/  STL [R1+0x3714], R5 ;  /* 0x0037140501007387 */ /* 0x000fe80000100800 */
[----:B------:R1:W-:Y:S04]  /*fe10*/  STL [R1+0x49c], R6 ;  /* 0x00049c0601007387 */ /* 0x0003e80000100800 */
[----:B------:R-:W4:Y:S01]  /*fe20*/  LDL.LU R34, [R1+0x178] ;  /* 0x0001780001227983 */ /* 0x000f220000300800 */
[----:B-1----:R-:W-:Y:S02]  /*fe30*/  IMAD.MOV.U32 R6, RZ, RZ, R26 ;  /* 0x000000ffff067224 */ /* 0x002fe400078e001a */
[----:B------:R-:W-:Y:S01]  /*fe40*/  @!P4 IMAD.IADD R22, R22, 0x1, -R251 ;  /* 0x000000011616c824 */ /* 0x000fe200078e0afb */
[----:B--2---:R-:W-:-:S02]  /*fe50*/  ISETP.GT.U32.AND P2, PT, R251, R20, PT ;  /* 0x00000014fb00720c */ /* 0x004fc40003f44070 */
[C---:B---3--:R-:W-:Y:S02]  /*fe60*/  ISETP.GT.U32.AND P3, PT, R251.reuse, R23, PT ;  /* 0x00000017fb00720c */ /* 0x048fe40003f64070 */
[C---:B----4-:R-:W-:Y:S02]  /*fe70*/  ISETP.GT.U32.AND P1, PT, R251.reuse, R18, PT ;  /* 0x00000012fb00720c */ /* 0x050fe40003f24070 */
[----:B------:R-:W-:-:S07]  /*fe80*/  ISETP.GT.U32.AND P0, PT, R251, R19, PT ;  /* 0x00000013fb00720c */ /* 0x000fce0003f04070 */
[--C-:B------:R-:W-:Y:S01]  /*fe90*/  @!P2 IMAD.IADD R20, R20, 0x1, -R251.reuse ;  /* 0x000000011414a824 */ /* 0x100fe200078e0afb */
[----:B------:R-:W-:Y:S01]  /*fea0*/  ISETP.GT.U32.AND P6, PT, R251, R17, PT ;  /* 0x00000011fb00720c */ /* 0x000fe20003fc4070 */
[--C-:B------:R-:W-:Y:S02]  /*feb0*/  @!P3 IMAD.IADD R23, R23, 0x1, -R251.reuse ;  /* 0x000000011717b824 */ /* 0x100fe400078e0afb */
[----:B------:R-:W-:Y:S02]  /*fec0*/  @!P1 IMAD.IADD R18, R18, 0x1, -R251 ;  /* 0x0000000112129824 */ /* 0x000fe400078e0afb */
[----:B------:R-:W-:-:S08]  /*fed0*/  @!P0 IADD3 R19, R19, -R251, RZ ;  /* 0x800000fb13138210 */ /* 0x000fd00007ffe0ff */
[----:B------:R-:W-:Y:S01]  /*fee0*/  @!P6 IMAD.IADD R17, R17, 0x1, -R251 ;  /* 0x000000011111e824 */ /* 0x000fe200078e0afb */
[----:B------:R-:W-:Y:S02]  /*fef0*/  ISETP.GE.AND P5, PT, R33, RZ, PT ;  /* 0x000000ff2100720c */ /* 0x000fe40003fa6270 */
[----:B------:R-:W-:Y:S02]  /*ff00*/  ISETP.GE.AND P2, PT, R32, RZ, PT ;  /* 0x000000ff2000720c */ /* 0x000fe40003f46270 */
[----:B------:R-:W2:Y:S01]  /*ff10*/  LDL.LU R32, [R1+0x174] ;  /* 0x0001740001207983 */ /* 0x000ea20000300800 */
[----:B------:R-:W-:-:S08]  /*ff20*/  ISETP.GE.AND P3, PT, R31, RZ, PT ;  /* 0x000000ff1f00720c */ /* 0x000fd00003f66270 */
[----:B------:R-:W-:Y:S01]  /*ff30*/  @!P5 IMAD.MOV R7, RZ, RZ, -R7 ;  /* 0x000000ffff07d224 */ /* 0x000fe200078e0a07 */
[----:B------:R-:W-:Y:S01]  /*ff40*/  ISETP.GE.AND P1, PT, R30, RZ, PT ;  /* 0x000000ff1e00720c */ /* 0x000fe20003f26270 */
[----:B------:R-:W-:Y:S01]  /*ff50*/  @!P2 IMAD.MOV R6, RZ, RZ, -R6 ;  /* 0x000000ffff06a224 */ /* 0x000fe200078e0a06 */
[----:B------:R-:W-:Y:S02]  /*ff60*/  ISETP.GE.AND P0, PT, R28, RZ, PT ;  /* 0x000000ff1c00720c */ /* 0x000fe40003f06270 */
[----:B------:R-:W3:Y:S04]  /*ff70*/  LDL R28, [R1+0x36bc] ;  /* 0x0036bc00011c7983 */ /* 0x000ee80000100800 */
[----:B------:R-:W4:Y:S04]  /*ff80*/  LDL.LU R31, [R1+0x170] ;  /* 0x00017000011f7983 */ /* 0x000f280000300800 */
[----:B------:R-:W4:Y:S04]  /*ff90*/  LDL.LU R30, [R1+0x16c] ;  /* 0x00016c00011e7983 */ /* 0x000f280000300800 */
[----:B------:R-:W4:Y:S01]  /*ffa0*/  LDL.LU R29, [R1+0x168] ;  /* 0x00016800011d7983 */ /* 0x000f220000300800 */
[----:B------:R-:W-:-:S03]  /*ffb0*/  ISETP.GE.AND P6, PT, R27, RZ, PT ;  /* 0x000000ff1b00720c */ /* 0x000fc60003fc6270 */
[----:B------:R-:W4:Y:S04]  /*ffc0*/  LDL.LU R27, [R1+0x164] ;  /* 0x00016400011b7983 */ /* 0x000f280000300800 */
[----:B------:R1:W-:Y:S04]  /*ffd0*/  STL [R1+0x498], R7 ;  /* 0x0004980701007387 */ /* 0x0003e80000100800 */
[----:B------:R-:W4:Y:S04]  /*ffe0*/  LDL R26, [R1+0x36c0] ;  /* 0x0036c000011a7983 */ /* 0x000f280000100800 */
[----:B------:R1:W-:Y:S02]  /*fff0*/  STL [R1+0x494], R6 ;  /* 0x0004940601007387 */ /* 0x0003e40000100800 */
[----:B-1----:R-:W-:-:S02]  /*10000*/  MOV R7, R25 ;  /* 0x0000001900077202 */ /* 0x002fc40000000f00 */
[----:B------:R-:W4:Y:S03]  /*10010*/  LDL R25, [R1+0x36c8] ;  /* 0x0036c80001197983 */ /* 0x000f260000100800 */
[----:B------:R-:W-:Y:S02]  /*10020*/  @!P3 IMAD.MOV R7, RZ, RZ, -R7 ;  /* 0x000000ffff07b224 */ /* 0x000fe400078e0a07 */
[----:B------:R-:W-:Y:S02]  /*10030*/  IMAD.MOV.U32 R6, RZ, RZ, R24 ;  /* 0x000000ffff067224 */ /* 0x000fe400078e0018 */
[----:B------:R-:W4:Y:S02]  /*10040*/  LDL R24, [R1+0x36d0] ;  /* 0x0036d00001187983 */ /* 0x000f240000100800 */
[----:B------:R-:W-:Y:S02]  /*10050*/  @!P1 IMAD.MOV R6, RZ, RZ, -R6 ;  /* 0x000000ffff069224 */ /* 0x000fe400078e0a06 */
[----:B------:R1:W-:Y:S04]  /*10060*/  STL [R1+0x490], R7 ;  /* 0x0004900701007387 */ /* 0x0003e80000100800 */
[----:B------:R1:W-:Y:S02]  /*10070*/  STL [R1+0x48c], R6 ;  /* 0x00048c0601007387 */ /* 0x0003e40000100800 */
[----:B-1----:R-:W-:-:S02]  /*10080*/  IMAD.MOV.U32 R7, RZ, RZ, R22 ;  /* 0x000000ffff077224 */ /* 0x002fc400078e0016 */
[----:B------:R-:W4:Y:S01]  /*10090*/  LDL R22, [R1+0x36d4] ;  /* 0x0036d40001167983 */ /* 0x000f220000100800 */
[----:B------:R-:W-:-:S03]  /*100a0*/  MOV R6, R21 ;  /* 0x0000001500067202 */ /* 0x000fc60000000f00 */
[----:B------:R-:W4:Y:S01]  /*100b0*/  LDL R21, [R1+0x36d8] ;  /* 0x0036d80001157983 */ /* 0x000f220000100800 */
[C---:B------:R-:W-:Y:S02]  /*100c0*/  ISETP.GT.U32.AND P4, PT, R251.reuse, R8, PT ;  /* 0x00000008fb00720c */ /* 0x040fe40003f84070 */
[C---:B------:R-:W-:Y:S01]  /*100d0*/  ISETP.GT.U32.AND P2, PT, R251.reuse, R23, PT ;  /* 0x00000017fb00720c */ /* 0x040fe20003f44070 */
[----:B------:R-:W-:Y:S01]  /*100e0*/  @!P0 IMAD.MOV R7, RZ, RZ, -R7 ;  /* 0x000000ffff078224 */ /* 0x000fe200078e0a07 */
[C---:B------:R-:W-:Y:S02]  /*100f0*/  ISETP.GT.U32.AND P3, PT, R251.reuse, R18, PT ;  /* 0x00000012fb00720c */ /* 0x040fe40003f64070 */
[C---:B------:R-:W-:Y:S02]  /*10100*/  ISETP.GT.U32.AND P1, PT, R251.reuse, R19, PT ;  /* 0x00000013fb00720c */ /* 0x040fe40003f24070 */
[----:B------:R-:W-:-:S05]  /*10110*/  ISETP.GT.U32.AND P0, PT, R251, R17, PT ;  /* 0x00000011fb00720c */ /* 0x000fca0003f04070 */
[----:B------:R-:W-:Y:S01]  /*10120*/  @!P4 IMAD.IADD R8, R8, 0x1, -R251 ;  /* 0x000000010808c824 */ /* 0x000fe200078e0afb */
[----:B------:R-:W-:-:S04]  /*10130*/  ISETP.GT.U32.AND P4, PT, R251, R20, PT ;  /* 0x00000014fb00720c */ /* 0x000fc80003f84070 */
[----:B------:R-:W-:Y:S01]  /*10140*/  ISETP.GT.U32.AND P5, PT, R251, R8, PT ;  /* 0x00000008fb00720c */ /* 0x000fe20003fa4070 */
[--C-:B------:R-:W-:Y:S01]  /*10150*/  @!P2 IMAD.IADD R23, R23, 0x1, -R251.reuse ;  /* 0x000000011717a824 */ /* 0x100fe200078e0afb */
[----:B------:R-:W-:Y:S01]  /*10160*/  @!P1 IADD3 R19, R19, -R251, RZ ;  /* 0x800000fb13139210 */ /* 0x000fe20007ffe0ff */
[--C-:B------:R-:W-:Y:S02]  /*10170*/  @!P3 IMAD.IADD R18, R18, 0x1, -R251.reuse ;  /* 0x000000011212b824 */ /* 0x100fe400078e0afb */
[----:B------:R-:W-:Y:S02]  /*10180*/  @!P6 IMAD.MOV R6, RZ, RZ, -R6 ;  /* 0x000000ffff06e224 */ /* 0x000fe400078e0a06 */
[--C-:B------:R-:W-:Y:S02]  /*10190*/  @!P0 IMAD.IADD R17, R17, 0x1, -R251.reuse ;  /* 0x0000000111118824 */ /* 0x100fe400078e0afb */
[--C-:B------:R-:W-:Y:S01]  /*101a0*/  @!P4 IMAD.IADD R20, R20, 0x1, -R251.reuse ;  /* 0x000000011414c824 */ /* 0x100fe200078e0afb */
[----:B------:R1:W-:Y:S03]  /*101b0*/  STL [R1+0x488], R7 ;  /* 0x0004880701007387 */ /* 0x0003e60000100800 */
[----:B------:R-:W-:Y:S01]  /*101c0*/  @!P5 IMAD.IADD R8, R8, 0x1, -R251 ;  /* 0x000000010808d824 */ /* 0x000fe200078e0afb */
[----:B------:R-:W-:Y:S01]  /*101d0*/  STL [R1+0x484], R6 ;  /* 0x0004840601007387 */ /* 0x000fe20000100800 */
[----:B-1----:R-:W-:-:S02]  /*101e0*/  IMAD.MOV.U32 R7, RZ, RZ, R23 ;  /* 0x000000ffff077224 */ /* 0x002fc400078e0017 */
[----:B------:R-:W-:Y:S01]  /*101f0*/  IMAD.MOV.U32 R33, RZ, RZ, R17 ;  /* 0x000000ffff217224 */ /* 0x000fe200078e0011 */
[C---:B--2---:R-:W-:Y:S02]  /*10200*/  ISETP.GT.U32.AND P2, PT, R251.reuse, R32, PT ;  /* 0x00000020fb00720c */ /* 0x044fe40003f44070 */
[----:B---3--:R-:W-:Y:S02]  /*10210*/  ISETP.GE.AND P4, PT, R28, RZ, PT ;  /* 0x000000ff1c00720c */ /* 0x008fe40003f86270 */
[----:B------:R-:W2:Y:S01]  /*10220*/  LDL.LU R28, [R1+0x160] ;  /* 0x00016000011c7983 */ /* 0x000ea20000300800 */
[C---:B----4-:R-:W-:Y:S02]  /*10230*/  ISETP.GT.U32.AND P3, PT, R251.reuse, R31, PT ;  /* 0x0000001ffb00720c */ /* 0x050fe40003f64070 */
[C---:B------:R-:W-:Y:S02]  /*10240*/  ISETP.GT.U32.AND P1, PT, R251.reuse, R30, PT ;  /* 0x0000001efb00720c */ /* 0x040fe40003f24070 */
[----:B------:R-:W-:-:S04]  /*10250*/  ISETP.GT.U32.AND P0, PT, R251, R29, PT ;  /* 0x0000001dfb00720c */ /* 0x000fc80003f04070 */
[----:B------:R-:W-:Y:S02]  /*10260*/  @!P2 IMAD.IADD R32, R32, 0x1, -R251 ;  /* 0x000000012020a824 */ /* 0x000fe400078e0afb */
[----:B------:R-:W-:-:S03]  /*10270*/  @!P4 IMAD.MOV R20, RZ, RZ, -R20 ;  /* 0x000000ffff14c224 */ /* 0x000fc600078e0a14 */
[--C-:B------:R-:W-:Y:S01]  /*10280*/  @!P3 IMAD.IADD R31, R31, 0x1, -R251.reuse ;  /* 0x000000011f1fb824 */ /* 0x100fe200078e0afb */
[----:B------:R-:W-:Y:S02]  /*10290*/  ISETP.GE.AND P5, PT, R26, RZ, PT ;  /* 0x000000ff1a00720c */ /* 0x000fe40003fa6270 */
[----:B------:R-:W3:Y:S01]  /*102a0*/  LDL.LU R26, [R1+0x15c] ;  /* 0x00015c00011a7983 */ /* 0x000ee20000300800 */
[----:B------:R-:W-:Y:S01]  /*102b0*/  @!P1 IADD3 R30, R30, -R251, RZ ;  /* 0x800000fb1e1e9210 */ /* 0x000fe20007ffe0ff */
[----:B------:R-:W-:Y:S01]  /*102c0*/  @!P0 IMAD.IADD R29, R29, 0x1, -R251 ;  /* 0x000000011d1d8824 */ /* 0x000fe200078e0afb */
[----:B------:R-:W-:Y:S02]  /*102d0*/  ISETP.GE.AND P2, PT, R25, RZ, PT ;  /* 0x000000ff1900720c */ /* 0x000fe40003f46270 */
[----:B------:R-:W4:Y:S01]  /*102e0*/  LDL.LU R25, [R1+0x158] ;  /* 0x0001580001197983 */ /* 0x000f220000300800 */
[----:B------:R-:W-:-:S03]  /*102f0*/  ISETP.GE.AND P3, PT, R24, RZ, PT ;  /* 0x000000ff1800720c */ /* 0x000fc60003f66270 */
[----:B------:R-:W4:Y:S02]  /*10300*/  LDL.LU R24, [R1+0x154] ;  /* 0x0001540001187983 */ /* 0x000f240000300800 */
[----:B------:R-:W-:Y:S02]  /*10310*/  @!P5 IADD3 R7, -R7, RZ, RZ ;  /* 0x000000ff0707d210 */ /* 0x000fe40007ffe1ff */
[----:B------:R-:W-:Y:S02]  /*10320*/  ISETP.GE.AND P1, PT, R22, RZ, PT ;  /* 0x000000ff1600720c */ /* 0x000fe40003f26270 */
[----:B------:R-:W4:Y:S01]  /*10330*/  LDL.LU R22, [R1+0x150] ;  /* 0x0001500001167983 */ /* 0x000f220000300800 */
[----:B------:R-:W-:-:S03]  /*10340*/  ISETP.GE.AND P0, PT, R21, RZ, PT ;  /* 0x000000ff1500720c */ /* 0x000fc60003f06270 */
[----:B------:R-:W4:Y:S04]  /*10350*/  LDL.LU R21, [R1+0x14c] ;  /* 0x00014c0001157983 */ /* 0x000f280000300800 */
[----:B------:R1:W-:Y:S04]  /*10360*/  STL [R1+0x480], R20 ;  /* 0x0004801401007387 */ /* 0x0003e80000100800 */
[----:B------:R-:W4:Y:S04]  /*10370*/  LDL R23, [R1+0x36dc] ;  /* 0x0036dc0001177983 */ /* 0x000f280000100800 */
[----:B-1----:R-:W4:Y:S01]  /*10380*/  LDL R20, [R1+0x36e0] ;  /* 0x0036e00001147983 */ /* 0x002f220000100800 */
[----:B------:R-:W-:-:S03]  /*10390*/  @!P2 IMAD.MOV R18, RZ, RZ, -R18 ;  /* 0x000000ffff12a224 */ /* 0x000fc600078e0a12 */
[----:B------:R1:W-:Y:S01]  /*103a0*/  STL [R1+0x47c], R7 ;  /* 0x00047c0701007387 */ /* 0x0003e20000100800 */
[----:B------:R-:W-:Y:S01]  /*103b0*/  @!P1 IADD3 R33, -R33, RZ, RZ ;  /* 0x000000ff21219210 */ /* 0x000fe20007ffe1ff */
[----:B-1----:R-:W-:Y:S02]  /*103c0*/  IMAD.MOV.U32 R7, RZ, RZ, R19 ;  /* 0x000000ffff077224 */ /* 0x002fe400078e0013 */
[----:B------:R-:W4:Y:S02]  /*103d0*/  LDL R19, [R1+0x36ec] ;  /* 0x0036ec0001137983 */ /* 0x000f240000100800 */
[----:B------:R-:W-:Y:S02]  /*103e0*/  @!P3 IMAD.MOV R7, RZ, RZ, -R7 ;  /* 0x000000ffff07b224 */ /* 0x000fe400078e0a07 */
[----:B------:R1:W-:Y:S04]  /*103f0*/  STL [R1+0x478], R18 ;  /* 0x0004781201007387 */ /* 0x0003e80000100800 */
[----:B------:R-:W4:Y:S04]  /*10400*/  LDL R17, [R1+0x36f4] ;  /* 0x0036f40001117983 */ /* 0x000f280000100800 */
[----:B-1----:R-:W4:Y:S04]  /*10410*/  LDL R18, [R1+0x36f0] ;  /* 0x0036f00001127983 */ /* 0x002f280000100800 */
[----:B------:R-:W-:Y:S04]  /*10420*/  STL [R1+0x474], R7 ;  /* 0x0004740701007387 */ /* 0x000fe80000100800 */
[----:B------:R1:W-:Y:S04]  /*10430*/  STL [R1+0x470], R33 ;  /* 0x0004702101007387 */ /* 0x0003e80000100800 */
[----:B-1----:R-:W4:Y:S01]  /*10440*/  LDL R33, [R1+0x36f8] ;  /* 0x0036f80001217983 */ /* 0x002f220000100800 */
[----:B------:R-:W-:-:S13]  /*10450*/  ISETP.GT.U32.AND P6, PT, R251, R34, PT ;  /* 0x00000022fb00720c */ /* 0x000fda0003fc4070 */
[----:B------:R-:W-:Y:S01]  /*10460*/  @!P6 IMAD.IADD R34, R34, 0x1, -R251 ;  /* 0x000000012222e824 */ /* 0x000fe200078e0afb */
[----:B------:R-:W-:Y:S01]  /*10470*/  ISETP.GT.U32.AND P6, PT, R251, R27, PT ;  /* 0x0000001bfb00720c */ /* 0x000fe20003fc4070 */
[----:B------:R-:W-:-:S03]  /*10480*/  IMAD.MOV.U32 R7, RZ, RZ, R8 ;  /* 0x000000ffff077224 */ /* 0x000fc600078e0008 */
[C---:B------:R-:W-:Y:S01]  /*10490*/  ISETP.GT.U32.AND P4, PT, R251.reuse, R34, PT ;  /* 0x00000022fb00720c */ /* 0x040fe20003f84070 */
[----:B------:R-:W-:Y:S01]  /*104a0*/  @!P0 IMAD.MOV R7, RZ, RZ, -R7 ;  /* 0x000000ffff078224 */ /* 0x000fe200078e0a07 */
[----:B------:R-:W-:-:S07]  /*104b0*/  ISETP.GT.U32.AND P5, PT, R251, R32, PT ;  /* 0x00000020fb00720c */ /* 0x000fce0003fa4070 */
[----:B------:R-:W-:Y:S01]  /*104c0*/  @!P6 IMAD.IADD R27, R27, 0x1, -R251 ;  /* 0x000000011b1be824 */ /* 0x000fe200078e0afb */
[----:B------:R-:W-:-:S04]  /*104d0*/  ISETP.GT.U32.AND P2, PT, R251, R31, PT ;  /* 0x0000001ffb00720c */ /* 0x000fc80003f44070 */
[C---:B------:R-:W-:Y:S02]  /*104e0*/  ISETP.GT.U32.AND P6, PT, R251.reuse, R27, PT ;  /* 0x0000001bfb00720c */ /* 0x040fe40003fc4070 */
[----:B------:R-:W-:Y:S01]  /*104f0*/  ISETP.GT.U32.AND P3, PT, R251, R30, PT ;  /* 0x0000001efb00720c */ /* 0x000fe20003f64070 */
[--C-:B------:R-:W-:Y:S01]  /*10500*/  @!P4 IMAD.IADD R34, R34, 0x1, -R251.reuse ;  /* 0x000000012222c824 */ /* 0x100fe200078e0afb */
[----:B------:R-:W-:Y:S01]  /*10510*/  IABS R5, R5 ;  /* 0x0000000500057213 */ /* 0x000fe20000000000 */
[----:B------:R-:W-:-:S04]  /*10520*/  @!P5 IMAD.IADD R32, R32, 0x1, -R251 ;  /* 0x000000012020d824 */ /* 0x000fc800078e0afb */
[----:B------:R-:W-:-:S04]  /*10530*/  IMAD.HI.U32 R6, R252, R5, RZ ;  /* 0x00000005fc067227 */ /* 0x000fc800078e00ff */
[--C-:B------:R-:W-:Y:S02]  /*10540*/  @!P6 IMAD.IADD R27, R27, 0x1, -R251.reuse ;  /* 0x000000011b1be824 */ /* 0x100fe400078e0afb */
[--C-:B------:R-:W-:Y:S02]  /*10550*/  @!P2 IMAD.IADD R31, R31, 0x1, -R251.reuse ;  /* 0x000000011f1fa824 */ /* 0x100fe400078e0afb */
[----:B------:R-:W-:Y:S02]  /*10560*/  @!P3 IMAD.IADD R30, R30, 0x1, -R251 ;  /* 0x000000011e1eb824 */ /* 0x000fe400078e0afb */
[----:B------:R-:W-:Y:S01]  /*10570*/  IMAD.MOV R6, RZ, RZ, -R6 ;  /* 0x000000ffff067224 */ /* 0x000fe200078e0a06 */
[----:B------:R1:W-:Y:S03]  /*10580*/  STL [R1+0x46c], R7 ;  /* 0x00046c0701007387 */ /* 0x0003e60000100800 */
[----:B------:R-:W-:-:S02]  /*10590*/  IMAD R5, R251, R6, R5 ;  /* 0x00000006fb057224 */ /* 0x000fc400078e0205 */
[----:B------:R-:W-:Y:S01]  /*105a0*/  IMAD.MOV.U32 R6, RZ, RZ, R34 ;  /* 0x000000ffff067224 */ /* 0x000fe200078e0022 */
[----:B------:R-:W-:Y:S01]  /*105b0*/  ISETP.GT.U32.AND P1, PT, R251, R29, PT ;  /* 0x0000001dfb00720c */ /* 0x000fe20003f24070 */
[----:B-1----:R-:W-:-:S12]  /*105c0*/  IMAD.MOV.U32 R7, RZ, RZ, R32 ;  /* 0x000000ffff077224 */ /* 0x002fd800078e0020 */
[----:B------:R-:W-:Y:S02]  /*105d0*/  @!P1 IADD3 R29, R29, -R251, RZ ;  /* 0x800000fb1d1d9210 */ /* 0x000fe40007ffe0ff */
[----:B--2---:R-:W-:-:S13]  /*105e0*/  ISETP.GT.U32.AND P0, PT, R251, R28, PT ;  /* 0x0000001cfb00720c */ /* 0x004fda0003f04070 */
[----:B------:R-:W-:Y:S01]  /*105f0*/  @!P0 IMAD.IADD R28, R28, 0x1, -R251 ;  /* 0x000000011c1c8824 */ /* 0x000fe200078e0afb */
[C---:B---3--:R-:W-:Y:S02]  /*10600*/  ISETP.GT.U32.AND P4, PT, R251.reuse, R26, PT ;  /* 0x0000001afb00720c */ /* 0x048fe40003f84070 */
[C---:B----4-:R-:W-:Y:S02]  /*10610*/  ISETP.GT.U32.AND P5, PT, R251.reuse, R25, PT ;  /* 0x00000019fb00720c */ /* 0x050fe40003fa4070 */
[----:B------:R-:W-:-:S09]  /*10620*/  ISETP.GT.U32.AND P2, PT, R251, R24, PT ;  /* 0x00000018fb00720c */ /* 0x000fd20003f44070 */
[--C-:B------:R-:W-:Y:S02]  /*10630*/  @!P4 IMAD.IADD R26, R26, 0x1, -R251.reuse ;  /* 0x000000011a1ac824 */ /* 0x100fe400078e0afb */
[--C-:B------:R-:W-:Y:S01]  /*10640*/  @!P5 IMAD.IADD R25, R25, 0x1, -R251.reuse ;  /* 0x000000011919d824 */ /* 0x100fe200078e0afb */
[----:B------:R-:W-:Y:S02]  /*10650*/  ISETP.GT.U32.AND P3, PT, R251, R22, PT ;  /* 0x00000016fb00720c */ /* 0x000fe40003f64070 */
[----:B------:R-:W-:Y:S02]  /*10660*/  ISETP.GE.AND P6, PT, R23, RZ, PT ;  /* 0x000000ff1700720c */ /* 0x000fe40003fc6270 */
[----:B------:R-:W-:Y:S02]  /*10670*/  ISETP.GE.AND P0, PT, R20, RZ, PT ;  /* 0x000000ff1400720c */ /* 0x000fe40003f06270 */
[----:B------:R-:W2:Y:S01]  /*10680*/  LDL.LU R20, [R1+0x148] ;  /* 0x0001480001147983 */ /* 0x000ea20000300800 */
[----:B------:R-:W-:-:S03]  /*10690*/  @!P2 IMAD.IADD R24, R24, 0x1, -R251 ;  /* 0x000000011818a824 */ /* 0x000fc600078e0afb */
[----:B------:R-:W3:Y:S05]  /*106a0*/  LDL.LU R23, [R1+0x144] ;  /* 0x0001440001177983 */ /* 0x000eea0000300800 */
[----:B------:R-:W-:Y:S01]  /*106b0*/  @!P6 IMAD.MOV R6, RZ, RZ, -R6 ;  /* 0x000000ffff06e224 */ /* 0x000fe200078e0a06 */
[----:B------:R-:W-:Y:S02]  /*106c0*/  @!P3 IADD3 R22, R22, -R251, RZ ;  /* 0x800000fb1616b210 */ /* 0x000fe40007ffe0ff */
[----:B------:R-:W-:Y:S02]  /*106d0*/  ISETP.GE.AND P4, PT, R19, RZ, PT ;  /* 0x000000ff1300720c */ /* 0x000fe40003f86270 */
[----:B------:R-:W-:-:S02]  /*106e0*/  @!P0 IADD3 R7, -R7, RZ, RZ ;  /* 0x000000ff07078210 */ /* 0x000fc40007ffe1ff */
[----:B------:R-:W-:Y:S02]  /*106f0*/  ISETP.GE.AND P2, PT, R17, RZ, PT ;  /* 0x000000ff1100720c */ /* 0x000fe40003f46270 */
[----:B------:R-:W-:Y:S02]  /*10700*/  ISETP.GE.AND P5, PT, R18, RZ, PT ;  /* 0x000000ff1200720c */ /* 0x000fe40003fa6270 */
[----:B------:R-:W4:Y:S04]  /*10710*/  LDL.LU R18, [R1+0x140] ;  /* 0x0001400001127983 */ /* 0x000f280000300800 */
[----:B------:R-:W4:Y:S04]  /*10720*/  LDL.LU R19, [R1+0x13c] ;  /* 0x00013c0001137983 */ /* 0x000f280000300800 */
[----:B------:R-:W4:Y:S04]  /*10730*/  LDL.LU R17, [R1+0x138] ;  /* 0x0001380001117983 */ /* 0x000f280000300800 */
[----:B------:R1:W-:Y:S01]  /*10740*/  STL [R1+0x468], R6 ;  /* 0x0004680601007387 */ /* 0x0003e20000100800 */
[----:B------:R-:W-:-:S03]  /*10750*/  ISETP.GE.AND P3, PT, R33, RZ, PT ;  /* 0x000000ff2100720c */ /* 0x000fc60003f66270 */
[----:B------:R-:W4:Y:S01]  /*10760*/  LDL R33, [R1+0x36fc] ;  /* 0x0036fc0001217983 */ /* 0x000f220000100800 */
[----:B-1----:R-:W-:-:S03]  /*10770*/  IMAD.MOV.U32 R6, RZ, RZ, R31 ;  /* 0x000000ffff067224 */ /* 0x002fc600078e001f */
[----:B------:R1:W-:Y:S04]  /*10780*/  STL [R1+0x464], R7 ;  /* 0x0004640701007387 */ /* 0x0003e80000100800 */
[----:B------:R-:W4:Y:S01]  /*10790*/  LDL R32, [R1+0x3704] ;  /* 0x0037040001207983 */ /* 0x000f220000100800 */
[----:B------:R-:W-:-:S03]  /*107a0*/  @!P4 IMAD.MOV R6, RZ, RZ, -R6 ;  /* 0x000000ffff06c224 */ /* 0x000fc600078e0a06 */
        /* <DEDUP_REMOVED lines=8> */
[----:B-1----:R-:W-:Y:S02]  /*10830*/  IMAD.MOV.U32 R7, RZ, RZ, R27 ;  /* 0x000000ffff077224 */ /* 0x002fe400078e001b */
        /* <DEDUP_REMOVED lines=9> */
[--C-:B------:R-:W-:Y:S01]  /*108d0*/  @!P0 IMAD.IADD R26, R26, 0x1, -R251.reuse ;  /* 0x000000011a1a8824 */ /* 0x100fe200078e0afb */
[----:B------:R-:W-:Y:S01]  /*108e0*/  @!P2 IADD3 R6, -R6, RZ, RZ ;  /* 0x000000ff0606a210 */ /* 0x000fe20007ffe1ff */
[----:B------:R-:W-:-:S06]  /*108f0*/  @!P4 IMAD.IADD R25, R25, 0x1, -R251 ;  /* 0x000000011919c824 */ /* 0x000fcc00078e0afb */
[--C-:B------:R-:W-:Y:S01]  /*10900*/  @!P1 IMAD.IADD R28, R28, 0x1, -R251.reuse ;  /* 0x000000011c1c9824 */ /* 0x100fe200078e0afb */
[----:B------:R1:W-:Y:S01]  /*10910*/  STL [R1+0x458], R6 ;  /* 0x0004580601007387 */ /* 0x0003e20000100800 */
[--C-:B------:R-:W-:Y:S02]  /*10920*/  @!P6 IMAD.IADD R24, R24, 0x1, -R251.reuse ;  /* 0x000000011818e824 */ /* 0x100fe400078e0afb */
[----:B------:R-:W-:Y:S01]  /*10930*/  @!P5 IMAD.IADD R21, R21, 0x1, -R251 ;  /* 0x000000011515d824 */ /* 0x000fe200078e0afb */
[----:B-1----:R-:W-:Y:S01]  /*10940*/  IADD3 R6, R246, 0x1e9, RZ ;  /* 0x000001e9f6067810 */ /* 0x002fe20007ffe0ff */
[----:B------:R-:W-:-:S04]  /*10950*/  IMAD.MOV.U32 R8, RZ, RZ, R28 ;  /* 0x000000ffff087224 */ /* 0x000fc800078e001c */
[----:B------:R-:W-:Y:S01]  /*10960*/  STL [R1+0x3700], R6 ;  /* 0x0037000601007387 */ /* 0x000fe20000100800 */
[----:B------:R-:W-:-:S03]  /*10970*/  ISETP.GT.U32.AND P2, PT, R251, R22, PT ;  /* 0x00000016fb00720c */ /* 0x000fc60003f44070 */
[----:B------:R1:W-:Y:S04]  /*10980*/  STL [R1+0x454], R7 ;  /* 0x0004540701007387 */ /* 0x0003e80000100800 */
[----:B------:R-:W4:Y:S01]  /*10990*/  LDL.LU R34, [R1+0x1bc] ;  /* 0x0001bc0001227983 */ /* 0x000f220000300800 */
[----:B-1----:R-:W-:-:S05]  /*109a0*/  IMAD.MOV.U32 R7, RZ, RZ, R26 ;  /* 0x000000ffff077224 */ /* 0x002fca00078e001a */
[----:B------:R-:W-:Y:S02]  /*109b0*/  @!P2 IADD3 R22, R22, -R251, RZ ;  /* 0x800000fb1616a210 */ /* 0x000fe40007ffe0ff */
[C---:B--2---:R-:W-:Y:S02]  /*109c0*/  ISETP.GT.U32.AND P3, PT, R251.reuse, R20, PT ;  /* 0x00000014fb00720c */ /* 0x044fe40003f64070 */
[----:B---3--:R-:W-:-:S11]  /*109d0*/  ISETP.GT.U32.AND P1, PT, R251, R23, PT ;  /* 0x00000017fb00720c */ /* 0x008fd60003f24070 */
[--C-:B------:R-:W-:Y:S02]  /*109e0*/  @!P3 IMAD.IADD R20, R20, 0x1, -R251.reuse ;  /* 0x000000011414b824 */ /* 0x100fe400078e0afb */
[----:B------:R-:W-:Y:S01]  /*109f0*/  @!P1 IMAD.IADD R23, R23, 0x1, -R251 ;  /* 0x0000000117179824 */ /* 0x000fe200078e0afb */
[C---:B----4-:R-:W-:Y:S02]  /*10a00*/  ISETP.GT.U32.AND P0, PT, R251.reuse, R18, PT ;  /* 0x00000012fb00720c */ /* 0x050fe40003f04070 */
[C---:B------:R-:W-:Y:S02]  /*10a10*/  ISETP.GT.U32.AND P4, PT, R251.reuse, R19, PT ;  /* 0x00000013fb00720c */ /* 0x040fe40003f84070 */
[----:B------:R-:W-:Y:S02]  /*10a20*/  ISETP.GT.U32.AND P6, PT, R251, R17, PT ;  /* 0x00000011fb00720c */ /* 0x000fe40003fc4070 */
[----:B------:R-:W-:Y:S02]  /*10a30*/  ISETP.GE.AND P5, PT, R33, RZ, PT ;  /* 0x000000ff2100720c */ /* 0x000fe40003fa6270 */
[----:B------:R-:W-:-:S05]  /*10a40*/  ISETP.GE.AND P3, PT, R32, RZ, PT ;  /* 0x000000ff2000720c */ /* 0x000fca0003f66270 */
[--C-:B------:R-:W-:Y:S01]  /*10a50*/  @!P0 IMAD.IADD R18, R18, 0x1, -R251.reuse ;  /* 0x0000000112128824 */ /* 0x100fe200078e0afb */
[----:B------:R-:W2:Y:S01]  /*10a60*/  LDL.LU R32, [R1+0x1b8] ;  /* 0x0001b80001207983 */ /* 0x000ea20000300800 */
[----:B------:R-:W-:Y:S01]  /*10a70*/  @!P4 IMAD.IADD R19, R19, 0x1, -R251 ;  /* 0x000000011313c824 */ /* 0x000fe200078e0afb */
[----:B------:R-:W-:-:S03]  /*10a80*/  ISETP.GE.AND P1, PT, R31, RZ, PT ;  /* 0x000000ff1f00720c */ /* 0x000fc60003f26270 */
[----:B------:R-:W-:Y:S01]  /*10a90*/  @!P5 IMAD.MOV R8, RZ, RZ, -R8 ;  /* 0x000000ffff08d224 */ /* 0x000fe200078e0a08 */
[----:B------:R-:W-:Y:S02]  /*10aa0*/  @!P6 IADD3 R17, R17, -R251, RZ ;  /* 0x800000fb1111e210 */ /* 0x000fe40007ffe0ff */
[----:B------:R-:W-:Y:S02]  /*10ab0*/  ISETP.GE.AND P0, PT, R30, RZ, PT ;  /* 0x000000ff1e00720c */ /* 0x000fe40003f06270 */
[----:B------:R-:W-:Y:S02]  /*10ac0*/  @!P3 IADD3 R7, -R7, RZ, RZ ;  /* 0x000000ff0707b210 */ /* 0x000fe40007ffe1ff */
        /* <DEDUP_REMOVED lines=10> */
[----:B-1----:R-:W-:-:S02]  /*10b70*/  IMAD.MOV.U32 R8, RZ, RZ, R25 ;  /* 0x000000ffff087224 */ /* 0x002fc400078e0019 */
[----:B------:R-:W4:Y:S02]  /*10b80*/  LDL R25, [R1+0x3728] ;  /* 0x0037280001197983 */ /* 0x000f240000100800 */
        /* <DEDUP_REMOVED lines=8> */
[----:B------:R-:W-:-:S03]  /*10c10*/  IMAD.MOV.U32 R7, RZ, RZ, R21 ;  /* 0x000000ffff077224 */ /* 0x000fc600078e0015 */
[----:B------:R-:W4:Y:S01]  /*10c20*/  LDL R21, [R1+0x3738] ;  /* 0x0037380001157983 */ /* 0x000f220000100800 */
[C---:B------:R-:W-:Y:S02]  /*10c30*/  ISETP.GT.U32.AND P2, PT, R251.reuse, R9, PT ;  /* 0x00000009fb00720c */ /* 0x040fe40003f44070 */
[C---:B------:R-:W-:Y:S02]  /*10c40*/  ISETP.GT.U32.AND P3, PT, R251.reuse, R23, PT ;  /* 0x00000017fb00720c */ /* 0x040fe40003f64070 */
[C---:B------:R-:W-:Y:S02]  /*10c50*/  ISETP.GT.U32.AND P1, PT, R251.reuse, R18, PT ;  /* 0x00000012fb00720c */ /* 0x040fe40003f24070 */
[C---:B------:R-:W-:Y:S02]  /*10c60*/  ISETP.GT.U32.AND P0, PT, R251.reuse, R19, PT ;  /* 0x00000013fb00720c */ /* 0x040fe40003f04070 */
[----:B------:R-:W-:Y:S02]  /*10c70*/  @!P4 IADD3 R8, -R8, RZ, RZ ;  /* 0x000000ff0808c210 */ /* 0x000fe40007ffe1ff */
[----:B------:R-:W-:-:S03]  /*10c80*/  ISETP.GT.U32.AND P4, PT, R251, R17, PT ;  /* 0x00000011fb00720c */ /* 0x000fc60003f84070 */
[----:B------:R-:W-:Y:S01]  /*10c90*/  @!P2 IMAD.IADD R9, R9, 0x1, -R251 ;  /* 0x000000010909a824 */ /* 0x000fe200078e0afb */
[----:B------:R-:W-:-:S04]  /*10ca0*/  ISETP.GT.U32.AND P2, PT, R251, R20, PT ;  /* 0x00000014fb00720c */ /* 0x000fc80003f44070 */
[----:B------:R-:W-:Y:S01]  /*10cb0*/  ISETP.GT.U32.AND P5, PT, R251, R9, PT ;  /* 0x00000009fb00720c */ /* 0x000fe20003fa4070 */
[--C-:B------:R-:W-:Y:S02]  /*10cc0*/  @!P3 IMAD.IADD R23, R23, 0x1, -R251.reuse ;  /* 0x000000011717b824 */ /* 0x100fe400078e0afb */
[--C-:B------:R-:W-:Y:S02]  /*10cd0*/  @!P1 IMAD.IADD R18, R18, 0x1, -R251.reuse ;  /* 0x0000000112129824 */ /* 0x100fe400078e0afb */
[----:B------:R-:W-:Y:S01]  /*10ce0*/  @!P0 IMAD.IADD R19, R19, 0x1, -R251 ;  /* 0x0000000113138824 */ /* 0x000fe200078e0afb */
[----:B------:R-:W-:Y:S01]  /*10cf0*/  @!P4 IADD3 R17, R17, -R251, RZ ;  /* 0x800000fb1111c210 */ /* 0x000fe20007ffe0ff */
[----:B------:R-:W-:Y:S02]  /*10d00*/  @!P6 IMAD.MOV R7, RZ, RZ, -R7 ;  /* 0x000000ffff07e224 */ /* 0x000fe400078e0a07 */
[--C-:B------:R-:W-:Y:S01]  /*10d10*/  @!P2 IMAD.IADD R20, R20, 0x1, -R251.reuse ;  /* 0x000000011414a824 */ /* 0x100fe200078e0afb */
[----:B------:R1:W-:Y:S03]  /*10d20*/  STL [R1+0x440], R8 ;  /* 0x0004400801007387 */ /* 0x0003e60000100800 */
[----:B------:R-:W-:Y:S01]  /*10d30*/  @!P5 IMAD.IADD R9, R9, 0x1, -R251 ;  /* 0x000000010909d824 */ /* 0x000fe200078e0afb */
[----:B------:R-:W-:Y:S01]  /*10d40*/  STL [R1+0x43c], R7 ;  /* 0x00043c0701007387 */ /* 0x000fe20000100800 */
[----:B-1----:R-:W-:-:S02]  /*10d50*/  IMAD.MOV.U32 R8, RZ, RZ, R23 ;  /* 0x000000ffff087224 */ /* 0x002fc400078e0017 */
[----:B------:R-:W-:Y:S01]  /*10d60*/  IMAD.MOV.U32 R33, RZ, RZ, R17 ;  /* 0x000000ffff217224 */ /* 0x000fe200078e0011 */
[----:B--2---:R-:W-:Y:S02]  /*10d70*/  ISETP.GT.U32.AND P3, PT, R251, R32, PT ;  /* 0x00000020fb00720c */ /* 0x004fe40003f64070 */
        /* <DEDUP_REMOVED lines=8> */
[----:B------:R-:W-:Y:S01]  /*10e00*/  ISETP.GE.AND P5, PT, R26, RZ, PT ;  /* 0x000000ff1a00720c */ /* 0x000fe20003fa6270 */
[----:B------:R-:W-:Y:S01]  /*10e10*/  @!P0 IMAD.IADD R30, R30, 0x1, -R251 ;  /* 0x000000011e1e8824 */ /* 0x000fe200078e0afb */
[----:B------:R-:W3:Y:S01]  /*10e20*/  LDL.LU R26, [R1+0x1a0] ;  /* 0x0001a000011a7983 */ /* 0x000ee20000300800 */
[----:B------:R-:W-:Y:S02]  /*10e30*/  @!P4 IADD3 R28, R28, -R251, RZ ;  /* 0x800000fb1c1cc210 */ /* 0x000fe40007ffe0ff */
[----:B------:R-:W-:Y:S02]  /*10e40*/  ISETP.GE.AND P3, PT, R25, RZ, PT ;  /* 0x000000ff1900720c */ /* 0x000fe40003f66270 */
[----:B------:R-:W4:Y:S01]  /*10e50*/  LDL.LU R25, [R1+0x19c] ;  /* 0x00019c0001197983 */ /* 0x000f220000300800 */
[----:B------:R-:W-:-:S03]  /*10e60*/  ISETP.GE.AND P1, PT, R24, RZ, PT ;  /* 0x000000ff1800720c */ /* 0x000fc60003f26270 */
[----:B------:R-:W4:Y:S02]  /*10e70*/  LDL.LU R24, [R1+0x198] ;  /* 0x0001980001187983 */ /* 0x000f240000300800 */
[----:B------:R-:W-:Y:S01]  /*10e80*/  @!P5 IMAD.MOV R8, RZ, RZ, -R8 ;  /* 0x000000ffff08d224 */ /* 0x000fe200078e0a08 */
        /* <DEDUP_REMOVED lines=9> */
[----:B------:R-:W-:Y:S01]  /*10f20*/  @!P0 IMAD.MOV R33, RZ, RZ, -R33 ;  /* 0x000000ffff218224 */ /* 0x000fe200078e0a21 */
[----:B-1----:R-:W-:Y:S02]  /*10f30*/  MOV R8, R19 ;  /* 0x0000001300087202 */ /* 0x002fe40000000f00 */
[----:B------:R-:W4:Y:S03]  /*10f40*/  LDL R19, [R1+0x3748] ;  /* 0x0037480001137983 */ /* 0x000f260000100800 */
[----:B------:R-:W-:Y:S01]  /*10f50*/  @!P1 IMAD.MOV R8, RZ, RZ, -R8 ;  /* 0x000000ffff089224 */ /* 0x000fe200078e0a08 */
        /* <DEDUP_REMOVED lines=10> */
[C---:B------:R-:W-:Y:S02]  /*11000*/  ISETP.GT.U32.AND P2, PT, R251.reuse, R34, PT ;  /* 0x00000022fb00720c */ /* 0x040fe40003f44070 */
[----:B------:R-:W-:-:S07]  /*11010*/  ISETP.GT.U32.AND P5, PT, R251, R32, PT ;  /* 0x00000020fb00720c */ /* 0x000fce0003fa4070 */
[--C-:B------:R-:W-:Y:S01]  /*11020*/  @!P6 IMAD.IADD R27, R27, 0x1, -R251.reuse ;  /* 0x000000011b1be824 */ /* 0x100fe200078e0afb */
[----:B------:R-:W-:Y:S02]  /*11030*/  @!P4 IADD3 R8, -R8, RZ, RZ ;  /* 0x000000ff0808c210 */ /* 0x000fe40007ffe1ff */
[C---:B------:R-:W-:Y:S02]  /*11040*/  ISETP.GT.U32.AND P3, PT, R251.reuse, R31, PT ;  /* 0x0000001ffb00720c */ /* 0x040fe40003f64070 */
[C---:B------:R-:W-:Y:S02]  /*11050*/  ISETP.GT.U32.AND P6, PT, R251.reuse, R27, PT ;  /* 0x0000001bfb00720c */ /* 0x040fe40003fc4070 */
[----:B------:R-:W-:Y:S02]  /*11060*/  ISETP.GT.U32.AND P1, PT, R251, R30, PT ;  /* 0x0000001efb00720c */ /* 0x000fe40003f24070 */
[----:B------:R-:W-:Y:S01]  /*11070*/  IABS R6, R6 ;  /* 0x0000000600067213 */ /* 0x000fe20000000000 */
[----:B------:R-:W-:-:S02]  /*11080*/  @!P2 IMAD.IADD R34, R34, 0x1, -R251 ;  /* 0x000000012222a824 */ /* 0x000fc400078e0afb */
[----:B------:R-:W-:Y:S02]  /*11090*/  @!P5 IMAD.IADD R32, R32, 0x1, -R251 ;  /* 0x000000012020d824 */ /* 0x000fe400078e0afb */
[----:B------:R-:W-:-:S04]  /*110a0*/  IMAD.HI.U32 R7, R252, R6, RZ ;  /* 0x00000006fc077227 */ /* 0x000fc800078e00ff */
[----:B------:R-:W-:Y:S01]  /*110b0*/  @!P6 IADD3 R27, R27, -R251, RZ ;  /* 0x800000fb1b1be210 */ /* 0x000fe20007ffe0ff */
[----:B------:R-:W-:Y:S02]  /*110c0*/  @!P3 IMAD.IADD R31, R31, 0x1, -R251 ;  /* 0x000000011f1fb824 */ /* 0x000fe400078e0afb */
[----:B------:R-:W-:Y:S02]  /*110d0*/  IMAD.MOV R7, RZ, RZ, -R7 ;  /* 0x000000ffff077224 */ /* 0x000fe400078e0a07 */
[----:B------:R-:W-:Y:S01]  /*110e0*/  @!P1 IMAD.IADD R30, R30, 0x1, -R251 ;  /* 0x000000011e1e9824 */ /* 0x000fe200078e0afb */
[----:B------:R1:W-:Y:S01]  /*110f0*/  STL [R1+0x424], R8 ;  /* 0x0004240801007387 */ /* 0x0003e20000100800 */
[C---:B------:R-:W-:Y:S01]  /*11100*/  IMAD R6, R251.reuse, R7, R6 ;  /* 0x00000007fb067224 */ /* 0x040fe200078e0206 */
[----:B------:R-:W-:Y:S02]  /*11110*/  MOV R7, R34 ;  /* 0x0000002200077202 */ /* 0x000fe40000000f00 */
[----:B------:R-:W-:Y:S01]  /*11120*/  ISETP.GT.U32.AND P0, PT, R251, R28, PT ;  /* 0x0000001cfb00720c */ /* 0x000fe20003f04070 */
[----:B-1----:R-:W-:-:S12]  /*11130*/  IMAD.MOV.U32 R8, RZ, RZ, R32 ;  /* 0x000000ffff087224 */ /* 0x002fd800078e0020 */
[----:B------:R-:W-:Y:S01]  /*11140*/  @!P0 IMAD.IADD R28, R28, 0x1, -R251 ;  /* 0x000000011c1c8824 */ /* 0x000fe200078e0afb */
        /* <DEDUP_REMOVED lines=13> */
[----:B------:R-:W-:Y:S02]  /*11220*/  @!P6 IMAD.MOV R7, RZ, RZ, -R7 ;  /* 0x000000ffff07e224 */ /* 0x000fe400078e0a07 */
[----:B------:R-:W-:Y:S01]  /*11230*/  @!P1 IMAD.IADD R22, R22, 0x1, -R251 ;  /* 0x0000000116169824 */ /* 0x000fe200078e0afb */
[----:B------:R-:W-:Y:S01]  /*11240*/  ISETP.GE.AND P2, PT, R19, RZ, PT ;  /* 0x000000ff1300720c */ /* 0x000fe20003f46270 */
[----:B------:R-:W-:Y:S01]  /*11250*/  @!P4 IMAD.MOV R8, RZ, RZ, -R8 ;  /* 0x000000ffff08c224 */ /* 0x000fe200078e0a08 */
[----:B------:R-:W-:-:S02]  /*11260*/  ISETP.GE.AND P3, PT, R17, RZ, PT ;  /* 0x000000ff1100720c */ /* 0x000fc40003f66270 */
        /* <DEDUP_REMOVED lines=12> */
[----:B-1----:R-:W-:-:S03]  /*11330*/  MOV R8, R30 ;  /* 0x0000001e00087202 */ /* 0x002fc60000000f00 */
[----:B------:R1:W-:Y:S02]  /*11340*/  STL [R1+0x418], R7 ;  /* 0x0004180701007387 */ /* 0x0003e40000100800 */
[----:B------:R-:W-:Y:S02]  /*11350*/  @!P5 IMAD.MOV R8, RZ, RZ, -R8 ;  /* 0x000000ffff08d224 */ /* 0x000fe400078e0a08 */
        /* <DEDUP_REMOVED lines=8> */
[----:B------:R-:W-:Y:S02]  /*113e0*/  ISETP.GT.U32.AND P4, PT, R251, R26, PT ;  /* 0x0000001afb00720c */ /* 0x000fe40003f84070 */
[----:B------:R-:W-:-:S07]  /*113f0*/  @!P1 IADD3 R8, -R8, RZ, RZ ;  /* 0x000000ff08089210 */ /* 0x000fce0007ffe1ff */
[--C-:B------:R-:W-:Y:S01]  /*11400*/  @!P0 IMAD.IADD R21, R21, 0x1, -R251.reuse ;  /* 0x0000000115158824 */ /* 0x100fe200078e0afb */
[C---:B------:R-:W-:Y:S02]  /*11410*/  ISETP.GT.U32.AND P0, PT, R251.reuse, R29, PT ;  /* 0x0000001dfb00720c */ /* 0x040fe40003f04070 */
[C---:B------:R-:W-:Y:S02]  /*11420*/  ISETP.GT.U32.AND P6, PT, R251.reuse, R24, PT ;  /* 0x00000018fb00720c */ /* 0x040fe40003fc4070 */
        /* <DEDUP_REMOVED lines=8> */
[----:B------:R-:W-:Y:S02]  /*114b0*/  MOV R9, R29 ;  /* 0x0000001d00097202 */ /* 0x000fe40000000f00 */
[----:B-1----:R-:W-:-:S05]  /*114c0*/  IADD3 R7, R246, 0x1ea, RZ ;  /* 0x000001eaf6077810 */ /* 0x002fca0007ffe0ff */
[----:B------:R-:W-:Y:S01]  /*114d0*/  STL [R1+0x36e8], R7 ;  /* 0x0036e80701007387 */ /* 0x000fe20000100800 */
[----:B------:R-:W-:-:S03]  /*114e0*/  ISETP.GT.U32.AND P3, PT, R251, R22, PT ;  /* 0x00000016fb00720c */ /* 0x000fc60003f64070 */
[----:B------:R1:W-:Y:S04]  /*114f0*/  STL [R1+0x40c], R8 ;  /* 0x00040c0801007387 */ /* 0x0003e80000100800 */
[----:B------:R-:W4:Y:S01]  /*11500*/  LDL.LU R34, [R1+0x200] ;  /* 0x0002000001227983 */ /* 0x000f220000300800 */
[----:B-1----:R-:W-:-:S05]  /*11510*/  IMAD.MOV.U32 R8, RZ, RZ, R26 ;  /* 0x000000ffff087224 */ /* 0x002fca00078e001a */
[----:B------:R-:W-:Y:S01]  /*11520*/  @!P3 IMAD.IADD R22, R22, 0x1, -R251 ;  /* 0x000000011616b824 */ /* 0x000fe200078e0afb */
        /* <DEDUP_REMOVED lines=8> */
[----:B------:R-:W-:-:S07]  /*115b0*/  ISETP.GE.AND P1, PT, R32, RZ, PT ;  /* 0x000000ff2000720c */ /* 0x000fce0003f26270 */
[--C-:B------:R-:W-:Y:S01]  /*115c0*/  @!P2 IMAD.IADD R19, R19, 0x1, -R251.reuse ;  /* 0x000000011313a824 */ /* 0x100fe200078e0afb */
[----:B------:R-:W2:Y:S01]  /*115d0*/  LDL.LU R32, [R1+0x1fc] ;  /* 0x0001fc0001207983 */ /* 0x000ea20000300800 */
[----:B------:R-:W-:Y:S01]  /*115e0*/  @!P4 IMAD.IADD R18, R18, 0x1, -R251 ;  /* 0x000000011212c824 */ /* 0x000fe200078e0afb */
[----:B------:R-:W-:Y:S01]  /*115f0*/  ISETP.GE.AND P0, PT, R31, RZ, PT ;  /* 0x000000ff1f00720c */ /* 0x000fe20003f06270 */
[----:B------:R-:W-:Y:S02]  /*11600*/  @!P5 IMAD.MOV R9, RZ, RZ, -R9 ;  /* 0x000000ffff09d224 */ /* 0x000fe400078e0a09 */
[----:B------:R-:W-:Y:S01]  /*11610*/  @!P6 IMAD.IADD R17, R17, 0x1, -R251 ;  /* 0x000000011111e824 */ /* 0x000fe200078e0afb */
        /* <DEDUP_REMOVED lines=14> */
[----:B------:R-:W-:Y:S01]  /*11700*/  @!P0 IMAD.MOV R9, RZ, RZ, -R9 ;  /* 0x000000ffff098224 */ /* 0x000fe200078e0a09 */
[----:B------:R-:W-:Y:S02]  /*11710*/  MOV R8, R24 ;  /* 0x0000001800087202 */ /* 0x000fe40000000f00 */
[----:B------:R-:W4:Y:S03]  /*11720*/  LDL R24, [R1+0x3794] ;  /* 0x0037940001187983 */ /* 0x000f260000100800 */
[----:B------:R-:W-:Y:S01]  /*11730*/  @!P4 IMAD.MOV R8, RZ, RZ, -R8 ;  /* 0x000000ffff08c224 */ /* 0x000fe200078e0a08 */
[----:B------:R1:W-:Y:S04]  /*11740*/  STL [R1+0x400], R9 ;  /* 0x0004000901007387 */ /* 0x0003e80000100800 */
[----:B------:R1:W-:Y:S02]  /*11750*/  STL [R1+0x3fc], R8 ;  /* 0x0003fc0801007387 */ /* 0x0003e40000100800 */
[----:B-1----:R-:W-:-:S02]  /*11760*/  IMAD.MOV.U32 R9, RZ, RZ, R22 ;  /* 0x000000ffff097224 */ /* 0x002fc400078e0016 */
[----:B------:R-:W4:Y:S01]  /*11770*/  LDL R22, [R1+0x3798] ;  /* 0x0037980001167983 */ /* 0x000f220000100800 */
[----:B------:R-:W-:-:S03]  /*11780*/  IMAD.MOV.U32 R8, RZ, RZ, R21 ;  /* 0x000000ffff087224 */ /* 0x000fc600078e0015 */
        /* <DEDUP_REMOVED lines=10> */
[--C-:B------:R-:W-:Y:S02]  /*11830*/  @!P1 IMAD.IADD R23, R23, 0x1, -R251.reuse ;  /* 0x0000000117179824 */ /* 0x100fe400078e0afb */
[--C-:B------:R-:W-:Y:S01]  /*11840*/  @!P0 IMAD.IADD R18, R18, 0x1, -R251.reuse ;  /* 0x0000000112128824 */ /* 0x100fe200078e0afb */
[----:B------:R-:W-:Y:S01]  /*11850*/  @!P6 IADD3 R8, -R8, RZ, RZ ;  /* 0x000000ff0808e210 */ /* 0x000fe20007ffe1ff */
[--C-:B------:R-:W-:Y:S02]  /*11860*/  @!P4 IMAD.IADD R19, R19, 0x1, -R251.reuse ;  /* 0x000000011313c824 */ /* 0x100fe400078e0afb */
[--C-:B------:R-:W-:Y:S02]  /*11870*/  @!P2 IMAD.IADD R17, R17, 0x1, -R251.reuse ;  /* 0x000000011111a824 */ /* 0x100fe400078e0afb */
[----:B------:R-:W-:Y:S01]  /*11880*/  @!P3 IMAD.IADD R20, R20, 0x1, -R251 ;  /* 0x000000011414b824 */ /* 0x000fe200078e0afb */
[----:B------:R1:W-:Y:S03]  /*11890*/  STL [R1+0x3f8], R9 ;  /* 0x0003f80901007387 */ /* 0x0003e60000100800 */
[----:B------:R-:W-:Y:S01]  /*118a0*/  @!P5 IADD3 R10, R10, -R251, RZ ;  /* 0x800000fb0a0ad210 */ /* 0x000fe20007ffe0ff */
        /* <DEDUP_REMOVED lines=13> */
[--C-:B------:R-:W-:Y:S01]  /*11980*/  @!P4 IMAD.IADD R30, R30, 0x1, -R251.reuse ;  /* 0x000000011e1ec824 */ /* 0x100fe200078e0afb */
[----:B------:R-:W3:Y:S01]  /*11990*/  LDL.LU R26, [R1+0x1e4] ;  /* 0x0001e400011a7983 */ /* 0x000ee20000300800 */
[----:B------:R-:W-:Y:S01]  /*119a0*/  @!P2 IMAD.IADD R29, R29, 0x1, -R251 ;  /* 0x000000011d1da824 */ /* 0x000fe200078e0afb */
[----:B------:R-:W-:Y:S02]  /*119b0*/  ISETP.GE.AND P1, PT, R25, RZ, PT ;  /* 0x000000ff1900720c */ /* 0x000fe40003f26270 */
[----:B------:R-:W4:Y:S01]  /*119c0*/  LDL.LU R25, [R1+0x1e0] ;  /* 0x0001e00001197983 */ /* 0x000f220000300800 */
[----:B------:R-:W-:-:S03]  /*119d0*/  ISETP.GE.AND P0, PT, R24, RZ, PT ;  /* 0x000000ff1800720c */ /* 0x000fc60003f06270 */
[----:B------:R-:W4:Y:S03]  /*119e0*/  LDL.LU R24, [R1+0x1dc] ;  /* 0x0001dc0001187983 */ /* 0x000f260000300800 */
        /* <DEDUP_REMOVED lines=8> */
[----:B------:R-:W-:-:S03]  /*11a70*/  @!P1 IADD3 R18, -R18, RZ, RZ ;  /* 0x000000ff12129210 */ /* 0x000fc60007ffe1ff */
[----:B------:R1:W-:Y:S01]  /*11a80*/  STL [R1+0x3ec], R9 ;  /* 0x0003ec0901007387 */ /* 0x0003e20000100800 */
[----:B------:R-:W-:Y:S02]  /*11a90*/  @!P4 IMAD.MOV R33, RZ, RZ, -R33 ;  /* 0x000000ffff21c224 */ /* 0x000fe400078e0a21 */
        /* <DEDUP_REMOVED lines=19> */
[----:B------:R-:W-:Y:S02]  /*11bd0*/  ISETP.GT.U32.AND P0, PT, R251, R30, PT ;  /* 0x0000001efb00720c */ /* 0x000fe40003f04070 */
[----:B------:R-:W-:Y:S02]  /*11be0*/  IABS R7, R7 ;  /* 0x0000000700077213 */ /* 0x000fe40000000000 */
[----:B------:R-:W-:Y:S01]  /*11bf0*/  @!P3 IADD3 R34, R34, -R251, RZ ;  /* 0x800000fb2222b210 */ /* 0x000fe20007ffe0ff */
[----:B------:R-:W-:Y:S02]  /*11c00*/  @!P5 IMAD.IADD R32, R32, 0x1, -R251 ;  /* 0x000000012020d824 */ /* 0x000fe400078e0afb */
[----:B------:R-:W-:-:S04]  /*11c10*/  IMAD.HI.U32 R8, R252, R7, RZ ;  /* 0x00000007fc087227 */ /* 0x000fc800078e00ff */
[--C-:B------:R-:W-:Y:S02]  /*11c20*/  @!P6 IMAD.IADD R27, R27, 0x1, -R251.reuse ;  /* 0x000000011b1be824 */ /* 0x100fe400078e0afb */
[--C-:B------:R-:W-:Y:S01]  /*11c30*/  @!P1 IMAD.IADD R31, R31, 0x1, -R251.reuse ;  /* 0x000000011f1f9824 */ /* 0x100fe200078e0afb */
[----:B------:R-:W-:Y:S01]  /*11c40*/  IADD3 R8, -R8, RZ, RZ ;  /* 0x000000ff08087210 */ /* 0x000fe20007ffe1ff */
[----:B------:R-:W-:Y:S01]  /*11c50*/  @!P0 IMAD.IADD R30, R30, 0x1, -R251 ;  /* 0x000000011e1e8824 */ /* 0x000fe200078e0afb */
[----:B------:R1:W-:Y:S03]  /*11c60*/  STL [R1+0x3dc], R9 ;  /* 0x0003dc0901007387 */ /* 0x0003e60000100800 */
[C---:B------:R-:W-:Y:S02]  /*11c70*/  IMAD R7, R251.reuse, R8, R7 ;  /* 0x00000008fb077224 */ /* 0x040fe400078e0207 */
[----:B------:R-:W-:Y:S01]  /*11c80*/  IMAD.MOV.U32 R8, RZ, RZ, R34 ;  /* 0x000000ffff087224 */ /* 0x000fe200078e0022 */
[----:B------:R-:W-:Y:S01]  /*11c90*/  ISETP.GT.U32.AND P4, PT, R251, R29, PT ;  /* 0x0000001dfb00720c */ /* 0x000fe20003f84070 */
[----:B-1----:R-:W-:-:S12]  /*11ca0*/  IMAD.MOV.U32 R9, RZ, RZ, R32 ;  /* 0x000000ffff097224 */ /* 0x002fd800078e0020 */
[----:B------:R-:W-:Y:S01]  /*11cb0*/  @!P4 IMAD.IADD R29, R29, 0x1, -R251 ;  /* 0x000000011d1dc824 */ /* 0x000fe200078e0afb */
[----:B--2---:R-:W-:-:S13]  /*11cc0*/  ISETP.GT.U32.AND P2, PT, R251, R28, PT ;  /* 0x0000001cfb00720c */ /* 0x004fda0003f44070 */
[----:B------:R-:W-:Y:S02]  /*11cd0*/  @!P2 IADD3 R28, R28, -R251, RZ ;  /* 0x800000fb1c1ca210 */ /* 0x000fe40007ffe0ff */
        /* <DEDUP_REMOVED lines=26> */
[----:B------:R-:W-:-:S03]  /*11e80*/  @!P3 IADD3 R8, -R8, RZ, RZ ;  /* 0x000000ff0808b210 */ /* 0x000fc60007ffe1ff */
        /* <DEDUP_REMOVED lines=15> */
[----:B------:R-:W-:Y:S02]  /*11f80*/  @!P4 IADD3 R21, R21, -R251, RZ ;  /* 0x800000fb1515c210 */ /* 0x000fe40007ffe0ff */
[C---:B------:R-:W-:Y:S02]  /*11f90*/  ISETP.GT.U32.AND P4, PT, R251.reuse, R28, PT ;  /* 0x0000001cfb00720c */ /* 0x040fe40003f84070 */
[----:B------:R-:W-:Y:S01]  /*11fa0*/  ISETP.GT.U32.AND P5, PT, R251, R21, PT ;  /* 0x00000015fb00720c */ /* 0x000fe20003fa4070 */
[--C-:B------:R-:W-:Y:S02]  /*11fb0*/  @!P2 IMAD.IADD R26, R26, 0x1, -R251.reuse ;  /* 0x000000011a1aa824 */ /* 0x100fe400078e0afb */
[----:B------:R-:W-:Y:S02]  /*11fc0*/  @!P3 IMAD.IADD R25, R25, 0x1, -R251 ;  /* 0x000000011919b824 */ /* 0x000fe400078e0afb */
[----:B------:R-:W-:-:S06]  /*11fd0*/  @!P1 IMAD.MOV R8, RZ, RZ, -R8 ;  /* 0x000000ffff089224 */ /* 0x000fcc00078e0a08 */
[----:B------:R-:W-:Y:S02]  /*11fe0*/  @!P4 IADD3 R28, R28, -R251, RZ ;  /* 0x800000fb1c1cc210 */ /* 0x000fe40007ffe0ff */
[--C-:B------:R-:W-:Y:S02]  /*11ff0*/  @!P5 IMAD.IADD R21, R21, 0x1, -R251.reuse ;  /* 0x000000011515d824 */ /* 0x100fe400078e0afb */
        /* <DEDUP_REMOVED lines=11> */
[----:B---3--:R-:W-:-:S11]  /*120b0*/  ISETP.GT.U32.AND P4, PT, R251, R23, PT ;  /* 0x00000017fb00720c */ /* 0x008fd60003f84070 */
[----:B------:R-:W-:Y:S02]  /*120c0*/  @!P0 IADD3 R20, R20, -R251, RZ ;  /* 0x800000fb14148210 */ /* 0x000fe40007ffe0ff */
        /* <DEDUP_REMOVED lines=25> */
[----:B------:R-:W4:Y:S03]  /*12260*/  LDL R25, [R1+0x37bc] ;  /* 0x0037bc0001197983 */ /* 0x000f260000100800 */
[----:B------:R-:W-:Y:S01]  /*12270*/  @!P4 IADD3 R10, -R10, RZ, RZ ;  /* 0x000000ff0a0ac210 */ /* 0x000fe20007ffe1ff */
        /* <DEDUP_REMOVED lines=15> */
[----:B------:R-:W-:Y:S02]  /*12370*/  @!P1 IADD3 R11, R11, -R251, RZ ;  /* 0x800000fb0b0b9210 */ /* 0x000fe40007ffe0ff */
[C---:B------:R-:W-:Y:S02]  /*12380*/  ISETP.GT.U32.AND P1, PT, R251.reuse, R20, PT ;  /* 0x00000014fb00720c */ /* 0x040fe40003f24070 */
[----:B------:R-:W-:Y:S01]  /*12390*/  ISETP.GT.U32.AND P5, PT, R251, R11, PT ;  /* 0x0000000bfb00720c */ /* 0x000fe20003fa4070 */
[--C-:B------:R-:W-:Y:S02]  /*123a0*/  @!P0 IMAD.IADD R23, R23, 0x1, -R251.reuse ;  /* 0x0000000117178824 */ /* 0x100fe400078e0afb */
[--C-:B------:R-:W-:Y:S02]  /*123b0*/  @!P4 IMAD.IADD R18, R18, 0x1, -R251.reuse ;  /* 0x000000011212c824 */ /* 0x100fe400078e0afb */
[----:B------:R-:W-:Y:S02]  /*123c0*/  @!P2 IMAD.IADD R19, R19, 0x1, -R251 ;  /* 0x000000011313a824 */ /* 0x000fe400078e0afb */
[----:B------:R-:W-:-:S02]  /*123d0*/  @!P6 IMAD.MOV R9, RZ, RZ, -R9 ;  /* 0x000000ffff09e224 */ /* 0x000fc400078e0a09 */
[--C-:B------:R-:W-:Y:S02]  /*123e0*/  @!P3 IMAD.IADD R17, R17, 0x1, -R251.reuse ;  /* 0x000000011111b824 */ /* 0x100fe400078e0afb */
[----:B------:R-:W-:Y:S01]  /*123f0*/  @!P1 IADD3 R20, R20, -R251, RZ ;  /* 0x800000fb14149210 */ /* 0x000fe20007ffe0ff */
[----:B------:R1:W-:Y:S01]  /*12400*/  STL [R1+0x3b0], R10 ;  /* 0x0003b00a01007387 */ /* 0x0003e20000100800 */
[----:B------:R-:W-:-:S03]  /*12410*/  @!P5 IMAD.IADD R11, R11, 0x1, -R251 ;  /* 0x000000010b0bd824 */ /* 0x000fc600078e0afb */
[----:B------:R-:W-:Y:S01]  /*12420*/  STL [R1+0x3ac], R9 ;  /* 0x0003ac0901007387 */ /* 0x000fe20000100800 */
[----:B-1----:R-:W-:Y:S01]  /*12430*/  IMAD.MOV.U32 R10, RZ, RZ, R23 ;  /* 0x000000ffff0a7224 */ /* 0x002fe200078e0017 */
[----:B------:R-:W-:Y:S02]  /*12440*/  MOV R33, R17 ;  /* 0x0000001100217202 */ /* 0x000fe40000000f00 */
[----:B--2---:R-:W-:Y:S02]  /*12450*/  ISETP.GT.U32.AND P0, PT, R251, R32, PT ;  /* 0x00000020fb00720c */ /* 0x004fe40003f04070 */
[----:B---3--:R-:W-:Y:S02]  /*12460*/  ISETP.GE.AND P1, PT, R29, RZ, PT ;  /* 0x000000ff1d00720c */ /* 0x008fe40003f26270 */
[----:B------:R-:W2:Y:S01]  /*12470*/  LDL.LU R29, [R1+0x22c] ;  /* 0x00022c00011d7983 */ /* 0x000ea20000300800 */
[C---:B----4-:R-:W-:Y:S02]  /*12480*/  ISETP.GT.U32.AND P4, PT, R251.reuse, R31, PT ;  /* 0x0000001ffb00720c */ /* 0x050fe40003f84070 */
[----:B------:R-:W-:-:S02]  /*12490*/  ISETP.GT.U32.AND P2, PT, R251, R30, PT ;  /* 0x0000001efb00720c */ /* 0x000fc40003f44070 */
        /* <DEDUP_REMOVED lines=22> */
[----:B------:R-:W-:-:S03]  /*12600*/  @!P2 IMAD.MOV R33, RZ, RZ, -R33 ;  /* 0x000000ffff21a224 */ /* 0x000fc600078e0a21 */
[----:B------:R-:W4:Y:S01]  /*12610*/  LDL R17, [R1+0x382c] ;  /* 0x00382c0001117983 */ /* 0x000f220000100800 */
[----:B-1----:R-:W-:-:S03]  /*12620*/  IMAD.MOV.U32 R10, RZ, RZ, R19 ;  /* 0x000000ffff0a7224 */ /* 0x002fc600078e0013 */
[----:B------:R-:W4:Y:S01]  /*12630*/  LDL R19, [R1+0x3810] ;  /* 0x0038100001137983 */ /* 0x000f220000100800 */
[----:B------:R-:W-:-:S03]  /*12640*/  @!P4 IMAD.MOV R10, RZ, RZ, -R10 ;  /* 0x000000ffff0ac224 */ /* 0x000fc600078e0a0a */
[----:B------:R1:W-:Y:S04]  /*12650*/  STL [R1+0x1f8], R18 ;  /* 0x0001f81201007387 */ /* 0x0003e80000100800 */
[----:B-1----:R-:W4:Y:S04]  /*12660*/  LDL R18, [R1+0x37f8] ;  /* 0x0037f80001127983 */ /* 0x002f280000100800 */
[----:B------:R-:W-:Y:S04]  /*12670*/  STL [R1+0x1f4], R10 ;  /* 0x0001f40a01007387 */ /* 0x000fe80000100800 */
[----:B------:R1:W-:Y:S04]  /*12680*/  STL [R1+0x1f0], R33 ;  /* 0x0001f02101007387 */ /* 0x0003e80000100800 */
[----:B-1----:R-:W4:Y:S01]  /*12690*/  LDL R33, [R1+0x3804] ;  /* 0x0038040001217983 */ /* 0x002f220000100800 */
[----:B------:R-:W-:-:S13]  /*126a0*/  ISETP.GT.U32.AND P6, PT, R251, R34, PT ;  /* 0x00000022fb00720c */ /* 0x000fda0003fc4070 */
[----:B------:R-:W-:Y:S02]  /*126b0*/  @!P6 IADD3 R34, R34, -R251, RZ ;  /* 0x800000fb2222e210 */ /* 0x000fe40007ffe0ff */
[C---:B------:R-:W-:Y:S01]  /*126c0*/  ISETP.GT.U32.AND P6, PT, R251.reuse, R27, PT ;  /* 0x0000001bfb00720c */ /* 0x040fe20003fc4070 */
[----:B------:R-:W-:Y:S01]  /*126d0*/  IMAD.MOV.U32 R10, RZ, RZ, R11 ;  /* 0x000000ffff0a7224 */ /* 0x000fe200078e000b */
[C---:B------:R-:W-:Y:S02]  /*126e0*/  ISETP.GT.U32.AND P1, PT, R251.reuse, R34, PT ;  /* 0x00000022fb00720c */ /* 0x040fe40003f24070 */
[C---:B------:R-:W-:Y:S01]  /*126f0*/  ISETP.GT.U32.AND P5, PT, R251.reuse, R32, PT ;  /* 0x00000020fb00720c */ /* 0x040fe20003fa4070 */
[----:B------:R-:W-:Y:S01]  /*12700*/  @!P3 IMAD.MOV R10, RZ, RZ, -R10 ;  /* 0x000000ffff0ab224 */ /* 0x000fe200078e0a0a */
[----:B------:R-:W-:-:S07]  /*12710*/  ISETP.GT.U32.AND P0, PT, R251, R31, PT ;  /* 0x0000001ffb00720c */ /* 0x000fce0003f04070 */
[----:B------:R-:W-:-:S04]  /*12720*/  @!P6 IADD3 R27, R27, -R251, RZ ;  /* 0x800000fb1b1be210 */ /* 0x000fc80007ffe0ff */
[C---:B------:R-:W-:Y:S02]  /*12730*/  ISETP.GT.U32.AND P6, PT, R251.reuse, R27, PT ;  /* 0x0000001bfb00720c */ /* 0x040fe40003fc4070 */
[----:B------:R-:W-:Y:S01]  /*12740*/  ISETP.GT.U32.AND P4, PT, R251, R30, PT ;  /* 0x0000001efb00720c */ /* 0x000fe20003f84070 */
[--C-:B------:R-:W-:Y:S01]  /*12750*/  @!P1 IMAD.IADD R34, R34, 0x1, -R251.reuse ;  /* 0x0000000122229824 */ /* 0x100fe200078e0afb */
[----:B------:R-:W-:Y:S01]  /*12760*/  IABS R8, R8 ;  /* 0x0000000800087213 */ /* 0x000fe20000000000 */
[----:B------:R-:W-:Y:S01]  /*12770*/  @!P0 IMAD.IADD R31, R31, 0x1, -R251 ;  /* 0x000000011f1f8824 */ /* 0x000fe200078e0afb */
[----:B------:R-:W-:-:S03]  /*12780*/  @!P5 IADD3 R32, R32, -R251, RZ ;  /* 0x800000fb2020d210 */ /* 0x000fc60007ffe0ff */
[----:B------:R-:W-:-:S04]  /*12790*/  IMAD.HI.U32 R9, R252, R8, RZ ;  /* 0x00000008fc097227 */ /* 0x000fc800078e00ff */
[--C-:B------:R-:W-:Y:S02]  /*127a0*/  @!P6 IMAD.IADD R27, R27, 0x1, -R251.reuse ;  /* 0x000000011b1be824 */ /* 0x100fe400078e0afb */
[----:B------:R-:W-:Y:S02]  /*127b0*/  @!P4 IMAD.IADD R30, R30, 0x1, -R251 ;  /* 0x000000011e1ec824 */ /* 0x000fe400078e0afb */
[----:B------:R-:W-:Y:S01]  /*127c0*/  IMAD.MOV R9, RZ, RZ, -R9 ;  /* 0x000000ffff097224 */ /* 0x000fe200078e0a09 */
[----:B------:R1:W-:Y:S03]  /*127d0*/  STL [R1+0x1ec], R10 ;  /* 0x0001ec0a01007387 */ /* 0x0003e60000100800 */
[C---:B------:R-:W-:Y:S02]  /*127e0*/  IMAD R8, R251.reuse, R9, R8 ;  /* 0x00000009fb087224 */ /* 0x040fe400078e0208 */
[----:B------:R-:W-:Y:S01]  /*127f0*/  IMAD.MOV.U32 R9, RZ, RZ, R34 ;  /* 0x000000ffff097224 */ /* 0x000fe200078e0022 */
[----:B------:R-:W-:-:S02]  /*12800*/  ISETP.GT.U32.AND P2, PT, R251, R28, PT ;  /* 0x0000001cfb00720c */ /* 0x000fc40003f44070 */
[----:B-1----:R-:W-:-:S11]  /*12810*/  MOV R10, R32 ;  /* 0x00000020000a7202 */ /* 0x002fd60000000f00 */
[----:B------:R-:W-:Y:S01]  /*12820*/  @!P2 IMAD.IADD R28, R28, 0x1, -R251 ;  /* 0x000000011c1ca824 */ /* 0x000fe200078e0afb */
[----:B--2---:R-:W-:-:S13]  /*12830*/  ISETP.GT.U32.AND P3, PT, R251, R29, PT ;  /* 0x0000001dfb00720c */ /* 0x004fda0003f64070 */
[----:B------:R-:W-:Y:S01]  /*12840*/  @!P3 IMAD.IADD R29, R29, 0x1, -R251 ;  /* 0x000000011d1db824 */ /* 0x000fe200078e0afb */
[C---:B---3--:R-:W-:Y:S02]  /*12850*/  ISETP.GT.U32.AND P1, PT, R251.reuse, R26, PT ;  /* 0x0000001afb00720c */ /* 0x048fe40003f24070 */
[C---:B----4-:R-:W-:Y:S02]  /*12860*/  ISETP.GT.U32.AND P5, PT, R251.reuse, R25, PT ;  /* 0x00000019fb00720c */ /* 0x050fe40003fa4070 */
[----:B------:R-:W-:-:S09]  /*12870*/  ISETP.GT.U32.AND P0, PT, R251, R24, PT ;  /* 0x00000018fb00720c */ /* 0x000fd20003f04070 */
[----:B------:R-:W-:Y:S02]  /*12880*/  @!P1 IADD3 R26, R26, -R251, RZ ;  /* 0x800000fb1a1a9210 */ /* 0x000fe40007ffe0ff */
        /* <DEDUP_REMOVED lines=8> */
[----:B------:R-:W-:Y:S01]  /*12910*/  ISETP.GE.AND P5, PT, R17, RZ, PT ;  /* 0x000000ff1100720c */ /* 0x000fe20003fa6270 */
[----:B------:R-:W-:Y:S01]  /*12920*/  @!P4 IMAD.IADD R22, R22, 0x1, -R251 ;  /* 0x000000011616c824 */ /* 0x000fe200078e0afb */
[----:B------:R-:W-:Y:S01]  /*12930*/  ISETP.GE.AND P1, PT, R19, RZ, PT ;  /* 0x000000ff1300720c */ /* 0x000fe20003f26270 */
[----:B------:R-:W-:Y:S01]  /*12940*/  @!P3 IMAD.MOV R10, RZ, RZ, -R10 ;  /* 0x000000ffff0ab224 */ /* 0x000fe200078e0a0a */
[----:B------:R-:W4:Y:S04]  /*12950*/  LDL.LU R19, [R1+0x20c] ;  /* 0x00020c0001137983 */ /* 0x000f280000300800 */
[----:B------:R-:W4:Y:S01]  /*12960*/  LDL.LU R17, [R1+0x208] ;  /* 0x0002080001117983 */ /* 0x000f220000300800 */
[----:B------:R-:W-:-:S03]  /*12970*/  ISETP.GE.AND P0, PT, R18, RZ, PT ;  /* 0x000000ff1200720c */ /* 0x000fc60003f06270 */
[----:B------:R-:W4:Y:S04]  /*12980*/  LDL.LU R18, [R1+0x204] ;  /* 0x0002040001127983 */ /* 0x000f280000300800 */
[----:B------:R1:W-:Y:S02]  /*12990*/  STL [R1+0x1e8], R9 ;  /* 0x0001e80901007387 */ /* 0x0003e40000100800 */
[----:B-1----:R-:W-:Y:S01]  /*129a0*/  IMAD.MOV.U32 R9, RZ, RZ, R31 ;  /* 0x000000ffff097224 */ /* 0x002fe200078e001f */
[----:B------:R-:W-:Y:S02]  /*129b0*/  ISETP.GE.AND P4, PT, R33, RZ, PT ;  /* 0x000000ff2100720c */ /* 0x000fe40003f86270 */
[----:B------:R-:W4:Y:S04]  /*129c0*/  LDL R33, [R1+0x37e0] ;  /* 0x0037e00001217983 */ /* 0x000f280000100800 */
[----:B------:R1:W-:Y:S01]  /*129d0*/  STL [R1+0x1e4], R10 ;  /* 0x0001e40a01007387 */ /* 0x0003e20000100800 */
[----:B------:R-:W-:-:S03]  /*129e0*/  @!P1 IMAD.MOV R9, RZ, RZ, -R9 ;  /* 0x000000ffff099224 */ /* 0x000fc600078e0a09 */
[----:B------:R-:W4:Y:S04]  /*129f0*/  LDL R32, [R1+0x3828] ;  /* 0x0038280001207983 */ /* 0x000f280000100800 */
[----:B------:R-:W4:Y:S01]  /*12a00*/  LDL R31, [R1+0x3844] ;  /* 0x00384400011f7983 */ /* 0x000f220000100800 */
[----:B-1----:R-:W-:-:S03]  /*12a10*/  IMAD.MOV.U32 R10, RZ, RZ, R30 ;  /* 0x000000ffff0a7224 */ /* 0x002fc600078e001e */
[----:B------:R1:W-:Y:S01]  /*12a20*/  STL [R1+0x1e0], R9 ;  /* 0x0001e00901007387 */ /* 0x0003e20000100800 */
[----:B------:R-:W-:-:S03]  /*12a30*/  @!P5 IMAD.MOV R10, RZ, RZ, -R10 ;  /* 0x000000ffff0ad224 */ /* 0x000fc600078e0a0a */
[----:B------:R-:W4:Y:S01]  /*12a40*/  LDL R30, [R1+0x380c] ;  /* 0x00380c00011e7983 */ /* 0x000f220000100800 */
[----:B-1----:R-:W-:-:S03]  /*12a50*/  MOV R9, R28 ;  /* 0x0000001c00097202 */ /* 0x002fc60000000f00 */
        /* <DEDUP_REMOVED lines=12> */
[----:B------:R-:W-:Y:S01]  /*12b20*/  @!P0 IMAD.MOV R9, RZ, RZ, -R9 ;  /* 0x000000ffff098224 */ /* 0x000fe200078e0a09 */
[----:B------:R-:W-:Y:S01]  /*12b30*/  @!P3 IADD3 R26, R26, -R251, RZ ;  /* 0x800000fb1a1ab210 */ /* 0x000fe20007ffe0ff */
        /* <DEDUP_REMOVED lines=11> */
[----:B-1----:R-:W-:-:S05]  /*12bf0*/  MOV R10, R26 ;  /* 0x0000001a000a7202 */ /* 0x002fca0000000f00 */
[----:B------:R-:W-:Y:S01]  /*12c00*/  @!P0 IMAD.IADD R22, R22, 0x1, -R251 ;  /* 0x0000000116168824 */ /* 0x000fe200078e0afb */
[C---:B--2---:R-:W-:Y:S02]  /*12c10*/  ISETP.GT.U32.AND P4, PT, R251.reuse, R20, PT ;  /* 0x00000014fb00720c */ /* 0x044fe40003f84070 */
[----:B---3--:R-:W-:-:S11]  /*12c20*/  ISETP.GT.U32.AND P2, PT, R251, R23, PT ;  /* 0x00000017fb00720c */ /* 0x008fd60003f44070 */
[----:B------:R-:W-:Y:S01]  /*12c30*/  @!P4 IMAD.IADD R20, R20, 0x1, -R251 ;  /* 0x000000011414c824 */ /* 0x000fe200078e0afb */
[C---:B----4-:R-:W-:Y:S02]  /*12c40*/  ISETP.GT.U32.AND P3, PT, R251.reuse, R19, PT ;  /* 0x00000013fb00720c */ /* 0x050fe40003f64070 */
[----:B------:R-:W-:Y:S02]  /*12c50*/  ISETP.GT.U32.AND P1, PT, R251, R17, PT ;  /* 0x00000011fb00720c */ /* 0x000fe40003f24070 */
[----:B------:R-:W-:Y:S02]  /*12c60*/  @!P2 IADD3 R23, R23, -R251, RZ ;  /* 0x800000fb1717a210 */ /* 0x000fe40007ffe0ff */
[----:B------:R-:W-:-:S07]  /*12c70*/  ISETP.GT.U32.AND P6, PT, R251, R18, PT ;  /* 0x00000012fb00720c */ /* 0x000fce0003fc4070 */
[--C-:B------:R-:W-:Y:S02]  /*12c80*/  @!P3 IMAD.IADD R19, R19, 0x1, -R251.reuse ;  /* 0x000000011313b824 */ /* 0x100fe400078e0afb */
[----:B------:R-:W-:Y:S01]  /*12c90*/  @!P1 IMAD.IADD R17, R17, 0x1, -R251 ;  /* 0x0000000111119824 */ /* 0x000fe200078e0afb */
[----:B------:R-:W-:Y:S02]  /*12ca0*/  ISETP.GE.AND P5, PT, R33, RZ, PT ;  /* 0x000000ff2100720c */ /* 0x000fe40003fa6270 */
[----:B------:R-:W-:Y:S02]  /*12cb0*/  ISETP.GE.AND P4, PT, R32, RZ, PT ;  /* 0x000000ff2000720c */ /* 0x000fe40003f86270 */
[----:B------:R-:W2:Y:S01]  /*12cc0*/  LDL.LU R32, [R1+0x284] ;  /* 0x0002840001207983 */ /* 0x000ea20000300800 */
[----:B------:R-:W-:-:S08]  /*12cd0*/  ISETP.GE.AND P2, PT, R31, RZ, PT ;  /* 0x000000ff1f00720c */ /* 0x000fd00003f46270 */
        /* <DEDUP_REMOVED lines=22> */
[----:B-1----:R-:W-:-:S02]  /*12e40*/  MOV R11, R22 ;  /* 0x00000016000b7202 */ /* 0x002fc40000000f00 */
        /* <DEDUP_REMOVED lines=21> */
[----:B-1----:R-:W-:Y:S01]  /*12fa0*/  MOV R11, R23 ;  /* 0x00000017000b7202 */ /* 0x002fe20000000f00 */
[----:B------:R-:W-:Y:S01]  /*12fb0*/  IMAD.MOV.U32 R33, RZ, RZ, R18 ;  /* 0x000000ffff217224 */ /* 0x000fe200078e0012 */
[----:B--2---:R-:W-:-:S02]  /*12fc0*/  ISETP.GT.U32.AND P4, PT, R251, R32, PT ;  /* 0x00000020fb00720c */ /* 0x004fc40003f84070 */
[----:B---3--:R-:W-:Y:S02]  /*12fd0*/  ISETP.GE.AND P0, PT, R28, RZ, PT ;  /* 0x000000ff1c00720c */ /* 0x008fe40003f06270 */
[----:B------:R-:W2:Y:S01]  /*12fe0*/  LDL.LU R28, [R1+0x270] ;  /* 0x00027000011c7983 */ /* 0x000ea20000300800 */
[C---:B----4-:R-:W-:Y:S02]  /*12ff0*/  ISETP.GT.U32.AND P2, PT, R251.reuse, R31, PT ;  /* 0x0000001ffb00720c */ /* 0x050fe40003f44070 */
[C---:B------:R-:W-:Y:S02]  /*13000*/  ISETP.GT.U32.AND P3, PT, R251.reuse, R30, PT ;  /* 0x0000001efb00720c */ /* 0x040fe40003f64070 */
[----:B------:R-:W-:-:S06]  /*13010*/  ISETP.GT.U32.AND P1, PT, R251, R29, PT ;  /* 0x0000001dfb00720c */ /* 0x000fcc0003f24070 */
[----:B------:R-:W-:Y:S01]  /*13020*/  @!P0 IMAD.MOV R20, RZ, RZ, -R20 ;  /* 0x000000ffff148224 */ /* 0x000fe200078e0a14 */
[----:B------:R-:W-:Y:S02]  /*13030*/  @!P4 IADD3 R32, R32, -R251, RZ ;  /* 0x800000fb2020c210 */ /* 0x000fe40007ffe0ff */
[----:B------:R-:W-:Y:S02]  /*13040*/  ISETP.GE.AND P5, PT, R26, RZ, PT ;  /* 0x000000ff1a00720c */ /* 0x000fe40003fa6270 */
[----:B------:R-:W3:Y:S01]  /*13050*/  LDL.LU R26, [R1+0x26c] ;  /* 0x00026c00011a7983 */ /* 0x000ee20000300800 */
[--C-:B------:R-:W-:Y:S02]  /*13060*/  @!P2 IMAD.IADD R31, R31, 0x1, -R251.reuse ;  /* 0x000000011f1fa824 */ /* 0x100fe400078e0afb */
[--C-:B------:R-:W-:Y:S01]  /*13070*/  @!P3 IMAD.IADD R30, R30, 0x1, -R251.reuse ;  /* 0x000000011e1eb824 */ /* 0x100fe200078e0afb */
[----:B------:R-:W-:Y:S01]  /*13080*/  ISETP.GE.AND P4, PT, R25, RZ, PT ;  /* 0x000000ff1900720c */ /* 0x000fe20003f86270 */
[----:B------:R-:W-:Y:S01]  /*13090*/  @!P1 IMAD.IADD R29, R29, 0x1, -R251 ;  /* 0x000000011d1d9824 */ /* 0x000fe200078e0afb */
[----:B------:R-:W4:Y:S01]  /*130a0*/  LDL.LU R25, [R1+0x268] ;  /* 0x0002680001197983 */ /* 0x000f220000300800 */
[----:B------:R-:W-:-:S03]  /*130b0*/  ISETP.GE.AND P2, PT, R24, RZ, PT ;  /* 0x000000ff1800720c */ /* 0x000fc60003f46270 */
[----:B------:R-:W4:Y:S01]  /*130c0*/  LDL.LU R24, [R1+0x264] ;  /* 0x0002640001187983 */ /* 0x000f220000300800 */
[----:B------:R-:W-:Y:S01]  /*130d0*/  @!P5 IMAD.MOV R11, RZ, RZ, -R11 ;  /* 0x000000ffff0bd224 */ /* 0x000fe200078e0a0b */
[----:B------:R-:W-:Y:S02]  /*130e0*/  ISETP.GE.AND P3, PT, R22, RZ, PT ;  /* 0x000000ff1600720c */ /* 0x000fe40003f66270 */
[----:B------:R-:W4:Y:S01]  /*130f0*/  LDL.LU R22, [R1+0x260] ;  /* 0x0002600001167983 */ /* 0x000f220000300800 */
[----:B------:R-:W-:-:S03]  /*13100*/  ISETP.GE.AND P1, PT, R21, RZ, PT ;  /* 0x000000ff1500720c */ /* 0x000fc60003f26270 */
[----:B------:R-:W4:Y:S04]  /*13110*/  LDL.LU R21, [R1+0x25c] ;  /* 0x00025c0001157983 */ /* 0x000f280000300800 */
[----:B------:R1:W-:Y:S04]  /*13120*/  STL [R1+0x1b8], R20 ;  /* 0x0001b81401007387 */ /* 0x0003e80000100800 */
[----:B------:R-:W4:Y:S04]  /*13130*/  LDL R23, [R1+0x3870] ;  /* 0x0038700001177983 */ /* 0x000f280000100800 */
[----:B-1----:R-:W4:Y:S04]  /*13140*/  LDL R20, [R1+0x383c] ;  /* 0x00383c0001147983 */ /* 0x002f280000100800 */
[----:B------:R1:W-:Y:S01]  /*13150*/  STL [R1+0x1b4], R11 ;  /* 0x0001b40b01007387 */ /* 0x0003e20000100800 */
[----:B------:R-:W-:-:S02]  /*13160*/  @!P4 IMAD.MOV R19, RZ, RZ, -R19 ;  /* 0x000000ffff13c224 */ /* 0x000fc400078e0a13 */
[----:B------:R-:W-:Y:S02]  /*13170*/  @!P3 IMAD.MOV R33, RZ, RZ, -R33 ;  /* 0x000000ffff21b224 */ /* 0x000fe400078e0a21 */
[----:B-1----:R-:W-:Y:S02]  /*13180*/  IMAD.MOV.U32 R11, RZ, RZ, R17 ;  /* 0x000000ffff0b7224 */ /* 0x002fe400078e0011 */
[----:B------:R-:W4:Y:S03]  /*13190*/  LDL R17, [R1+0x3848] ;  /* 0x0038480001117983 */ /* 0x000f260000100800 */
[----:B------:R-:W-:Y:S01]  /*131a0*/  @!P2 IADD3 R11, -R11, RZ, RZ ;  /* 0x000000ff0b0ba210 */ /* 0x000fe20007ffe1ff */
        /* <DEDUP_REMOVED lines=8> */
[----:B------:R-:W-:-:S04]  /*13230*/  ISETP.GT.U32.AND P6, PT, R251, R27, PT ;  /* 0x0000001bfb00720c */ /* 0x000fc80003fc4070 */
[C---:B------:R-:W-:Y:S01]  /*13240*/  ISETP.GT.U32.AND P0, PT, R251.reuse, R34, PT ;  /* 0x00000022fb00720c */ /* 0x040fe20003f04070 */
[----:B------:R-:W-:Y:S01]  /*13250*/  IMAD.MOV.U32 R11, RZ, RZ, R12 ;  /* 0x000000ffff0b7224 */ /* 0x000fe200078e000c */
[----:B------:R-:W-:-:S07]  /*13260*/  ISETP.GT.U32.AND P5, PT, R251, R32, PT ;  /* 0x00000020fb00720c */ /* 0x000fce0003fa4070 */
[----:B------:R-:W-:Y:S01]  /*13270*/  @!P6 IMAD.IADD R27, R27, 0x1, -R251 ;  /* 0x000000011b1be824 */ /* 0x000fe200078e0afb */
[----:B------:R-:W-:Y:S01]  /*13280*/  ISETP.GT.U32.AND P4, PT, R251, R31, PT ;  /* 0x0000001ffb00720c */ /* 0x000fe20003f84070 */
[----:B------:R-:W-:-:S03]  /*13290*/  @!P1 IMAD.MOV R11, RZ, RZ, -R11 ;  /* 0x000000ffff0b9224 */ /* 0x000fc600078e0a0b */
[C---:B------:R-:W-:Y:S01]  /*132a0*/  ISETP.GT.U32.AND P6, PT, R251.reuse, R27, PT ;  /* 0x0000001bfb00720c */ /* 0x040fe20003fc4070 */
[--C-:B------:R-:W-:Y:S01]  /*132b0*/  @!P0 IMAD.IADD R34, R34, 0x1, -R251.reuse ;  /* 0x0000000122228824 */ /* 0x100fe200078e0afb */
[----:B------:R-:W-:Y:S02]  /*132c0*/  ISETP.GT.U32.AND P2, PT, R251, R30, PT ;  /* 0x0000001efb00720c */ /* 0x000fe40003f44070 */
[----:B------:R-:W-:Y:S01]  /*132d0*/  IABS R9, R9 ;  /* 0x0000000900097213 */ /* 0x000fe20000000000 */
[----:B------:R-:W-:-:S04]  /*132e0*/  @!P5 IMAD.IADD R32, R32, 0x1, -R251 ;  /* 0x000000012020d824 */ /* 0x000fc800078e0afb */
[----:B------:R-:W-:Y:S01]  /*132f0*/  IMAD.HI.U32 R10, R252, R9, RZ ;  /* 0x00000009fc0a7227 */ /* 0x000fe200078e00ff */
[----:B------:R-:W-:-:S03]  /*13300*/  @!P4 IADD3 R31, R31, -R251, RZ ;  /* 0x800000fb1f1fc210 */ /* 0x000fc60007ffe0ff */
[--C-:B------:R-:W-:Y:S02]  /*13310*/  @!P6 IMAD.IADD R27, R27, 0x1, -R251.reuse ;  /* 0x000000011b1be824 */ /* 0x100fe400078e0afb */
[----:B------:R-:W-:Y:S02]  /*13320*/  IMAD.MOV R10, RZ, RZ, -R10 ;  /* 0x000000ffff0a7224 */ /* 0x000fe400078e0a0a */
[----:B------:R-:W-:Y:S01]  /*13330*/  @!P2 IMAD.IADD R30, R30, 0x1, -R251 ;  /* 0x000000011e1ea824 */ /* 0x000fe200078e0afb */
[----:B------:R1:W-:Y:S01]  /*13340*/  STL [R1+0x1a4], R11 ;  /* 0x0001a40b01007387 */ /* 0x0003e20000100800 */
[C---:B------:R-:W-:Y:S02]  /*13350*/  IMAD R9, R251.reuse, R10, R9 ;  /* 0x0000000afb097224 */ /* 0x040fe400078e0209 */
[----:B------:R-:W-:Y:S01]  /*13360*/  IMAD.MOV.U32 R10, RZ, RZ, R34 ;  /* 0x000000ffff0a7224 */ /* 0x000fe200078e0022 */
[----:B------:R-:W-:Y:S01]  /*13370*/  ISETP.GT.U32.AND P3, PT, R251, R29, PT ;  /* 0x0000001dfb00720c */ /* 0x000fe20003f64070 */
[----:B-1----:R-:W-:-:S12]  /*13380*/  IMAD.MOV.U32 R11, RZ, RZ, R32 ;  /* 0x000000ffff0b7224 */ /* 0x002fd800078e0020 */
[----:B------:R-:W-:Y:S01]  /*13390*/  @!P3 IMAD.IADD R29, R29, 0x1, -R251 ;  /* 0x000000011d1db824 */ /* 0x000fe200078e0afb */
[----:B--2---:R-:W-:-:S13]  /*133a0*/  ISETP.GT.U32.AND P1, PT, R251, R28, PT ;  /* 0x0000001cfb00720c */ /* 0x004fda0003f24070 */
[----:B------:R-:W-:Y:S01]  /*133b0*/  @!P1 IMAD.IADD R28, R28, 0x1, -R251 ;  /* 0x000000011c1c9824 */ /* 0x000fe200078e0afb */
[C---:B---3--:R-:W-:Y:S02]  /*133c0*/  ISETP.GT.U32.AND P0, PT, R251.reuse, R26, PT ;  /* 0x0000001afb00720c */ /* 0x048fe40003f04070 */
[----:B----4-:R-:W-:-:S11]  /*133d0*/  ISETP.GT.U32.AND P5, PT, R251, R25, PT ;  /* 0x00000019fb00720c */ /* 0x010fd60003fa4070 */
[----:B------:R-:W-:Y:S01]  /*133e0*/  @!P0 IMAD.IADD R26, R26, 0x1, -R251 ;  /* 0x000000011a1a8824 */ /* 0x000fe200078e0afb */
[----:B------:R-:W-:Y:S02]  /*133f0*/  ISETP.GT.U32.AND P4, PT, R251, R24, PT ;  /* 0x00000018fb00720c */ /* 0x000fe40003f84070 */
[----:B------:R-:W-:Y:S02]  /*13400*/  @!P5 IADD3 R25, R25, -R251, RZ ;  /* 0x800000fb1919d210 */ /* 0x000fe40007ffe0ff */
[----:B------:R-:W-:Y:S02]  /*13410*/  ISETP.GT.U32.AND P2, PT, R251, R22, PT ;  /* 0x00000016fb00720c */ /* 0x000fe40003f44070 */
[----:B------:R-:W-:Y:S02]  /*13420*/  ISETP.GE.AND P6, PT, R23, RZ, PT ;  /* 0x000000ff1700720c */ /* 0x000fe40003fc6270 */
[----:B------:R-:W-:-:S05]  /*13430*/  ISETP.GE.AND P1, PT, R20, RZ, PT ;  /* 0x000000ff1400720c */ /* 0x000fca0003f26270 */
[----:B------:R-:W-:-:S04]  /*13440*/  @!P4 IMAD.IADD R24, R24, 0x1, -R251 ;  /* 0x000000011818c824 */ /* 0x000fc800078e0afb */
[----:B------:R-:W-:Y:S02]  /*13450*/  @!P2 IMAD.IADD R22, R22, 0x1, -R251 ;  /* 0x000000011616a824 */ /* 0x000fe400078e0afb */
[----:B------:R-:W-:Y:S02]  /*13460*/  @!P6 IADD3 R10, -R10, RZ, RZ ;  /* 0x000000ff0a0ae210 */ /* 0x000fe40007ffe1ff */
[----:B------:R-:W-:Y:S02]  /*13470*/  ISETP.GE.AND P0, PT, R17, RZ, PT ;  /* 0x000000ff1100720c */ /* 0x000fe40003f06270 */
[----:B------:R-:W2:Y:S01]  /*13480*/  LDL.LU R17, [R1+0x258] ;  /* 0x0002580001117983 */ /* 0x000ea20000300800 */
[----:B------:R-:W-:-:S03]  /*13490*/  @!P1 IMAD.MOV R11, RZ, RZ, -R11 ;  /* 0x000000ffff0b9224 */ /* 0x000fc600078e0a0b */
[----:B------:R-:W3:Y:S01]  /*134a0*/  LDL.LU R23, [R1+0x254] ;  /* 0x0002540001177983 */ /* 0x000ee20000300800 */
        /* <DEDUP_REMOVED lines=14> */
[----:B------:R1:W-:Y:S02]  /*13590*/  STL [R1+0x198], R10 ;  /* 0x0001980a01007387 */ /* 0x0003e40000100800 */
[----:B------:R-:W-:Y:S02]  /*135a0*/  @!P5 IADD3 R11, -R11, RZ, RZ ;  /* 0x000000ff0b0bd210 */ /* 0x000fe40007ffe1ff */
        /* <DEDUP_REMOVED lines=16> */
[--C-:B------:R-:W-:Y:S02]  /*136b0*/  @!P1 IMAD.IADD R26, R26, 0x1, -R251.reuse ;  /* 0x000000011a1a9824 */ /* 0x100fe400078e0afb */
[----:B------:R-:W-:-:S04]  /*136c0*/  @!P6 IMAD.IADD R24, R24, 0x1, -R251 ;  /* 0x000000011818e824 */ /* 0x000fc800078e0afb */
[----:B------:R-:W-:-:S04]  /*136d0*/  @!P3 IMAD.IADD R28, R28, 0x1, -R251 ;  /* 0x000000011c1cb824 */ /* 0x000fc800078e0afb */
[----:B------:R-:W-:Y:S01]  /*136e0*/  @!P5 IMAD.IADD R21, R21, 0x1, -R251 ;  /* 0x000000011515d824 */ /* 0x000fe200078e0afb */
[----:B------:R1:W-:Y:S01]  /*136f0*/  STL [R1+0x190], R10 ;  /* 0x0001900a01007387 */ /* 0x0003e20000100800 */
[----:B------:R-:W-:Y:S01]  /*13700*/  IMAD.MOV.U32 R12, RZ, RZ, R28 ;  /* 0x000000ffff0c7224 */ /* 0x000fe200078e001c */
[----:B-1----:R-:W-:-:S05]  /*13710*/  IADD3 R10, R246, 0x1ed, RZ ;  /* 0x000001edf60a7810 */ /* 0x002fca0007ffe0ff */
[----:B------:R-:W-:Y:S04]  /*13720*/  STL [R1+0x36c4], R10 ;  /* 0x0036c40a01007387 */ /* 0x000fe80000100800 */
[----:B------:R1:W-:Y:S04]  /*13730*/  STL [R1+0x18c], R11 ;  /* 0x00018c0b01007387 */ /* 0x0003e80000100800 */
[----:B------:R-:W4:Y:S01]  /*13740*/  LDL.LU R34, [R1+0x2cc] ;  /* 0x0002cc0001227983 */ /* 0x000f220000300800 */
[----:B-1----:R-:W-:Y:S01]  /*13750*/  IMAD.MOV.U32 R11, RZ, RZ, R26 ;  /* 0x000000ffff0b7224 */ /* 0x002fe200078e001a */
[----:B------:R-:W-:-:S13]  /*13760*/  ISETP.GT.U32.AND P4, PT, R251, R22, PT ;  /* 0x00000016fb00720c */ /* 0x000fda0003f84070 */
[----:B------:R-:W-:Y:S01]  /*13770*/  @!P4 IMAD.IADD R22, R22, 0x1, -R251 ;  /* 0x000000011616c824 */ /* 0x000fe200078e0afb */
[C---:B--2---:R-:W-:Y:S02]  /*13780*/  ISETP.GT.U32.AND P2, PT, R251.reuse, R17, PT ;  /* 0x00000011fb00720c */ /* 0x044fe40003f44070 */
[C---:B---3--:R-:W-:Y:S02]  /*13790*/  ISETP.GT.U32.AND P3, PT, R251.reuse, R23, PT ;  /* 0x00000017fb00720c */ /* 0x048fe40003f64070 */
[----:B----4-:R-:W-:-:S09]  /*137a0*/  ISETP.GT.U32.AND P1, PT, R251, R19, PT ;  /* 0x00000013fb00720c */ /* 0x010fd20003f24070 */
[--C-:B------:R-:W-:Y:S01]  /*137b0*/  @!P2 IMAD.IADD R17, R17, 0x1, -R251.reuse ;  /* 0x000000011111a824 */ /* 0x100fe200078e0afb */
[C---:B------:R-:W-:Y:S02]  /*137c0*/  ISETP.GT.U32.AND P0, PT, R251.reuse, R20, PT ;  /* 0x00000014fb00720c */ /* 0x040fe40003f04070 */
[----:B------:R-:W-:Y:S02]  /*137d0*/  ISETP.GT.U32.AND P6, PT, R251, R18, PT ;  /* 0x00000012fb00720c */ /* 0x000fe40003fc4070 */
[----:B------:R-:W-:Y:S02]  /*137e0*/  ISETP.GE.AND P5, PT, R33, RZ, PT ;  /* 0x000000ff2100720c */ /* 0x000fe40003fa6270 */
[----:B------:R-:W-:Y:S01]  /*137f0*/  ISETP.GE.AND P2, PT, R32, RZ, PT ;  /* 0x000000ff2000720c */ /* 0x000fe20003f46270 */
[----:B------:R-:W-:Y:S01]  /*13800*/  @!P3 IMAD.IADD R23, R23, 0x1, -R251 ;  /* 0x000000011717b824 */ /* 0x000fe200078e0afb */
[----:B------:R-:W-:-:S05]  /*13810*/  @!P1 IADD3 R19, R19, -R251, RZ ;  /* 0x800000fb13139210 */ /* 0x000fca0007ffe0ff */
[--C-:B------:R-:W-:Y:S01]  /*13820*/  @!P0 IMAD.IADD R20, R20, 0x1, -R251.reuse ;  /* 0x0000000114148824 */ /* 0x100fe200078e0afb */
[----:B------:R-:W-:Y:S01]  /*13830*/  ISETP.GE.AND P3, PT, R31, RZ, PT ;  /* 0x000000ff1f00720c */ /* 0x000fe20003f66270 */
[----:B------:R-:W2:Y:S02]  /*13840*/  LDL.LU R32, [R1+0x2c8] ;  /* 0x0002c80001207983 */ /* 0x000ea40000300800 */
[----:B------:R-:W-:Y:S01]  /*13850*/  @!P5 IADD3 R12, -R12, RZ, RZ ;  /* 0x000000ff0c0cd210 */ /* 0x000fe20007ffe1ff */
        /* <DEDUP_REMOVED lines=17> */
[----:B------:R-:W4:Y:S03]  /*13970*/  LDL R24, [R1+0x38b8] ;  /* 0x0038b80001187983 */ /* 0x000f260000100800 */
[----:B------:R-:W-:Y:S01]  /*13980*/  @!P1 IADD3 R11, -R11, RZ, RZ ;  /* 0x000000ff0b0b9210 */ /* 0x000fe20007ffe1ff */
[----:B------:R-:W-:Y:S04]  /*13990*/  STL [R1+0x180], R12 ;  /* 0x0001800c01007387 */ /* 0x000fe80000100800 */
[----:B------:R1:W-:Y:S02]  /*139a0*/  STL [R1+0x17c], R11 ;  /* 0x00017c0b01007387 */ /* 0x0003e40000100800 */
[----:B-1----:R-:W-:-:S02]  /*139b0*/  IMAD.MOV.U32 R11, RZ, RZ, R21 ;  /* 0x000000ffff0b7224 */ /* 0x002fc400078e0015 */
[----:B------:R-:W4:Y:S01]  /*139c0*/  LDL R21, [R1+0x3888] ;  /* 0x0038880001157983 */ /* 0x000f220000100800 */
[----:B------:R-:W-:-:S03]  /*139d0*/  IMAD.MOV.U32 R12, RZ, RZ, R22 ;  /* 0x000000ffff0c7224 */ /* 0x000fc600078e0016 */
[----:B------:R-:W4:Y:S01]  /*139e0*/  LDL R22, [R1+0x387c] ;  /* 0x00387c0001167983 */ /* 0x000f220000100800 */
[C---:B------:R-:W-:Y:S01]  /*139f0*/  ISETP.GT.U32.AND P4, PT, R251.reuse, R13, PT ;  /* 0x0000000dfb00720c */ /* 0x040fe20003f84070 */
[----:B------:R-:W-:Y:S01]  /*13a00*/  @!P0 IMAD.MOV R12, RZ, RZ, -R12 ;  /* 0x000000ffff0c8224 */ /* 0x000fe200078e0a0c */
[C---:B------:R-:W-:Y:S02]  /*13a10*/  ISETP.GT.U32.AND P0, PT, R251.reuse, R18, PT ;  /* 0x00000012fb00720c */ /* 0x040fe40003f04070 */
[C---:B------:R-:W-:Y:S02]  /*13a20*/  ISETP.GT.U32.AND P2, PT, R251.reuse, R23, PT ;  /* 0x00000017fb00720c */ /* 0x040fe40003f44070 */
[C---:B------:R-:W-:Y:S02]  /*13a30*/  ISETP.GT.U32.AND P3, PT, R251.reuse, R19, PT ;  /* 0x00000013fb00720c */ /* 0x040fe40003f64070 */
[----:B------:R-:W-:-:S05]  /*13a40*/  ISETP.GT.U32.AND P1, PT, R251, R20, PT ;  /* 0x00000014fb00720c */ /* 0x000fca0003f24070 */
[--C-:B------:R-:W-:Y:S01]  /*13a50*/  @!P4 IMAD.IADD R13, R13, 0x1, -R251.reuse ;  /* 0x000000010d0dc824 */ /* 0x100fe200078e0afb */
[----:B------:R-:W-:Y:S01]  /*13a60*/  ISETP.GT.U32.AND P4, PT, R251, R17, PT ;  /* 0x00000011fb00720c */ /* 0x000fe20003f84070 */
[----:B------:R-:W-:-:S03]  /*13a70*/  @!P0 IMAD.IADD R18, R18, 0x1, -R251 ;  /* 0x0000000112128824 */ /* 0x000fc600078e0afb */
[----:B------:R-:W-:Y:S01]  /*13a80*/  ISETP.GT.U32.AND P5, PT, R251, R13, PT ;  /* 0x0000000dfb00720c */ /* 0x000fe20003fa4070 */
[--C-:B------:R-:W-:Y:S01]  /*13a90*/  @!P2 IMAD.IADD R23, R23, 0x1, -R251.reuse ;  /* 0x000000011717a824 */ /* 0x100fe200078e0afb */
[----:B------:R-:W-:Y:S01]  /*13aa0*/  @!P3 IADD3 R19, R19, -R251, RZ ;  /* 0x800000fb1313b210 */ /* 0x000fe20007ffe0ff */
[----:B------:R-:W-:Y:S02]  /*13ab0*/  @!P1 IMAD.IADD R20, R20, 0x1, -R251 ;  /* 0x0000000114149824 */ /* 0x000fe400078e0afb */
[----:B------:R-:W-:-:S04]  /*13ac0*/  @!P6 IMAD.MOV R11, RZ, RZ, -R11 ;  /* 0x000000ffff0be224 */ /* 0x000fc800078e0a0b */
[--C-:B------:R-:W-:Y:S01]  /*13ad0*/  @!P4 IMAD.IADD R17, R17, 0x1, -R251.reuse ;  /* 0x000000011111c824 */ /* 0x100fe200078e0afb */
[----:B------:R1:W-:Y:S03]  /*13ae0*/  STL [R1+0x178], R12 ;  /* 0x0001780c01007387 */ /* 0x0003e60000100800 */
[----:B------:R-:W-:Y:S01]  /*13af0*/  @!P5 IMAD.IADD R13, R13, 0x1, -R251 ;  /* 0x000000010d0dd824 */ /* 0x000fe200078e0afb */
[----:B------:R-:W-:Y:S01]  /*13b00*/  STL [R1+0x174], R11 ;  /* 0x0001740b01007387 */ /* 0x000fe20000100800 */
[----:B-1----:R-:W-:Y:S01]  /*13b10*/  MOV R12, R23 ;  /* 0x00000017000c7202 */ /* 0x002fe20000000f00 */
[----:B------:R-:W-:Y:S01]  /*13b20*/  IMAD.MOV.U32 R33, RZ, RZ, R18 ;  /* 0x000000ffff217224 */ /* 0x000fe200078e0012 */
[----:B--2---:R-:W-:Y:S02]  /*13b30*/  ISETP.GT.U32.AND P2, PT, R251, R32, PT ;  /* 0x00000020fb00720c */ /* 0x004fe40003f44070 */
[----:B---3--:R-:W-:-:S02]  /*13b40*/  ISETP.GE.AND P4, PT, R29, RZ, PT ;  /* 0x000000ff1d00720c */ /* 0x008fc40003f86270 */
[----:B------:R-:W2:Y:S01]  /*13b50*/  LDL.LU R29, [R1+0x2b4] ;  /* 0x0002b400011d7983 */ /* 0x000ea20000300800 */
[C---:B----4-:R-:W-:Y:S02]  /*13b60*/  ISETP.GT.U32.AND P3, PT, R251.reuse, R31, PT ;  /* 0x0000001ffb00720c */ /* 0x050fe40003f64070 */
[C---:B------:R-:W-:Y:S02]  /*13b70*/  ISETP.GT.U32.AND P0, PT, R251.reuse, R28, PT ;  /* 0x0000001cfb00720c */ /* 0x040fe40003f04070 */
[----:B------:R-:W-:-:S04]  /*13b80*/  ISETP.GT.U32.AND P1, PT, R251, R30, PT ;  /* 0x0000001efb00720c */ /* 0x000fc80003f24070 */
[----:B------:R-:W-:-:S05]  /*13b90*/  @!P2 IMAD.IADD R32, R32, 0x1, -R251 ;  /* 0x000000012020a824 */ /* 0x000fca00078e0afb */
[----:B------:R-:W-:Y:S02]  /*13ba0*/  @!P3 IADD3 R31, R31, -R251, RZ ;  /* 0x800000fb1f1fb210 */ /* 0x000fe40007ffe0ff */
        /* <DEDUP_REMOVED lines=9> */
[----:B------:R-:W-:Y:S01]  /*13c40*/  ISETP.GE.AND P0, PT, R21, RZ, PT ;  /* 0x000000ff1500720c */ /* 0x000fe20003f06270 */
[----:B------:R-:W-:-:S04]  /*13c50*/  IMAD.MOV.U32 R21, RZ, RZ, R17 ;  /* 0x000000ffff157224 */ /* 0x000fc800078e0011 */
[----:B------:R-:W-:Y:S01]  /*13c60*/  @!P4 IMAD.MOV R21, RZ, RZ, -R21 ;  /* 0x000000ffff15c224 */ /* 0x000fe200078e0a15 */
[----:B------:R-:W-:Y:S02]  /*13c70*/  ISETP.GE.AND P1, PT, R22, RZ, PT ;  /* 0x000000ff1600720c */ /* 0x000fe40003f26270 */
[----:B------:R-:W4:Y:S04]  /*13c80*/  LDL.LU R22, [R1+0x2a4] ;  /* 0x0002a40001167983 */ /* 0x000f280000300800 */
        /* <DEDUP_REMOVED lines=27> */
[----:B------:R-:W-:Y:S01]  /*13e40*/  IABS R10, R10 ;  /* 0x0000000a000a7213 */ /* 0x000fe20000000000 */
[--C-:B------:R-:W-:Y:S02]  /*13e50*/  @!P4 IMAD.IADD R34, R34, 0x1, -R251.reuse ;  /* 0x000000012222c824 */ /* 0x100fe400078e0afb */
[----:B------:R-:W-:Y:S02]  /*13e60*/  @!P5 IMAD.IADD R32, R32, 0x1, -R251 ;  /* 0x000000012020d824 */ /* 0x000fe400078e0afb */
[----:B------:R-:W-:Y:S01]  /*13e70*/  IMAD.HI.U32 R11, R252, R10, RZ ;  /* 0x0000000afc0b7227 */ /* 0x000fe200078e00ff */
[----:B------:R-:W-:-:S03]  /*13e80*/  @!P2 IADD3 R31, R31, -R251, RZ ;  /* 0x800000fb1f1fa210 */ /* 0x000fc60007ffe0ff */
[----:B------:R-:W-:Y:S02]  /*13e90*/  @!P6 IMAD.IADD R27, R27, 0x1, -R251 ;  /* 0x000000011b1be824 */ /* 0x000fe400078e0afb */
        /* <DEDUP_REMOVED lines=14> */
[----:B------:R-:W-:Y:S02]  /*13f80*/  @!P5 IADD3 R25, R25, -R251, RZ ;  /* 0x800000fb1919d210 */ /* 0x000fe40007ffe0ff */
[--C-:B------:R-:W-:Y:S01]  /*13f90*/  @!P2 IMAD.IADD R24, R24, 0x1, -R251.reuse ;  /* 0x000000011818a824 */ /* 0x100fe200078e0afb */
[----:B------:R-:W-:Y:S02]  /*13fa0*/  ISETP.GT.U32.AND P3, PT, R251, R22, PT ;  /* 0x00000016fb00720c */ /* 0x000fe40003f64070 */
[----:B------:R-:W-:Y:S02]  /*13fb0*/  ISETP.GE.AND P6, PT, R23, RZ, PT ;  /* 0x000000ff1700720c */ /* 0x000fe40003fc6270 */
[----:B------:R-:W-:Y:S02]  /*13fc0*/  ISETP.GE.AND P0, PT, R21, RZ, PT ;  /* 0x000000ff1500720c */ /* 0x000fe40003f06270 */
[----:B------:R-:W2:Y:S07]  /*13fd0*/  LDL.LU R21, [R1+0x29c] ;  /* 0x00029c0001157983 */ /* 0x000eae0000300800 */
[----:B------:R-:W-:Y:S01]  /*13fe0*/  @!P3 IMAD.IADD R22, R22, 0x1, -R251 ;  /* 0x000000011616b824 */ /* 0x000fe200078e0afb */
[----:B------:R-:W3:Y:S01]  /*13ff0*/  LDL.LU R23, [R1+0x298] ;  /* 0x0002980001177983 */ /* 0x000ee20000300800 */
[----:B------:R-:W-:-:S02]  /*14000*/  @!P6 IADD3 R11, -R11, RZ, RZ ;  /* 0x000000ff0b0be210 */ /* 0x000fc40007ffe1ff */
[----:B------:R-:W-:Y:S01]  /*14010*/  ISETP.GE.AND P4, PT, R20, RZ, PT ;  /* 0x000000ff1400720c */ /* 0x000fe20003f86270 */
[----:B------:R-:W-:Y:S01]  /*14020*/  @!P0 IMAD.MOV R12, RZ, RZ, -R12 ;  /* 0x000000ffff0c8224 */ /* 0x000fe200078e0a0c */
[----:B------:R-:W4:Y:S01]  /*14030*/  LDL.LU R20, [R1+0x294] ;  /* 0x0002940001147983 */ /* 0x000f220000300800 */
[----:B------:R-:W-:Y:S02]  /*14040*/  ISETP.GE.AND P2, PT, R18, RZ, PT ;  /* 0x000000ff1200720c */ /* 0x000fe40003f46270 */
[----:B------:R-:W-:Y:S02]  /*14050*/  ISETP.GE.AND P5, PT, R19, RZ, PT ;  /* 0x000000ff1300720c */ /* 0x000fe40003fa6270 */
[----:B------:R-:W4:Y:S04]  /*14060*/  LDL.LU R19, [R1+0x290] ;  /* 0x0002900001137983 */ /* 0x000f280000300800 */
[----:B------:R-:W4:Y:S04]  /*14070*/  LDL.LU R18, [R1+0x28c] ;  /* 0x00028c0001127983 */ /* 0x000f280000300800 */
[----:B------:R1:W-:Y:S01]  /*14080*/  STL [R1+0x158], R11 ;  /* 0x0001580b01007387 */ /* 0x0003e20000100800 */
[----:B------:R-:W-:-:S03]  /*14090*/  ISETP.GE.AND P3, PT, R33, RZ, PT ;  /* 0x000000ff2100720c */ /* 0x000fc60003f66270 */
[----:B------:R-:W4:Y:S01]  /*140a0*/  LDL R33, [R1+0x38c8] ;  /* 0x0038c80001217983 */ /* 0x000f220000100800 */
[----:B-1----:R-:W-:-:S03]  /*140b0*/  IMAD.MOV.U32 R11, RZ, RZ, R31 ;  /* 0x000000ffff0b7224 */ /* 0x002fc600078e001f */
[----:B------:R1:W-:Y:S01]  /*140c0*/  STL [R1+0x154], R12 ;  /* 0x0001540c01007387 */ /* 0x0003e20000100800 */
[----:B------:R-:W-:-:S03]  /*140d0*/  @!P4 IMAD.MOV R11, RZ, RZ, -R11 ;  /* 0x000000ffff0bc224 */ /* 0x000fc600078e0a0b */
[----:B------:R-:W4:Y:S04]  /*140e0*/  LDL R32, [R1+0x38e4] ;  /* 0x0038e40001207983 */ /* 0x000f280000100800 */
        /* <DEDUP_REMOVED lines=30> */
[----:B------:R-:W-:Y:S01]  /*142d0*/  ISETP.GT.U32.AND P2, PT, R251, R22, PT ;  /* 0x00000016fb00720c */ /* 0x000fe20003f44070 */
[----:B-1----:R-:W-:-:S12]  /*142e0*/  IMAD.MOV.U32 R12, RZ, RZ, R26 ;  /* 0x000000ffff0c7224 */ /* 0x002fd800078e001a */
[----:B------:R-:W-:Y:S01]  /*142f0*/  @!P2 IMAD.IADD R22, R22, 0x1, -R251 ;  /* 0x000000011616a824 */ /* 0x000fe200078e0afb */
[C---:B--2---:R-:W-:Y:S02]  /*14300*/  ISETP.GT.U32.AND P3, PT, R251.reuse, R21, PT ;  /* 0x00000015fb00720c */ /* 0x044fe40003f64070 */
[----:B---3--:R-:W-:-:S11]  /*14310*/  ISETP.GT.U32.AND P1, PT, R251, R23, PT ;  /* 0x00000017fb00720c */ /* 0x008fd60003f24070 */
[--C-:B------:R-:W-:Y:S01]  /*14320*/  @!P3 IMAD.IADD R21, R21, 0x1, -R251.reuse ;  /* 0x000000011515b824 */ /* 0x100fe200078e0afb */
[----:B----4-:R-:W-:Y:S01]  /*14330*/  ISETP.GT.U32.AND P0, PT, R251, R20, PT ;  /* 0x00000014fb00720c */ /* 0x010fe20003f04070 */
[----:B------:R-:W-:Y:S01]  /*14340*/  @!P1 IMAD.IADD R23, R23, 0x1, -R251 ;  /* 0x0000000117179824 */ /* 0x000fe200078e0afb */
[C---:B------:R-:W-:Y:S02]  /*14350*/  ISETP.GT.U32.AND P4, PT, R251.reuse, R19, PT ;  /* 0x00000013fb00720c */ /* 0x040fe40003f84070 */
[----:B------:R-:W-:-:S09]  /*14360*/  ISETP.GT.U32.AND P6, PT, R251, R18, PT ;  /* 0x00000012fb00720c */ /* 0x000fd20003fc4070 */
[----:B------:R-:W-:Y:S02]  /*14370*/  @!P0 IADD3 R20, R20, -R251, RZ ;  /* 0x800000fb14148210 */ /* 0x000fe40007ffe0ff */
[----:B------:R-:W-:Y:S02]  /*14380*/  ISETP.GE.AND P5, PT, R33, RZ, PT ;  /* 0x000000ff2100720c */ /* 0x000fe40003fa6270 */
[----:B------:R-:W-:Y:S01]  /*14390*/  ISETP.GE.AND P3, PT, R32, RZ, PT ;  /* 0x000000ff2000720c */ /* 0x000fe20003f66270 */
[----:B------:R-:W-:Y:S01]  /*143a0*/  @!P4 IMAD.IADD R19, R19, 0x1, -R251 ;  /* 0x000000011313c824 */ /* 0x000fe200078e0afb */
[----:B------:R-:W2:Y:S01]  /*143b0*/  LDL.LU R32, [R1+0x30c] ;  /* 0x00030c0001207983 */ /* 0x000ea20000300800 */
[----:B------:R-:W-:-:S08]  /*143c0*/  ISETP.GE.AND P1, PT, R31, RZ, PT ;  /* 0x000000ff1f00720c */ /* 0x000fd00003f26270 */
        /* <DEDUP_REMOVED lines=52> */
[--C-:B------:R-:W-:Y:S02]  /*14710*/  @!P3 IMAD.IADD R32, R32, 0x1, -R251.reuse ;  /* 0x000000012020b824 */ /* 0x100fe400078e0afb */
[----:B------:R-:W-:Y:S02]  /*14720*/  @!P2 IADD3 R21, -R21, RZ, RZ ;  /* 0x000000ff1515a210 */ /* 0x000fe40007ffe1ff */
[----:B------:R-:W-:Y:S02]  /*14730*/  ISETP.GE.AND P5, PT, R26, RZ, PT ;  /* 0x000000ff1a00720c */ /* 0x000fe40003fa6270 */
[----:B------:R-:W3:Y:S01]  /*14740*/  LDL.LU R26, [R1+0x2f4] ;  /* 0x0002f400011a7983 */ /* 0x000ee20000300800 */
[--C-:B------:R-:W-:Y:S01]  /*14750*/  @!P0 IMAD.IADD R30, R30, 0x1, -R251.reuse ;  /* 0x000000011e1e8824 */ /* 0x100fe200078e0afb */
[----:B------:R-:W-:Y:S01]  /*14760*/  @!P1 IADD3 R31, R31, -R251, RZ ;  /* 0x800000fb1f1f9210 */ /* 0x000fe20007ffe0ff */
[----:B------:R-:W-:Y:S01]  /*14770*/  @!P4 IMAD.IADD R29, R29, 0x1, -R251 ;  /* 0x000000011d1dc824 */ /* 0x000fe200078e0afb */
[----:B------:R-:W-:-:S02]  /*14780*/  ISETP.GE.AND P3, PT, R25, RZ, PT ;  /* 0x000000ff1900720c */ /* 0x000fc40003f66270 */
[----:B------:R-:W4:Y:S05]  /*14790*/  LDL.LU R25, [R1+0x2f0] ;  /* 0x0002f00001197983 */ /* 0x000f2a0000300800 */
[----:B------:R-:W-:Y:S01]  /*147a0*/  @!P5 IMAD.MOV R13, RZ, RZ, -R13 ;  /* 0x000000ffff0dd224 */ /* 0x000fe200078e0a0d */
[----:B------:R-:W-:Y:S02]  /*147b0*/  ISETP.GE.AND P1, PT, R24, RZ, PT ;  /* 0x000000ff1800720c */ /* 0x000fe40003f26270 */
[----:B------:R-:W-:Y:S02]  /*147c0*/  ISETP.GE.AND P4, PT, R22, RZ, PT ;  /* 0x000000ff1600720c */ /* 0x000fe40003f86270 */
[----:B------:R-:W-:-:S02]  /*147d0*/  ISETP.GE.AND P0, PT, R17, RZ, PT ;  /* 0x000000ff1100720c */ /* 0x000fc40003f06270 */
[----:B------:R-:W4:Y:S04]  /*147e0*/  LDL.LU R17, [R1+0x2ec] ;  /* 0x0002ec0001117983 */ /* 0x000f280000300800 */
[----:B------:R-:W4:Y:S04]  /*147f0*/  LDL.LU R24, [R1+0x2e8] ;  /* 0x0002e80001187983 */ /* 0x000f280000300800 */
[----:B------:R-:W4:Y:S04]  /*14800*/  LDL.LU R22, [R1+0x2e4] ;  /* 0x0002e40001167983 */ /* 0x000f280000300800 */
[----:B------:R1:W-:Y:S04]  /*14810*/  STL [R1+0x128], R21 ;  /* 0x0001281501007387 */ /* 0x0003e80000100800 */
[----:B------:R-:W4:Y:S04]  /*14820*/  LDL R23, [R1+0x38dc] ;  /* 0x0038dc0001177983 */ /* 0x000f280000100800 */
[----:B-1----:R-:W4:Y:S04]  /*14830*/  LDL R21, [R1+0x38e8] ;  /* 0x0038e80001157983 */ /* 0x002f280000100800 */
[----:B------:R1:W-:Y:S01]  /*14840*/  STL [R1+0x124], R13 ;  /* 0x0001240d01007387 */ /* 0x0003e20000100800 */
[----:B------:R-:W-:-:S02]  /*14850*/  @!P3 IMAD.MOV R20, RZ, RZ, -R20 ;  /* 0x000000ffff14b224 */ /* 0x000fc400078e0a14 */
[----:B------:R-:W-:Y:S01]  /*14860*/  @!P0 IMAD.MOV R33, RZ, RZ, -R33 ;  /* 0x000000ffff218224 */ /* 0x000fe200078e0a21 */
        /* <DEDUP_REMOVED lines=10> */
[----:B------:R-:W-:Y:S01]  /*14910*/  @!P6 IMAD.IADD R34, R34, 0x1, -R251 ;  /* 0x000000012222e824 */ /* 0x000fe200078e0afb */
[----:B------:R-:W-:-:S04]  /*14920*/  ISETP.GT.U32.AND P6, PT, R251, R27, PT ;  /* 0x0000001bfb00720c */ /* 0x000fc80003fc4070 */
[----:B------:R-:W-:Y:S02]  /*14930*/  ISETP.GT.U32.AND P2, PT, R251, R34, PT ;  /* 0x00000022fb00720c */ /* 0x000fe40003f44070 */
[----:B------:R-:W-:-:S07]  /*14940*/  MOV R13, R14 ;  /* 0x0000000e000d7202 */ /* 0x000fce0000000f00 */
[----:B------:R-:W-:Y:S01]  /*14950*/  @!P6 IMAD.IADD R27, R27, 0x1, -R251 ;  /* 0x000000011b1be824 */ /* 0x000fe200078e0afb */
[C---:B------:R-:W-:Y:S01]  /*14960*/  ISETP.GT.U32.AND P5, PT, R251.reuse, R32, PT ;  /* 0x00000020fb00720c */ /* 0x040fe20003fa4070 */
[----:B------:R-:W-:Y:S01]  /*14970*/  @!P4 IMAD.MOV R13, RZ, RZ, -R13 ;  /* 0x000000ffff0dc224 */ /* 0x000fe200078e0a0d */
[C---:B------:R-:W-:Y:S02]  /*14980*/  ISETP.GT.U32.AND P3, PT, R251.reuse, R31, PT ;  /* 0x0000001ffb00720c */ /* 0x040fe40003f64070 */
[C---:B------:R-:W-:Y:S01]  /*14990*/  ISETP.GT.U32.AND P6, PT, R251.reuse, R27, PT ;  /* 0x0000001bfb00720c */ /* 0x040fe20003fc4070 */
[----:B------:R-:W-:Y:S01]  /*149a0*/  @!P2 IMAD.IADD R34, R34, 0x1, -R251 ;  /* 0x000000012222a824 */ /* 0x000fe200078e0afb */
[----:B------:R-:W-:Y:S02]  /*149b0*/  ISETP.GT.U32.AND P1, PT, R251, R30, PT ;  /* 0x0000001efb00720c */ /* 0x000fe40003f24070 */
[----:B------:R-:W-:-:S05]  /*149c0*/  IABS R11, R11 ;  /* 0x0000000b000b7213 */ /* 0x000fca0000000000 */
[----:B------:R-:W-:-:S04]  /*149d0*/  IMAD.HI.U32 R12, R252, R11, RZ ;  /* 0x0000000bfc0c7227 */ /* 0x000fc800078e00ff */
[--C-:B------:R-:W-:Y:S02]  /*149e0*/  @!P6 IMAD.IADD R27, R27, 0x1, -R251.reuse ;  /* 0x000000011b1be824 */ /* 0x100fe400078e0afb */
[--C-:B------:R-:W-:Y:S02]  /*149f0*/  @!P5 IMAD.IADD R32, R32, 0x1, -R251.reuse ;  /* 0x000000012020d824 */ /* 0x100fe400078e0afb */
[----:B------:R-:W-:Y:S01]  /*14a00*/  @!P3 IMAD.IADD R31, R31, 0x1, -R251 ;  /* 0x000000011f1fb824 */ /* 0x000fe200078e0afb */
[----:B------:R-:W-:Y:S01]  /*14a10*/  @!P1 IADD3 R30, R30, -R251, RZ ;  /* 0x800000fb1e1e9210 */ /* 0x000fe20007ffe0ff */
[----:B------:R-:W-:Y:S01]  /*14a20*/  IMAD.MOV R12, RZ, RZ, -R12 ;  /* 0x000000ffff0c7224 */ /* 0x000fe200078e0a0c */
[----:B------:R1:W-:Y:S03]  /*14a30*/  STL [R1+0x114], R13 ;  /* 0x0001140d01007387 */ /* 0x0003e60000100800 */
[----:B------:R-:W-:-:S02]  /*14a40*/  IMAD R11, R251, R12, R11 ;  /* 0x0000000cfb0b7224 */ /* 0x000fc400078e020b */
        /* <DEDUP_REMOVED lines=8> */
[--C-:B------:R-:W-:Y:S02]  /*14ad0*/  @!P2 IMAD.IADD R26, R26, 0x1, -R251.reuse ;  /* 0x000000011a1aa824 */ /* 0x100fe400078e0afb */
[----:B------:R-:W-:Y:S01]  /*14ae0*/  @!P5 IMAD.IADD R25, R25, 0x1, -R251 ;  /* 0x000000011919d824 */ /* 0x000fe200078e0afb */
[C---:B------:R-:W-:Y:S02]  /*14af0*/  ISETP.GT.U32.AND P3, PT, R251.reuse, R17, PT ;  /* 0x00000011fb00720c */ /* 0x040fe40003f64070 */
[----:B------:R-:W-:Y:S02]  /*14b00*/  ISETP.GT.U32.AND P1, PT, R251, R24, PT ;  /* 0x00000018fb00720c */ /* 0x000fe40003f24070 */
[----:B------:R-:W-:Y:S02]  /*14b10*/  ISETP.GE.AND P6, PT, R23, RZ, PT ;  /* 0x000000ff1700720c */ /* 0x000fe40003fc6270 */
[----:B------:R-:W-:-:S07]  /*14b20*/  ISETP.GE.AND P4, PT, R21, RZ, PT ;  /* 0x000000ff1500720c */ /* 0x000fce0003f86270 */
[----:B------:R-:W-:Y:S02]  /*14b30*/  @!P3 IADD3 R17, R17, -R251, RZ ;  /* 0x800000fb1111b210 */ /* 0x000fe40007ffe0ff */
[----:B------:R-:W-:Y:S02]  /*14b40*/  @!P1 IMAD.IADD R24, R24, 0x1, -R251 ;  /* 0x0000000118189824 */ /* 0x000fe400078e0afb */
[----:B------:R-:W-:Y:S01]  /*14b50*/  @!P6 IMAD.MOV R12, RZ, RZ, -R12 ;  /* 0x000000ffff0ce224 */ /* 0x000fe200078e0a0c */
[----:B------:R-:W-:Y:S02]  /*14b60*/  ISETP.GE.AND P2, PT, R19, RZ, PT ;  /* 0x000000ff1300720c */ /* 0x000fe40003f46270 */
[----:B------:R-:W2:Y:S01]  /*14b70*/  LDL.LU R19, [R1+0x2e0] ;  /* 0x0002e00001137983 */ /* 0x000ea20000300800 */
[----:B------:R-:W-:Y:S01]  /*14b80*/  ISETP.GE.AND P5, PT, R18, RZ, PT ;  /* 0x000000ff1200720c */ /* 0x000fe20003fa6270 */
[----:B------:R-:W-:Y:S02]  /*14b90*/  @!P4 IMAD.MOV R13, RZ, RZ, -R13 ;  /* 0x000000ffff0dc224 */ /* 0x000fe400078e0a0d */
[----:B------:R-:W3:Y:S04]  /*14ba0*/  LDL.LU R23, [R1+0x2dc] ;  /* 0x0002dc0001177983 */ /* 0x000ee80000300800 */
[----:B------:R-:W4:Y:S04]  /*14bb0*/  LDL.LU R21, [R1+0x2d8] ;  /* 0x0002d80001157983 */ /* 0x000f280000300800 */
[----:B------:R-:W4:Y:S01]  /*14bc0*/  LDL.LU R18, [R1+0x2d4] ;  /* 0x0002d40001127983 */ /* 0x000f220000300800 */
[----:B------:R-:W-:-:S03]  /*14bd0*/  ISETP.GE.AND P3, PT, R20, RZ, PT ;  /* 0x000000ff1400720c */ /* 0x000fc60003f66270 */
[----:B------:R-:W4:Y:S04]  /*14be0*/  LDL.LU R20, [R1+0x2d0] ;  /* 0x0002d00001147983 */ /* 0x000f280000300800 */
[----:B------:R1:W-:Y:S01]  /*14bf0*/  STL [R1+0x110], R12 ;  /* 0x0001100c01007387 */ /* 0x0003e20000100800 */
[----:B------:R-:W-:Y:S02]  /*14c00*/  ISETP.GE.AND P1, PT, R33, RZ, PT ;  /* 0x000000ff2100720c */ /* 0x000fe40003f26270 */
[----:B-1----:R-:W-:Y:S01]  /*14c10*/  MOV R12, R31 ;  /* 0x0000001f000c7202 */ /* 0x002fe20000000f00 */
        /* <DEDUP_REMOVED lines=16> */
[----:B------:R-:W-:Y:S01]  /*14d20*/  ISETP.GT.U32.AND P2, PT, R251, R25, PT ;  /* 0x00000019fb00720c */ /* 0x000fe20003f44070 */
[----:B------:R-:W-:-:S08]  /*14d30*/  @!P1 IMAD.MOV R13, RZ, RZ, -R13 ;  /* 0x000000ffff0d9224 */ /* 0x000fd000078e0a0d */
[----:B------:R-:W-:Y:S01]  /*14d40*/  @!P0 IMAD.IADD R22, R22, 0x1, -R251 ;  /* 0x0000000116168824 */ /* 0x000fe200078e0afb */
[----:B------:R-:W-:-:S04]  /*14d50*/  ISETP.GT.U32.AND P0, PT, R251, R28, PT ;  /* 0x0000001cfb00720c */ /* 0x000fc80003f04070 */
[C---:B------:R-:W-:Y:S02]  /*14d60*/  ISETP.GT.U32.AND P5, PT, R251.reuse, R22, PT ;  /* 0x00000016fb00720c */ /* 0x040fe40003fa4070 */
[----:B------:R-:W-:Y:S01]  /*14d70*/  ISETP.GT.U32.AND P6, PT, R251, R17, PT ;  /* 0x00000011fb00720c */ /* 0x000fe20003fc4070 */
[--C-:B------:R-:W-:Y:S02]  /*14d80*/  @!P4 IMAD.IADD R26, R26, 0x1, -R251.reuse ;  /* 0x000000011a1ac824 */ /* 0x100fe400078e0afb */
[--C-:B------:R-:W-:Y:S02]  /*14d90*/  @!P2 IMAD.IADD R25, R25, 0x1, -R251.reuse ;  /* 0x000000011919a824 */ /* 0x100fe400078e0afb */
[----:B------:R-:W-:Y:S02]  /*14da0*/  @!P3 IMAD.MOV R12, RZ, RZ, -R12 ;  /* 0x000000ffff0cb224 */ /* 0x000fe400078e0a0c */
[----:B------:R-:W-:-:S04]  /*14db0*/  @!P0 IMAD.IADD R28, R28, 0x1, -R251 ;  /* 0x000000011c1c8824 */ /* 0x000fc800078e0afb */
[----:B------:R-:W-:Y:S01]  /*14dc0*/  @!P5 IMAD.IADD R22, R22, 0x1, -R251 ;  /* 0x000000011616d824 */ /* 0x000fe200078e0afb */
[----:B------:R1:W-:Y:S01]  /*14dd0*/  STL [R1+0x100], R12 ;  /* 0x0001000c01007387 */ /* 0x0003e20000100800 */
[----:B------:R-:W-:Y:S01]  /*14de0*/  @!P6 IADD3 R17, R17, -R251, RZ ;  /* 0x800000fb1111e210 */ /* 0x000fe20007ffe0ff */
        /* <DEDUP_REMOVED lines=10> */
[C---:B----4-:R-:W-:Y:S02]  /*14e90*/  ISETP.GT.U32.AND P4, PT, R251.reuse, R21, PT ;  /* 0x00000015fb00720c */ /* 0x050fe40003f84070 */
[----:B------:R-:W-:-:S07]  /*14ea0*/  ISETP.GT.U32.AND P2, PT, R251, R18, PT ;  /* 0x00000012fb00720c */ /* 0x000fce0003f44070 */
[--C-:B------:R-:W-:Y:S01]  /*14eb0*/  @!P1 IMAD.IADD R19, R19, 0x1, -R251.reuse ;  /* 0x0000000113139824 */ /* 0x100fe200078e0afb */
[----:B------:R-:W-:Y:S01]  /*14ec0*/  ISETP.GT.U32.AND P6, PT, R251, R20, PT ;  /* 0x00000014fb00720c */ /* 0x000fe20003fc4070 */
[--C-:B------:R-:W-:Y:S02]  /*14ed0*/  @!P0 IMAD.IADD R23, R23, 0x1, -R251.reuse ;  /* 0x0000000117178824 */ /* 0x100fe400078e0afb */
[----:B------:R-:W-:Y:S01]  /*14ee0*/  @!P4 IMAD.IADD R21, R21, 0x1, -R251 ;  /* 0x000000011515c824 */ /* 0x000fe200078e0afb */
[----:B------:R-:W-:Y:S02]  /*14ef0*/  ISETP.GE.AND P5, PT, R33, RZ, PT ;  /* 0x000000ff2100720c */ /* 0x000fe40003fa6270 */
[----:B------:R-:W-:Y:S02]  /*14f00*/  ISETP.GE.AND P1, PT, R32, RZ, PT ;  /* 0x000000ff2000720c */ /* 0x000fe40003f26270 */
[----:B------:R-:W-:Y:S01]  /*14f10*/  @!P2 IADD3 R18, R18, -R251, RZ ;  /* 0x800000fb1212a210 */ /* 0x000fe20007ffe0ff */
[----:B------:R-:W2:Y:S01]  /*14f20*/  LDL.LU R32, [R1+0x350] ;  /* 0x0003500001207983 */ /* 0x000ea20000300800 */
[----:B------:R-:W-:-:S07]  /*14f30*/  ISETP.GE.AND P0, PT, R31, RZ, PT ;  /* 0x000000ff1f00720c */ /* 0x000fce0003f06270 */
        /* <DEDUP_REMOVED lines=20> */
[----:B------:R-:W-:Y:S04]  /*15080*/  STL [R1+0xf0], R14 ;  /* 0x0000f00e01007387 */ /* 0x000fe80000100800 */
[----:B------:R1:W-:Y:S02]  /*15090*/  STL [R1+0xec], R13 ;  /* 0x0000ec0d01007387 */ /* 0x0003e40000100800 */
[----:B-1----:R-:W-:-:S02]  /*150a0*/  MOV R13, R22 ;  /* 0x00000016000d7202 */ /* 0x002fc40000000f00 */
        /* <DEDUP_REMOVED lines=13> */
[--C-:B------:R-:W-:Y:S02]  /*15180*/  @!P0 IMAD.IADD R21, R21, 0x1, -R251.reuse ;  /* 0x0000000115158824 */ /* 0x100fe400078e0afb */
[----:B------:R-:W-:Y:S01]  /*15190*/  @!P1 IMAD.IADD R23, R23, 0x1, -R251 ;  /* 0x0000000117179824 */ /* 0x000fe200078e0afb */
[----:B------:R-:W-:Y:S01]  /*151a0*/  @!P4 IADD3 R18, R18, -R251, RZ ;  /* 0x800000fb1212c210 */ /* 0x000fe20007ffe0ff */
[----:B------:R-:W-:-:S04]  /*151b0*/  @!P6 IMAD.MOV R13, RZ, RZ, -R13 ;  /* 0x000000ffff0de224 */ /* 0x000fc800078e0a0d */
[--C-:B------:R-:W-:Y:S01]  /*151c0*/  @!P3 IMAD.IADD R19, R19, 0x1, -R251.reuse ;  /* 0x000000011313b824 */ /* 0x100fe200078e0afb */
[----:B------:R1:W-:Y:S03]  /*151d0*/  STL [R1+0xe8], R14 ;  /* 0x0000e80e01007387 */ /* 0x0003e60000100800 */
[----:B------:R-:W-:Y:S01]  /*151e0*/  @!P5 IMAD.IADD R15, R15, 0x1, -R251 ;  /* 0x000000010f0fd824 */ /* 0x000fe200078e0afb */
[----:B------:R-:W-:Y:S01]  /*151f0*/  STL [R1+0xe4], R13 ;  /* 0x0000e40d01007387 */ /* 0x000fe20000100800 */
[----:B-1----:R-:W-:Y:S02]  /*15200*/  IMAD.MOV.U32 R14, RZ, RZ, R23 ;  /* 0x000000ffff0e7224 */ /* 0x002fe400078e0017 */
[----:B------:R-:W-:Y:S01]  /*15210*/  IMAD.MOV.U32 R33, RZ, RZ, R20 ;  /* 0x000000ffff217224 */ /* 0x000fe200078e0014 */
[----:B--2---:R-:W-:Y:S02]  /*15220*/  ISETP.GT.U32.AND P1, PT, R251, R32, PT ;  /* 0x00000020fb00720c */ /* 0x004fe40003f24070 */
[----:B---3--:R-:W-:-:S02]  /*15230*/  ISETP.GE.AND P3, PT, R29, RZ, PT ;  /* 0x000000ff1d00720c */ /* 0x008fc40003f66270 */
[C---:B----4-:R-:W-:Y:S02]  /*15240*/  ISETP.GT.U32.AND P0, PT, R251.reuse, R31, PT ;  /* 0x0000001ffb00720c */ /* 0x050fe40003f04070 */
[C---:B------:R-:W-:Y:S02]  /*15250*/  ISETP.GT.U32.AND P2, PT, R251.reuse, R28, PT ;  /* 0x0000001cfb00720c */ /* 0x040fe40003f44070 */
[----:B------:R-:W-:-:S09]  /*15260*/  ISETP.GT.U32.AND P4, PT, R251, R30, PT ;  /* 0x0000001efb00720c */ /* 0x000fd20003f84070 */
[--C-:B------:R-:W-:Y:S01]  /*15270*/  @!P0 IMAD.IADD R31, R31, 0x1, -R251.reuse ;  /* 0x000000011f1f8824 */ /* 0x100fe200078e0afb */
[----:B------:R-:W-:Y:S01]  /*15280*/  ISETP.GE.AND P5, PT, R27, RZ, PT ;  /* 0x000000ff1b00720c */ /* 0x000fe20003fa6270 */
[--C-:B------:R-:W-:Y:S01]  /*15290*/  @!P2 IMAD.IADD R28, R28, 0x1, -R251.reuse ;  /* 0x000000011c1ca824 */ /* 0x100fe200078e0afb */
[----:B------:R-:W2:Y:S01]  /*152a0*/  LDL.LU R27, [R1+0x33c] ;  /* 0x00033c00011b7983 */ /* 0x000ea20000300800 */
[----:B------:R-:W-:Y:S01]  /*152b0*/  @!P1 IMAD.IADD R32, R32, 0x1, -R251 ;  /* 0x0000000120209824 */ /* 0x000fe200078e0afb */
[----:B------:R-:W-:Y:S02]  /*152c0*/  @!P4 IADD3 R30, R30, -R251, RZ ;  /* 0x800000fb1e1ec210 */ /* 0x000fe40007ffe0ff */
[----:B------:R-:W-:Y:S02]  /*152d0*/  ISETP.GE.AND P1, PT, R25, RZ, PT ;  /* 0x000000ff1900720c */ /* 0x000fe40003f26270 */
[----:B------:R-:W-:Y:S02]  /*152e0*/  ISETP.GE.AND P0, PT, R17, RZ, PT ;  /* 0x000000ff1100720c */ /* 0x000fe40003f06270 */
[----:B------:R-:W3:Y:S04]  /*152f0*/  LDL.LU R17, [R1+0x338] ;  /* 0x0003380001117983 */ /* 0x000ee80000300800 */
[----:B------:R-:W4:Y:S01]  /*15300*/  LDL.LU R29, [R1+0x334] ;  /* 0x00033400011d7983 */ /* 0x000f220000300800 */
[----:B------:R-:W-:-:S03]  /*15310*/  @!P5 IMAD.MOV R14, RZ, RZ, -R14 ;  /* 0x000000ffff0ed224 */ /* 0x000fc600078e0a0e */
[----:B------:R-:W4:Y:S01]  /*15320*/  LDL.LU R25, [R1+0x330] ;  /* 0x0003300001197983 */ /* 0x000f220000300800 */
[----:B------:R-:W-:Y:S01]  /*15330*/  ISETP.GE.AND P2, PT, R22, RZ, PT ;  /* 0x000000ff1600720c */ /* 0x000fe20003f46270 */
[----:B------:R-:W-:Y:S01]  /*15340*/  IMAD.MOV.U32 R22, RZ, RZ, R19 ;  /* 0x000000ffff167224 */ /* 0x000fe200078e0013 */
[----:B------:R-:W-:-:S04]  /*15350*/  ISETP.GE.AND P4, PT, R24, RZ, PT ;  /* 0x000000ff1800720c */ /* 0x000fc80003f86270 */
[----:B------:R-:W-:Y:S01]  /*15360*/  @!P3 IADD3 R22, -R22, RZ, RZ ;  /* 0x000000ff1616b210 */ /* 0x000fe20007ffe1ff */
        /* <DEDUP_REMOVED lines=20> */
[C---:B------:R-:W-:Y:S02]  /*154b0*/  ISETP.GT.U32.AND P3, PT, R251.reuse, R34, PT ;  /* 0x00000022fb00720c */ /* 0x040fe40003f64070 */
[----:B------:R-:W-:Y:S02]  /*154c0*/  MOV R14, R15 ;  /* 0x0000000f000e7202 */ /* 0x000fe40000000f00 */
[----:B------:R-:W-:-:S05]  /*154d0*/  ISETP.GT.U32.AND P5, PT, R251, R32, PT ;  /* 0x00000020fb00720c */ /* 0x000fca0003fa4070 */
        /* <DEDUP_REMOVED lines=8> */
[----:B------:R-:W-:-:S04]  /*15560*/  IMAD.HI.U32 R13, R252, R12, RZ ;  /* 0x0000000cfc0d7227 */ /* 0x000fc800078e00ff */
[--C-:B------:R-:W-:Y:S02]  /*15570*/  @!P6 IMAD.IADD R26, R26, 0x1, -R251.reuse ;  /* 0x000000011a1ae824 */ /* 0x100fe400078e0afb */
[----:B------:R-:W-:Y:S01]  /*15580*/  @!P1 IMAD.IADD R31, R31, 0x1, -R251 ;  /* 0x000000011f1f9824 */ /* 0x000fe200078e0afb */
[----:B------:R-:W-:Y:S01]  /*15590*/  @!P0 IADD3 R30, R30, -R251, RZ ;  /* 0x800000fb1e1e8210 */ /* 0x000fe20007ffe0ff */
[----:B------:R-:W-:Y:S01]  /*155a0*/  IMAD.MOV R13, RZ, RZ, -R13 ;  /* 0x000000ffff0d7224 */ /* 0x000fe200078e0a0d */
[----:B------:R1:W-:Y:S03]  /*155b0*/  STL [R1+0xcc], R14 ;  /* 0x0000cc0e01007387 */ /* 0x0003e60000100800 */
[C---:B------:R-:W-:Y:S02]  /*155c0*/  IMAD R12, R251.reuse, R13, R12 ;  /* 0x0000000dfb0c7224 */ /* 0x040fe400078e020c */
[----:B------:R-:W-:Y:S01]  /*155d0*/  IMAD.MOV.U32 R13, RZ, RZ, R34 ;  /* 0x000000ffff0d7224 */ /* 0x000fe200078e0022 */
[----:B------:R-:W-:Y:S01]  /*155e0*/  ISETP.GT.U32.AND P4, PT, R251, R28, PT ;  /* 0x0000001cfb00720c */ /* 0x000fe20003f84070 */
[----:B-1----:R-:W-:-:S12]  /*155f0*/  IMAD.MOV.U32 R14, RZ, RZ, R32 ;  /* 0x000000ffff0e7224 */ /* 0x002fd800078e0020 */
[----:B------:R-:W-:Y:S01]  /*15600*/  @!P4 IMAD.IADD R28, R28, 0x1, -R251 ;  /* 0x000000011c1cc824 */ /* 0x000fe200078e0afb */
[C---:B--2---:R-:W-:Y:S02]  /*15610*/  ISETP.GT.U32.AND P2, PT, R251.reuse, R27, PT ;  /* 0x0000001bfb00720c */ /* 0x044fe40003f44070 */
[----:B---3--:R-:W-:-:S11]  /*15620*/  ISETP.GT.U32.AND P3, PT, R251, R17, PT ;  /* 0x00000011fb00720c */ /* 0x008fd60003f64070 */
[--C-:B------:R-:W-:Y:S01]  /*15630*/  @!P2 IMAD.IADD R27, R27, 0x1, -R251.reuse ;  /* 0x000000011b1ba824 */ /* 0x100fe200078e0afb */
[C---:B----4-:R-:W-:Y:S02]  /*15640*/  ISETP.GT.U32.AND P5, PT, R251.reuse, R29, PT ;  /* 0x0000001dfb00720c */ /* 0x050fe40003fa4070 */
[----:B------:R-:W-:Y:S01]  /*15650*/  ISETP.GT.U32.AND P1, PT, R251, R25, PT ;  /* 0x00000019fb00720c */ /* 0x000fe20003f24070 */
[----:B------:R-:W-:Y:S01]  /*15660*/  @!P3 IMAD.IADD R17, R17, 0x1, -R251 ;  /* 0x000000011111b824 */ /* 0x000fe200078e0afb */
[----:B------:R-:W-:Y:S02]  /*15670*/  ISETP.GT.U32.AND P0, PT, R251, R24, PT ;  /* 0x00000018fb00720c */ /* 0x000fe40003f04070 */
[----:B------:R-:W-:Y:S02]  /*15680*/  ISETP.GE.AND P6, PT, R23, RZ, PT ;  /* 0x000000ff1700720c */ /* 0x000fe40003fc6270 */
[----:B------:R-:W-:-:S05]  /*15690*/  ISETP.GE.AND P2, PT, R22, RZ, PT ;  /* 0x000000ff1600720c */ /* 0x000fca0003f46270 */
[--C-:B------:R-:W-:Y:S02]  /*156a0*/  @!P5 IMAD.IADD R29, R29, 0x1, -R251.reuse ;  /* 0x000000011d1dd824 */ /* 0x100fe400078e0afb */
[----:B------:R-:W-:Y:S02]  /*156b0*/  @!P1 IADD3 R25, R25, -R251, RZ ;  /* 0x800000fb19199210 */ /* 0x000fe40007ffe0ff */
[----:B------:R-:W-:Y:S02]  /*156c0*/  @!P0 IMAD.IADD R24, R24, 0x1, -R251 ;  /* 0x0000000118188824 */ /* 0x000fe400078e0afb */
[----:B------:R-:W-:Y:S01]  /*156d0*/  @!P6 IMAD.MOV R13, RZ, RZ, -R13 ;  /* 0x000000ffff0de224 */ /* 0x000fe200078e0a0d */
[----:B------:R-:W-:Y:S02]  /*156e0*/  ISETP.GE.AND P5, PT, R20, RZ, PT ;  /* 0x000000ff1400720c */ /* 0x000fe40003fa6270 */
[----:B------:R-:W-:Y:S02]  /*156f0*/  ISETP.GE.AND P3, PT, R18, RZ, PT ;  /* 0x000000ff1200720c */ /* 0x000fe40003f66270 */
[----:B------:R-:W2:Y:S01]  /*15700*/  LDL.LU R18, [R1+0x324] ;  /* 0x0003240001127983 */ /* 0x000ea20000300800 */
[----:B------:R-:W-:-:S03]  /*15710*/  @!P2 IMAD.MOV R14, RZ, RZ, -R14 ;  /* 0x000000ffff0ea224 */ /* 0x000fc600078e0a0e */
        /* <DEDUP_REMOVED lines=30> */
[----:B------:R-:W-:Y:S02]  /*15900*/  @!P2 IMAD.IADD R17, R17, 0x1, -R251 ;  /* 0x000000011111a824 */ /* 0x000fe400078e0afb */
[----:B------:R-:W-:Y:S02]  /*15910*/  @!P1 IMAD.MOV R13, RZ, RZ, -R13 ;  /* 0x000000ffff0d9224 */ /* 0x000fe400078e0a0d */
[----:B------:R-:W-:-:S04]  /*15920*/  @!P3 IMAD.IADD R29, R29, 0x1, -R251 ;  /* 0x000000011d1db824 */ /* 0x000fc800078e0afb */
        /* <DEDUP_REMOVED lines=8> */
[----:B------:R1:W-:Y:S02]  /*159b0*/  STL [R1+0xb4], R14 ;  /* 0x0000b40e01007387 */ /* 0x0003e40000100800 */
[----:B-1----:R-:W-:Y:S02]  /*159c0*/  IMAD.MOV.U32 R14, RZ, RZ, R17 ;  /* 0x000000ffff0e7224 */ /* 0x002fe400078e0011 */
[----:B------:R-:W-:Y:S01]  /*159d0*/  @!P1 IMAD.IADD R24, R24, 0x1, -R251 ;  /* 0x0000000118189824 */ /* 0x000fe200078e0afb */
[C---:B--2---:R-:W-:Y:S02]  /*159e0*/  ISETP.GT.U32.AND P0, PT, R251.reuse, R18, PT ;  /* 0x00000012fb00720c */ /* 0x044fe40003f04070 */
[----:B---3--:R-:W-:-:S02]  /*159f0*/  ISETP.GT.U32.AND P4, PT, R251, R22, PT ;  /* 0x00000016fb00720c */ /* 0x008fc40003f84070 */
        /* <DEDUP_REMOVED lines=8> */
[----:B------:R-:W2:Y:S01]  /*15a80*/  LDL.LU R32, [R1+0x398] ;  /* 0x0003980001207983 */ /* 0x000ea20000300800 */
[----:B------:R-:W-:-:S02]  /*15a90*/  @!P3 IADD3 R20, R20, -R251, RZ ;  /* 0x800000fb1414b210 */ /* 0x000fc40007ffe0ff */
[----:B------:R-:W-:Y:S02]  /*15aa0*/  ISETP.GE.AND P4, PT, R31, RZ, PT ;  /* 0x000000ff1f00720c */ /* 0x000fe40003f86270 */
[----:B------:R-:W3:Y:S04]  /*15ab0*/  LDL.LU R31, [R1+0x394] ;  /* 0x00039400011f7983 */ /* 0x000ee80000300800 */
[----:B------:R-:W-:Y:S01]  /*15ac0*/  @!P5 IADD3 R15, -R15, RZ, RZ ;  /* 0x000000ff0f0fd210 */ /* 0x000fe20007ffe1ff */
[----:B------:R-:W-:Y:S01]  /*15ad0*/  @!P6 IMAD.IADD R21, R21, 0x1, -R251 ;  /* 0x000000011515e824 */ /* 0x000fe200078e0afb */
[----:B------:R-:W4:Y:S01]  /*15ae0*/  LDL R33, [R1+0x3968] ;  /* 0x0039680001217983 */ /* 0x000f220000100800 */
[----:B------:R-:W-:Y:S01]  /*15af0*/  ISETP.GE.AND P2, PT, R30, RZ, PT ;  /* 0x000000ff1e00720c */ /* 0x000fe20003f46270 */
[----:B------:R-:W-:Y:S01]  /*15b00*/  @!P0 IMAD.MOV R14, RZ, RZ, -R14 ;  /* 0x000000ffff0e8224 */ /* 0x000fe200078e0a0e */
[----:B------:R-:W-:-:S02]  /*15b10*/  ISETP.GE.AND P3, PT, R28, RZ, PT ;  /* 0x000000ff1c00720c */ /* 0x000fc40003f66270 */
[----:B------:R-:W2:Y:S04]  /*15b20*/  LDL.LU R28, [R1+0x390] ;  /* 0x00039000011c7983 */ /* 0x000ea80000300800 */
[----:B------:R-:W2:Y:S01]  /*15b30*/  LDL.LU R27, [R1+0x38c] ;  /* 0x00038c00011b7983 */ /* 0x000ea20000300800 */
[----:B------:R-:W-:-:S03]  /*15b40*/  ISETP.GE.AND P6, PT, R26, RZ, PT ;  /* 0x000000ff1a00720c */ /* 0x000fc60003fc6270 */
[----:B------:R-:W2:Y:S04]  /*15b50*/  LDL.LU R26, [R1+0x388] ;  /* 0x00038800011a7983 */ /* 0x000ea80000300800 */
[----:B------:R-:W2:Y:S04]  /*15b60*/  LDL.LU R17, [R1+0x384] ;  /* 0x0003840001117983 */ /* 0x000ea80000300800 */
[----:B------:R1:W-:Y:S04]  /*15b70*/  STL [R1+0xb0], R15 ;  /* 0x0000b00f01007387 */ /* 0x0003e80000100800 */
[----:B------:R-:W2:Y:S04]  /*15b80*/  LDL R30, [R1+0x3974] ;  /* 0x00397400011e7983 */ /* 0x000ea80000100800 */
[----:B------:R1:W-:Y:S02]  /*15b90*/  STL [R1+0xac], R14 ;  /* 0x0000ac0e01007387 */ /* 0x0003e40000100800 */
[----:B-1----:R-:W-:-:S02]  /*15ba0*/  IMAD.MOV.U32 R15, RZ, RZ, R29 ;  /* 0x000000ffff0f7224 */ /* 0x002fc400078e001d */
[----:B------:R-:W2:Y:S02]  /*15bb0*/  LDL R29, [R1+0x3948] ;  /* 0x00394800011d7983 */ /* 0x000ea40000100800 */
[----:B------:R-:W-:Y:S02]  /*15bc0*/  @!P4 IMAD.MOV R15, RZ, RZ, -R15 ;  /* 0x000000ffff0fc224 */ /* 0x000fe400078e0a0f */
[----:B------:R-:W-:Y:S02]  /*15bd0*/  IMAD.MOV.U32 R14, RZ, RZ, R25 ;  /* 0x000000ffff0e7224 */ /* 0x000fe400078e0019 */
[----:B------:R-:W2:Y:S02]  /*15be0*/  LDL R25, [R1+0x3998] ;  /* 0x0039980001197983 */ /* 0x000ea40000100800 */
[----:B------:R-:W-:Y:S02]  /*15bf0*/  @!P2 IMAD.MOV R14, RZ, RZ, -R14 ;  /* 0x000000ffff0ea224 */ /* 0x000fe400078e0a0e */
[----:B------:R1:W-:Y:S04]  /*15c00*/  STL [R1+0xa8], R15 ;  /* 0x0000a80f01007387 */ /* 0x0003e80000100800 */
[----:B------:R1:W-:Y:S02]  /*15c10*/  STL [R1+0xa4], R14 ;  /* 0x0000a40e01007387 */ /* 0x0003e40000100800 */
[----:B-1----:R-:W-:-:S02]  /*15c20*/  MOV R15, R24 ;  /* 0x00000018000f7202 */ /* 0x002fc40000000f00 */
[----:B------:R-:W2:Y:S01]  /*15c30*/  LDL R24, [R1+0x39b4] ;  /* 0x0039b40001187983 */ /* 0x000ea20000100800 */
[----:B------:R-:W-:-:S03]  /*15c40*/  IMAD.MOV.U32 R14, RZ, RZ, R19 ;  /* 0x000000ffff0e7224 */ /* 0x000fc600078e0013 */
[----:B------:R-:W2:Y:S01]  /*15c50*/  LDL R19, [R1+0x397c] ;  /* 0x00397c0001137983 */ /* 0x000ea20000100800 */
[C---:B------:R-:W-:Y:S02]  /*15c60*/  ISETP.GT.U32.AND P1, PT, R251.reuse, R16, PT ;  /* 0x00000010fb00720c */ /* 0x040fe40003f24070 */
[C---:B------:R-:W-:Y:S02]  /*15c70*/  ISETP.GT.U32.AND P0, PT, R251.reuse, R22, PT ;  /* 0x00000016fb00720c */ /* 0x040fe40003f04070 */
[C---:B------:R-:W-:Y:S02]  /*15c80*/  ISETP.GT.U32.AND P4, PT, R251.reuse, R23, PT ;  /* 0x00000017fb00720c */ /* 0x040fe40003f84070 */
[C---:B------:R-:W-:Y:S01]  /*15c90*/  ISETP.GT.U32.AND P2, PT, R251.reuse, R20, PT ;  /* 0x00000014fb00720c */ /* 0x040fe20003f44070 */
[----:B------:R-:W-:Y:S01]  /*15ca0*/  @!P3 IMAD.MOV R15, RZ, RZ, -R15 ;  /* 0x000000ffff0fb224 */ /* 0x000fe200078e0a0f */
[----:B------:R-:W-:-:S05]  /*15cb0*/  ISETP.GT.U32.AND P3, PT, R251, R21, PT ;  /* 0x00000015fb00720c */ /* 0x000fca0003f64070 */
[--C-:B------:R-:W-:Y:S01]  /*15cc0*/  @!P1 IMAD.IADD R16, R16, 0x1, -R251.reuse ;  /* 0x0000000110109824 */ /* 0x100fe200078e0afb */
[----:B------:R-:W-:Y:S01]  /*15cd0*/  ISETP.GT.U32.AND P1, PT, R251, R18, PT ;  /* 0x00000012fb00720c */ /* 0x000fe20003f24070 */
[----:B------:R-:W-:-:S03]  /*15ce0*/  @!P0 IMAD.IADD R22, R22, 0x1, -R251 ;  /* 0x0000000116168824 */ /* 0x000fc600078e0afb */
[----:B------:R-:W-:Y:S01]  /*15cf0*/  ISETP.GT.U32.AND P5, PT, R251, R16, PT ;  /* 0x00000010fb00720c */ /* 0x000fe20003fa4070 */
[--C-:B------:R-:W-:Y:S02]  /*15d00*/  @!P4 IMAD.IADD R23, R23, 0x1, -R251.reuse ;  /* 0x000000011717c824 */ /* 0x100fe400078e0afb */
[--C-:B------:R-:W-:Y:S02]  /*15d10*/  @!P2 IMAD.IADD R20, R20, 0x1, -R251.reuse ;  /* 0x000000011414a824 */ /* 0x100fe400078e0afb */
[----:B------:R-:W-:-:S04]  /*15d20*/  @!P3 IMAD.IADD R21, R21, 0x1, -R251 ;  /* 0x000000011515b824 */ /* 0x000fc800078e0afb */
[-C--:B------:R-:W-:Y:S01]  /*15d30*/  @!P1 IADD3 R18, R18, -R251.reuse, RZ ;  /* 0x800000fb12129210 */ /* 0x080fe20007ffe0ff */
[----:B------:R-:W-:Y:S01]  /*15d40*/  @!P6 IMAD.MOV R14, RZ, RZ, -R14 ;  /* 0x000000ffff0ee224 */ /* 0x000fe200078e0a0e */
[----:B------:R1:W-:Y:S02]  /*15d50*/  STL [R1+0xa0], R15 ;  /* 0x0000a00f01007387 */ /* 0x0003e40000100800 */
[----:B------:R-:W-:Y:S02]  /*15d60*/  @!P5 IADD3 R16, R16, -R251, RZ ;  /* 0x800000fb1010d210 */ /* 0x000fe40007ffe0ff */
[----:B------:R-:W-:Y:S01]  /*15d70*/  STL [R1+0x9c], R14 ;  /* 0x00009c0e01007387 */ /* 0x000fe20000100800 */
[----:B------:R-:W-:Y:S01]  /*15d80*/  IMAD.MOV.U32 R34, RZ, RZ, R21 ;  /* 0x000000ffff227224 */ /* 0x000fe200078e0015 */
[----:B---3--:R-:W-:Y:S02]  /*15d90*/  ISETP.GT.U32.AND P0, PT, R251, R31, PT ;  /* 0x0000001ffb00720c */ /* 0x008fe40003f04070 */
[----:B----4-:R-:W-:-:S02]  /*15da0*/  ISETP.GE.AND P1, PT, R33, RZ, PT ;  /* 0x000000ff2100720c */ /* 0x010fc40003f26270 */
[C---:B--2---:R-:W-:Y:S02]  /*15db0*/  ISETP.GT.U32.AND P4, PT, R251.reuse, R28, PT ;  /* 0x0000001cfb00720c */ /* 0x044fe40003f84070 */
[----:B------:R-:W-:-:S07]  /*15dc0*/  ISETP.GT.U32.AND P2, PT, R251, R27, PT ;  /* 0x0000001bfb00720c */ /* 0x000fce0003f44070 */
[----:B------:R-:W-:Y:S01]  /*15dd0*/  @!P0 IMAD.IADD R31, R31, 0x1, -R251 ;  /* 0x000000011f1f8824 */ /* 0x000fe200078e0afb */
[----:B------:R-:W-:-:S03]  /*15de0*/  ISETP.GT.U32.AND P3, PT, R251, R26, PT ;  /* 0x0000001afb00720c */ /* 0x000fc60003f64070 */
[--C-:B------:R-:W-:Y:S02]  /*15df0*/  @!P4 IMAD.IADD R28, R28, 0x1, -R251.reuse ;  /* 0x000000011c1cc824 */ /* 0x100fe400078e0afb */
[----:B------:R-:W-:Y:S01]  /*15e00*/  @!P2 IMAD.IADD R27, R27, 0x1, -R251 ;  /* 0x000000011b1ba824 */ /* 0x000fe200078e0afb */
[----:B------:R-:W-:Y:S02]  /*15e10*/  ISETP.GE.AND P5, PT, R30, RZ, PT ;  /* 0x000000ff1e00720c */ /* 0x000fe40003fa6270 */
[----:B------:R-:W2:Y:S01]  /*15e20*/  LDL.LU R30, [R1+0x380] ;  /* 0x00038000011e7983 */ /* 0x000ea20000300800 */
[----:B------:R-:W-:-:S03]  /*15e30*/  ISETP.GE.AND P0, PT, R29, RZ, PT ;  /* 0x000000ff1d00720c */ /* 0x000fc60003f06270 */
[----:B------:R-:W3:Y:S01]  /*15e40*/  LDL.LU R29, [R1+0x37c] ;  /* 0x00037c00011d7983 */ /* 0x000ee20000300800 */
[----:B------:R-:W-:-:S03]  /*15e50*/  ISETP.GE.AND P4, PT, R25, RZ, PT ;  /* 0x000000ff1900720c */ /* 0x000fc60003f86270 */
[----:B------:R-:W4:Y:S01]  /*15e60*/  LDL.LU R25, [R1+0x378] ;  /* 0x0003780001197983 */ /* 0x000f220000300800 */
[----:B------:R-:W-:Y:S02]  /*15e70*/  @!P3 IADD3 R26, R26, -R251, RZ ;  /* 0x800000fb1a1ab210 */ /* 0x000fe40007ffe0ff */
[----:B------:R-:W-:Y:S01]  /*15e80*/  MOV R33, R23 ;  /* 0x0000001700217202 */ /* 0x000fe20000000f00 */
[----:B-1----:R-:W4:Y:S01]  /*15e90*/  LDL.LU R15, [R1+0x374] ;  /* 0x00037400010f7983 */ /* 0x002f220000300800 */
[----:B------:R-:W-:Y:S01]  /*15ea0*/  ISETP.GE.AND P2, PT, R24, RZ, PT ;  /* 0x000000ff1800720c */ /* 0x000fe20003f46270 */
[----:B------:R-:W-:-:S04]  /*15eb0*/  IMAD.MOV.U32 R24, RZ, RZ, R18 ;  /* 0x000000ffff187224 */ /* 0x000fc800078e0012 */
[----:B------:R-:W-:Y:S01]  /*15ec0*/  @!P1 IMAD.MOV R24, RZ, RZ, -R24 ;  /* 0x000000ffff189224 */ /* 0x000fe200078e0a18 */
[----:B------:R-:W-:Y:S02]  /*15ed0*/  ISETP.GE.AND P3, PT, R19, RZ, PT ;  /* 0x000000ff1300720c */ /* 0x000fe40003f66270 */
[----:B------:R-:W4:Y:S01]  /*15ee0*/  LDL.LU R19, [R1+0x370] ;  /* 0x0003700001137983 */ /* 0x000f220000300800 */
[----:B------:R-:W-:-:S03]  /*15ef0*/  @!P5 IMAD.MOV R22, RZ, RZ, -R22 ;  /* 0x000000ffff16d224 */ /* 0x000fc600078e0a16 */
[----:B------:R-:W4:Y:S01]  /*15f00*/  LDL.LU R18, [R1+0x36c] ;  /* 0x00036c0001127983 */ /* 0x000f220000300800 */
[----:B------:R-:W-:-:S03]  /*15f10*/  @!P0 IMAD.MOV R33, RZ, RZ, -R33 ;  /* 0x000000ffff218224 */ /* 0x000fc600078e0a21 */
[----:B------:R1:W-:Y:S01]  /*15f20*/  STL [R1+0x98], R24 ;  /* 0x0000981801007387 */ /* 0x0003e20000100800 */
[----:B------:R-:W-:Y:S02]  /*15f30*/  @!P4 IMAD.MOV R20, RZ, RZ, -R20 ;  /* 0x000000ffff14c224 */ /* 0x000fe400078e0a14 */
[----:B------:R-:W-:Y:S01]  /*15f40*/  @!P2 IMAD.MOV R34, RZ, RZ, -R34 ;  /* 0x000000ffff22a224 */ /* 0x000fe200078e0a22 */
[----:B------:R-:W4:Y:S04]  /*15f50*/  LDL R23, [R1+0x3964] ;  /* 0x0039640001177983 */ /* 0x000f280000100800 */
[----:B-1----:R-:W4:Y:S04]  /*15f60*/  LDL R24, [R1+0x3988] ;  /* 0x0039880001187983 */ /* 0x002f280000100800 */
[----:B------:R1:W-:Y:S04]  /*15f70*/  STL [R1+0x94], R22 ;  /* 0x0000941601007387 */ /* 0x0003e80000100800 */
[----:B------:R-:W4:Y:S04]  /*15f80*/  LDL R21, [R1+0x39c8] ;  /* 0x0039c80001157983 */ /* 0x000f280000100800 */
[----:B-1----:R-:W4:Y:S04]  /*15f90*/  LDL R22, [R1+0x39b0] ;  /* 0x0039b00001167983 */ /* 0x002f280000100800 */
[----:B------:R1:W-:Y:S04]  /*15fa0*/  STL [R1+0x90], R33 ;  /* 0x0000902101007387 */ /* 0x0003e80000100800 */
[----:B------:R1:W-:Y:S02]  /*15fb0*/  STL [R1+0x8c], R20 ;  /* 0x00008c1401007387 */ /* 0x0003e40000100800 */
[----:B-1----:R-:W-:-:S02]  /*15fc0*/  MOV R33, R16 ;  /* 0x0000001000217202 */ /* 0x002fc40000000f00 */
[----:B------:R-:W4:Y:S04]  /*15fd0*/  LDL R20, [R1+0x3994] ;  /* 0x0039940001147983 */ /* 0x000f280000100800 */
[----:B------:R1:W-:Y:S04]  /*15fe0*/  STL [R1+0x88], R34 ;  /* 0x0000882201007387 */ /* 0x0003e80000100800 */
[----:B-1----:R-:W4:Y:S04]  /*15ff0*/  LDL.LU R34, [R1+0x3f08] ;  /* 0x003f080001227983 */ /* 0x002f280000300800 */
[----:B------:R-:W4:Y:S01]  /*16000*/  LDL R16, [R1+0x39a0] ;  /* 0x0039a00001107983 */ /* 0x000f220000100800 */
[----:B------:R-:W-:-:S13]  /*16010*/  ISETP.GT.U32.AND P6, PT, R251, R32, PT ;  /* 0x00000020fb00720c */ /* 0x000fda0003fc4070 */
[----:B------:R-:W-:Y:S01]  /*16020*/  @!P6 IMAD.IADD R32, R32, 0x1, -R251 ;  /* 0x000000012020e824 */ /* 0x000fe200078e0afb */
[C---:B------:R-:W-:Y:S02]  /*16030*/  ISETP.GT.U32.AND P6, PT, R251.reuse, R17, PT ;  /* 0x00000011fb00720c */ /* 0x040fe40003fc4070 */
[C---:B------:R-:W-:Y:S02]  /*16040*/  ISETP.GT.U32.AND P4, PT, R251.reuse, R27, PT ;  /* 0x0000001bfb00720c */ /* 0x040fe40003f84070 */
[C---:B------:R-:W-:Y:S02]  /*16050*/  ISETP.GT.U32.AND P1, PT, R251.reuse, R32, PT ;  /* 0x00000020fb00720c */ /* 0x040fe40003f24070 */
[C---:B------:R-:W-:Y:S02]  /*16060*/  ISETP.GT.U32.AND P5, PT, R251.reuse, R31, PT ;  /* 0x0000001ffb00720c */ /* 0x040fe40003fa4070 */
[----:B------:R-:W-:-:S05]  /*16070*/  ISETP.GT.U32.AND P0, PT, R251, R28, PT ;  /* 0x0000001cfb00720c */ /* 0x000fca0003f04070 */
[----:B------:R-:W-:Y:S02]  /*16080*/  @!P6 IMAD.IADD R17, R17, 0x1, -R251 ;  /* 0x000000011111e824 */ /* 0x000fe400078e0afb */
[----:B------:R-:W-:-:S03]  /*16090*/  @!P3 IMAD.MOV R33, RZ, RZ, -R33 ;  /* 0x000000ffff21b224 */ /* 0x000fc600078e0a21 */
[----:B------:R-:W-:Y:S01]  /*160a0*/  ISETP.GT.U32.AND P6, PT, R251, R17, PT ;  /* 0x00000011fb00720c */ /* 0x000fe20003fc4070 */
[--C-:B------:R-:W-:Y:S01]  /*160b0*/  @!P1 IMAD.IADD R32, R32, 0x1, -R251.reuse ;  /* 0x0000000120209824 */ /* 0x100fe200078e0afb */
[----:B------:R-:W-:Y:S01]  /*160c0*/  IABS R13, R13 ;  /* 0x0000000d000d7213 */ /* 0x000fe20000000000 */
[--C-:B------:R-:W-:Y:S01]  /*160d0*/  @!P4 IMAD.IADD R27, R27, 0x1, -R251.reuse ;  /* 0x000000011b1bc824 */ /* 0x100fe200078e0afb */
[----:B------:R-:W-:Y:S01]  /*160e0*/  @!P0 IADD3 R28, R28, -R251, RZ ;  /* 0x800000fb1c1c8210 */ /* 0x000fe20007ffe0ff */
[----:B------:R-:W-:Y:S01]  /*160f0*/  @!P5 IMAD.IADD R31, R31, 0x1, -R251 ;  /* 0x000000011f1fd824 */ /* 0x000fe200078e0afb */
[----:B------:R-:W-:Y:S01]  /*16100*/  ISETP.GT.U32.AND P2, PT, R251, R26, PT ;  /* 0x0000001afb00720c */ /* 0x000fe20003f44070 */
[----:B------:R-:W-:-:S06]  /*16110*/  IMAD.HI.U32 R14, R252, R13, RZ ;  /* 0x0000000dfc0e7227 */ /* 0x000fcc00078e00ff */
[----:B------:R-:W-:Y:S02]  /*16120*/  @!P6 IMAD.IADD R17, R17, 0x1, -R251 ;  /* 0x000000011111e824 */ /* 0x000fe400078e0afb */
[----:B------:R-:W-:Y:S01]  /*16130*/  IMAD.MOV R14, RZ, RZ, -R14 ;  /* 0x000000ffff0e7224 */ /* 0x000fe200078e0a0e */
[----:B------:R1:W-:Y:S03]  /*16140*/  STL [R1+0x84], R33 ;  /* 0x0000842101007387 */ /* 0x0003e60000100800 */
[C---:B------:R-:W-:Y:S02]  /*16150*/  IMAD R13, R251.reuse, R14, R13 ;  /* 0x0000000efb0d7224 */ /* 0x040fe400078e020d */
[----:B------:R-:W-:Y:S01]  /*16160*/  IMAD.MOV.U32 R14, RZ, RZ, R32 ;  /* 0x000000ffff0e7224 */ /* 0x000fe200078e0020 */
[----:B-1----:R-:W4:Y:S01]  /*16170*/  LDL.LU R33, [R1+0x3f04] ;  /* 0x003f040001217983 */ /* 0x002f220000300800 */
[----:B------:R-:W-:Y:S01]  /*16180*/  @!P2 IMAD.IADD R26, R26, 0x1, -R251 ;  /* 0x000000011a1aa824 */ /* 0x000fe200078e0afb */
[----:B--2---:R-:W-:-:S02]  /*16190*/  ISETP.GT.U32.AND P3, PT, R251, R30, PT ;  /* 0x0000001efb00720c */ /* 0x004fc40003f64070 */
[----:B---3--:R-:W-:-:S11]  /*161a0*/  ISETP.GT.U32.AND P1, PT, R251, R29, PT ;  /* 0x0000001dfb00720c */ /* 0x008fd60003f24070 */
[----:B------:R-:W-:Y:S01]  /*161b0*/  @!P3 IMAD.IADD R30, R30, 0x1, -R251 ;  /* 0x000000011e1eb824 */ /* 0x000fe200078e0afb */
[C---:B----4-:R-:W-:Y:S02]  /*161c0*/  ISETP.GT.U32.AND P5, PT, R251.reuse, R25, PT ;  /* 0x00000019fb00720c */ /* 0x050fe40003fa4070 */
[----:B------:R-:W-:Y:S02]  /*161d0*/  ISETP.GT.U32.AND P0, PT, R251, R15, PT ;  /* 0x0000000ffb00720c */ /* 0x000fe40003f04070 */
[----:B------:R-:W-:Y:S02]  /*161e0*/  @!P1 IADD3 R29, R29, -R251, RZ ;  /* 0x800000fb1d1d9210 */ /* 0x000fe40007ffe0ff */
[----:B------:R-:W-:-:S07]  /*161f0*/  ISETP.GT.U32.AND P4, PT, R251, R19, PT ;  /* 0x00000013fb00720c */ /* 0x000fce0003f84070 */
[----:B------:R-:W-:Y:S01]  /*16200*/  @!P5 IMAD.IADD R25, R25, 0x1, -R251 ;  /* 0x000000011919d824 */ /* 0x000fe200078e0afb */
[----:B------:R-:W-:Y:S02]  /*16210*/  ISETP.GE.AND P3, PT, R23, RZ, PT ;  /* 0x000000ff1700720c */ /* 0x000fe40003f66270 */
[----:B------:R-:W-:-:S03]  /*16220*/  ISETP.GE.AND P6, PT, R24, RZ, PT ;  /* 0x000000ff1800720c */ /* 0x000fc60003fc6270 */
[--C-:B------:R-:W-:Y:S01]  /*16230*/  @!P4 IMAD.IADD R19, R19, 0x1, -R251.reuse ;  /* 0x000000011313c824 */ /* 0x100fe200078e0afb */
[----:B------:R-:W2:Y:S01]  /*16240*/  LDL.LU R24, [R1+0x368] ;  /* 0x0003680001187983 */ /* 0x000ea20000300800 */
[----:B------:R-:W-:-:S03]  /*16250*/  @!P0 IMAD.IADD R15, R15, 0x1, -R251 ;  /* 0x000000010f0f8824 */ /* 0x000fc600078e0afb */
[----:B------:R-:W3:Y:S01]  /*16260*/  LDL.LU R23, [R1+0x364] ;  /* 0x0003640001177983 */ /* 0x000ee20000300800 */
[----:B------:R-:W-:Y:S02]  /*16270*/  ISETP.GE.AND P5, PT, R21, RZ, PT ;  /* 0x000000ff1500720c */ /* 0x000fe40003fa6270 */
[----:B------:R-:W-:Y:S02]  /*16280*/  ISETP.GT.U32.AND P2, PT, R251, R18, PT ;  /* 0x00000012fb00720c */ /* 0x000fe40003f44070 */
[----:B------:R-:W-:Y:S01]  /*16290*/  ISETP.GE.AND P1, PT, R22, RZ, PT ;  /* 0x000000ff1600720c */ /* 0x000fe20003f26270 */
[----:B------:R-:W-:Y:S01]  /*162a0*/  @!P6 IMAD.MOV R14, RZ, RZ, -R14 ;  /* 0x000000ffff0ee224 */ /* 0x000fe200078e0a0e */
[----:B------:R-:W4:Y:S04]  /*162b0*/  LDL.LU R22, [R1+0x360] ;  /* 0x0003600001167983 */ /* 0x000f280000300800 */
[----:B------:R-:W2:Y:S01]  /*162c0*/  LDL.LU R21, [R1+0x35c] ;  /* 0x00035c0001157983 */ /* 0x000ea20000300800 */
[----:B------:R-:W-:-:S03]  /*162d0*/  ISETP.GE.AND P0, PT, R20, RZ, PT ;  /* 0x000000ff1400720c */ /* 0x000fc60003f06270 */
[----:B------:R-:W2:Y:S04]  /*162e0*/  LDL.LU R20, [R1+0x358] ;  /* 0x0003580001147983 */ /* 0x000ea80000300800 */
[----:B------:R-:W2:Y:S01]  /*162f0*/  LDL.LU R32, [R1+0x3f00] ;  /* 0x003f000001207983 */ /* 0x000ea20000300800 */
[----:B------:R-:W-:Y:S01]  /*16300*/  ISETP.GE.AND P4, PT, R16, RZ, PT ;  /* 0x000000ff1000720c */ /* 0x000fe20003f86270 */
[----:B------:R-:W-:Y:S02]  /*16310*/  IMAD.MOV.U32 R16, RZ, RZ, R31 ;  /* 0x000000ffff107224 */ /* 0x000fe400078e001f */
[----:B------:R-:W2:Y:S02]  /*16320*/  LDL.LU R31, [R1+0x3efc] ;  /* 0x003efc00011f7983 */ /* 0x000ea40000300800 */
[----:B------:R-:W-:-:S02]  /*16330*/  @!P3 IMAD.MOV R16, RZ, RZ, -R16 ;  /* 0x000000ffff10b224 */ /* 0x000fc400078e0a10 */
[----:B------:R1:W-:Y:S01]  /*16340*/  STL [R1+0x80], R14 ;  /* 0x0000800e01007387 */ /* 0x0003e20000100800 */
[----:B------:R-:W-:Y:S01]  /*16350*/  @!P2 IADD3 R18, R18, -R251, RZ ;  /* 0x800000fb1212a210 */ /* 0x000fe20007ffe0ff */
[----:B-1----:R-:W-:Y:S02]  /*16360*/  IMAD.MOV.U32 R14, RZ, RZ, R28 ;  /* 0x000000ffff0e7224 */ /* 0x002fe400078e001c */
[----:B------:R-:W2:Y:S04]  /*16370*/  LDL R28, [R1+0x39c4] ;  /* 0x0039c400011c7983 */ /* 0x000ea80000100800 */
[----:B------:R1:W-:Y:S01]  /*16380*/  STL [R1+0x7c], R16 ;  /* 0x00007c1001007387 */ /* 0x0003e20000100800 */
[----:B------:R-:W-:Y:S01]  /*16390*/  @!P1 IMAD.MOV R14, RZ, RZ, -R14 ;  /* 0x000000ffff0e9224 */ /* 0x000fe200078e0a0e */
[----:B------:R-:W-:-:S02]  /*163a0*/  ISETP.GT.U32.AND P2, PT, R251, R30, PT ;  /* 0x0000001efb00720c */ /* 0x000fc40003f44070 */
[----:B-1----:R-:W-:Y:S02]  /*163b0*/  MOV R16, R27 ;  /* 0x0000001b00107202 */ /* 0x002fe40000000f00 */
[----:B------:R-:W2:Y:S01]  /*163c0*/  LDL R27, [R1+0x39e0] ;  /* 0x0039e000011b7983 */ /* 0x000ea20000100800 */
[C---:B------:R-:W-:Y:S02]  /*163d0*/  ISETP.GT.U32.AND P3, PT, R251.reuse, R29, PT ;  /* 0x0000001dfb00720c */ /* 0x040fe40003f64070 */
[----:B------:R-:W-:Y:S01]  /*163e0*/  @!P5 IMAD.MOV R16, RZ, RZ, -R16 ;  /* 0x000000ffff10d224 */ /* 0x000fe200078e0a10 */
[C---:B------:R-:W-:Y:S01]  /*163f0*/  ISETP.GT.U32.AND P1, PT, R251.reuse, R25, PT ;  /* 0x00000019fb00720c */ /* 0x040fe20003f24070 */
[----:B------:R1:W-:Y:S01]  /*16400*/  STL [R1+0x78], R14 ;  /* 0x0000780e01007387 */ /* 0x0003e20000100800 */
[----:B------:R-:W-:Y:S01]  /*16410*/  ISETP.GT.U32.AND P6, PT, R251, R15, PT ;  /* 0x0000000ffb00720c */ /* 0x000fe20003fc4070 */
[----:B------:R-:W-:Y:S02]  /*16420*/  IMAD.MOV.U32 R251, RZ, RZ, R17 ;  /* 0x000000fffffb7224 */ /* 0x000fe400078e0011 */
[----:B-1----:R-:W-:-:S02]  /*16430*/  IMAD.MOV.U32 R14, RZ, RZ, R26 ;  /* 0x000000ffff0e7224 */ /* 0x002fc400078e001a */
[----:B------:R-:W2:Y:S04]  /*16440*/  LDL R26, [R1+0x39ac] ;  /* 0x0039ac00011a7983 */ /* 0x000ea80000100800 */
[----:B------:R1:W-:Y:S01]  /*16450*/  STL [R1+0x74], R16 ;  /* 0x0000741001007387 */ /* 0x0003e20000100800 */
[----:B------:R-:W-:-:S03]  /*16460*/  @!P0 IADD3 R14, -R14, RZ, RZ ;  /* 0x000000ff0e0e8210 */ /* 0x000fc60007ffe1ff */
[----:B-1----:R-:W2:Y:S04]  /*16470*/  LDL R16, [R1+0x39b8] ;  /* 0x0039b80001107983 */ /* 0x002ea80000100800 */
[----:B------:R-:W2:Y:S04]  /*16480*/  LDL.LU R17, [R1+0x3ef8] ;  /* 0x003ef80001117983 */ /* 0x000ea80000300800 */
[----:B------:R1:W-:Y:S04]  /*16490*/  STL [R1+0x6c], R251 ;  /* 0x00006cfb01007387 */ /* 0x0003e80000100800 */
[----:B------:R1:W-:Y:S02]  /*164a0*/  STL [R1+0x70], R14 ;  /* 0x0000700e01007387 */ /* 0x0003e40000100800 */
[----:B-1----:R-:W-:-:S04]  /*164b0*/  IABS R251, c[0x0][0x17c] ;  /* 0x00005f0000fb7a13 */ /* 0x002fc80000000000 */
[C---:B------:R-:W-:Y:S02]  /*164c0*/  ISETP.GT.U32.AND P0, PT, R251.reuse, R19, PT ;  /* 0x00000013fb00720c */ /* 0x040fe40003f04070 */
[----:B------:R-:W-:Y:S02]  /*164d0*/  ISETP.GT.U32.AND P5, PT, R251, R18, PT ;  /* 0x00000012fb00720c */ /* 0x000fe40003fa4070 */
[----:B------:R-:W2:Y:S01]  /*164e0*/  LDL R251, [R1+0x6c] ;  /* 0x00006c0001fb7983 */ /* 0x000ea20000100800 */
[----:B------:R-:W-:Y:S01]  /*164f0*/  IADD3 R14, R246, 0x1f1, RZ ;  /* 0x000001f1f60e7810 */ /* 0x000fe20007ffe0ff */
[----:B--2---:R-:W-:-:S05]  /*16500*/  @!P4 IMAD.MOV R251, RZ, RZ, -R251 ;  /* 0x000000fffffbc224 */ /* 0x004fca00078e0afb */
[----:B------:R1:W-:Y:S04]  /*16510*/  @!P4 STL [R1+0x6c], R251 ;  /* 0x00006cfb0100c387 */ /* 0x0003e80000100800 */
[----:B------:R-:W-:Y:S01]  /*16520*/  STL [R1+0x367c], R14 ;  /* 0x00367c0e01007387 */ /* 0x000fe20000100800 */
[----:B-1----:R-:W-:-:S04]  /*16530*/  IABS R251, c[0x0][0x17c] ;  /* 0x00005f0000fb7a13 */ /* 0x002fc80000000000 */
[----:B------:R-:W-:Y:S01]  /*16540*/  @!P6 IADD3 R15, R15, -R251, RZ ;  /* 0x800000fb0f0fe210 */ /* 0x000fe20007ffe0ff */
[--C-:B------:R-:W-:Y:S01]  /*16550*/  @!P2 IMAD.IADD R30, R30, 0x1, -R251.reuse ;  /* 0x000000011e1ea824 */ /* 0x100fe200078e0afb */
[----:B------:R-:W-:Y:S01]  /*16560*/  ISETP.GT.U32.AND P4, PT, R251, R24, PT ;  /* 0x00000018fb00720c */ /* 0x000fe20003f84070 */
[--C-:B------:R-:W-:Y:S01]  /*16570*/  @!P3 IMAD.IADD R29, R29, 0x1, -R251.reuse ;  /* 0x000000011d1db824 */ /* 0x100fe200078e0afb */
[----:B---3--:R-:W-:Y:S01]  /*16580*/  ISETP.GT.U32.AND P2, PT, R251, R23, PT ;  /* 0x00000017fb00720c */ /* 0x008fe20003f44070 */
[--C-:B------:R-:W-:Y:S01]  /*16590*/  @!P1 IMAD.IADD R25, R25, 0x1, -R251.reuse ;  /* 0x0000000119199824 */ /* 0x100fe200078e0afb */
[----:B----4-:R-:W-:Y:S01]  /*165a0*/  ISETP.GT.U32.AND P3, PT, R251, R22, PT ;  /* 0x00000016fb00720c */ /* 0x010fe20003f64070 */
[--C-:B------:R-:W-:Y:S01]  /*165b0*/  @!P0 IMAD.IADD R19, R19, 0x1, -R251.reuse ;  /* 0x0000000113138824 */ /* 0x100fe200078e0afb */
[C---:B------:R-:W-:Y:S01]  /*165c0*/  ISETP.GT.U32.AND P1, PT, R251.reuse, R21, PT ;  /* 0x00000015fb00720c */ /* 0x040fe20003f24070 */
[----:B------:R-:W-:Y:S01]  /*165d0*/  @!P5 IMAD.IADD R18, R18, 0x1, -R251 ;  /* 0x000000011212d824 */ /* 0x000fe200078e0afb */
[----:B------:R-:W-:-:S02]  /*165e0*/  ISETP.GT.U32.AND P6, PT, R251, R20, PT ;  /* 0x00000014fb00720c */ /* 0x000fc40003fc4070 */
[----:B------:R-:W-:Y:S02]  /*165f0*/  ISETP.GT.U32.AND P0, PT, R251, R17, PT ;  /* 0x00000011fb00720c */ /* 0x000fe40003f04070 */
[----:B------:R-:W2:Y:S02]  /*16600*/  LDL R251, [R1+0x3978] ;  /* 0x0039780001fb7983 */ /* 0x000ea40000100800 */
[----:B--2---:R-:W-:Y:S02]  /*16610*/  ISETP.GE.AND P5, PT, R251, RZ, PT ;  /* 0x000000fffb00720c */ /* 0x004fe40003fa6270 */
[----:B------:R-:W-:-:S05]  /*16620*/  IABS R251, c[0x0][0x17c] ;  /* 0x00005f0000fb7a13 */ /* 0x000fca0000000000 */
[--C-:B------:R-:W-:Y:S01]  /*16630*/  @!P4 IMAD.IADD R24, R24, 0x1, -R251.reuse ;  /* 0x000000011818c824 */ /* 0x100fe200078e0afb */
[----:B------:R-:W-:Y:S01]  /*16640*/  ISETP.GE.AND P4, PT, R28, RZ, PT ;  /* 0x000000ff1c00720c */ /* 0x000fe20003f86270 */
[--C-:B------:R-:W-:Y:S01]  /*16650*/  @!P2 IMAD.IADD R23, R23, 0x1, -R251.reuse ;  /* 0x000000011717a824 */ /* 0x100fe200078e0afb */
[----:B------:R-:W2:Y:S01]  /*16660*/  LDL.LU R28, [R1+0x3a8] ;  /* 0x0003a800011c7983 */ /* 0x000ea20000300800 */
[----:B------:R-:W-:Y:S01]  /*16670*/  ISETP.GE.AND P2, PT, R27, RZ, PT ;  /* 0x000000ff1b00720c */ /* 0x000fe20003f46270 */
[--C-:B------:R-:W-:Y:S01]  /*16680*/  @!P1 IMAD.IADD R21, R21, 0x1, -R251.reuse ;  /* 0x0000000115159824 */ /* 0x100fe200078e0afb */
[----:B------:R-:W-:Y:S01]  /*16690*/  @!P3 IADD3 R22, R22, -R251, RZ ;  /* 0x800000fb1616b210 */ /* 0x000fe20007ffe0ff */
[----:B------:R-:W3:Y:S01]  /*166a0*/  LDL.LU R27, [R1+0x3a4] ;  /* 0x0003a400011b7983 */ /* 0x000ee20000300800 */
[----:B------:R-:W-:Y:S01]  /*166b0*/  ISETP.GE.AND P3, PT, R26, RZ, PT ;  /* 0x000000ff1a00720c */ /* 0x000fe20003f66270 */
[----:B------:R-:W-:Y:S01]  /*166c0*/  @!P6 IMAD.IADD R20, R20, 0x1, -R251 ;  /* 0x000000011414e824 */ /* 0x000fe200078e0afb */
[----:B------:R-:W-:Y:S01]  /*166d0*/  ISETP.GE.AND P1, PT, R16, RZ, PT ;  /* 0x000000ff1000720c */ /* 0x000fe20003f26270 */
[----:B------:R-:W4:Y:S04]  /*166e0*/  LDL.LU R26, [R1+0x3a0] ;  /* 0x0003a000011a7983 */ /* 0x000f280000300800 */
[----:B------:R-:W2:Y:S04]  /*166f0*/  LDL.LU R16, [R1+0x39c] ;  /* 0x00039c0001107983 */ /* 0x000ea80000300800 */
[----:B------:R-:W2:Y:S04]  /*16700*/  LDL R251, [R1+0x3990] ;  /* 0x0039900001fb7983 */ /* 0x000ea80000100800 */
[----:B------:R1:W-:Y:S04]  /*16710*/  STL [R1+0x68], R30 ;  /* 0x0000681e01007387 */ /* 0x0003e80000100800 */
[----:B-1----:R-:W3:Y:S01]  /*16720*/  LDL.LU R30, [R1+0x3ef4] ;  /* 0x003ef400011e7983 */ /* 0x002ee20000300800 */
[----:B--2---:R-:W-:-:S02]  /*16730*/  ISETP.GE.AND P6, PT, R251, RZ, PT ;  /* 0x000000fffb00720c */ /* 0x004fc40003fc6270 */
[----:B------:R-:W-:-:S05]  /*16740*/  IABS R251, c[0x0][0x17c] ;  /* 0x00005f0000fb7a13 */ /* 0x000fca0000000000 */
[----:B------:R-:W-:Y:S02]  /*16750*/  @!P0 IMAD.IADD R17, R17, 0x1, -R251 ;  /* 0x0000000111118824 */ /* 0x000fe400078e0afb */
[----:B------:R-:W2:Y:S04]  /*16760*/  LDL R251, [R1+0x68] ;  /* 0x0000680001fb7983 */ /* 0x000ea80000100800 */
[----:B------:R1:W-:Y:S04]  /*16770*/  STL [R1+0x64], R29 ;  /* 0x0000641d01007387 */ /* 0x0003e80000100800 */
[----:B-1----:R-:W3:Y:S01]  /*16780*/  LDL.LU R29, [R1+0x3ef0] ;  /* 0x003ef000011d7983 */ /* 0x002ee20000300800 */
[----:B--2---:R-:W-:-:S05]  /*16790*/  @!P5 IMAD.MOV R251, RZ, RZ, -R251 ;  /* 0x000000fffffbd224 */ /* 0x004fca00078e0afb */
[----:B------:R1:W-:Y:S02]  /*167a0*/  @!P5 STL [R1+0x68], R251 ;  /* 0x000068fb0100d387 */ /* 0x0003e40000100800 */
[----:B-1----:R-:W-:-:S04]  /*167b0*/  IABS R251, c[0x0][0x17c] ;  /* 0x00005f0000fb7a13 */ /* 0x002fc80000000000 */
[----:B------:R-:W-:Y:S02]  /*167c0*/  ISETP.GT.U32.AND P0, PT, R251, R24, PT ;  /* 0x00000018fb00720c */ /* 0x000fe40003f04070 */
[----:B------:R-:W2:Y:S04]  /*167d0*/  LDL R251, [R1+0x64] ;  /* 0x0000640001fb7983 */ /* 0x000ea80000100800 */
[----:B------:R1:W-:Y:S04]  /*167e0*/  STL [R1+0x60], R25 ;  /* 0x0000601901007387 */ /* 0x0003e80000100800 */
[----:B-1----:R-:W3:Y:S01]  /*167f0*/  LDL.LU R25, [R1+0x3eec] ;  /* 0x003eec0001197983 */ /* 0x002ee20000300800 */
[----:B--2---:R-:W-:-:S05]  /*16800*/  @!P4 IADD3 R251, -R251, RZ, RZ ;  /* 0x000000fffbfbc210 */ /* 0x004fca0007ffe1ff */
[----:B------:R1:W-:Y:S02]  /*16810*/  @!P4 STL [R1+0x64], R251 ;  /* 0x000064fb0100c387 */ /* 0x0003e40000100800 */
[----:B-1----:R-:W-:-:S04]  /*16820*/  IABS R251, c[0x0][0x17c] ;  /* 0x00005f0000fb7a13 */ /* 0x002fc80000000000 */
[----:B------:R-:W-:Y:S02]  /*16830*/  ISETP.GT.U32.AND P4, PT, R251, R23, PT ;  /* 0x00000017fb00720c */ /* 0x000fe40003f84070 */
[----:B------:R-:W2:Y:S04]  /*16840*/  LDL R251, [R1+0x60] ;  /* 0x0000600001fb7983 */ /* 0x000ea80000100800 */
[----:B------:R1:W-:Y:S04]  /*16850*/  STL [R1+0x5c], R15 ;  /* 0x00005c0f01007387 */ /* 0x0003e80000100800 */
[----:B-1----:R-:W3:Y:S01]  /*16860*/  LDL R15, [R1+0x39d0] ;  /* 0x0039d000010f7983 */ /* 0x002ee20000100800 */
[----:B--2---:R-:W-:-:S05]  /*16870*/  @!P2 IMAD.MOV R251, RZ, RZ, -R251 ;  /* 0x000000fffffba224 */ /* 0x004fca00078e0afb */
[----:B------:R1:W-:Y:S02]  /*16880*/  @!P2 STL [R1+0x60], R251 ;  /* 0x000060fb0100a387 */ /* 0x0003e40000100800 */
[----:B-1----:R-:W-:-:S04]  /*16890*/  IABS R251, c[0x0][0x17c] ;  /* 0x00005f0000fb7a13 */ /* 0x002fc80000000000 */
[----:B------:R-:W-:Y:S02]  /*168a0*/  ISETP.GT.U32.AND P2, PT, R251, R22, PT ;  /* 0x00000016fb00720c */ /* 0x000fe40003f44070 */
        /* <DEDUP_REMOVED lines=13> */
[C---:B------:R-:W-:Y:S02]  /*16980*/  ISETP.GT.U32.AND P1, PT, R251.reuse, R20, PT ;  /* 0x00000014fb00720c */ /* 0x040fe40003f24070 */
[----:B------:R-:W-:Y:S02]  /*16990*/  ISETP.GT.U32.AND P5, PT, R251, R17, PT ;  /* 0x00000011fb00720c */ /* 0x000fe40003fa4070 */
[----:B------:R-:W2:Y:S02]  /*169a0*/  LDL R251, [R1+0x54] ;  /* 0x0000540001fb7983 */ /* 0x000ea40000100800 */
[----:B--2---:R-:W-:-:S05]  /*169b0*/  @!P6 IMAD.MOV R251, RZ, RZ, -R251 ;  /* 0x000000fffffbe224 */ /* 0x004fca00078e0afb */
[----:B------:R1:W-:Y:S02]  /*169c0*/  @!P6 STL [R1+0x54], R251 ;  /* 0x000054fb0100e387 */ /* 0x0003e40000100800 */
[----:B-1----:R-:W-:-:S04]  /*169d0*/  IABS R251, c[0x0][0x17c] ;  /* 0x00005f0000fb7a13 */ /* 0x002fc80000000000 */
[----:B------:R-:W-:Y:S02]  /*169e0*/  ISETP.GT.U32.AND P6, PT, R251, R28, PT ;  /* 0x0000001cfb00720c */ /* 0x000fe40003fc4070 */
[----:B------:R-:W-:Y:S02]  /*169f0*/  @!P0 IADD3 R24, R24, -R251, RZ ;  /* 0x800000fb18188210 */ /* 0x000fe40007ffe0ff */
[----:B------:R-:W2:Y:S02]  /*16a00*/  LDL R251, [R1+0x39dc] ;  /* 0x0039dc0001fb7983 */ /* 0x000ea40000100800 */
[----:B--2---:R-:W-:Y:S02]  /*16a10*/  ISETP.GE.AND P0, PT, R251, RZ, PT ;  /* 0x000000fffb00720c */ /* 0x004fe40003f06270 */
[----:B------:R-:W-:-:S04]  /*16a20*/  IABS R251, c[0x0][0x17c] ;  /* 0x00005f0000fb7a13 */ /* 0x000fc80000000000 */
[----:B------:R-:W-:Y:S01]  /*16a30*/  @!P5 IADD3 R17, R17, -R251, RZ ;  /* 0x800000fb1111d210 */ /* 0x000fe20007ffe0ff */
[--C-:B------:R-:W-:Y:S01]  /*16a40*/  @!P4 IMAD.IADD R23, R23, 0x1, -R251.reuse ;  /* 0x000000011717c824 */ /* 0x100fe200078e0afb */
[C---:B---3--:R-:W-:Y:S01]  /*16a50*/  ISETP.GT.U32.AND P4, PT, R251.reuse, R27, PT ;  /* 0x0000001bfb00720c */ /* 0x048fe20003f84070 */
[--C-:B------:R-:W-:Y:S01]  /*16a60*/  @!P2 IMAD.IADD R22, R22, 0x1, -R251.reuse ;  /* 0x000000011616a824 */ /* 0x100fe200078e0afb */
[----:B----4-:R-:W-:Y:S01]  /*16a70*/  ISETP.GT.U32.AND P2, PT, R251, R26, PT ;  /* 0x0000001afb00720c */ /* 0x010fe20003f44070 */
[--C-:B------:R-:W-:Y:S01]  /*16a80*/  @!P3 IMAD.IADD R21, R21, 0x1, -R251.reuse ;  /* 0x000000011515b824 */ /* 0x100fe200078e0afb */
[C---:B------:R-:W-:Y:S01]  /*16a90*/  ISETP.GT.U32.AND P3, PT, R251.reuse, R16, PT ;  /* 0x00000010fb00720c */ /* 0x040fe20003f64070 */
[----:B------:R-:W-:Y:S01]  /*16aa0*/  @!P1 IMAD.IADD R20, R20, 0x1, -R251 ;  /* 0x0000000114149824 */ /* 0x000fe200078e0afb */
[----:B------:R-:W-:Y:S02]  /*16ab0*/  ISETP.GT.U32.AND P1, PT, R251, R18, PT ;  /* 0x00000012fb00720c */ /* 0x000fe40003f24070 */
[----:B------:R-:W2:Y:S02]  /*16ac0*/  LDL R251, [R1+0x3a00] ;  /* 0x003a000001fb7983 */ /* 0x000ea40000100800 */
[----:B--2---:R-:W-:-:S02]  /*16ad0*/  ISETP.GE.AND P5, PT, R251, RZ, PT ;  /* 0x000000fffb00720c */ /* 0x004fc40003fa6270 */
[----:B------:R-:W-:-:S05]  /*16ae0*/  IABS R251, c[0x0][0x17c] ;  /* 0x00005f0000fb7a13 */ /* 0x000fca0000000000 */
[--C-:B------:R-:W-:Y:S01]  /*16af0*/  @!P6 IMAD.IADD R28, R28, 0x1, -R251.reuse ;  /* 0x000000011c1ce824 */ /* 0x100fe200078e0afb */
[----:B------:R-:W-:Y:S01]  /*16b00*/  ISETP.GT.U32.AND P6, PT, R251, R19, PT ;  /* 0x00000013fb00720c */ /* 0x000fe20003fc4070 */
[----:B------:R-:W-:Y:S02]  /*16b10*/  @!P4 IMAD.IADD R27, R27, 0x1, -R251 ;  /* 0x000000011b1bc824 */ /* 0x000fe400078e0afb */
[----:B------:R-:W2:Y:S02]  /*16b20*/  LDL R251, [R1+0x39c0] ;  /* 0x0039c00001fb7983 */ /* 0x000ea40000100800 */
[----:B--2---:R-:W-:Y:S02]  /*16b30*/  ISETP.GE.AND P4, PT, R251, RZ, PT ;  /* 0x000000fffb00720c */ /* 0x004fe40003f86270 */
[----:B------:R-:W-:-:S05]  /*16b40*/  IABS R251, c[0x0][0x17c] ;  /* 0x00005f0000fb7a13 */ /* 0x000fca0000000000 */
[--C-:B------:R-:W-:Y:S02]  /*16b50*/  @!P2 IMAD.IADD R26, R26, 0x1, -R251.reuse ;  /* 0x000000011a1aa824 */ /* 0x100fe400078e0afb */
[----:B------:R-:W-:Y:S02]  /*16b60*/  @!P3 IMAD.IADD R16, R16, 0x1, -R251 ;  /* 0x000000011010b824 */ /* 0x000fe400078e0afb */
[----:B------:R-:W2:Y:S02]  /*16b70*/  LDL R251, [R1+0x39a8] ;  /* 0x0039a80001fb7983 */ /* 0x000ea40000100800 */
[----:B--2---:R-:W-:Y:S02]  /*16b80*/  ISETP.GE.AND P3, PT, R251, RZ, PT ;  /* 0x000000fffb00720c */ /* 0x004fe40003f66270 */
[----:B------:R-:W-:-:S04]  /*16b90*/  IABS R251, c[0x0][0x17c] ;  /* 0x00005f0000fb7a13 */ /* 0x000fc80000000000 */
[----:B------:R-:W-:Y:S02]  /*16ba0*/  @!P1 IADD3 R18, R18, -R251, RZ ;  /* 0x800000fb12129210 */ /* 0x000fe40007ffe0ff */
[----:B------:R-:W2:Y:S02]  /*16bb0*/  LDL R251, [R1+0x39fc] ;  /* 0x0039fc0001fb7983 */ /* 0x000ea40000100800 */
[----:B--2---:R-:W-:Y:S01]  /*16bc0*/  ISETP.GE.AND P1, PT, R251, RZ, PT ;  /* 0x000000fffb00720c */ /* 0x004fe20003f26270 */
[----:B------:R-:W-:Y:S02]  /*16bd0*/  IMAD.MOV.U32 R251, RZ, RZ, R24 ;  /* 0x000000fffffb7224 */ /* 0x000fe400078e0018 */
[----:B------:R-:W2:Y:S04]  /*16be0*/  LDL.LU R24, [R1+0x3ee0] ;  /* 0x003ee00001187983 */ /* 0x000ea80000300800 */
[----:B------:R1:W-:Y:S02]  /*16bf0*/  STL [R1+0x50], R251 ;  /* 0x000050fb01007387 */ /* 0x0003e40000100800 */
[----:B-1----:R-:W-:-:S05]  /*16c00*/  IABS R251, c[0x0][0x17c] ;  /* 0x00005f0000fb7a13 */ /* 0x002fca0000000000 */
[----:B------:R-:W-:Y:S02]  /*16c10*/  @!P6 IMAD.IADD R19, R19, 0x1, -R251 ;  /* 0x000000011313e824 */ /* 0x000fe400078e0afb */
[----:B------:R-:W3:Y:S04]  /*16c20*/  LDL R251, [R1+0x50] ;  /* 0x0000500001fb7983 */ /* 0x000ee80000100800 */
[----:B------:R1:W-:Y:S04]  /*16c30*/  STL [R1+0x4c], R23 ;  /* 0x00004c1701007387 */ /* 0x0003e80000100800 */
[----:B-1----:R-:W4:Y:S01]  /*16c40*/  LDL.LU R23, [R1+0x3edc] ;  /* 0x003edc0001177983 */ /* 0x002f220000300800 */
[----:B---3--:R-:W-:-:S05]  /*16c50*/  @!P0 IMAD.MOV R251, RZ, RZ, -R251 ;  /* 0x000000fffffb8224 */ /* 0x008fca00078e0afb */
[----:B------:R1:W-:Y:S02]  /*16c60*/  @!P0 STL [R1+0x50], R251 ;  /* 0x000050fb01008387 */ /* 0x0003e40000100800 */
[----:B-1----:R-:W-:-:S04]  /*16c70*/  IABS R251, c[0x0][0x17c] ;  /* 0x00005f0000fb7a13 */ /* 0x002fc80000000000 */
[----:B------:R-:W-:Y:S02]  /*16c80*/  ISETP.GT.U32.AND P0, PT, R251, R28, PT ;  /* 0x0000001cfb00720c */ /* 0x000fe40003f04070 */
[----:B------:R-:W3:Y:S04]  /*16c90*/  LDL R251, [R1+0x4c] ;  /* 0x00004c0001fb7983 */ /* 0x000ee80000100800 */
[----:B------:R1:W-:Y:S04]  /*16ca0*/  STL [R1+0x48], R22 ;  /* 0x0000481601007387 */ /* 0x0003e80000100800 */
[----:B-1----:R-:W2:Y:S01]  /*16cb0*/  LDL.LU R22, [R1+0x3ed8] ;  /* 0x003ed80001167983 */ /* 0x002ea20000300800 */
[----:B---3--:R-:W-:-:S05]  /*16cc0*/  @!P5 IADD3 R251, -R251, RZ, RZ ;  /* 0x000000fffbfbd210 */ /* 0x008fca0007ffe1ff */
[----:B------:R1:W-:Y:S02]  /*16cd0*/  @!P5 STL [R1+0x4c], R251 ;  /* 0x00004cfb0100d387 */ /* 0x0003e40000100800 */
[----:B-1----:R-:W-:-:S04]  /*16ce0*/  IABS R251, c[0x0][0x17c] ;  /* 0x00005f0000fb7a13 */ /* 0x002fc80000000000 */
[----:B------:R-:W-:Y:S02]  /*16cf0*/  ISETP.GT.U32.AND P5, PT, R251, R27, PT ;  /* 0x0000001bfb00720c */ /* 0x000fe40003fa4070 */
[----:B------:R-:W3:Y:S04]  /*16d00*/  LDL R251, [R1+0x48] ;  /* 0x0000480001fb7983 */ /* 0x000ee80000100800 */
[----:B------:R1:W-:Y:S04]  /*16d10*/  STL [R1+0x44], R21 ;  /* 0x0000441501007387 */ /* 0x0003e80000100800 */
[----:B-1----:R-:W2:Y:S01]  /*16d20*/  LDL.LU R21, [R1+0x3ed4] ;  /* 0x003ed40001157983 */ /* 0x002ea20000300800 */
[----:B---3--:R-:W-:-:S05]  /*16d30*/  @!P4 IMAD.MOV R251, RZ, RZ, -R251 ;  /* 0x000000fffffbc224 */ /* 0x008fca00078e0afb */
[----:B------:R1:W-:Y:S02]  /*16d40*/  @!P4 STL [R1+0x48], R251 ;  /* 0x000048fb0100c387 */ /* 0x0003e40000100800 */
[----:B-1----:R-:W-:-:S04]  /*16d50*/  IABS R251, c[0x0][0x17c] ;  /* 0x00005f0000fb7a13 */ /* 0x002fc80000000000 */
[----:B------:R-:W-:Y:S02]  /*16d60*/  ISETP.GT.U32.AND P4, PT, R251, R26, PT ;  /* 0x0000001afb00720c */ /* 0x000fe40003f84070 */
[----:B------:R-:W3:Y:S01]  /*16d70*/  LDL R251, [R1+0x44] ;  /* 0x0000440001fb7983 */ /* 0x000ee20000100800 */
[----:B------:R-:W-:-:S03]  /*16d80*/  ISETP.GE.AND P2, PT, R15, RZ, PT ;  /* 0x000000ff0f00720c */ /* 0x000fc60003f46270 */
[----:B------:R1:W-:Y:S04]  /*16d90*/  STL [R1+0x40], R20 ;  /* 0x0000401401007387 */ /* 0x0003e80000100800 */
[----:B-1----:R-:W2:Y:S06]  /*16da0*/  LDL.LU R20, [R1+0x3ed0] ;  /* 0x003ed00001147983 */ /* 0x002eac0000300800 */
[----:B---3--:R-:W-:-:S05]  /*16db0*/  @!P2 IMAD.MOV R251, RZ, RZ, -R251 ;  /* 0x000000fffffba224 */ /* 0x008fca00078e0afb */
[----:B------:R1:W-:Y:S02]  /*16dc0*/  @!P2 STL [R1+0x44], R251 ;  /* 0x000044fb0100a387 */ /* 0x0003e40000100800 */
[----:B-1----:R-:W-:-:S04]  /*16dd0*/  IABS R251, c[0x0][0x17c] ;  /* 0x00005f0000fb7a13 */ /* 0x002fc80000000000 */
[----:B------:R-:W-:Y:S02]  /*16de0*/  ISETP.GT.U32.AND P2, PT, R251, R16, PT ;  /* 0x00000010fb00720c */ /* 0x000fe40003f44070 */
[----:B------:R-:W3:Y:S01]  /*16df0*/  LDL R251, [R1+0x40] ;  /* 0x0000400001fb7983 */ /* 0x000ee20000100800 */
[----:B------:R-:W-:-:S03]  /*16e00*/  IABS R14, R14 ;  /* 0x0000000e000e7213 */ /* 0x000fc60000000000 */
[----:B------:R1:W-:Y:S02]  /*16e10*/  STL [R1+0x3c], R17 ;  /* 0x00003c1101007387 */ /* 0x0003e40000100800 */
[----:B------:R-:W-:-:S04]  /*16e20*/  IMAD.HI.U32 R15, R252, R14, RZ ;  /* 0x0000000efc0f7227 */ /* 0x000fc800078e00ff */
[----:B------:R-:W-:Y:S01]  /*16e30*/  IMAD.MOV R15, RZ, RZ, -R15 ;  /* 0x000000ffff0f7224 */ /* 0x000fe200078e0a0f */
[----:B-1----:R-:W2:Y:S01]  /*16e40*/  LDL R17, [R1+0x3a3c] ;  /* 0x003a3c0001117983 */ /* 0x002ea20000100800 */
[----:B---3--:R-:W-:-:S05]  /*16e50*/  @!P3 IMAD.MOV R251, RZ, RZ, -R251 ;  /* 0x000000fffffbb224 */ /* 0x008fca00078e0afb */
[----:B------:R1:W-:Y:S02]  /*16e60*/  @!P3 STL [R1+0x40], R251 ;  /* 0x000040fb0100b387 */ /* 0x0003e40000100800 */
[----:B-1----:R-:W-:-:S04]  /*16e70*/  IABS R251, c[0x0][0x17c] ;  /* 0x00005f0000fb7a13 */ /* 0x002fc80000000000 */
[C---:B------:R-:W-:Y:S01]  /*16e80*/  ISETP.GT.U32.AND P3, PT, R251.reuse, R18, PT ;  /* 0x00000012fb00720c */ /* 0x040fe20003f64070 */
[C---:B------:R-:W-:Y:S01]  /*16e90*/  IMAD R14, R251.reuse, R15, R14 ;  /* 0x0000000ffb0e7224 */ /* 0x040fe200078e020e */
[----:B------:R-:W-:Y:S01]  /*16ea0*/  ISETP.GT.U32.AND P6, PT, R251, R19, PT ;  /* 0x00000013fb00720c */ /* 0x000fe20003fc4070 */
[----:B------:R-:W3:Y:S04]  /*16eb0*/  LDL R15, [R1+0x3a1c] ;  /* 0x003a1c00010f7983 */ /* 0x000ee80000100800 */
[----:B------:R-:W2:Y:S02]  /*16ec0*/  LDL R251, [R1+0x3c] ;  /* 0x00003c0001fb7983 */ /* 0x000ea40000100800 */
[----:B--2---:R-:W-:-:S05]  /*16ed0*/  @!P1 IMAD.MOV R251, RZ, RZ, -R251 ;  /* 0x000000fffffb9224 */ /* 0x004fca00078e0afb */
[----:B------:R1:W-:Y:S02]  /*16ee0*/  @!P1 STL [R1+0x3c], R251 ;  /* 0x00003cfb01009387 */ /* 0x0003e40000100800 */
[----:B-1----:R-:W-:-:S04]  /*16ef0*/  IABS R251, c[0x0][0x17c] ;  /* 0x00005f0000fb7a13 */ /* 0x002fc80000000000 */
[----:B------:R-:W-:Y:S01]  /*16f00*/  @!P0 IADD3 R28, R28, -R251, RZ ;  /* 0x800000fb1c1c8210 */ /* 0x000fe20007ffe0ff */
[--C-:B------:R-:W-:Y:S01]  /*16f10*/  @!P5 IMAD.IADD R27, R27, 0x1, -R251.reuse ;  /* 0x000000011b1bd824 */ /* 0x100fe200078e0afb */
[C---:B------:R-:W-:Y:S01]  /*16f20*/  ISETP.GT.U32.AND P1, PT, R251.reuse, R20, PT ;  /* 0x00000014fb00720c */ /* 0x040fe20003f24070 */
[--C-:B------:R-:W-:Y:S01]  /*16f30*/  @!P4 IMAD.IADD R26, R26, 0x1, -R251.reuse ;  /* 0x000000011a1ac824 */ /* 0x100fe200078e0afb */
[C---:B------:R-:W-:Y:S01]  /*16f40*/  ISETP.GT.U32.AND P0, PT, R251.reuse, R21, PT ;  /* 0x00000015fb00720c */ /* 0x040fe20003f04070 */
[--C-:B------:R-:W-:Y:S01]  /*16f50*/  @!P2 IMAD.IADD R16, R16, 0x1, -R251.reuse ;  /* 0x000000011010a824 */ /* 0x100fe200078e0afb */
[C---:B------:R-:W-:Y:S01]  /*16f60*/  ISETP.GT.U32.AND P5, PT, R251.reuse, R22, PT ;  /* 0x00000016fb00720c */ /* 0x040fe20003fa4070 */
[----:B------:R-:W-:Y:S01]  /*16f70*/  @!P3 IMAD.IADD R18, R18, 0x1, -R251 ;  /* 0x000000011212b824 */ /* 0x000fe200078e0afb */
[C---:B----4-:R-:W-:Y:S02]  /*16f80*/  ISETP.GT.U32.AND P4, PT, R251.reuse, R23, PT ;  /* 0x00000017fb00720c */ /* 0x050fe40003f84070 */
[----:B------:R-:W-:-:S02]  /*16f90*/  ISETP.GT.U32.AND P2, PT, R251, R24, PT ;  /* 0x00000018fb00720c */ /* 0x000fc40003f44070 */
[----:B------:R-:W-:Y:S02]  /*16fa0*/  ISETP.GT.U32.AND P3, PT, R251, R25, PT ;  /* 0x00000019fb00720c */ /* 0x000fe40003f64070 */
[----:B------:R-:W-:Y:S02]  /*16fb0*/  @!P6 IADD3 R19, R19, -R251, RZ ;  /* 0x800000fb1313e210 */ /* 0x000fe40007ffe0ff */
[----:B------:R-:W2:Y:S02]  /*16fc0*/  LDL R251, [R1+0x3a20] ;  /* 0x003a200001fb7983 */ /* 0x000ea40000100800 */
[----:B--2---:R-:W-:Y:S02]  /*16fd0*/  ISETP.GE.AND P6, PT, R251, RZ, PT ;  /* 0x000000fffb00720c */ /* 0x004fe40003fc6270 */
[----:B------:R-:W-:-:S05]  /*16fe0*/  IABS R251, c[0x0][0x17c] ;  /* 0x00005f0000fb7a13 */ /* 0x000fca0000000000 */
[----:B------:R-:W-:Y:S02]  /*16ff0*/  @!P1 IMAD.IADD R20, R20, 0x1, -R251 ;  /* 0x0000000114149824 */ /* 0x000fe400078e0afb */
        /* <DEDUP_REMOVED lines=11> */
[----:B------:R-:W-:Y:S01]  /*170b0*/  @!P4 IMAD.IADD R23, R23, 0x1, -R251 ;  /* 0x000000011717c824 */ /* 0x000fe200078e0afb */
[----:B---3--:R-:W-:Y:S01]  /*170c0*/  ISETP.GE.AND P4, PT, R15, RZ, PT ;  /* 0x000000ff0f00720c */ /* 0x008fe20003f86270 */
[----:B------:R-:W-:Y:S01]  /*170d0*/  IMAD.MOV.U32 R15, RZ, RZ, R28 ;  /* 0x000000ffff0f7224 */ /* 0x000fe200078e001c */
[----:B------:R-:W-:Y:S01]  /*170e0*/  @!P2 IADD3 R24, R24, -R251, RZ ;  /* 0x800000fb1818a210 */ /* 0x000fe20007ffe0ff */
[----:B------:R-:W2:Y:S01]  /*170f0*/  LDL.LU R28, [R1+0x3ecc] ;  /* 0x003ecc00011c7983 */ /* 0x000ea20000300800 */
[----:B------:R-:W-:Y:S01]  /*17100*/  ISETP.GE.AND P2, PT, R17, RZ, PT ;  /* 0x000000ff1100720c */ /* 0x000fe20003f46270 */
[----:B------:R-:W-:Y:S02]  /*17110*/  @!P6 IMAD.MOV R15, RZ, RZ, -R15 ;  /* 0x000000ffff0fe224 */ /* 0x000fe400078e0a0f */
[----:B------:R-:W-:Y:S02]  /*17120*/  IMAD.MOV.U32 R17, RZ, RZ, R27 ;  /* 0x000000ffff117224 */ /* 0x000fe400078e001b */
[----:B------:R-:W3:Y:S02]  /*17130*/  LDL.LU R27, [R1+0x3ec8] ;  /* 0x003ec800011b7983 */ /* 0x000ee40000300800 */
[----:B------:R-:W-:-:S02]  /*17140*/  @!P1 IMAD.MOV R17, RZ, RZ, -R17 ;  /* 0x000000ffff119224 */ /* 0x000fc400078e0a11 */
[----:B------:R1:W-:Y:S02]  /*17150*/  STL [R1+0x38], R15 ;  /* 0x0000380f01007387 */ /* 0x0003e40000100800 */
[----:B-1----:R-:W-:Y:S02]  /*17160*/  MOV R15, R26 ;  /* 0x0000001a000f7202 */ /* 0x002fe40000000f00 */
[----:B------:R-:W4:Y:S03]  /*17170*/  LDL.LU R26, [R1+0x3ec4] ;  /* 0x003ec400011a7983 */ /* 0x000f260000300800 */
[----:B------:R-:W-:Y:S01]  /*17180*/  @!P0 IMAD.MOV R15, RZ, RZ, -R15 ;  /* 0x000000ffff0f8224 */ /* 0x000fe200078e0a0f */
[----:B------:R1:W-:Y:S01]  /*17190*/  STL [R1+0x34], R17 ;  /* 0x0000341101007387 */ /* 0x0003e20000100800 */
[----:B------:R-:W-:Y:S02]  /*171a0*/  @!P3 IMAD.IADD R25, R25, 0x1, -R251 ;  /* 0x000000011919b824 */ /* 0x000fe400078e0afb */
[----:B-1----:R-:W-:-:S02]  /*171b0*/  IMAD.MOV.U32 R17, RZ, RZ, R16 ;  /* 0x000000ffff117224 */ /* 0x002fc400078e0010 */
[----:B------:R-:W2:Y:S03]  /*171c0*/  LDL R16, [R1+0x3a60] ;  /* 0x003a600001107983 */ /* 0x000ea60000100800 */
[----:B------:R-:W-:Y:S01]  /*171d0*/  @!P5 IADD3 R17, -R17, RZ, RZ ;  /* 0x000000ff1111d210 */ /* 0x000fe20007ffe1ff */
[----:B------:R1:W-:Y:S01]  /*171e0*/  STL [R1+0x30], R15 ;  /* 0x0000300f01007387 */ /* 0x0003e20000100800 */
[----:B------:R-:W-:Y:S01]  /*171f0*/  ISETP.GT.U32.AND P3, PT, R251, R20, PT ;  /* 0x00000014fb00720c */ /* 0x000fe20003f64070 */
[----:B-1----:R-:W-:Y:S02]  /*17200*/  IMAD.MOV.U32 R15, RZ, RZ, R18 ;  /* 0x000000ffff0f7224 */ /* 0x002fe400078e0012 */
[----:B------:R-:W2:Y:S02]  /*17210*/  LDL R18, [R1+0x3a38] ;  /* 0x003a380001127983 */ /* 0x000ea40000100800 */
[----:B------:R-:W-:-:S02]  /*17220*/  @!P4 IMAD.MOV R15, RZ, RZ, -R15 ;  /* 0x000000ffff0fc224 */ /* 0x000fc400078e0a0f */
[----:B------:R1:W-:Y:S01]  /*17230*/  STL [R1+0x2c], R17 ;  /* 0x00002c1101007387 */ /* 0x0003e20000100800 */
[C---:B------:R-:W-:Y:S02]  /*17240*/  ISETP.GT.U32.AND P1, PT, R251.reuse, R21, PT ;  /* 0x00000015fb00720c */ /* 0x040fe40003f24070 */
[C---:B------:R-:W-:Y:S02]  /*17250*/  ISETP.GT.U32.AND P0, PT, R251.reuse, R22, PT ;  /* 0x00000016fb00720c */ /* 0x040fe40003f04070 */
[C---:B------:R-:W-:Y:S02]  /*17260*/  ISETP.GT.U32.AND P6, PT, R251.reuse, R23, PT ;  /* 0x00000017fb00720c */ /* 0x040fe40003fc4070 */
[C---:B------:R-:W-:Y:S01]  /*17270*/  ISETP.GT.U32.AND P4, PT, R251.reuse, R24, PT ;  /* 0x00000018fb00720c */ /* 0x040fe20003f84070 */
[----:B-1----:R-:W2:Y:S01]  /*17280*/  LDL R17, [R1+0x3a18] ;  /* 0x003a180001117983 */ /* 0x002ea20000100800 */
[----:B------:R-:W-:-:S03]  /*17290*/  ISETP.GT.U32.AND P5, PT, R251, R25, PT ;  /* 0x00000019fb00720c */ /* 0x000fc60003fa4070 */
[----:B------:R1:W-:Y:S04]  /*172a0*/  STL [R1+0x24], R19 ;  /* 0x0000241301007387 */ /* 0x0003e80000100800 */
[----:B-1----:R-:W2:Y:S04]  /*172b0*/  LDL R19, [R1+0x39d4] ;  /* 0x0039d40001137983 */ /* 0x002ea80000100800 */
[----:B------:R1:W-:Y:S04]  /*172c0*/  STL [R1+0x28], R15 ;  /* 0x0000280f01007387 */ /* 0x0003e80000100800 */
[----:B------:R-:W2:Y:S01]  /*172d0*/  LDL R251, [R1+0x24] ;  /* 0x0000240001fb7983 */ /* 0x000ea20000100800 */
[----:B-1----:R-:W-:Y:S01]  /*172e0*/  IADD3 R15, R246, 0x1f2, RZ ;  /* 0x000001f2f60f7810 */ /* 0x002fe20007ffe0ff */
[----:B--2---:R-:W-:-:S05]  /*172f0*/  @!P2 IMAD.MOV R251, RZ, RZ, -R251 ;  /* 0x000000fffffba224 */ /* 0x004fca00078e0afb */
[----:B------:R1:W-:Y:S04]  /*17300*/  @!P2 STL [R1+0x24], R251 ;  /* 0x000024fb0100a387 */ /* 0x0003e80000100800 */
[----:B------:R-:W-:Y:S01]  /*17310*/  STL [R1+0x3674], R15 ;  /* 0x0036740f01007387 */ /* 0x000fe20000100800 */
[----:B-1----:R-:W-:-:S04]  /*17320*/  IABS R251, c[0x0][0x17c] ;  /* 0x00005f0000fb7a13 */ /* 0x002fc80000000000 */
[----:B------:R-:W-:Y:S01]  /*17330*/  @!P0 IADD3 R22, R22, -R251, RZ ;  /* 0x800000fb16168210 */ /* 0x000fe20007ffe0ff */
[--C-:B------:R-:W-:Y:S01]  /*17340*/  @!P3 IMAD.IADD R20, R20, 0x1, -R251.reuse ;  /* 0x000000011414b824 */ /* 0x100fe200078e0afb */
[----:B----4-:R-:W-:Y:S01]  /*17350*/  ISETP.GT.U32.AND P2, PT, R251, R26, PT ;  /* 0x0000001afb00720c */ /* 0x010fe20003f44070 */
[--C-:B------:R-:W-:Y:S01]  /*17360*/  @!P1 IMAD.IADD R21, R21, 0x1, -R251.reuse ;  /* 0x0000000115159824 */ /* 0x100fe200078e0afb */
[----:B---3--:R-:W-:Y:S01]  /*17370*/  ISETP.GT.U32.AND P3, PT, R251, R27, PT ;  /* 0x0000001bfb00720c */ /* 0x008fe20003f64070 */
[--C-:B------:R-:W-:Y:S01]  /*17380*/  @!P6 IMAD.IADD R23, R23, 0x1, -R251.reuse ;  /* 0x000000011717e824 */ /* 0x100fe200078e0afb */
[C---:B------:R-:W-:Y:S01]  /*17390*/  ISETP.GT.U32.AND P1, PT, R251.reuse, R28, PT ;  /* 0x0000001cfb00720c */ /* 0x040fe20003f24070 */
[--C-:B------:R-:W-:Y:S01]  /*173a0*/  @!P4 IMAD.IADD R24, R24, 0x1, -R251.reuse ;  /* 0x000000011818c824 */ /* 0x100fe200078e0afb */
[----:B------:R-:W-:Y:S01]  /*173b0*/  ISETP.GT.U32.AND P0, PT, R251, R29, PT ;  /* 0x0000001dfb00720c */ /* 0x000fe20003f04070 */
[----:B------:R-:W-:Y:S01]  /*173c0*/  @!P5 IMAD.IADD R25, R25, 0x1, -R251 ;  /* 0x000000011919d824 */ /* 0x000fe200078e0afb */
[----:B------:R-:W-:-:S02]  /*173d0*/  ISETP.GT.U32.AND P6, PT, R251, R30, PT ;  /* 0x0000001efb00720c */ /* 0x000fc40003fc4070 */
[----:B------:R-:W-:Y:S02]  /*173e0*/  ISETP.GT.U32.AND P4, PT, R251, R32, PT ;  /* 0x00000020fb00720c */ /* 0x000fe40003f84070 */
[----:B------:R-:W2:Y:S02]  /*173f0*/  LDL R251, [R1+0x39f8] ;  /* 0x0039f80001fb7983 */ /* 0x000ea40000100800 */
[----:B--2---:R-:W-:Y:S02]  /*17400*/  ISETP.GE.AND P5, PT, R251, RZ, PT ;  /* 0x000000fffb00720c */ /* 0x004fe40003fa6270 */
[----:B------:R-:W-:-:S05]  /*17410*/  IABS R251, c[0x0][0x17c] ;  /* 0x00005f0000fb7a13 */ /* 0x000fca0000000000 */
[----:B------:R-:W-:Y:S02]  /*17420*/  @!P2 IMAD.IADD R26, R26, 0x1, -R251 ;  /* 0x000000011a1aa824 */ /* 0x000fe400078e0afb */
[----:B------:R-:W2:Y:S02]  /*17430*/  LDL R251, [R1+0x3a04] ;  /* 0x003a040001fb7983 */ /* 0x000ea40000100800 */
[----:B--2---:R-:W-:Y:S02]  /*17440*/  ISETP.GE.AND P2, PT, R251, RZ, PT ;  /* 0x000000fffb00720c */ /* 0x004fe40003f46270 */
[----:B------:R-:W-:-:S05]  /*17450*/  IABS R251, c[0x0][0x17c] ;  /* 0x00005f0000fb7a13 */ /* 0x000fca0000000000 */
[--C-:B------:R-:W-:Y:S01]  /*17460*/  @!P0 IMAD.IADD R29, R29, 0x1, -R251.reuse ;  /* 0x000000011d1d8824 */ /* 0x100fe200078e0afb */
[----:B------:R-:W-:Y:S01]  /*17470*/  ISETP.GE.AND P0, PT, R16, RZ, PT ;  /* 0x000000ff1000720c */ /* 0x000fe20003f06270 */
[----:B------:R-:W-:Y:S01]  /*17480*/  @!P6 IMAD.IADD R30, R30, 0x1, -R251 ;  /* 0x000000011e1ee824 */ /* 0x000fe200078e0afb */
[----:B------:R-:W-:Y:S01]  /*17490*/  @!P3 IADD3 R27, R27, -R251, RZ ;  /* 0x800000fb1b1bb210 */ /* 0x000fe20007ffe0ff */
[----:B------:R-:W-:Y:S01]  /*174a0*/  IMAD.MOV.U32 R16, RZ, RZ, R20 ;  /* 0x000000ffff107224 */ /* 0x000fe200078e0014 */
[----:B------:R-:W-:Y:S01]  /*174b0*/  ISETP.GE.AND P6, PT, R17, RZ, PT ;  /* 0x000000ff1100720c */ /* 0x000fe20003fc6270 */
[----:B------:R-:W-:Y:S01]  /*174c0*/  IMAD.MOV.U32 R17, RZ, RZ, R21 ;  /* 0x000000ffff117224 */ /* 0x000fe200078e0015 */
[----:B------:R-:W-:Y:S01]  /*174d0*/  ISETP.GE.AND P3, PT, R19, RZ, PT ;  /* 0x000000ff1300720c */ /* 0x000fe20003f66270 */
[----:B------:R-:W-:Y:S01]  /*174e0*/  @!P1 IMAD.IADD R28, R28, 0x1, -R251 ;  /* 0x000000011c1c9824 */ /* 0x000fe200078e0afb */
[----:B------:R-:W-:Y:S01]  /*174f0*/  ISETP.GE.AND P1, PT, R18, RZ, PT ;  /* 0x000000ff1200720c */ /* 0x000fe20003f26270 */
[----:B------:R-:W-:Y:S01]  /*17500*/  @!P5 IMAD.MOV R16, RZ, RZ, -R16 ;  /* 0x000000ffff10d224 */ /* 0x000fe200078e0a10 */
[----:B------:R-:W2:Y:S01]  /*17510*/  LDL R21, [R1+0x39f4] ;  /* 0x0039f40001157983 */ /* 0x000ea20000100800 */
[----:B------:R-:W-:-:S03]  /*17520*/  @!P2 IMAD.MOV R17, RZ, RZ, -R17 ;  /* 0x000000ffff11a224 */ /* 0x000fc600078e0a11 */
[----:B------:R-:W3:Y:S04]  /*17530*/  LDL R20, [R1+0x3538] ;  /* 0x0035380001147983 */ /* 0x000ee80000100800 */
[----:B------:R1:W-:Y:S04]  /*17540*/  STL [R1+0x20], R16 ;  /* 0x0000201001007387 */ /* 0x0003e80000100800 */
[----:B------:R4:W-:Y:S04]  /*17550*/  STL [R1+0x1c], R17 ;  /* 0x00001c1101007387 */ /* 0x0009e80000100800 */
[----:B------:R-:W3:Y:S01]  /*17560*/  LDL R19, [R1+0x3a24] ;  /* 0x003a240001137983 */ /* 0x000ee20000100800 */
[----:B-1----:R-:W-:Y:S01]  /*17570*/  IMAD.MOV.U32 R16, RZ, RZ, R22 ;  /* 0x000000ffff107224 */ /* 0x002fe200078e0016 */
[----:B----4-:R-:W-:-:S03]  /*17580*/  MOV R17, R23 ;  /* 0x0000001700117202 */ /* 0x010fc60000000f00 */
[----:B------:R-:W-:Y:S02]  /*17590*/  @!P3 IMAD.MOV R16, RZ, RZ, -R16 ;  /* 0x000000ffff10b224 */ /* 0x000fe400078e0a10 */
[----:B------:R-:W-:-:S03]  /*175a0*/  @!P1 IMAD.MOV R17, RZ, RZ, -R17 ;  /* 0x000000ffff119224 */ /* 0x000fc600078e0a11 */
[----:B------:R1:W-:Y:S04]  /*175b0*/  STL [R1+0x18], R16 ;  /* 0x0000181001007387 */ /* 0x0003e80000100800 */
[----:B------:R-:W4:Y:S04]  /*175c0*/  LDL R18, [R1+0x39f0] ;  /* 0x0039f00001127983 */ /* 0x000f280000100800 */
[----:B-1----:R-:W4:Y:S04]  /*175d0*/  LDL R16, [R1+0x3a5c] ;  /* 0x003a5c0001107983 */ /* 0x002f280000100800 */
[----:B------:R1:W-:Y:S04]  /*175e0*/  STL [R1+0x14], R17 ;  /* 0x0000141101007387 */ /* 0x0003e80000100800 */
[----:B-1----:R-:W4:Y:S01]  /*175f0*/  LDL R17, [R1+0x3d30] ;  /* 0x003d300001117983 */ /* 0x002f220000100800 */
[----:B------:R-:W-:Y:S01]  /*17600*/  IMAD.MOV.U32 R23, RZ, RZ, R24 ;  /* 0x000000ffff177224 */ /* 0x000fe200078e0018 */
[----:B------:R-:W-:-:S04]  /*17610*/  ISETP.GT.U32.AND P1, PT, R251, R29, PT ;  /* 0x0000001dfb00720c */ /* 0x000fc80003f24070 */
[----:B------:R-:W-:Y:S02]  /*17620*/  @!P0 IADD3 R23, -R23, RZ, RZ ;  /* 0x000000ff17178210 */ /* 0x000fe40007ffe1ff */
[C---:B------:R-:W-:Y:S02]  /*17630*/  ISETP.GT.U32.AND P0, PT, R251.reuse, R30, PT ;  /* 0x0000001efb00720c */ /* 0x040fe40003f04070 */
[----:B------:R-:W-:Y:S02]  /*17640*/  @!P4 IADD3 R32, R32, -R251, RZ ;  /* 0x800000fb2020c210 */ /* 0x000fe40007ffe0ff */
[C---:B------:R-:W-:Y:S02]  /*17650*/  ISETP.GT.U32.AND P4, PT, R251.reuse, R26, PT ;  /* 0x0000001afb00720c */ /* 0x040fe40003f84070 */
[C---:B------:R-:W-:Y:S02]  /*17660*/  ISETP.GT.U32.AND P5, PT, R251.reuse, R32, PT ;  /* 0x00000020fb00720c */ /* 0x040fe40003fa4070 */
[----:B------:R-:W-:-:S02]  /*17670*/  ISETP.GT.U32.AND P2, PT, R251, R27, PT ;  /* 0x0000001bfb00720c */ /* 0x000fc40003f44070 */
[----:B------:R-:W-:-:S03]  /*17680*/  @!P1 IADD3 R29, R29, -R251, RZ ;  /* 0x800000fb1d1d9210 */ /* 0x000fc60007ffe0ff */
[--C-:B------:R-:W-:Y:S01]  /*17690*/  @!P0 IMAD.IADD R30, R30, 0x1, -R251.reuse ;  /* 0x000000011e1e8824 */ /* 0x100fe200078e0afb */
[C---:B------:R-:W-:Y:S02]  /*176a0*/  ISETP.GT.U32.AND P0, PT, R251.reuse, R36, PT ;  /* 0x00000024fb00720c */ /* 0x040fe40003f04070 */
[----:B------:R-:W-:Y:S01]  /*176b0*/  ISETP.GT.U32.AND P1, PT, R251, R35, PT ;  /* 0x00000023fb00720c */ /* 0x000fe20003f24070 */
[--C-:B------:R-:W-:Y:S02]  /*176c0*/  @!P4 IMAD.IADD R26, R26, 0x1, -R251.reuse ;  /* 0x000000011a1ac824 */ /* 0x100fe400078e0afb */
[--C-:B------:R-:W-:Y:S02]  /*176d0*/  @!P5 IMAD.IADD R32, R32, 0x1, -R251.reuse ;  /* 0x000000012020d824 */ /* 0x100fe400078e0afb */
[----:B------:R-:W-:Y:S02]  /*176e0*/  @!P2 IMAD.IADD R27, R27, 0x1, -R251 ;  /* 0x000000011b1ba824 */ /* 0x000fe400078e0afb */
[----:B------:R-:W-:-:S04]  /*176f0*/  IMAD.MOV.U32 R22, RZ, RZ, R25 ;  /* 0x000000ffff167224 */ /* 0x000fc800078e0019 */
[--C-:B------:R-:W-:Y:S02]  /*17700*/  @!P0 IMAD.IADD R36, R36, 0x1, -R251.reuse ;  /* 0x0000000124248824 */ /* 0x100fe400078e0afb */
[----:B------:R-:W-:Y:S02]  /*17710*/  @!P1 IMAD.IADD R35, R35, 0x1, -R251 ;  /* 0x0000000123239824 */ /* 0x000fe400078e0afb */
[----:B------:R-:W-:Y:S01]  /*17720*/  @!P6 IMAD.MOV R22, RZ, RZ, -R22 ;  /* 0x000000ffff16e224 */ /* 0x000fe200078e0a16 */
[----:B------:R-:W-:Y:S04]  /*17730*/  STL [R1+0x10], R23 ;  /* 0x0000101701007387 */ /* 0x000fe80000100800 */
[----:B------:R1:W-:Y:S01]  /*17740*/  STL [R1+0xc], R22 ;  /* 0x00000c1601007387 */ /* 0x0003e20000100800 */
[----:B--2---:R-:W-:-:S02]  /*17750*/  ISETP.GE.AND P4, PT, R21, RZ, PT ;  /* 0x000000ff1500720c */ /* 0x004fc40003f86270 */
[----:B---3--:R-:W-:Y:S02]  /*17760*/  ISETP.GE.AND P5, PT, R20, RZ, PT ;  /* 0x000000ff1400720c */ /* 0x008fe40003fa6270 */
[----:B----4-:R-:W-:Y:S01]  /*17770*/  ISETP.GE.AND P1, PT, R18, RZ, PT ;  /* 0x000000ff1200720c */ /* 0x010fe20003f26270 */
[----:B------:R-:W-:-:S10]  /*17780*/  IMAD.MOV.U32 R18, RZ, RZ, R27 ;  /* 0x000000ffff127224 */ /* 0x000fd400078e001b */
[----:B------:R-:W-:Y:S01]  /*17790*/  @!P5 IMAD.MOV R18, RZ, RZ, -R18 ;  /* 0x000000ffff12d224 */ /* 0x000fe200078e0a12 */
[----:B------:R-:W-:Y:S01]  /*177a0*/  ISETP.GE.AND P0, PT, R17, RZ, PT ;  /* 0x000000ff1100720c */ /* 0x000fe20003f06270 */
[----:B------:R-:W-:-:S04]  /*177b0*/  IMAD.MOV.U32 R17, RZ, RZ, R26 ;  /* 0x000000ffff117224 */ /* 0x000fc800078e001a */
[----:B------:R-:W-:-:S05]  /*177c0*/  @!P4 IMAD.MOV R17, RZ, RZ, -R17 ;  /* 0x000000ffff11c224 */ /* 0x000fca00078e0a11 */
[----:B------:R2:W-:Y:S04]  /*177d0*/  STL [R1+0x8], R17 ;  /* 0x0000081101007387 */ /* 0x0005e80000100800 */
[----:B------:R3:W-:Y:S04]  /*177e0*/  STL [R1+0x4], R18 ;  /* 0x0000041201007387 */ /* 0x0007e80000100800 */
[----:B-1----:R-:W4:Y:S04]  /*177f0*/  LDL R22, [R1+0x3a14] ;  /* 0x003a140001167983 */ /* 0x002f280000100800 */
[----:B------:R-:W4:Y:S04]  /*17800*/  LDL R21, [R1+0x3a34] ;  /* 0x003a340001157983 */ /* 0x000f280000100800 */
[----:B------:R-:W4:Y:S01]  /*17810*/  LDL R20, [R1+0x3a44] ;  /* 0x003a440001147983 */ /* 0x000f220000100800 */
[----:B------:R-:W-:-:S02]  /*17820*/  ISETP.GT.U32.AND P2, PT, R251, R33, PT ;  /* 0x00000021fb00720c */ /* 0x000fc40003f44070 */
[C---:B------:R-:W-:Y:S02]  /*17830*/  ISETP.GT.U32.AND P3, PT, R251.reuse, R28, PT ;  /* 0x0000001cfb00720c */ /* 0x040fe40003f64070 */
[----:B------:R-:W-:-:S09]  /*17840*/  ISETP.GT.U32.AND P6, PT, R251, R31, PT ;  /* 0x0000001ffb00720c */ /* 0x000fd20003fc4070 */
[--C-:B------:R-:W-:Y:S01]  /*17850*/  @!P2 IMAD.IADD R33, R33, 0x1, -R251.reuse ;  /* 0x000000012121a824 */ /* 0x100fe200078e0afb */
[----:B------:R-:W-:Y:S01]  /*17860*/  ISETP.GE.AND P2, PT, R19, RZ, PT ;  /* 0x000000ff1300720c */ /* 0x000fe20003f46270 */
[----:B------:R-:W-:-:S04]  /*17870*/  @!P3 IMAD.IADD R28, R28, 0x1, -R251 ;  /* 0x000000011c1cb824 */ /* 0x000fc800078e0afb */
[----:B--2---:R-:W-:Y:S01]  /*17880*/  IMAD.MOV.U32 R17, RZ, RZ, R28 ;  /* 0x000000ffff117224 */ /* 0x004fe200078e001c */
[----:B------:R-:W-:-:S07]  /*17890*/  ISETP.GT.U32.AND P3, PT, R251, R34, PT ;  /* 0x00000022fb00720c */ /* 0x000fce0003f64070 */
[----:B------:R-:W-:Y:S01]  /*178a0*/  @!P2 IADD3 R17, -R17, RZ, RZ ;  /* 0x000000ff1111a210 */ /* 0x000fe20007ffe1ff */
[----:B------:R-:W-:-:S04]  /*178b0*/  @!P6 IMAD.IADD R31, R31, 0x1, -R251 ;  /* 0x000000011f1fe824 */ /* 0x000fc800078e0afb */
[----:B------:R1:W-:Y:S01]  /*178c0*/  STL [R1], R17 ;  /* 0x0000001101007387 */ /* 0x0003e20000100800 */
[----:B------:R-:W-:-:S03]  /*178d0*/  ISETP.GT.U32.AND P6, PT, R251, R37, PT ;  /* 0x00000025fb00720c */ /* 0x000fc60003fc4070 */
[----:B------:R-:W2:Y:S04]  /*178e0*/  LDL R19, [R1+0x39ec] ;  /* 0x0039ec0001137983 */ /* 0x000ea80000100800 */
[----:B---3--:R-:W3:Y:S04]  /*178f0*/  LDL R18, [R1+0x3a10] ;  /* 0x003a100001127983 */ /* 0x008ee80000100800 */
[----:B-1----:R-:W3:Y:S01]  /*17900*/  LDL R17, [R1+0x3a30] ;  /* 0x003a300001117983 */ /* 0x002ee20000100800 */
[----:B------:R-:W-:Y:S02]  /*17910*/  @!P3 IADD3 R34, R34, -R251, RZ ;  /* 0x800000fb2222b210 */ /* 0x000fe40007ffe0ff */
[----:B------:R-:W-:-:S02]  /*17920*/  ISETP.GE.AND P3, PT, R16, RZ, PT ;  /* 0x000000ff1000720c */ /* 0x000fc40003f66270 */
[----:B------:R-:W-:Y:S01]  /*17930*/  @!P6 IADD3 R37, R37, -R251, RZ ;  /* 0x800000fb2525e210 */ /* 0x000fe20007ffe0ff */
[----:B------:R-:W-:Y:S01]  /*17940*/  @!P0 IMAD.MOV R32, RZ, RZ, -R32 ;  /* 0x000000ffff208224 */ /* 0x000fe200078e0a20 */
[C---:B------:R-:W-:Y:S02]  /*17950*/  ISETP.GT.U32.AND P0, PT, R251.reuse, R38, PT ;  /* 0x00000026fb00720c */ /* 0x040fe40003f04070 */
[C---:B------:R-:W-:Y:S01]  /*17960*/  ISETP.GT.U32.AND P6, PT, R251.reuse, R37, PT ;  /* 0x00000025fb00720c */ /* 0x040fe20003fc4070 */
[----:B------:R-:W-:Y:S01]  /*17970*/  @!P1 IMAD.MOV R30, RZ, RZ, -R30 ;  /* 0x000000ffff1e9224 */ /* 0x000fe200078e0a1e */
[----:B------:R-:W-:-:S05]  /*17980*/  ISETP.GT.U32.AND P4, PT, R251, R31, PT ;  /* 0x0000001ffb00720c */ /* 0x000fca0003f84070 */
[----:B------:R-:W-:-:S04]  /*17990*/  @!P3 IMAD.MOV R29, RZ, RZ, -R29 ;  /* 0x000000ffff1db224 */ /* 0x000fc800078e0a1d */
[----:B------:R-:W-:Y:S01]  /*179a0*/  @!P0 IADD3 R38, R38, -R251, RZ ;  /* 0x800000fb26268210 */ /* 0x000fe20007ffe0ff */
[----:B------:R-:W-:Y:S01]  /*179b0*/  STL [R1+0x3e4c], R29 ;  /* 0x003e4c1d01007387 */ /* 0x000fe20000100800 */
[----:B------:R-:W-:-:S03]  /*179c0*/  @!P6 IMAD.IADD R37, R37, 0x1, -R251 ;  /* 0x000000012525e824 */ /* 0x000fc600078e0afb */
[----:B------:R-:W-:Y:S04]  /*179d0*/  STL [R1+0x3e50], R30 ;  /* 0x003e501e01007387 */ /* 0x000fe80000100800 */
[----:B------:R-:W-:Y:S01]  /*179e0*/  STL [R1+0x3e54], R32 ;  /* 0x003e542001007387 */ /* 0x000fe20000100800 */
[----:B------:R-:W-:Y:S01]  /*179f0*/  @!P4 IMAD.IADD R31, R31, 0x1, -R251 ;  /* 0x000000011f1fc824 */ /* 0x000fe200078e0afb */
[----:B------:R-:W-:-:S13]  /*17a00*/  ISETP.GT.U32.AND P4, PT, R251, R39, PT ;  /* 0x00000027fb00720c */ /* 0x000fda0003f84070 */
[----:B------:R-:W-:Y:S01]  /*17a10*/  @!P4 IMAD.IADD R39, R39, 0x1, -R251 ;  /* 0x000000012727c824 */ /* 0x000fe200078e0afb */
[----:B----4-:R-:W-:Y:S02]  /*17a20*/  ISETP.GE.AND P6, PT, R22, RZ, PT ;  /* 0x000000ff1600720c */ /* 0x010fe40003fc6270 */
[----:B------:R-:W4:Y:S01]  /*17a30*/  LDL R22, [R1+0x3a58] ;  /* 0x003a580001167983 */ /* 0x000f220000100800 */
[----:B------:R-:W-:-:S03]  /*17a40*/  ISETP.GE.AND P0, PT, R21, RZ, PT ;  /* 0x000000ff1500720c */ /* 0x000fc60003f06270 */
[----:B------:R-:W4:Y:S01]  /*17a50*/  LDL R21, [R1+0x3a64] ;  /* 0x003a640001157983 */ /* 0x000f220000100800 */
[----:B------:R-:W-:-:S03]  /*17a60*/  ISETP.GE.AND P4, PT, R20, RZ, PT ;  /* 0x000000ff1400720c */ /* 0x000fc60003f86270 */
[----:B------:R-:W4:Y:S01]  /*17a70*/  LDL R20, [R1+0x3a0c] ;  /* 0x003a0c0001147983 */ /* 0x000f220000100800 */
[C---:B------:R-:W-:Y:S02]  /*17a80*/  ISETP.GT.U32.AND P5, PT, R251.reuse, R33, PT ;  /* 0x00000021fb00720c */ /* 0x040fe40003fa4070 */
[C---:B------:R-:W-:Y:S02]  /*17a90*/  ISETP.GT.U32.AND P2, PT, R251.reuse, R34, PT ;  /* 0x00000022fb00720c */ /* 0x040fe40003f44070 */
[C---:B------:R-:W-:Y:S02]  /*17aa0*/  ISETP.GT.U32.AND P3, PT, R251.reuse, R35, PT ;  /* 0x00000023fb00720c */ /* 0x040fe40003f64070 */
[----:B------:R-:W-:-:S07]  /*17ab0*/  ISETP.GT.U32.AND P1, PT, R251, R36, PT ;  /* 0x00000024fb00720c */ /* 0x000fce0003f24070 */
[----:B------:R-:W-:Y:S02]  /*17ac0*/  @!P5 IADD3 R33, R33, -R251, RZ ;  /* 0x800000fb2121d210 */ /* 0x000fe40007ffe0ff */
[C---:B------:R-:W-:Y:S01]  /*17ad0*/  ISETP.GT.U32.AND P5, PT, R251.reuse, R40, PT ;  /* 0x00000028fb00720c */ /* 0x040fe20003fa4070 */
[--C-:B------:R-:W-:Y:S01]  /*17ae0*/  @!P2 IMAD.IADD R34, R34, 0x1, -R251.reuse ;  /* 0x000000012222a824 */ /* 0x100fe200078e0afb */
[----:B------:R-:W-:Y:S01]  /*17af0*/  ISETP.GT.U32.AND P2, PT, R251, R41, PT ;  /* 0x00000029fb00720c */ /* 0x000fe20003f44070 */
[--C-:B------:R-:W-:Y:S01]  /*17b00*/  @!P3 IMAD.IADD R35, R35, 0x1, -R251.reuse ;  /* 0x000000012323b824 */ /* 0x100fe200078e0afb */
[C---:B------:R-:W-:Y:S01]  /*17b10*/  ISETP.GT.U32.AND P3, PT, R251.reuse, R42, PT ;  /* 0x0000002afb00720c */ /* 0x040fe20003f64070 */
[----:B------:R-:W-:Y:S01]  /*17b20*/  @!P1 IMAD.IADD R36, R36, 0x1, -R251 ;  /* 0x0000000124249824 */ /* 0x000fe200078e0afb */
[----:B------:R-:W-:-:S07]  /*17b30*/  ISETP.GT.U32.AND P1, PT, R251, R43, PT ;  /* 0x0000002bfb00720c */ /* 0x000fce0003f24070 */
[--C-:B------:R-:W-:Y:S01]  /*17b40*/  @!P5 IMAD.IADD R40, R40, 0x1, -R251.reuse ;  /* 0x000000012828d824 */ /* 0x100fe200078e0afb */
[----:B--2---:R-:W-:Y:S02]  /*17b50*/  ISETP.GE.AND P5, PT, R19, RZ, PT ;  /* 0x000000ff1300720c */ /* 0x004fe40003fa6270 */
[----:B------:R-:W2:Y:S01]  /*17b60*/  LDL R19, [R1+0x3a2c] ;  /* 0x003a2c0001137983 */ /* 0x000ea20000100800 */
[--C-:B------:R-:W-:Y:S01]  /*17b70*/  @!P2 IMAD.IADD R41, R41, 0x1, -R251.reuse ;  /* 0x000000012929a824 */ /* 0x100fe200078e0afb */
[----:B---3--:R-:W-:Y:S01]  /*17b80*/  ISETP.GE.AND P2, PT, R18, RZ, PT ;  /* 0x000000ff1200720c */ /* 0x008fe20003f46270 */
[----:B------:R-:W-:Y:S01]  /*17b90*/  @!P3 IMAD.IADD R42, R42, 0x1, -R251 ;  /* 0x000000012a2ab824 */ /* 0x000fe200078e0afb */
[----:B------:R-:W3:Y:S01]  /*17ba0*/  LDL R18, [R1+0x3a54] ;  /* 0x003a540001127983 */ /* 0x000ee20000100800 */
[----:B------:R-:W-:-:S03]  /*17bb0*/  ISETP.GE.AND P3, PT, R17, RZ, PT ;  /* 0x000000ff1100720c */ /* 0x000fc60003f66270 */
[----:B------:R-:W3:Y:S01]  /*17bc0*/  LDL R17, [R1+0x3a78] ;  /* 0x003a780001117983 */ /* 0x000ee20000100800 */
[----:B------:R-:W-:Y:S02]  /*17bd0*/  IABS R15, R15 ;  /* 0x0000000f000f7213 */ /* 0x000fe40000000000 */
[----:B------:R-:W-:Y:S01]  /*17be0*/  @!P1 IADD3 R43, R43, -R251, RZ ;  /* 0x800000fb2b2b9210 */ /* 0x000fe20007ffe0ff */
[----:B------:R-:W-:Y:S02]  /*17bf0*/  @!P5 IMAD.MOV R35, RZ, RZ, -R35 ;  /* 0x000000ffff23d224 */ /* 0x000fe400078e0a23 */
[----:B------:R-:W-:Y:S01]  /*17c00*/  IMAD.HI.U32 R16, R252, R15, RZ ;  /* 0x0000000ffc107227 */ /* 0x000fe200078e00ff */
[----:B------:R-:W-:-:S03]  /*17c10*/  ISETP.GT.U32.AND P5, PT, R251, R43, PT ;  /* 0x0000002bfb00720c */ /* 0x000fc60003fa4070 */
[----:B------:R-:W-:Y:S01]  /*17c20*/  @!P3 IMAD.MOV R37, RZ, RZ, -R37 ;  /* 0x000000ffff25b224 */ /* 0x000fe200078e0a25 */
[C---:B------:R-:W-:Y:S01]  /*17c30*/  ISETP.GT.U32.AND P3, PT, R251.reuse, R44, PT ;  /* 0x0000002cfb00720c */ /* 0x040fe20003f64070 */
[----:B------:R-:W-:Y:S02]  /*17c40*/  IMAD.MOV R16, RZ, RZ, -R16 ;  /* 0x000000ffff107224 */ /* 0x000fe400078e0a10 */
[----:B------:R-:W-:Y:S02]  /*17c50*/  @!P6 IMAD.MOV R31, RZ, RZ, -R31 ;  /* 0x000000ffff1fe224 */ /* 0x000fe400078e0a1f */
[----:B------:R-:W-:Y:S02]  /*17c60*/  @!P0 IMAD.MOV R33, RZ, RZ, -R33 ;  /* 0x000000ffff218224 */ /* 0x000fe400078e0a21 */
[----:B------:R-:W-:Y:S01]  /*17c70*/  @!P4 IMAD.MOV R34, RZ, RZ, -R34 ;  /* 0x000000ffff22c224 */ /* 0x000fe200078e0a22 */
[----:B------:R-:W-:Y:S01]  /*17c80*/  @!P2 IADD3 R36, -R36, RZ, RZ ;  /* 0x000000ff2424a210 */ /* 0x000fe20007ffe1ff */
[----:B------:R-:W-:Y:S01]  /*17c90*/  IMAD R15, R251, R16, R15 ;  /* 0x00000010fb0f7224 */ /* 0x000fe200078e020f */
[----:B------:R-:W-:Y:S01]  /*17ca0*/  STL [R1+0x3e58], R31 ;  /* 0x003e581f01007387 */ /* 0x000fe20000100800 */
[----:B------:R-:W-:-:S03]  /*17cb0*/  IADD3 R16, R246, 0x1f3, RZ ;  /* 0x000001f3f6107810 */ /* 0x000fc60007ffe0ff */
[----:B------:R-:W-:Y:S01]  /*17cc0*/  STL [R1+0x3e5c], R33 ;  /* 0x003e5c2101007387 */ /* 0x000fe20000100800 */
[----:B------:R-:W-:-:S03]  /*17cd0*/  ISETP.GT.U32.AND P1, PT, R251, R38, PT ;  /* 0x00000026fb00720c */ /* 0x000fc60003f24070 */
[----:B------:R-:W-:Y:S01]  /*17ce0*/  STL [R1+0x3e60], R34 ;  /* 0x003e602201007387 */ /* 0x000fe20000100800 */
[----:B------:R-:W-:-:S03]  /*17cf0*/  @!P5 IMAD.IADD R43, R43, 0x1, -R251 ;  /* 0x000000012b2bd824 */ /* 0x000fc600078e0afb */
[----:B------:R-:W-:Y:S01]  /*17d00*/  STL [R1+0x3e64], R35 ;  /* 0x003e642301007387 */ /* 0x000fe20000100800 */
[----:B------:R-:W-:-:S03]  /*17d10*/  @!P3 IMAD.IADD R44, R44, 0x1, -R251 ;  /* 0x000000012c2cb824 */ /* 0x000fc600078e0afb */
[----:B------:R-:W-:Y:S04]  /*17d20*/  STL [R1+0x3e68], R36 ;  /* 0x003e682401007387 */ /* 0x000fe80000100800 */
        /* <DEDUP_REMOVED lines=15> */
[--C-:B------:R-:W-:Y:S01]  /*17e20*/  @!P0 IMAD.IADD R39, R39, 0x1, -R251.reuse ;  /* 0x0000000127278824 */ /* 0x100fe200078e0afb */
[C---:B------:R-:W-:Y:S01]  /*17e30*/  ISETP.GT.U32.AND P0, PT, R251.reuse, R46, PT ;  /* 0x0000002efb00720c */ /* 0x040fe20003f04070 */
[--C-:B------:R-:W-:Y:S01]  /*17e40*/  @!P4 IMAD.IADD R40, R40, 0x1, -R251.reuse ;  /* 0x000000012828c824 */ /* 0x100fe200078e0afb */
[----:B------:R-:W-:Y:S02]  /*17e50*/  ISETP.GT.U32.AND P4, PT, R251, R47, PT ;  /* 0x0000002ffb00720c */ /* 0x000fe40003f84070 */
[----:B------:R-:W-:Y:S02]  /*17e60*/  @!P6 IADD3 R41, R41, -R251, RZ ;  /* 0x800000fb2929e210 */ /* 0x000fe40007ffe0ff */
[C---:B------:R-:W-:Y:S01]  /*17e70*/  ISETP.GT.U32.AND P6, PT, R251.reuse, R48, PT ;  /* 0x00000030fb00720c */ /* 0x040fe20003fc4070 */
[----:B------:R-:W-:Y:S01]  /*17e80*/  @!P2 IMAD.IADD R42, R42, 0x1, -R251 ;  /* 0x000000012a2aa824 */ /* 0x000fe200078e0afb */
[----:B------:R-:W-:-:S05]  /*17e90*/  ISETP.GT.U32.AND P2, PT, R251, R49, PT ;  /* 0x00000031fb00720c */ /* 0x000fca0003f44070 */
[----:B------:R-:W-:Y:S02]  /*17ea0*/  @!P0 IADD3 R46, R46, -R251, RZ ;  /* 0x800000fb2e2e8210 */ /* 0x000fe40007ffe0ff */
        /* <DEDUP_REMOVED lines=8> */
[----:B------:R-:W-:Y:S01]  /*17f30*/  @!P2 IMAD.IADD R49, R49, 0x1, -R251 ;  /* 0x000000013131a824 */ /* 0x000fe200078e0afb */
[----:B------:R-:W-:Y:S01]  /*17f40*/  @!P3 IADD3 R39, -R39, RZ, RZ ;  /* 0x000000ff2727b210 */ /* 0x000fe20007ffe1ff */
[----:B------:R-:W-:Y:S01]  /*17f50*/  @!P5 IMAD.MOV R38, RZ, RZ, -R38 ;  /* 0x000000ffff26d224 */ /* 0x000fe200078e0a26 */
[C---:B------:R-:W-:Y:S01]  /*17f60*/  ISETP.GT.U32.AND P2, PT, R251.reuse, R44, PT ;  /* 0x0000002cfb00720c */ /* 0x040fe20003f44070 */
[----:B------:R-:W-:Y:S01]  /*17f70*/  @!P1 IMAD.MOV R40, RZ, RZ, -R40 ;  /* 0x000000ffff289224 */ /* 0x000fe200078e0a28 */
[C---:B------:R-:W-:Y:S01]  /*17f80*/  ISETP.GT.U32.AND P5, PT, R251.reuse, R49, PT ;  /* 0x00000031fb00720c */ /* 0x040fe20003fa4070 */
[----:B------:R-:W-:Y:S01]  /*17f90*/  @!P0 IMAD.MOV R41, RZ, RZ, -R41 ;  /* 0x000000ffff298224 */ /* 0x000fe200078e0a29 */
[----:B------:R-:W-:Y:S01]  /*17fa0*/  STL [R1+0x3e70], R38 ;  /* 0x003e702601007387 */ /* 0x000fe20000100800 */
[----:B------:R-:W-:Y:S02]  /*17fb0*/  @!P4 IMAD.MOV R42, RZ, RZ, -R42 ;  /* 0x000000ffff2ac224 */ /* 0x000fe400078e0a2a */
[----:B------:R-:W-:Y:S01]  /*17fc0*/  @!P6 IMAD.MOV R43, RZ, RZ, -R43 ;  /* 0x000000ffff2be224 */ /* 0x000fe200078e0a2b */
[----:B------:R1:W-:Y:S01]  /*17fd0*/  STL [R1+0x3e74], R39 ;  /* 0x003e742701007387 */ /* 0x0003e20000100800 */
[----:B------:R-:W-:-:S03]  /*17fe0*/  ISETP.GT.U32.AND P3, PT, R251, R45, PT ;  /* 0x0000002dfb00720c */ /* 0x000fc60003f64070 */
[----:B-1----:R-:W3:Y:S04]  /*17ff0*/  LDL R39, [R1+0x3660] ;  /* 0x0036600001277983 */ /* 0x002ee80000100800 */
[----:B------:R1:W-:Y:S04]  /*18000*/  STL [R1+0x3e78], R40 ;  /* 0x003e782801007387 */ /* 0x0003e80000100800 */
[----:B------:R1:W-:Y:S04]  /*18010*/  STL [R1+0x3e7c], R41 ;  /* 0x003e7c2901007387 */ /* 0x0003e80000100800 */
[----:B------:R1:W-:Y:S04]  /*18020*/  STL [R1+0x3e80], R42 ;  /* 0x003e802a01007387 */ /* 0x0003e80000100800 */
[----:B------:R-:W-:Y:S04]  /*18030*/  STL [R1+0x3e84], R43 ;  /* 0x003e842b01007387 */ /* 0x000fe80000100800 */
[----:B------:R-:W3:Y:S01]  /*18040*/  LDL R23, [R1+0x3a4c] ;  /* 0x003a4c0001177983 */ /* 0x000ee20000100800 */
[----:B------:R-:W-:-:S02]  /*18050*/  @!P2 IADD3 R44, R44, -R251, RZ ;  /* 0x800000fb2c2ca210 */ /* 0x000fc40007ffe0ff */
[----:B------:R-:W-:Y:S01]  /*18060*/  @!P5 IADD3 R49, R49, -R251, RZ ;  /* 0x800000fb3131d210 */ /* 0x000fe20007ffe0ff */
        /* <DEDUP_REMOVED lines=16> */
[C---:B------:R-:W-:Y:S01]  /*18170*/  ISETP.GT.U32.AND P4, PT, R251.reuse, R54, PT ;  /* 0x00000036fb00720c */ /* 0x040fe20003f84070 */
[--C-:B------:R-:W-:Y:S01]  /*18180*/  @!P1 IMAD.IADD R46, R46, 0x1, -R251.reuse ;  /* 0x000000012e2e9824 */ /* 0x100fe200078e0afb */
[C---:B------:R-:W-:Y:S01]  /*18190*/  ISETP.GT.U32.AND P1, PT, R251.reuse, R52, PT ;  /* 0x00000034fb00720c */ /* 0x040fe20003f24070 */
[----:B------:R-:W-:Y:S01]  /*181a0*/  @!P6 IMAD.IADD R50, R50, 0x1, -R251 ;  /* 0x000000013232e824 */ /* 0x000fe200078e0afb */
[----:B------:R-:W-:-:S07]  /*181b0*/  ISETP.GT.U32.AND P6, PT, R251, R55, PT ;  /* 0x00000037fb00720c */ /* 0x000fce0003fc4070 */
[--C-:B------:R-:W-:Y:S01]  /*181c0*/  @!P0 IMAD.IADD R53, R53, 0x1, -R251.reuse ;  /* 0x0000000135358824 */ /* 0x100fe200078e0afb */
[----:B--2---:R-:W-:Y:S02]  /*181d0*/  ISETP.GE.AND P0, PT, R19, RZ, PT ;  /* 0x000000ff1300720c */ /* 0x004fe40003f06270 */
[----:B------:R-:W2:Y:S01]  /*181e0*/  LDL R19, [R1+0x3aa8] ;  /* 0x003aa80001137983 */ /* 0x000ea20000100800 */
[----:B------:R-:W-:Y:S01]  /*181f0*/  @!P4 IADD3 R54, R54, -R251, RZ ;  /* 0x800000fb3636c210 */ /* 0x000fe20007ffe0ff */
[----:B------:R-:W-:Y:S01]  /*18200*/  @!P2 IMAD.MOV R44, RZ, RZ, -R44 ;  /* 0x000000ffff2ca224 */ /* 0x000fe200078e0a2c */
[----:B---3--:R-:W-:Y:S01]  /*18210*/  ISETP.GE.AND P4, PT, R18, RZ, PT ;  /* 0x000000ff1200720c */ /* 0x008fe20003f86270 */
[--C-:B------:R-:W-:Y:S01]  /*18220*/  @!P1 IMAD.IADD R52, R52, 0x1, -R251.reuse ;  /* 0x0000000134349824 */ /* 0x100fe200078e0afb */
[----:B------:R-:W-:Y:S01]  /*18230*/  ISETP.GT.U32.AND P2, PT, R251, R50, PT ;  /* 0x00000032fb00720c */ /* 0x000fe20003f44070 */
[----:B------:R-:W3:Y:S01]  /*18240*/  LDL R18, [R1+0x3a6c] ;  /* 0x003a6c0001127983 */ /* 0x000ee20000100800 */
[----:B------:R-:W-:Y:S01]  /*18250*/  ISETP.GE.AND P1, PT, R17, RZ, PT ;  /* 0x000000ff1100720c */ /* 0x000fe20003f26270 */
[----:B------:R-:W-:-:S05]  /*18260*/  @!P6 IMAD.IADD R55, R55, 0x1, -R251 ;  /* 0x000000013737e824 */ /* 0x000fca00078e0afb */
[C---:B------:R-:W-:Y:S01]  /*18270*/  ISETP.GT.U32.AND P6, PT, R251.reuse, R55, PT ;  /* 0x00000037fb00720c */ /* 0x040fe20003fc4070 */
[----:B------:R-:W-:Y:S01]  /*18280*/  @!P5 IMAD.MOV R45, RZ, RZ, -R45 ;  /* 0x000000ffff2dd224 */ /* 0x000fe200078e0a2d */
[----:B------:R-:W-:Y:S01]  /*18290*/  @!P3 IADD3 R46, -R46, RZ, RZ ;  /* 0x000000ff2e2eb210 */ /* 0x000fe20007ffe1ff */
[----:B------:R-:W-:Y:S01]  /*182a0*/  @!P4 IMAD.MOV R49, RZ, RZ, -R49 ;  /* 0x000000ffff31c224 */ /* 0x000fe200078e0a31 */
[C---:B------:R-:W-:Y:S01]  /*182b0*/  ISETP.GT.U32.AND P4, PT, R251.reuse, R56, PT ;  /* 0x00000038fb00720c */ /* 0x040fe20003f84070 */
[----:B------:R-:W-:Y:S01]  /*182c0*/  @!P2 IMAD.IADD R50, R50, 0x1, -R251 ;  /* 0x000000013232a824 */ /* 0x000fe200078e0afb */
[----:B------:R-:W-:Y:S01]  /*182d0*/  ISETP.GT.U32.AND P2, PT, R251, R57, PT ;  /* 0x00000039fb00720c */ /* 0x000fe20003f44070 */
[----:B------:R-:W-:Y:S01]  /*182e0*/  @!P1 IMAD.MOV R47, RZ, RZ, -R47 ;  /* 0x000000ffff2f9224 */ /* 0x000fe200078e0a2f */
[----:B------:R-:W-:Y:S01]  /*182f0*/  STL [R1+0x3e88], R44 ;  /* 0x003e882c01007387 */ /* 0x000fe20000100800 */
[----:B------:R-:W-:-:S03]  /*18300*/  @!P0 IMAD.MOV R48, RZ, RZ, -R48 ;  /* 0x000000ffff308224 */ /* 0x000fc600078e0a30 */
[----:B------:R-:W-:Y:S01]  /*18310*/  STL [R1+0x3e8c], R45 ;  /* 0x003e8c2d01007387 */ /* 0x000fe20000100800 */
[----:B------:R-:W-:-:S03]  /*18320*/  @!P6 IMAD.IADD R55, R55, 0x1, -R251 ;  /* 0x000000013737e824 */ /* 0x000fc600078e0afb */
[----:B------:R-:W-:Y:S04]  /*18330*/  STL [R1+0x3e90], R46 ;  /* 0x003e902e01007387 */ /* 0x000fe80000100800 */
[----:B------:R1:W-:Y:S04]  /*18340*/  STL [R1+0x3e94], R47 ;  /* 0x003e942f01007387 */ /* 0x0003e80000100800 */
[----:B------:R-:W-:Y:S04]  /*18350*/  STL [R1+0x3e98], R48 ;  /* 0x003e983001007387 */ /* 0x000fe80000100800 */
[----:B------:R-:W-:Y:S01]  /*18360*/  STL [R1+0x3e9c], R49 ;  /* 0x003e9c3101007387 */ /* 0x000fe20000100800 */
[----:B------:R-:W-:-:S02]  /*18370*/  ISETP.GT.U32.AND P5, PT, R251, R51, PT ;  /* 0x00000033fb00720c */ /* 0x000fc40003fa4070 */
[----:B------:R-:W-:Y:S02]  /*18380*/  ISETP.GE.AND P6, PT, R23, RZ, PT ;  /* 0x000000ff1700720c */ /* 0x000fe40003fc6270 */
[----:B------:R-:W3:Y:S01]  /*18390*/  LDL R23, [R1+0x3a84] ;  /* 0x003a840001177983 */ /* 0x000ee20000100800 */
[----:B------:R-:W-:Y:S01]  /*183a0*/  @!P4 IADD3 R56, R56, -R251, RZ ;  /* 0x800000fb3838c210 */ /* 0x000fe20007ffe0ff */
[----:B------:R-:W-:-:S07]  /*183b0*/  @!P2 IMAD.IADD R57, R57, 0x1, -R251 ;  /* 0x000000013939a824 */ /* 0x000fce00078e0afb */
[----:B------:R-:W-:Y:S02]  /*183c0*/  @!P5 IADD3 R51, R51, -R251, RZ ;  /* 0x800000fb3333d210 */ /* 0x000fe40007ffe0ff */
        /* <DEDUP_REMOVED lines=10> */
[----:B------:R-:W-:-:S09]  /*18470*/  ISETP.GT.U32.AND P0, PT, R251, R54, PT ;  /* 0x00000036fb00720c */ /* 0x000fd20003f04070 */
[--C-:B------:R-:W-:Y:S01]  /*18480*/  @!P3 IMAD.IADD R52, R52, 0x1, -R251.reuse ;  /* 0x000000013434b824 */ /* 0x100fe200078e0afb */
[----:B------:R-:W-:Y:S01]  /*18490*/  ISETP.GT.U32.AND P3, PT, R251, R59, PT ;  /* 0x0000003bfb00720c */ /* 0x000fe20003f64070 */
[--C-:B------:R-:W-:Y:S01]  /*184a0*/  @!P1 IMAD.IADD R53, R53, 0x1, -R251.reuse ;  /* 0x0000000135359824 */ /* 0x100fe200078e0afb */
[C---:B------:R-:W-:Y:S01]  /*184b0*/  ISETP.GT.U32.AND P1, PT, R251.reuse, R60, PT ;  /* 0x0000003cfb00720c */ /* 0x040fe20003f24070 */
[----:B------:R-:W-:Y:S01]  /*184c0*/  @!P0 IMAD.IADD R54, R54, 0x1, -R251 ;  /* 0x0000000136368824 */ /* 0x000fe200078e0afb */
[----:B------:R-:W-:-:S09]  /*184d0*/  ISETP.GT.U32.AND P0, PT, R251, R61, PT ;  /* 0x0000003dfb00720c */ /* 0x000fd20003f04070 */
[--C-:B------:R-:W-:Y:S01]  /*184e0*/  @!P3 IMAD.IADD R59, R59, 0x1, -R251.reuse ;  /* 0x000000013b3bb824 */ /* 0x100fe200078e0afb */
[----:B--2---:R-:W-:Y:S02]  /*184f0*/  ISETP.GE.AND P3, PT, R19, RZ, PT ;  /* 0x000000ff1300720c */ /* 0x004fe40003f66270 */
[----:B------:R-:W2:Y:S01]  /*18500*/  LDL R19, [R1+0x3a80] ;  /* 0x003a800001137983 */ /* 0x000ea20000100800 */
[----:B------:R-:W-:Y:S01]  /*18510*/  @!P1 IMAD.IADD R60, R60, 0x1, -R251 ;  /* 0x000000013c3c9824 */ /* 0x000fe200078e0afb */
[----:B------:R-:W-:Y:S02]  /*18520*/  @!P0 IADD3 R61, R61, -R251, RZ ;  /* 0x800000fb3d3d8210 */ /* 0x000fe40007ffe0ff */
[----:B---3--:R-:W-:Y:S02]  /*18530*/  ISETP.GE.AND P1, PT, R18, RZ, PT ;  /* 0x000000ff1200720c */ /* 0x008fe40003f26270 */
[C---:B------:R-:W-:Y:S01]  /*18540*/  ISETP.GT.U32.AND P0, PT, R251.reuse, R56, PT ;  /* 0x00000038fb00720c */ /* 0x040fe20003f04070 */
[----:B------:R-:W-:Y:S01]  /*18550*/  @!P5 IMAD.MOV R53, RZ, RZ, -R53 ;  /* 0x000000ffff35d224 */ /* 0x000fe200078e0a35 */
[----:B------:R-:W-:Y:S01]  /*18560*/  ISETP.GT.U32.AND P5, PT, R251, R61, PT ;  /* 0x0000003dfb00720c */ /* 0x000fe20003fa4070 */
[----:B------:R-:W-:Y:S01]  /*18570*/  @!P6 IMAD.MOV R50, RZ, RZ, -R50 ;  /* 0x000000ffff32e224 */ /* 0x000fe200078e0a32 */
[----:B------:R-:W3:Y:S01]  /*18580*/  LDL R18, [R1+0x3a98] ;  /* 0x003a980001127983 */ /* 0x000ee20000100800 */
[----:B------:R-:W-:-:S02]  /*18590*/  @!P4 IMAD.MOV R51, RZ, RZ, -R51 ;  /* 0x000000ffff33c224 */ /* 0x000fc400078e0a33 */
[----:B------:R-:W-:Y:S01]  /*185a0*/  @!P2 IMAD.MOV R52, RZ, RZ, -R52 ;  /* 0x000000ffff34a224 */ /* 0x000fe200078e0a34 */
[----:B------:R-:W-:Y:S01]  /*185b0*/  @!P3 IADD3 R54, -R54, RZ, RZ ;  /* 0x000000ff3636b210 */ /* 0x000fe20007ffe1ff */
[----:B------:R-:W-:Y:S02]  /*185c0*/  STL [R1+0x3ea0], R50 ;  /* 0x003ea03201007387 */ /* 0x000fe40000100800 */
[----:B------:R-:W-:Y:S01]  /*185d0*/  @!P1 IMAD.MOV R55, RZ, RZ, -R55 ;  /* 0x000000ffff379224 */ /* 0x000fe200078e0a37 */
[C---:B------:R-:W-:Y:S01]  /*185e0*/  ISETP.GT.U32.AND P1, PT, R251.reuse, R62, PT ;  /* 0x0000003efb00720c */ /* 0x040fe20003f24070 */
[----:B------:R-:W-:Y:S01]  /*185f0*/  @!P0 IMAD.IADD R56, R56, 0x1, -R251 ;  /* 0x0000000138388824 */ /* 0x000fe200078e0afb */
[----:B------:R-:W-:Y:S01]  /*18600*/  ISETP.GT.U32.AND P0, PT, R251, R63, PT ;  /* 0x0000003ffb00720c */ /* 0x000fe20003f04070 */
[----:B------:R-:W-:Y:S01]  /*18610*/  STL [R1+0x3ea4], R51 ;  /* 0x003ea43301007387 */ /* 0x000fe20000100800 */
[----:B------:R-:W-:-:S03]  /*18620*/  IADD3 R38, R246, 0x1f4, RZ ;  /* 0x000001f4f6267810 */ /* 0x000fc60007ffe0ff */
[----:B------:R-:W-:Y:S01]  /*18630*/  STL [R1+0x3ea8], R52 ;  /* 0x003ea83401007387 */ /* 0x000fe20000100800 */
[----:B------:R-:W-:-:S03]  /*18640*/  @!P5 IMAD.IADD R61, R61, 0x1, -R251 ;  /* 0x000000013d3dd824 */ /* 0x000fc600078e0afb */
[----:B------:R-:W-:Y:S04]  /*18650*/  STL [R1+0x3eac], R53 ;  /* 0x003eac3501007387 */ /* 0x000fe80000100800 */
[----:B------:R-:W-:Y:S04]  /*18660*/  STL [R1+0x3eb0], R54 ;  /* 0x003eb03601007387 */ /* 0x000fe80000100800 */
[----:B------:R-:W-:Y:S04]  /*18670*/  STL [R1+0x3eb4], R55 ;  /* 0x003eb43701007387 */ /* 0x000fe80000100800 */
[----:B------:R1:W-:Y:S01]  /*18680*/  STL [R1+0x364c], R38 ;  /* 0x00364c2601007387 */ /* 0x0003e20000100800 */
[----:B------:R-:W-:-:S02]  /*18690*/  ISETP.GT.U32.AND P4, PT, R251, R57, PT ;  /* 0x00000039fb00720c */ /* 0x000fc40003f84070 */
[----:B------:R-:W-:Y:S02]  /*186a0*/  ISETP.GE.AND P5, PT, R23, RZ, PT ;  /* 0x000000ff1700720c */ /* 0x000fe40003fa6270 */
[----:B------:R-:W3:Y:S01]  /*186b0*/  LDL R23, [R1+0x3ab4] ;  /* 0x003ab40001177983 */ /* 0x000ee20000100800 */
[--C-:B------:R-:W-:Y:S02]  /*186c0*/  @!P1 IMAD.IADD R62, R62, 0x1, -R251.reuse ;  /* 0x000000013e3e9824 */ /* 0x100fe400078e0afb */
[----:B------:R-:W-:-:S06]  /*186d0*/  @!P0 IMAD.IADD R63, R63, 0x1, -R251 ;  /* 0x000000013f3f8824 */ /* 0x000fcc00078e0afb */
[----:B------:R-:W-:Y:S01]  /*186e0*/  @!P4 IMAD.IADD R57, R57, 0x1, -R251 ;  /* 0x000000013939c824 */ /* 0x000fe200078e0afb */
[----:B------:R-:W-:-:S13]  /*186f0*/  ISETP.GT.U32.AND P4, PT, R251, R64, PT ;  /* 0x00000040fb00720c */ /* 0x000fda0003f84070 */
[----:B------:R-:W-:Y:S02]  /*18700*/  @!P4 IADD3 R64, R64, -R251, RZ ;  /* 0x800000fb4040c210 */ /* 0x000fe40007ffe0ff */
        /* <DEDUP_REMOVED lines=10> */
[C---:B------:R-:W-:Y:S01]  /*187b0*/  ISETP.GT.U32.AND P2, PT, R251.reuse, R65, PT ;  /* 0x00000041fb00720c */ /* 0x040fe20003f44070 */
[----:B------:R-:W-:Y:S01]  /*187c0*/  @!P3 IMAD.IADD R60, R60, 0x1, -R251 ;  /* 0x000000013c3cb824 */ /* 0x000fe200078e0afb */
[----:B------:R-:W-:Y:S02]  /*187d0*/  ISETP.GT.U32.AND P3, PT, R251, R67, PT ;  /* 0x00000043fb00720c */ /* 0x000fe40003f64070 */
[----:B------:R-:W-:Y:S02]  /*187e0*/  @!P6 IADD3 R59, R59, -R251, RZ ;  /* 0x800000fb3b3be210 */ /* 0x000fe40007ffe0ff */
[----:B------:R-:W-:-:S07]  /*187f0*/  ISETP.GT.U32.AND P6, PT, R251, R66, PT ;  /* 0x00000042fb00720c */ /* 0x000fce0003fc4070 */
[--C-:B------:R-:W-:Y:S01]  /*18800*/  @!P2 IMAD.IADD R65, R65, 0x1, -R251.reuse ;  /* 0x000000014141a824 */ /* 0x100fe200078e0afb */
[----:B------:R-:W-:Y:S02]  /*18810*/  @!P1 IADD3 R57, -R57, RZ, RZ ;  /* 0x000000ff39399210 */ /* 0x000fe40007ffe1ff */
[----:B--2---:R-:W-:Y:S02]  /*18820*/  ISETP.GE.AND P2, PT, R19, RZ, PT ;  /* 0x000000ff1300720c */ /* 0x004fe40003f46270 */
[----:B------:R-:W2:Y:S01]  /*18830*/  LDL R19, [R1+0x3acc] ;  /* 0x003acc0001137983 */ /* 0x000ea20000100800 */
[----:B------:R-:W-:Y:S01]  /*18840*/  ISETP.GT.U32.AND P1, PT, R251, R63, PT ;  /* 0x0000003ffb00720c */ /* 0x000fe20003f24070 */
[--C-:B------:R-:W-:Y:S01]  /*18850*/  @!P3 IMAD.IADD R67, R67, 0x1, -R251.reuse ;  /* 0x000000014343b824 */ /* 0x100fe200078e0afb */
[----:B------:R-:W-:Y:S01]  /*18860*/  ISETP.GT.U32.AND P3, PT, R251, R62, PT ;  /* 0x0000003efb00720c */ /* 0x000fe20003f64070 */
[----:B------:R-:W-:Y:S02]  /*18870*/  @!P5 IMAD.MOV R56, RZ, RZ, -R56 ;  /* 0x000000ffff38d224 */ /* 0x000fe400078e0a38 */
[----:B------:R-:W-:Y:S01]  /*18880*/  @!P6 IMAD.IADD R66, R66, 0x1, -R251 ;  /* 0x000000014242e824 */ /* 0x000fe200078e0afb */
[----:B---3--:R-:W-:-:S02]  /*18890*/  ISETP.GE.AND P6, PT, R18, RZ, PT ;  /* 0x000000ff1200720c */ /* 0x008fc40003fc6270 */
[----:B------:R-:W3:Y:S01]  /*188a0*/  LDL R18, [R1+0x3a94] ;  /* 0x003a940001127983 */ /* 0x000ee20000100800 */
[----:B------:R-:W-:-:S03]  /*188b0*/  ISETP.GT.U32.AND P5, PT, R251, R67, PT ;  /* 0x00000043fb00720c */ /* 0x000fc60003fa4070 */
[----:B------:R-:W-:Y:S01]  /*188c0*/  STL [R1+0x3eb8], R56 ;  /* 0x003eb83801007387 */ /* 0x000fe20000100800 */
[----:B------:R-:W-:Y:S01]  /*188d0*/  @!P1 IMAD.IADD R63, R63, 0x1, -R251 ;  /* 0x000000013f3f9824 */ /* 0x000fe200078e0afb */
[C---:B------:R-:W-:Y:S02]  /*188e0*/  ISETP.GT.U32.AND P1, PT, R251.reuse, R69, PT ;  /* 0x00000045fb00720c */ /* 0x040fe40003f24070 */
[----:B------:R-:W-:Y:S04]  /*188f0*/  STL [R1+0x3ebc], R57 ;  /* 0x003ebc3901007387 */ /* 0x000fe80000100800 */
[----:B------:R-:W3:Y:S01]  /*18900*/  LDL R24, [R1+0x3ae8] ;  /* 0x003ae80001187983 */ /* 0x000ee20000100800 */
[----:B------:R-:W-:Y:S01]  /*18910*/  @!P3 IADD3 R62, R62, -R251, RZ ;  /* 0x800000fb3e3eb210 */ /* 0x000fe20007ffe0ff */
[----:B------:R-:W-:Y:S01]  /*18920*/  @!P4 IMAD.MOV R59, RZ, RZ, -R59 ;  /* 0x000000ffff3bc224 */ /* 0x000fe200078e0a3b */
[----:B------:R-:W-:-:S02]  /*18930*/  ISETP.GT.U32.AND P4, PT, R251, R65, PT ;  /* 0x00000041fb00720c */ /* 0x000fc40003f84070 */
[----:B------:R-:W-:Y:S02]  /*18940*/  @!P5 IADD3 R67, R67, -R251, RZ ;  /* 0x800000fb4343d210 */ /* 0x000fe40007ffe0ff */
[--C-:B------:R-:W-:Y:S01]  /*18950*/  @!P1 IMAD.IADD R69, R69, 0x1, -R251.reuse ;  /* 0x0000000145459824 */ /* 0x100fe200078e0afb */
[----:B------:R-:W-:Y:S02]  /*18960*/  ISETP.GE.AND P3, PT, R23, RZ, PT ;  /* 0x000000ff1700720c */ /* 0x000fe40003f66270 */
[----:B------:R-:W3:Y:S06]  /*18970*/  LDL R23, [R1+0x3aec] ;  /* 0x003aec0001177983 */ /* 0x000eec0000100800 */
        /* <DEDUP_REMOVED lines=9> */
[----:B------:R-:W-:Y:S01]  /*18a10*/  @!P2 IMAD.MOV R60, RZ, RZ, -R60 ;  /* 0x000000ffff3ca224 */ /* 0x000fe200078e0a3c */
[C---:B------:R-:W-:Y:S01]  /*18a20*/  ISETP.GT.U32.AND P2, PT, R251.reuse, R66, PT ;  /* 0x00000042fb00720c */ /* 0x040fe20003f44070 */
[----:B------:R-:W-:Y:S01]  /*18a30*/  @!P6 IMAD.MOV R61, RZ, RZ, -R61 ;  /* 0x000000ffff3de224 */ /* 0x000fe200078e0a3d */
[----:B------:R-:W-:-:S11]  /*18a40*/  ISETP.GT.U32.AND P6, PT, R251, R68, PT ;  /* 0x00000044fb00720c */ /* 0x000fd60003fc4070 */
[--C-:B------:R-:W-:Y:S01]  /*18a50*/  @!P2 IMAD.IADD R66, R66, 0x1, -R251.reuse ;  /* 0x000000014242a824 */ /* 0x100fe200078e0afb */
[C---:B------:R-:W-:Y:S01]  /*18a60*/  ISETP.GT.U32.AND P2, PT, R251.reuse, R72, PT ;  /* 0x00000048fb00720c */ /* 0x040fe20003f44070 */
[----:B------:R-:W-:Y:S01]  /*18a70*/  @!P6 IMAD.IADD R68, R68, 0x1, -R251 ;  /* 0x000000014444e824 */ /* 0x000fe200078e0afb */
[C---:B------:R-:W-:Y:S01]  /*18a80*/  ISETP.GT.U32.AND P6, PT, R251.reuse, R73, PT ;  /* 0x00000049fb00720c */ /* 0x040fe20003fc4070 */
[----:B------:R-:W-:Y:S01]  /*18a90*/  @!P0 IMAD.MOV R58, RZ, RZ, -R58 ;  /* 0x000000ffff3a8224 */ /* 0x000fe200078e0a3a */
[----:B------:R-:W-:Y:S01]  /*18aa0*/  ISETP.GT.U32.AND P0, PT, R251, R64, PT ;  /* 0x00000040fb00720c */ /* 0x000fe20003f04070 */
[----:B------:R-:W-:-:S08]  /*18ab0*/  @!P3 IMAD.MOV R62, RZ, RZ, -R62 ;  /* 0x000000ffff3eb224 */ /* 0x000fd000078e0a3e */
[----:B------:R-:W-:Y:S02]  /*18ac0*/  @!P2 IADD3 R72, R72, -R251, RZ ;  /* 0x800000fb4848a210 */ /* 0x000fe40007ffe0ff */
[----:B------:R-:W-:Y:S01]  /*18ad0*/  @!P6 IMAD.IADD R73, R73, 0x1, -R251 ;  /* 0x000000014949e824 */ /* 0x000fe200078e0afb */
[----:B--2---:R-:W-:Y:S02]  /*18ae0*/  ISETP.GE.AND P2, PT, R19, RZ, PT ;  /* 0x000000ff1300720c */ /* 0x004fe40003f46270 */
[----:B------:R-:W2:Y:S01]  /*18af0*/  LDL R19, [R1+0x3afc] ;  /* 0x003afc0001137983 */ /* 0x000ea20000100800 */
[----:B------:R-:W-:Y:S01]  /*18b00*/  @!P5 IMAD.MOV R63, RZ, RZ, -R63 ;  /* 0x000000ffff3fd224 */ /* 0x000fe200078e0a3f */
[C---:B------:R-:W-:Y:S02]  /*18b10*/  ISETP.GT.U32.AND P3, PT, R251.reuse, R68, PT ;  /* 0x00000044fb00720c */ /* 0x040fe40003f64070 */
[C---:B------:R-:W-:Y:S02]  /*18b20*/  ISETP.GT.U32.AND P5, PT, R251.reuse, R69, PT ;  /* 0x00000045fb00720c */ /* 0x040fe40003fa4070 */
[C---:B------:R-:W-:Y:S01]  /*18b30*/  ISETP.GT.U32.AND P6, PT, R251.reuse, R73, PT ;  /* 0x00000049fb00720c */ /* 0x040fe20003fc4070 */
[----:B------:R-:W-:Y:S01]  /*18b40*/  @!P0 IMAD.IADD R64, R64, 0x1, -R251 ;  /* 0x0000000140408824 */ /* 0x000fe200078e0afb */
[----:B------:R-:W-:-:S03]  /*18b50*/  ISETP.GT.U32.AND P0, PT, R251, R70, PT ;  /* 0x00000046fb00720c */ /* 0x000fc60003f04070 */
[----:B------:R-:W-:Y:S01]  /*18b60*/  @!P2 IMAD.MOV R67, RZ, RZ, -R67 ;  /* 0x000000ffff43a224 */ /* 0x000fe200078e0a43 */
[----:B------:R-:W-:-:S03]  /*18b70*/  ISETP.GT.U32.AND P2, PT, R251, R74, PT ;  /* 0x0000004afb00720c */ /* 0x000fc60003f44070 */
[--C-:B------:R-:W-:Y:S01]  /*18b80*/  @!P3 IMAD.IADD R68, R68, 0x1, -R251.reuse ;  /* 0x000000014444b824 */ /* 0x100fe200078e0afb */
[----:B------:R-:W-:Y:S02]  /*18b90*/  ISETP.GT.U32.AND P3, PT, R251, R75, PT ;  /* 0x0000004bfb00720c */ /* 0x000fe40003f64070 */
[-C--:B------:R-:W-:Y:S01]  /*18ba0*/  @!P5 IADD3 R69, R69, -R251.reuse, RZ ;  /* 0x800000fb4545d210 */ /* 0x080fe20007ffe0ff */
[--C-:B------:R-:W-:Y:S01]  /*18bb0*/  @!P6 IMAD.IADD R73, R73, 0x1, -R251.reuse ;  /* 0x000000014949e824 */ /* 0x100fe200078e0afb */
[----:B------:R-:W-:Y:S02]  /*18bc0*/  ISETP.GT.U32.AND P5, PT, R251, R76, PT ;  /* 0x0000004cfb00720c */ /* 0x000fe40003fa4070 */
[----:B---3--:R-:W-:Y:S02]  /*18bd0*/  ISETP.GE.AND P6, PT, R24, RZ, PT ;  /* 0x000000ff1800720c */ /* 0x008fe40003fc6270 */
[----:B------:R-:W3:Y:S01]  /*18be0*/  LDL R24, [R1+0x3b00] ;  /* 0x003b000001187983 */ /* 0x000ee20000100800 */
[----:B------:R-:W-:Y:S01]  /*18bf0*/  @!P2 IADD3 R74, R74, -R251, RZ ;  /* 0x800000fb4a4aa210 */ /* 0x000fe20007ffe0ff */
[----:B------:R-:W-:Y:S01]  /*18c00*/  @!P0 IMAD.IADD R70, R70, 0x1, -R251 ;  /* 0x0000000146468824 */ /* 0x000fe200078e0afb */
[----:B------:R-:W-:-:S02]  /*18c10*/  @!P1 IADD3 R64, -R64, RZ, RZ ;  /* 0x000000ff40409210 */ /* 0x000fc40007ffe1ff */
[--C-:B------:R-:W-:Y:S02]  /*18c20*/  @!P3 IMAD.IADD R75, R75, 0x1, -R251.reuse ;  /* 0x000000014b4bb824 */ /* 0x100fe400078e0afb */
[----:B------:R-:W-:Y:S02]  /*18c30*/  ISETP.GT.U32.AND P1, PT, R251, R70, PT ;  /* 0x00000046fb00720c */ /* 0x000fe40003f24070 */
[--C-:B------:R-:W-:Y:S01]  /*18c40*/  @!P5 IMAD.IADD R76, R76, 0x1, -R251.reuse ;  /* 0x000000014c4cd824 */ /* 0x100fe200078e0afb */
[----:B------:R-:W-:Y:S02]  /*18c50*/  ISETP.GE.AND P2, PT, R23, RZ, PT ;  /* 0x000000ff1700720c */ /* 0x000fe40003f46270 */
[----:B------:R-:W3:Y:S08]  /*18c60*/  LDL R23, [R1+0x3ac4] ;  /* 0x003ac40001177983 */ /* 0x000ef00000100800 */
        /* <DEDUP_REMOVED lines=9> */
[----:B------:R-:W-:Y:S01]  /*18d00*/  ISETP.GE.AND P0, PT, R18, RZ, PT ;  /* 0x000000ff1200720c */ /* 0x000fe20003f06270 */
[----:B------:R-:W-:Y:S01]  /*18d10*/  @!P4 IMAD.MOV R66, RZ, RZ, -R66 ;  /* 0x000000ffff42c224 */ /* 0x000fe200078e0a42 */
[----:B------:R-:W-:-:S11]  /*18d20*/  ISETP.GT.U32.AND P4, PT, R251, R72, PT ;  /* 0x00000048fb00720c */ /* 0x000fd60003f84070 */
[----:B------:R-:W-:Y:S01]  /*18d30*/  @!P0 IMAD.MOV R65, RZ, RZ, -R65 ;  /* 0x000000ffff418224 */ /* 0x000fe200078e0a41 */
[C---:B------:R-:W-:Y:S01]  /*18d40*/  ISETP.GT.U32.AND P0, PT, R251.reuse, R71, PT ;  /* 0x00000047fb00720c */ /* 0x040fe20003f04070 */
[----:B------:R-:W-:Y:S01]  /*18d50*/  @!P4 IMAD.IADD R72, R72, 0x1, -R251 ;  /* 0x000000014848c824 */ /* 0x000fe200078e0afb */
[----:B------:R-:W-:-:S11]  /*18d60*/  ISETP.GT.U32.AND P4, PT, R251, R79, PT ;  /* 0x0000004ffb00720c */ /* 0x000fd60003f84070 */
[----:B------:R-:W-:Y:S01]  /*18d70*/  @!P0 IMAD.IADD R71, R71, 0x1, -R251 ;  /* 0x0000000147478824 */ /* 0x000fe200078e0afb */
[----:B------:R-:W-:Y:S02]  /*18d80*/  ISETP.GT.U32.AND P0, PT, R251, R78, PT ;  /* 0x0000004efb00720c */ /* 0x000fe40003f04070 */
[----:B------:R-:W-:Y:S01]  /*18d90*/  @!P4 IADD3 R79, R79, -R251, RZ ;  /* 0x800000fb4f4fc210 */ /* 0x000fe20007ffe0ff */
[----:B------:R-:W-:Y:S01]  /*18da0*/  @!P2 IMAD.MOV R69, RZ, RZ, -R69 ;  /* 0x000000ffff45a224 */ /* 0x000fe200078e0a45 */
[----:B------:R-:W-:Y:S01]  /*18db0*/  ISETP.GT.U32.AND P4, PT, R251, R74, PT ;  /* 0x0000004afb00720c */ /* 0x000fe20003f84070 */
[----:B------:R-:W-:-:S08]  /*18dc0*/  @!P5 IMAD.MOV R71, RZ, RZ, -R71 ;  /* 0x000000ffff47d224 */ /* 0x000fd000078e0a47 */
[----:B------:R-:W-:Y:S01]  /*18dd0*/  @!P0 IMAD.IADD R78, R78, 0x1, -R251 ;  /* 0x000000014e4e8824 */ /* 0x000fe200078e0afb */
[----:B--2---:R-:W-:Y:S02]  /*18de0*/  ISETP.GE.AND P0, PT, R19, RZ, PT ;  /* 0x000000ff1300720c */ /* 0x004fe40003f06270 */
[----:B------:R-:W2:Y:S01]  /*18df0*/  LDL R19, [R1+0x3b20] ;  /* 0x003b200001137983 */ /* 0x000ea20000100800 */
[C---:B------:R-:W-:Y:S02]  /*18e00*/  ISETP.GT.U32.AND P2, PT, R251.reuse, R75, PT ;  /* 0x0000004bfb00720c */ /* 0x040fe40003f44070 */
[----:B------:R-:W-:Y:S02]  /*18e10*/  ISETP.GT.U32.AND P5, PT, R251, R79, PT ;  /* 0x0000004ffb00720c */ /* 0x000fe40003fa4070 */
[----:B------:R-:W-:-:S06]  /*18e20*/  IADD3 R37, R246, 0x1f5, RZ ;  /* 0x000001f5f6257810 */ /* 0x000fcc0007ffe0ff */
[----:B------:R-:W-:Y:S01]  /*18e30*/  @!P0 IMAD.MOV R73, RZ, RZ, -R73 ;  /* 0x000000ffff498224 */ /* 0x000fe200078e0a49 */
[----:B------:R-:W-:Y:S01]  /*18e40*/  ISETP.GT.U32.AND P0, PT, R251, R80, PT ;  /* 0x00000050fb00720c */ /* 0x000fe20003f04070 */
[--C-:B------:R-:W-:Y:S01]  /*18e50*/  @!P4 IMAD.IADD R74, R74, 0x1, -R251.reuse ;  /* 0x000000014a4ac824 */ /* 0x100fe200078e0afb */
[----:B------:R1:W-:Y:S01]  /*18e60*/  STL [R1+0x3644], R37 ;  /* 0x0036442501007387 */ /* 0x0003e20000100800 */
[--C-:B------:R-:W-:Y:S01]  /*18e70*/  @!P2 IMAD.IADD R75, R75, 0x1, -R251.reuse ;  /* 0x000000014b4ba824 */ /* 0x100fe200078e0afb */
[----:B------:R-:W-:Y:S01]  /*18e80*/  ISETP.GT.U32.AND P4, PT, R251, R81, PT ;  /* 0x00000051fb00720c */ /* 0x000fe20003f84070 */
[--C-:B------:R-:W-:Y:S01]  /*18e90*/  @!P5 IMAD.IADD R79, R79, 0x1, -R251.reuse ;  /* 0x000000014f4fd824 */ /* 0x100fe200078e0afb */
[C---:B------:R-:W-:Y:S01]  /*18ea0*/  ISETP.GT.U32.AND P2, PT, R251.reuse, R82, PT ;  /* 0x00000052fb00720c */ /* 0x040fe20003f44070 */
[----:B------:R-:W-:Y:S01]  /*18eb0*/  @!P3 IMAD.MOV R70, RZ, RZ, -R70 ;  /* 0x000000ffff46b224 */ /* 0x000fe200078e0a46 */
[----:B---3--:R-:W-:Y:S01]  /*18ec0*/  ISETP.GE.AND P5, PT, R24, RZ, PT ;  /* 0x000000ff1800720c */ /* 0x008fe20003fa6270 */
[----:B------:R-:W3:Y:S04]  /*18ed0*/  LDL R25, [R1+0x3b0c] ;  /* 0x003b0c0001197983 */ /* 0x000ee80000100800 */
[----:B------:R-:W3:Y:S01]  /*18ee0*/  LDL R24, [R1+0x3adc] ;  /* 0x003adc0001187983 */ /* 0x000ee20000100800 */
[----:B------:R-:W-:Y:S01]  /*18ef0*/  @!P0 IMAD.IADD R80, R80, 0x1, -R251 ;  /* 0x0000000150508824 */ /* 0x000fe200078e0afb */
[----:B------:R-:W-:-:S02]  /*18f00*/  ISETP.GT.U32.AND P3, PT, R251, R76, PT ;  /* 0x0000004cfb00720c */ /* 0x000fc40003f64070 */
[--C-:B------:R-:W-:Y:S02]  /*18f10*/  @!P4 IMAD.IADD R81, R81, 0x1, -R251.reuse ;  /* 0x000000015151c824 */ /* 0x100fe400078e0afb */
[----:B------:R-:W-:Y:S02]  /*18f20*/  @!P2 IADD3 R82, R82, -R251, RZ ;  /* 0x800000fb5252a210 */ /* 0x000fe40007ffe0ff */
[----:B------:R-:W-:Y:S02]  /*18f30*/  ISETP.GE.AND P0, PT, R23, RZ, PT ;  /* 0x000000ff1700720c */ /* 0x000fe40003f06270 */
[----:B------:R-:W3:Y:S05]  /*18f40*/  LDL R23, [R1+0x3af4] ;  /* 0x003af40001177983 */ /* 0x000eea0000100800 */
        /* <DEDUP_REMOVED lines=10> */
[C---:B------:R-:W-:Y:S02]  /*18ff0*/  ISETP.GT.U32.AND P6, PT, R251.reuse, R77, PT ;  /* 0x0000004dfb00720c */ /* 0x040fe40003fc4070 */
[----:B------:R-:W-:Y:S02]  /*19000*/  @!P1 IADD3 R72, -R72, RZ, RZ ;  /* 0x000000ff48489210 */ /* 0x000fe40007ffe1ff */
[----:B------:R-:W-:-:S09]  /*19010*/  ISETP.GT.U32.AND P1, PT, R251, R78, PT ;  /* 0x0000004efb00720c */ /* 0x000fd20003f24070 */
[----:B------:R-:W-:Y:S02]  /*19020*/  @!P6 IADD3 R77, R77, -R251, RZ ;  /* 0x800000fb4d4de210 */ /* 0x000fe40007ffe0ff */
[C---:B------:R-:W-:Y:S02]  /*19030*/  ISETP.GT.U32.AND P6, PT, R251.reuse, R84, PT ;  /* 0x00000054fb00720c */ /* 0x040fe40003fc4070 */
[----:B------:R-:W-:Y:S01]  /*19040*/  @!P1 IMAD.IADD R78, R78, 0x1, -R251 ;  /* 0x000000014e4e9824 */ /* 0x000fe200078e0afb */
[----:B------:R-:W-:Y:S01]  /*19050*/  ISETP.GT.U32.AND P1, PT, R251, R85, PT ;  /* 0x00000055fb00720c */ /* 0x000fe20003f24070 */
[----:B------:R-:W-:Y:S01]  /*19060*/  @!P2 IMAD.MOV R77, RZ, RZ, -R77 ;  /* 0x000000ffff4da224 */ /* 0x000fe200078e0a4d */
[----:B------:R-:W-:Y:S02]  /*19070*/  @!P0 IADD3 R75, -R75, RZ, RZ ;  /* 0x000000ff4b4b8210 */ /* 0x000fe40007ffe1ff */
[----:B------:R-:W-:-:S06]  /*19080*/  ISETP.GT.U32.AND P0, PT, R251, R81, PT ;  /* 0x00000051fb00720c */ /* 0x000fcc0003f04070 */
[--C-:B------:R-:W-:Y:S01]  /*19090*/  @!P6 IMAD.IADD R84, R84, 0x1, -R251.reuse ;  /* 0x000000015454e824 */ /* 0x100fe200078e0afb */
[----:B------:R-:W-:Y:S02]  /*190a0*/  ISETP.GT.U32.AND P2, PT, R251, R83, PT ;  /* 0x00000053fb00720c */ /* 0x000fe40003f44070 */
[--C-:B------:R-:W-:Y:S01]  /*190b0*/  @!P1 IMAD.IADD R85, R85, 0x1, -R251.reuse ;  /* 0x0000000155559824 */ /* 0x100fe200078e0afb */
[----:B------:R-:W-:Y:S02]  /*190c0*/  ISETP.GT.U32.AND P1, PT, R251, R80, PT ;  /* 0x00000050fb00720c */ /* 0x000fe40003f24070 */
[----:B--2---:R-:W-:Y:S01]  /*190d0*/  ISETP.GE.AND P6, PT, R19, RZ, PT ;  /* 0x000000ff1300720c */ /* 0x004fe20003fc6270 */
[----:B------:R-:W-:Y:S01]  /*190e0*/  @!P5 IMAD.MOV R74, RZ, RZ, -R74 ;  /* 0x000000ffff4ad224 */ /* 0x000fe200078e0a4a */
[----:B------:R-:W-:Y:S01]  /*190f0*/  ISETP.GT.U32.AND P5, PT, R251, R85, PT ;  /* 0x00000055fb00720c */ /* 0x000fe20003fa4070 */
[----:B------:R-:W2:Y:S08]  /*19100*/  LDL R19, [R1+0x3b30] ;  /* 0x003b300001137983 */ /* 0x000eb00000100800 */
[----:B------:R-:W-:Y:S01]  /*19110*/  @!P1 IADD3 R80, R80, -R251, RZ ;  /* 0x800000fb50509210 */ /* 0x000fe20007ffe0ff */
[--C-:B------:R-:W-:Y:S01]  /*19120*/  @!P0 IMAD.IADD R81, R81, 0x1, -R251.reuse ;  /* 0x0000000151518824 */ /* 0x100fe200078e0afb */
[----:B------:R-:W-:Y:S01]  /*19130*/  ISETP.GT.U32.AND P0, PT, R251, R87, PT ;  /* 0x00000057fb00720c */ /* 0x000fe20003f04070 */
[----:B------:R-:W-:Y:S01]  /*19140*/  @!P2 IMAD.IADD R83, R83, 0x1, -R251 ;  /* 0x000000015353a824 */ /* 0x000fe200078e0afb */
[C---:B------:R-:W-:Y:S01]  /*19150*/  ISETP.GT.U32.AND P2, PT, R251.reuse, R89, PT ;  /* 0x00000059fb00720c */ /* 0x040fe20003f44070 */
[----:B------:R-:W-:Y:S01]  /*19160*/  @!P6 IMAD.MOV R79, RZ, RZ, -R79 ;  /* 0x000000ffff4fe224 */ /* 0x000fe200078e0a4f */
[----:B------:R-:W-:-:S02]  /*19170*/  ISETP.GT.U32.AND P6, PT, R251, R86, PT ;  /* 0x00000056fb00720c */ /* 0x000fc40003fc4070 */
[----:B------:R-:W-:Y:S02]  /*19180*/  @!P5 IADD3 R85, R85, -R251, RZ ;  /* 0x800000fb5555d210 */ /* 0x000fe40007ffe0ff */
[----:B---3--:R-:W-:Y:S02]  /*19190*/  ISETP.GE.AND P1, PT, R24, RZ, PT ;  /* 0x000000ff1800720c */ /* 0x008fe40003f26270 */
[----:B------:R-:W3:Y:S07]  /*191a0*/  LDL R24, [R1+0x3b2c] ;  /* 0x003b2c0001187983 */ /* 0x000eee0000100800 */
[--C-:B------:R-:W-:Y:S01]  /*191b0*/  @!P6 IMAD.IADD R86, R86, 0x1, -R251.reuse ;  /* 0x000000015656e824 */ /* 0x100fe200078e0afb */
[C---:B------:R-:W-:Y:S01]  /*191c0*/  ISETP.GT.U32.AND P6, PT, R251.reuse, R91, PT ;  /* 0x0000005bfb00720c */ /* 0x040fe20003fc4070 */
[----:B------:R-:W-:Y:S01]  /*191d0*/  @!P3 IMAD.MOV R78, RZ, RZ, -R78 ;  /* 0x000000ffff4eb224 */ /* 0x000fe200078e0a4e */
[----:B------:R-:W-:Y:S01]  /*191e0*/  ISETP.GT.U32.AND P3, PT, R251, R84, PT ;  /* 0x00000054fb00720c */ /* 0x000fe20003f64070 */
[----:B------:R-:W-:-:S02]  /*191f0*/  @!P0 IMAD.IADD R87, R87, 0x1, -R251 ;  /* 0x0000000157578824 */ /* 0x000fc400078e0afb */
[--C-:B------:R-:W-:Y:S01]  /*19200*/  @!P2 IMAD.IADD R89, R89, 0x1, -R251.reuse ;  /* 0x000000015959a824 */ /* 0x100fe200078e0afb */
[----:B------:R-:W-:Y:S02]  /*19210*/  ISETP.GE.AND P5, PT, R23, RZ, PT ;  /* 0x000000ff1700720c */ /* 0x000fe40003fa6270 */
[----:B------:R-:W3:Y:S05]  /*19220*/  LDL R23, [R1+0x3b44] ;  /* 0x003b440001177983 */ /* 0x000eea0000100800 */
[--C-:B------:R-:W-:Y:S02]  /*19230*/  @!P6 IMAD.IADD R91, R91, 0x1, -R251.reuse ;  /* 0x000000015b5be824 */ /* 0x100fe400078e0afb */
[----:B------:R-:W-:Y:S01]  /*19240*/  @!P3 IMAD.IADD R84, R84, 0x1, -R251 ;  /* 0x000000015454b824 */ /* 0x000fe200078e0afb */
[----:B------:R-:W-:-:S02]  /*19250*/  ISETP.GT.U32.AND P3, PT, R251, R90, PT ;  /* 0x0000005afb00720c */ /* 0x000fc40003f64070 */
[----:B------:R-:W-:-:S11]  /*19260*/  ISETP.GT.U32.AND P6, PT, R251, R91, PT ;  /* 0x0000005bfb00720c */ /* 0x000fd60003fc4070 */
[----:B------:R-:W-:Y:S02]  /*19270*/  @!P3 IADD3 R90, R90, -R251, RZ ;  /* 0x800000fb5a5ab210 */ /* 0x000fe40007ffe0ff */
[----:B------:R-:W-:Y:S01]  /*19280*/  @!P6 IMAD.IADD R91, R91, 0x1, -R251 ;  /* 0x000000015b5be824 */ /* 0x000fe200078e0afb */
[----:B------:R-:W-:Y:S02]  /*19290*/  ISETP.GE.AND P6, PT, R25, RZ, PT ;  /* 0x000000ff1900720c */ /* 0x000fe40003fc6270 */
[----:B------:R-:W3:Y:S01]  /*192a0*/  LDL R25, [R1+0x3b40] ;  /* 0x003b400001197983 */ /* 0x000ee20000100800 */
[----:B----4-:R-:W-:-:S03]  /*192b0*/  ISETP.GE.AND P0, PT, R22, RZ, PT ;  /* 0x000000ff1600720c */ /* 0x010fc60003f06270 */
[----:B------:R-:W4:Y:S01]  /*192c0*/  LDL R22, [R1+0x3b48] ;  /* 0x003b480001167983 */ /* 0x000f220000100800 */
[----:B------:R-:W-:-:S03]  /*192d0*/  ISETP.GE.AND P2, PT, R21, RZ, PT ;  /* 0x000000ff1500720c */ /* 0x000fc60003f46270 */
[----:B------:R-:W4:Y:S01]  /*192e0*/  LDL R21, [R1+0x3b08] ;  /* 0x003b080001157983 */ /* 0x000f220000100800 */
[----:B------:R-:W-:-:S03]  /*192f0*/  ISETP.GE.AND P3, PT, R20, RZ, PT ;  /* 0x000000ff1400720c */ /* 0x000fc60003f66270 */
[----:B------:R-:W4:Y:S01]  /*19300*/  LDL R20, [R1+0x3b28] ;  /* 0x003b280001147983 */ /* 0x000f220000100800 */
[----:B------:R-:W-:Y:S01]  /*19310*/  @!P4 IMAD.MOV R76, RZ, RZ, -R76 ;  /* 0x000000ffff4cc224 */ /* 0x000fe200078e0a4c */
[----:B------:R-:W-:Y:S01]  /*19320*/  ISETP.GT.U32.AND P4, PT, R251, R82, PT ;  /* 0x00000052fb00720c */ /* 0x000fe20003f84070 */
[----:B------:R-:W-:-:S12]  /*19330*/  @!P1 IMAD.MOV R80, RZ, RZ, -R80 ;  /* 0x000000ffff509224 */ /* 0x000fd800078e0a50 */
[----:B------:R-:W-:Y:S01]  /*19340*/  @!P4 IMAD.IADD R82, R82, 0x1, -R251 ;  /* 0x000000015252c824 */ /* 0x000fe200078e0afb */
[C---:B------:R-:W-:Y:S02]  /*19350*/  ISETP.GT.U32.AND P4, PT, R251.reuse, R88, PT ;  /* 0x00000058fb00720c */ /* 0x040fe40003f84070 */
[C---:B------:R-:W-:Y:S01]  /*19360*/  ISETP.GT.U32.AND P1, PT, R251.reuse, R86, PT ;  /* 0x00000056fb00720c */ /* 0x040fe20003f24070 */
[----:B------:R-:W-:Y:S01]  /*19370*/  @!P5 IMAD.MOV R81, RZ, RZ, -R81 ;  /* 0x000000ffff51d224 */ /* 0x000fe200078e0a51 */
[----:B------:R-:W-:Y:S01]  /*19380*/  @!P0 IADD3 R82, -R82, RZ, RZ ;  /* 0x000000ff52528210 */ /* 0x000fe20007ffe1ff */
[----:B------:R-:W-:Y:S01]  /*19390*/  @!P3 IMAD.MOV R85, RZ, RZ, -R85 ;  /* 0x000000ffff55b224 */ /* 0x000fe200078e0a55 */
[C---:B------:R-:W-:Y:S02]  /*193a0*/  ISETP.GT.U32.AND P5, PT, R251.reuse, R87, PT ;  /* 0x00000057fb00720c */ /* 0x040fe40003fa4070 */
[----:B------:R-:W-:-:S05]  /*193b0*/  ISETP.GT.U32.AND P3, PT, R251, R92, PT ;  /* 0x0000005cfb00720c */ /* 0x000fca0003f64070 */
[----:B------:R-:W-:-:S05]  /*193c0*/  @!P4 IMAD.IADD R88, R88, 0x1, -R251 ;  /* 0x000000015858c824 */ /* 0x000fca00078e0afb */
[C---:B------:R-:W-:Y:S01]  /*193d0*/  ISETP.GT.U32.AND P0, PT, R251.reuse, R88, PT ;  /* 0x00000058fb00720c */ /* 0x040fe20003f04070 */
[----:B------:R-:W-:Y:S01]  /*193e0*/  @!P1 IMAD.IADD R86, R86, 0x1, -R251 ;  /* 0x0000000156569824 */ /* 0x000fe200078e0afb */
[C---:B------:R-:W-:Y:S01]  /*193f0*/  ISETP.GT.U32.AND P1, PT, R251.reuse, R93, PT ;  /* 0x0000005dfb00720c */ /* 0x040fe20003f24070 */
[----:B------:R-:W-:Y:S01]  /*19400*/  @!P2 IMAD.MOV R84, RZ, RZ, -R84 ;  /* 0x000000ffff54a224 */ /* 0x000fe200078e0a54 */
[----:B------:R-:W-:Y:S02]  /*19410*/  ISETP.GT.U32.AND P2, PT, R251, R90, PT ;  /* 0x0000005afb00720c */ /* 0x000fe40003f44070 */
[-C--:B------:R-:W-:Y:S02]  /*19420*/  @!P5 IADD3 R87, R87, -R251.reuse, RZ ;  /* 0x800000fb5757d210 */ /* 0x080fe40007ffe0ff */
[----:B--2---:R-:W-:Y:S02]  /*19430*/  ISETP.GE.AND P4, PT, R19, RZ, PT ;  /* 0x000000ff1300720c */ /* 0x004fe40003f86270 */
[----:B------:R-:W-:-:S03]  /*19440*/  @!P3 IADD3 R92, R92, -R251, RZ ;  /* 0x800000fb5c5cb210 */ /* 0x000fc60007ffe0ff */
[--C-:B------:R-:W-:Y:S01]  /*19450*/  @!P0 IMAD.IADD R88, R88, 0x1, -R251.reuse ;  /* 0x0000000158588824 */ /* 0x100fe200078e0afb */
[C---:B------:R-:W-:Y:S02]  /*19460*/  ISETP.GT.U32.AND P5, PT, R251.reuse, R94, PT ;  /* 0x0000005efb00720c */ /* 0x040fe40003fa4070 */
[----:B------:R-:W-:Y:S01]  /*19470*/  ISETP.GT.U32.AND P0, PT, R251, R95, PT ;  /* 0x0000005ffb00720c */ /* 0x000fe20003f04070 */
[--C-:B------:R-:W-:Y:S02]  /*19480*/  @!P1 IMAD.IADD R93, R93, 0x1, -R251.reuse ;  /* 0x000000015d5d9824 */ /* 0x100fe400078e0afb */
[----:B------:R-:W-:Y:S01]  /*19490*/  @!P2 IMAD.IADD R90, R90, 0x1, -R251 ;  /* 0x000000015a5aa824 */ /* 0x000fe200078e0afb */
[C---:B------:R-:W-:Y:S01]  /*194a0*/  ISETP.GT.U32.AND P2, PT, R251.reuse, R97, PT ;  /* 0x00000061fb00720c */ /* 0x040fe20003f44070 */
[----:B------:R-:W-:Y:S01]  /*194b0*/  @!P4 IMAD.MOV R83, RZ, RZ, -R83 ;  /* 0x000000ffff53c224 */ /* 0x000fe200078e0a53 */
[----:B------:R-:W-:Y:S02]  /*194c0*/  ISETP.GT.U32.AND P4, PT, R251, R89, PT ;  /* 0x00000059fb00720c */ /* 0x000fe40003f84070 */
[----:B---3--:R-:W-:-:S02]  /*194d0*/  ISETP.GE.AND P3, PT, R24, RZ, PT ;  /* 0x000000ff1800720c */ /* 0x008fc40003f66270 */
[----:B------:R-:W2:Y:S01]  /*194e0*/  LDL R24, [R1+0x3b5c] ;  /* 0x003b5c0001187983 */ /* 0x000ea20000100800 */
[--C-:B------:R-:W-:Y:S02]  /*194f0*/  @!P5 IMAD.IADD R94, R94, 0x1, -R251.reuse ;  /* 0x000000015e5ed824 */ /* 0x100fe400078e0afb */
[--C-:B------:R-:W-:Y:S01]  /*19500*/  @!P0 IMAD.IADD R95, R95, 0x1, -R251.reuse ;  /* 0x000000015f5f8824 */ /* 0x100fe200078e0afb */
[----:B------:R-:W-:Y:S02]  /*19510*/  ISETP.GE.AND P1, PT, R23, RZ, PT ;  /* 0x000000ff1700720c */ /* 0x000fe40003f26270 */
[----:B------:R-:W3:Y:S03]  /*19520*/  LDL R23, [R1+0x3b60] ;  /* 0x003b600001177983 */ /* 0x000ee60000100800 */
[----:B------:R-:W-:Y:S01]  /*19530*/  @!P4 IMAD.IADD R89, R89, 0x1, -R251 ;  /* 0x000000015959c824 */ /* 0x000fe200078e0afb */
[----:B------:R-:W-:-:S02]  /*19540*/  @!P2 IADD3 R97, R97, -R251, RZ ;  /* 0x800000fb6161a210 */ /* 0x000fc40007ffe0ff */
[----:B------:R-:W-:Y:S02]  /*19550*/  ISETP.GT.U32.AND P4, PT, R251, R96, PT ;  /* 0x00000060fb00720c */ /* 0x000fe40003f84070 */
[----:B------:R-:W-:-:S11]  /*19560*/  IADD3 R36, R246, 0x1f6, RZ ;  /* 0x000001f6f6247810 */ /* 0x000fd60007ffe0ff */
[----:B------:R-:W-:Y:S01]  /*19570*/  @!P4 IMAD.IADD R96, R96, 0x1, -R251 ;  /* 0x000000016060c824 */ /* 0x000fe200078e0afb */
[----:B----4-:R-:W-:Y:S02]  /*19580*/  ISETP.GE.AND P5, PT, R22, RZ, PT ;  /* 0x000000ff1600720c */ /* 0x010fe40003fa6270 */
[----:B------:R-:W4:Y:S01]  /*19590*/  LDL R22, [R1+0x3b24] ;  /* 0x003b240001167983 */ /* 0x000f220000100800 */
[----:B------:R-:W-:-:S03]  /*195a0*/  ISETP.GE.AND P0, PT, R21, RZ, PT ;  /* 0x000000ff1500720c */ /* 0x000fc60003f06270 */
[----:B------:R-:W4:Y:S07]  /*195b0*/  LDL R21, [R1+0x3b3c] ;  /* 0x003b3c0001157983 */ /* 0x000f2e0000100800 */
[----:B------:R-:W-:Y:S01]  /*195c0*/  @!P5 IMAD.MOV R89, RZ, RZ, -R89 ;  /* 0x000000ffff59d224 */ /* 0x000fe200078e0a59 */
[----:B------:R-:W-:Y:S02]  /*195d0*/  ISETP.GT.U32.AND P5, PT, R251, R97, PT ;  /* 0x00000061fb00720c */ /* 0x000fe40003fa4070 */
[----:B------:R-:W-:-:S02]  /*195e0*/  ISETP.GE.AND P4, PT, R20, RZ, PT ;  /* 0x000000ff1400720c */ /* 0x000fc40003f86270 */
[----:B------:R-:W4:Y:S04]  /*195f0*/  LDL R20, [R1+0x3b58] ;  /* 0x003b580001147983 */ /* 0x000f280000100800 */
[----:B------:R1:W-:Y:S01]  /*19600*/  STL [R1+0x3630], R36 ;  /* 0x0036302401007387 */ /* 0x0003e20000100800 */
[----:B------:R-:W-:Y:S01]  /*19610*/  ISETP.GT.U32.AND P2, PT, R251, R92, PT ;  /* 0x0000005cfb00720c */ /* 0x000fe20003f44070 */
[----:B------:R-:W-:-:S03]  /*19620*/  @!P3 IMAD.MOV R87, RZ, RZ, -R87 ;  /* 0x000000ffff57b224 */ /* 0x000fc600078e0a57 */
[----:B------:R-:W-:Y:S01]  /*19630*/  @!P5 IMAD.IADD R97, R97, 0x1, -R251 ;  /* 0x000000016161d824 */ /* 0x000fe200078e0afb */
[----:B------:R-:W-:Y:S01]  /*19640*/  ISETP.GE.AND P5, PT, R25, RZ, PT ;  /* 0x000000ff1900720c */ /* 0x000fe20003fa6270 */
[----:B------:R-:W-:Y:S01]  /*19650*/  @!P1 IMAD.MOV R88, RZ, RZ, -R88 ;  /* 0x000000ffff589224 */ /* 0x000fe200078e0a58 */
[----:B------:R-:W4:Y:S01]  /*19660*/  LDL R25, [R1+0x3b70] ;  /* 0x003b700001197983 */ /* 0x000f220000100800 */
[----:B------:R-:W-:Y:S01]  /*19670*/  @!P4 IMAD.MOV R91, RZ, RZ, -R91 ;  /* 0x000000ffff5bc224 */ /* 0x000fe200078e0a5b */
[C---:B------:R-:W-:Y:S02]  /*19680*/  ISETP.GT.U32.AND P3, PT, R251.reuse, R93, PT ;  /* 0x0000005dfb00720c */ /* 0x040fe40003f64070 */
[C---:B------:R-:W-:Y:S01]  /*19690*/  ISETP.GT.U32.AND P1, PT, R251.reuse, R94, PT ;  /* 0x0000005efb00720c */ /* 0x040fe20003f24070 */
[----:B------:R-:W4:Y:S01]  /*196a0*/  LDL R26, [R1+0x3b8c] ;  /* 0x003b8c00011a7983 */ /* 0x000f220000100800 */
[C---:B------:R-:W-:Y:S01]  /*196b0*/  ISETP.GT.U32.AND P4, PT, R251.reuse, R98, PT ;  /* 0x00000062fb00720c */ /* 0x040fe20003f84070 */
[----:B------:R-:W-:Y:S01]  /*196c0*/  @!P2 IMAD.IADD R92, R92, 0x1, -R251 ;  /* 0x000000015c5ca824 */ /* 0x000fe200078e0afb */
[----:B------:R-:W-:-:S02]  /*196d0*/  ISETP.GT.U32.AND P2, PT, R251, R99, PT ;  /* 0x00000063fb00720c */ /* 0x000fc40003f44070 */
[----:B------:R-:W-:Y:S02]  /*196e0*/  @!P0 IADD3 R90, -R90, RZ, RZ ;  /* 0x000000ff5a5a8210 */ /* 0x000fe40007ffe1ff */
[----:B------:R-:W-:-:S03]  /*196f0*/  ISETP.GT.U32.AND P0, PT, R251, R96, PT ;  /* 0x00000060fb00720c */ /* 0x000fc60003f04070 */
[--C-:B------:R-:W-:Y:S01]  /*19700*/  @!P3 IMAD.IADD R93, R93, 0x1, -R251.reuse ;  /* 0x000000015d5db824 */ /* 0x100fe200078e0afb */
[C---:B------:R-:W-:Y:S01]  /*19710*/  ISETP.GT.U32.AND P3, PT, R251.reuse, R100, PT ;  /* 0x00000064fb00720c */ /* 0x040fe20003f64070 */
[--C-:B------:R-:W-:Y:S01]  /*19720*/  @!P1 IMAD.IADD R94, R94, 0x1, -R251.reuse ;  /* 0x000000015e5e9824 */ /* 0x100fe200078e0afb */
[----:B------:R-:W-:Y:S01]  /*19730*/  ISETP.GT.U32.AND P1, PT, R251, R101, PT ;  /* 0x00000065fb00720c */ /* 0x000fe20003f24070 */
[--C-:B------:R-:W-:Y:S02]  /*19740*/  @!P4 IMAD.IADD R98, R98, 0x1, -R251.reuse ;  /* 0x000000016262c824 */ /* 0x100fe400078e0afb */
[----:B------:R-:W-:-:S04]  /*19750*/  @!P2 IMAD.IADD R99, R99, 0x1, -R251 ;  /* 0x000000016363a824 */ /* 0x000fc800078e0afb */
[----:B------:R-:W-:Y:S01]  /*19760*/  @!P0 IMAD.IADD R96, R96, 0x1, -R251 ;  /* 0x0000000160608824 */ /* 0x000fe200078e0afb */
[----:B------:R-:W-:-:S03]  /*19770*/  ISETP.GT.U32.AND P0, PT, R251, R103, PT ;  /* 0x00000067fb00720c */ /* 0x000fc60003f04070 */
[----:B------:R-:W-:Y:S02]  /*19780*/  @!P3 IADD3 R100, R100, -R251, RZ ;  /* 0x800000fb6464b210 */ /* 0x000fe40007ffe0ff */
[----:B------:R-:W-:Y:S01]  /*19790*/  @!P1 IMAD.IADD R101, R101, 0x1, -R251 ;  /* 0x0000000165659824 */ /* 0x000fe200078e0afb */
[----:B--2---:R-:W-:Y:S02]  /*197a0*/  ISETP.GE.AND P4, PT, R24, RZ, PT ;  /* 0x000000ff1800720c */ /* 0x004fe40003f86270 */
[----:B------:R-:W2:Y:S01]  /*197b0*/  LDL R24, [R1+0x3b74] ;  /* 0x003b740001187983 */ /* 0x000ea20000100800 */
[----:B---3--:R-:W-:-:S03]  /*197c0*/  ISETP.GE.AND P2, PT, R23, RZ, PT ;  /* 0x000000ff1700720c */ /* 0x008fc60003f46270 */
[----:B------:R-:W3:Y:S01]  /*197d0*/  LDL R23, [R1+0x3b38] ;  /* 0x003b380001177983 */ /* 0x000ee20000100800 */
        /* <DEDUP_REMOVED lines=9> */
[----:B------:R-:W-:Y:S01]  /*19870*/  @!P6 IMAD.MOV R86, RZ, RZ, -R86 ;  /* 0x000000ffff56e224 */ /* 0x000fe200078e0a56 */
[----:B------:R-:W-:-:S13]  /*19880*/  ISETP.GT.U32.AND P6, PT, R251, R95, PT ;  /* 0x0000005ffb00720c */ /* 0x000fda0003fc4070 */
[----:B------:R-:W-:Y:S02]  /*19890*/  @!P6 IADD3 R95, R95, -R251, RZ ;  /* 0x800000fb5f5fe210 */ /* 0x000fe40007ffe0ff */
[----:B------:R-:W-:Y:S02]  /*198a0*/  ISETP.GT.U32.AND P6, PT, R251, R102, PT ;  /* 0x00000066fb00720c */ /* 0x000fe40003fc4070 */
[----:B------:R-:W-:Y:S02]  /*198b0*/  @!P4 IADD3 R93, -R93, RZ, RZ ;  /* 0x000000ff5d5dc210 */ /* 0x000fe40007ffe1ff */
[----:B------:R-:W-:-:S09]  /*198c0*/  ISETP.GT.U32.AND P4, PT, R251, R99, PT ;  /* 0x00000063fb00720c */ /* 0x000fd20003f84070 */
[----:B------:R-:W-:Y:S01]  /*198d0*/  @!P6 IMAD.IADD R102, R102, 0x1, -R251 ;  /* 0x000000016666e824 */ /* 0x000fe200078e0afb */
[----:B------:R-:W-:Y:S02]  /*198e0*/  ISETP.GE.AND P6, PT, R20, RZ, PT ;  /* 0x000000ff1400720c */ /* 0x000fe40003fc6270 */
[----:B------:R-:W4:Y:S01]  /*198f0*/  LDL R20, [R1+0x3b54] ;  /* 0x003b540001147983 */ /* 0x000f220000100800 */
[----:B------:R-:W-:Y:S01]  /*19900*/  @!P5 IMAD.MOV R92, RZ, RZ, -R92 ;  /* 0x000000ffff5cd224 */ /* 0x000fe200078e0a5c */
[C---:B------:R-:W-:Y:S01]  /*19910*/  ISETP.GT.U32.AND P5, PT, R251.reuse, R103, PT ;  /* 0x00000067fb00720c */ /* 0x040fe20003fa4070 */
[----:B------:R-:W-:Y:S01]  /*19920*/  @!P3 IMAD.MOV R95, RZ, RZ, -R95 ;  /* 0x000000ffff5fb224 */ /* 0x000fe200078e0a5f */
[C---:B------:R-:W-:Y:S01]  /*19930*/  ISETP.GT.U32.AND P3, PT, R251.reuse, R101, PT ;  /* 0x00000065fb00720c */ /* 0x040fe20003f64070 */
[----:B------:R-:W-:Y:S01]  /*19940*/  @!P1 IMAD.MOV R96, RZ, RZ, -R96 ;  /* 0x000000ffff609224 */ /* 0x000fe200078e0a60 */
[----:B------:R-:W-:Y:S01]  /*19950*/  ISETP.GT.U32.AND P1, PT, R251, R102, PT ;  /* 0x00000066fb00720c */ /* 0x000fe20003f24070 */
[----:B------:R-:W-:Y:S01]  /*19960*/  @!P4 IMAD.IADD R99, R99, 0x1, -R251 ;  /* 0x000000016363c824 */ /* 0x000fe200078e0afb */
[----:B------:R-:W-:-:S03]  /*19970*/  ISETP.GT.U32.AND P4, PT, R251, R105, PT ;  /* 0x00000069fb00720c */ /* 0x000fc60003f84070 */
[----:B------:R-:W-:Y:S01]  /*19980*/  @!P6 IMAD.MOV R97, RZ, RZ, -R97 ;  /* 0x000000ffff61e224 */ /* 0x000fe200078e0a61 */
[----:B------:R-:W-:-:S03]  /*19990*/  ISETP.GT.U32.AND P6, PT, R251, R104, PT ;  /* 0x00000068fb00720c */ /* 0x000fc60003fc4070 */
[----:B------:R-:W-:Y:S02]  /*199a0*/  @!P5 IADD3 R103, R103, -R251, RZ ;  /* 0x800000fb6767d210 */ /* 0x000fe40007ffe0ff */
[--C-:B------:R-:W-:Y:S01]  /*199b0*/  @!P3 IMAD.IADD R101, R101, 0x1, -R251.reuse ;  /* 0x000000016565b824 */ /* 0x100fe200078e0afb */
[C---:B------:R-:W-:Y:S01]  /*199c0*/  ISETP.GT.U32.AND P3, PT, R251.reuse, R107, PT ;  /* 0x0000006bfb00720c */ /* 0x040fe20003f64070 */
[--C-:B------:R-:W-:Y:S01]  /*199d0*/  @!P1 IMAD.IADD R102, R102, 0x1, -R251.reuse ;  /* 0x0000000166669824 */ /* 0x100fe200078e0afb */
[----:B------:R-:W-:Y:S02]  /*199e0*/  ISETP.GT.U32.AND P1, PT, R251, R108, PT ;  /* 0x0000006cfb00720c */ /* 0x000fe40003f24070 */
[----:B--2---:R-:W-:Y:S02]  /*199f0*/  ISETP.GE.AND P5, PT, R24, RZ, PT ;  /* 0x000000ff1800720c */ /* 0x004fe40003fa6270 */
[----:B------:R-:W2:Y:S01]  /*19a00*/  LDL R24, [R1+0x3b68] ;  /* 0x003b680001187983 */ /* 0x000ea20000100800 */
[----:B------:R-:W-:-:S02]  /*19a10*/  @!P4 IMAD.IADD R105, R105, 0x1, -R251 ;  /* 0x000000016969c824 */ /* 0x000fc400078e0afb */
[--C-:B------:R-:W-:Y:S01]  /*19a20*/  @!P6 IMAD.IADD R104, R104, 0x1, -R251.reuse ;  /* 0x000000016868e824 */ /* 0x100fe200078e0afb */
[----:B------:R-:W-:Y:S02]  /*19a30*/  ISETP.GT.U32.AND P6, PT, R251, R109, PT ;  /* 0x0000006dfb00720c */ /* 0x000fe40003fc4070 */
[----:B---3--:R-:W-:Y:S02]  /*19a40*/  ISETP.GE.AND P4, PT, R23, RZ, PT ;  /* 0x000000ff1700720c */ /* 0x008fe40003f86270 */
[----:B------:R-:W3:Y:S01]  /*19a50*/  LDL R23, [R1+0x3b84] ;  /* 0x003b840001177983 */ /* 0x000ee20000100800 */
[----:B------:R-:W-:Y:S01]  /*19a60*/  @!P3 IMAD.IADD R107, R107, 0x1, -R251 ;  /* 0x000000016b6bb824 */ /* 0x000fe200078e0afb */
[----:B------:R-:W-:-:S07]  /*19a70*/  @!P1 IADD3 R108, R108, -R251, RZ ;  /* 0x800000fb6c6c9210 */ /* 0x000fce0007ffe0ff */
[----:B------:R-:W-:-:S05]  /*19a80*/  @!P6 IMAD.IADD R109, R109, 0x1, -R251 ;  /* 0x000000016d6de824 */ /* 0x000fca00078e0afb */
[----:B------:R-:W-:-:S13]  /*19a90*/  ISETP.GT.U32.AND P6, PT, R251, R109, PT ;  /* 0x0000006dfb00720c */ /* 0x000fda0003fc4070 */
[----:B------:R-:W-:Y:S01]  /*19aa0*/  @!P6 IMAD.IADD R109, R109, 0x1, -R251 ;  /* 0x000000016d6de824 */ /* 0x000fe200078e0afb */
[----:B------:R-:W-:Y:S02]  /*19ab0*/  ISETP.GE.AND P6, PT, R26, RZ, PT ;  /* 0x000000ff1a00720c */ /* 0x000fe40003fc6270 */
[----:B------:R-:W3:Y:S01]  /*19ac0*/  LDL R26, [R1+0x3b64] ;  /* 0x003b6400011a7983 */ /* 0x000ee20000100800 */
[----:B----4-:R-:W-:-:S03]  /*19ad0*/  ISETP.GE.AND P3, PT, R22, RZ, PT ;  /* 0x000000ff1600720c */ /* 0x010fc60003f66270 */
[----:B------:R-:W4:Y:S01]  /*19ae0*/  LDL R22, [R1+0x3b9c] ;  /* 0x003b9c0001167983 */ /* 0x000f220000100800 */
[----:B------:R-:W-:-:S03]  /*19af0*/  ISETP.GE.AND P1, PT, R21, RZ, PT ;  /* 0x000000ff1500720c */ /* 0x000fc60003f26270 */
[----:B------:R-:W4:Y:S10]  /*19b00*/  LDL R21, [R1+0x3ba0] ;  /* 0x003ba00001157983 */ /* 0x000f340000100800 */
[----:B------:R-:W-:Y:S01]  /*19b10*/  @!P1 IMAD.MOV R103, RZ, RZ, -R103 ;  /* 0x000000ffff679224 */ /* 0x000fe200078e0a67 */
[----:B------:R-:W-:-:S13]  /*19b20*/  ISETP.GT.U32.AND P1, PT, R251, R110, PT ;  /* 0x0000006efb00720c */ /* 0x000fda0003f24070 */
[----:B------:R-:W-:Y:S02]  /*19b30*/  @!P1 IADD3 R110, R110, -R251, RZ ;  /* 0x800000fb6e6e9210 */ /* 0x000fe40007ffe0ff */
[----:B------:R-:W-:Y:S02]  /*19b40*/  ISETP.GE.AND P1, PT, R25, RZ, PT ;  /* 0x000000ff1900720c */ /* 0x000fe40003f26270 */
[----:B------:R-:W4:Y:S01]  /*19b50*/  LDL R25, [R1+0x3b80] ;  /* 0x003b800001197983 */ /* 0x000f220000100800 */
[----:B------:R-:W-:Y:S01]  /*19b60*/  @!P2 IMAD.MOV R94, RZ, RZ, -R94 ;  /* 0x000000ffff5ea224 */ /* 0x000fe200078e0a5e */
[----:B------:R-:W-:-:S13]  /*19b70*/  ISETP.GT.U32.AND P2, PT, R251, R100, PT ;  /* 0x00000064fb00720c */ /* 0x000fda0003f44070 */
[----:B------:R-:W-:Y:S01]  /*19b80*/  @!P2 IMAD.IADD R100, R100, 0x1, -R251 ;  /* 0x000000016464a824 */ /* 0x000fe200078e0afb */
[C---:B------:R-:W-:Y:S01]  /*19b90*/  ISETP.GT.U32.AND P2, PT, R251.reuse, R106, PT ;  /* 0x0000006afb00720c */ /* 0x040fe20003f44070 */
[----:B------:R-:W-:Y:S01]  /*19ba0*/  @!P0 IMAD.MOV R98, RZ, RZ, -R98 ;  /* 0x000000ffff628224 */ /* 0x000fe200078e0a62 */
[C---:B------:R-:W-:Y:S01]  /*19bb0*/  ISETP.GT.U32.AND P0, PT, R251.reuse, R104, PT ;  /* 0x00000068fb00720c */ /* 0x040fe20003f04070 */
[----:B------:R-:W-:Y:S01]  /*19bc0*/  @!P5 IMAD.MOV R99, RZ, RZ, -R99 ;  /* 0x000000ffff63d224 */ /* 0x000fe200078e0a63 */
[----:B------:R-:W-:-:S09]  /*19bd0*/  ISETP.GT.U32.AND P5, PT, R251, R105, PT ;  /* 0x00000069fb00720c */ /* 0x000fd20003fa4070 */
[--C-:B------:R-:W-:Y:S01]  /*19be0*/  @!P2 IMAD.IADD R106, R106, 0x1, -R251.reuse ;  /* 0x000000016a6aa824 */ /* 0x100fe200078e0afb */
[----:B------:R-:W-:Y:S01]  /*19bf0*/  ISETP.GE.AND P2, PT, R20, RZ, PT ;  /* 0x000000ff1400720c */ /* 0x000fe20003f46270 */
[----:B------:R-:W-:Y:S01]  /*19c00*/  @!P0 IMAD.IADD R104, R104, 0x1, -R251 ;  /* 0x0000000168688824 */ /* 0x000fe200078e0afb */
[----:B------:R-:W-:Y:S02]  /*19c10*/  @!P4 IADD3 R100, -R100, RZ, RZ ;  /* 0x000000ff6464c210 */ /* 0x000fe40007ffe1ff */
[C---:B------:R-:W-:Y:S02]  /*19c20*/  ISETP.GT.U32.AND P4, PT, R251.reuse, R106, PT ;  /* 0x0000006afb00720c */ /* 0x040fe40003f84070 */
[----:B------:R-:W-:-:S07]  /*19c30*/  ISETP.GT.U32.AND P0, PT, R251, R111, PT ;  /* 0x0000006ffb00720c */ /* 0x000fce0003f04070 */
[----:B------:R-:W-:Y:S01]  /*19c40*/  @!P2 IMAD.MOV R101, RZ, RZ, -R101 ;  /* 0x000000ffff65a224 */ /* 0x000fe200078e0a65 */
[----:B------:R-:W-:Y:S02]  /*19c50*/  ISETP.GT.U32.AND P2, PT, R251, R107, PT ;  /* 0x0000006bfb00720c */ /* 0x000fe40003f44070 */
[----:B------:R-:W-:Y:S02]  /*19c60*/  @!P5 IADD3 R105, R105, -R251, RZ ;  /* 0x800000fb6969d210 */ /* 0x000fe40007ffe0ff */
[C---:B------:R-:W-:Y:S01]  /*19c70*/  ISETP.GT.U32.AND P5, PT, R251.reuse, R112, PT ;  /* 0x00000070fb00720c */ /* 0x040fe20003fa4070 */
[----:B------:R-:W-:Y:S01]  /*19c80*/  @!P3 IMAD.MOV R102, RZ, RZ, -R102 ;  /* 0x000000ffff66b224 */ /* 0x000fe200078e0a66 */
[C---:B------:R-:W-:Y:S01]  /*19c90*/  ISETP.GT.U32.AND P3, PT, R251.reuse, R108, PT ;  /* 0x0000006cfb00720c */ /* 0x040fe20003f64070 */
[--C-:B------:R-:W-:Y:S01]  /*19ca0*/  @!P4 IMAD.IADD R106, R106, 0x1, -R251.reuse ;  /* 0x000000016a6ac824 */ /* 0x100fe200078e0afb */
[----:B------:R-:W-:Y:S01]  /*19cb0*/  ISETP.GT.U32.AND P4, PT, R251, R113, PT ;  /* 0x00000071fb00720c */ /* 0x000fe20003f84070 */
[----:B------:R-:W-:Y:S01]  /*19cc0*/  @!P0 IMAD.IADD R111, R111, 0x1, -R251 ;  /* 0x000000016f6f8824 */ /* 0x000fe200078e0afb */
[----:B--2---:R-:W-:-:S02]  /*19cd0*/  ISETP.GE.AND P0, PT, R24, RZ, PT ;  /* 0x000000ff1800720c */ /* 0x004fc40003f06270 */
[----:B------:R-:W2:Y:S01]  /*19ce0*/  LDL R24, [R1+0x3b98] ;  /* 0x003b980001187983 */ /* 0x000ea20000100800 */
[----:B------:R-:W-:Y:S01]  /*19cf0*/  @!P2 IMAD.IADD R107, R107, 0x1, -R251 ;  /* 0x000000016b6ba824 */ /* 0x000fe200078e0afb */
[----:B------:R-:W-:-:S03]  /*19d00*/  ISETP.GT.U32.AND P2, PT, R251, R114, PT ;  /* 0x00000072fb00720c */ /* 0x000fc60003f44070 */
[--C-:B------:R-:W-:Y:S01]  /*19d10*/  @!P5 IMAD.IADD R112, R112, 0x1, -R251.reuse ;  /* 0x000000017070d824 */ /* 0x100fe200078e0afb */
[----:B---3--:R-:W-:Y:S02]  /*19d20*/  ISETP.GE.AND P5, PT, R23, RZ, PT ;  /* 0x000000ff1700720c */ /* 0x008fe40003fa6270 */
[----:B------:R-:W3:Y:S01]  /*19d30*/  LDL R23, [R1+0x3bb4] ;  /* 0x003bb40001177983 */ /* 0x000ee20000100800 */
[--C-:B------:R-:W-:Y:S01]  /*19d40*/  @!P3 IMAD.IADD R108, R108, 0x1, -R251.reuse ;  /* 0x000000016c6cb824 */ /* 0x100fe200078e0afb */
[----:B------:R-:W-:Y:S01]  /*19d50*/  ISETP.GT.U32.AND P3, PT, R251, R115, PT ;  /* 0x00000073fb00720c */ /* 0x000fe20003f64070 */
[----:B------:R-:W-:-:S04]  /*19d60*/  @!P4 IMAD.IADD R113, R113, 0x1, -R251 ;  /* 0x000000017171c824 */ /* 0x000fc800078e0afb */
[----:B------:R-:W-:-:S04]  /*19d70*/  @!P2 IMAD.IADD R114, R114, 0x1, -R251 ;  /* 0x000000017272a824 */ /* 0x000fc800078e0afb */
[----:B------:R-:W-:-:S04]  /*19d80*/  @!P5 IMAD.MOV R107, RZ, RZ, -R107 ;  /* 0x000000ffff6bd224 */ /* 0x000fc800078e0a6b */
[----:B------:R-:W-:-:S04]  /*19d90*/  @!P3 IADD3 R115, R115, -R251, RZ ;  /* 0x800000fb7373b210 */ /* 0x000fc80007ffe0ff */
[----:B------:R-:W-:Y:S02]  /*19da0*/  ISETP.GT.U32.AND P5, PT, R251, R115, PT ;  /* 0x00000073fb00720c */ /* 0x000fe40003fa4070 */
[----:B------:R-:W-:-:S11]  /*19db0*/  IADD3 R35, R246, 0x1f7, RZ ;  /* 0x000001f7f6237810 */ /* 0x000fd60007ffe0ff */
[----:B------:R-:W-:Y:S01]  /*19dc0*/  @!P5 IMAD.IADD R115, R115, 0x1, -R251 ;  /* 0x000000017373d824 */ /* 0x000fe200078e0afb */
[----:B------:R-:W-:Y:S02]  /*19dd0*/  ISETP.GE.AND P5, PT, R26, RZ, PT ;  /* 0x000000ff1a00720c */ /* 0x000fe40003fa6270 */
[----:B----4-:R-:W-:Y:S02]  /*19de0*/  ISETP.GE.AND P4, PT, R22, RZ, PT ;  /* 0x000000ff1600720c */ /* 0x010fe40003f86270 */
[----:B------:R-:W4:Y:S01]  /*19df0*/  LDL R22, [R1+0x3bbc] ;  /* 0x003bbc0001167983 */ /* 0x000f220000100800 */
[----:B------:R-:W-:-:S03]  /*19e00*/  ISETP.GE.AND P2, PT, R21, RZ, PT ;  /* 0x000000ff1500720c */ /* 0x000fc60003f46270 */
[----:B------:R-:W4:Y:S10]  /*19e10*/  LDL R21, [R1+0x3b7c] ;  /* 0x003b7c0001157983 */ /* 0x000f340000100800 */
[----:B------:R-:W-:Y:S01]  /*19e20*/  @!P2 IMAD.MOV R109, RZ, RZ, -R109 ;  /* 0x000000ffff6da224 */ /* 0x000fe200078e0a6d */
[C---:B------:R-:W-:Y:S01]  /*19e30*/  ISETP.GT.U32.AND P2, PT, R251.reuse, R116, PT ;  /* 0x00000074fb00720c */ /* 0x040fe20003f44070 */
[----:B------:R1:W-:Y:S04]  /*19e40*/  STL [R1+0x3628], R35 ;  /* 0x0036282301007387 */ /* 0x0003e80000100800 */
[----:B------:R-:W4:Y:S01]  /*19e50*/  LDL R26, [R1+0x3b94] ;  /* 0x003b9400011a7983 */ /* 0x000f220000100800 */
[----:B------:R-:W-:Y:S01]  /*19e60*/  ISETP.GT.U32.AND P3, PT, R251, R110, PT ;  /* 0x0000006efb00720c */ /* 0x000fe20003f64070 */
[----:B------:R-:W-:-:S06]  /*19e70*/  @!P1 IMAD.MOV R105, RZ, RZ, -R105 ;  /* 0x000000ffff699224 */ /* 0x000fcc00078e0a69 */
[--C-:B------:R-:W-:Y:S02]  /*19e80*/  @!P2 IMAD.IADD R116, R116, 0x1, -R251.reuse ;  /* 0x000000017474a824 */ /* 0x100fe400078e0afb */
[----:B------:R-:W-:Y:S01]  /*19e90*/  @!P0 IMAD.MOV R106, RZ, RZ, -R106 ;  /* 0x000000ffff6a8224 */ /* 0x000fe200078e0a6a */
[----:B------:R-:W-:Y:S01]  /*19ea0*/  ISETP.GE.AND P2, PT, R25, RZ, PT ;  /* 0x000000ff1900720c */ /* 0x000fe20003f46270 */
[----:B------:R-:W4:Y:S04]  /*19eb0*/  LDL R27, [R1+0x3bc8] ;  /* 0x003bc800011b7983 */ /* 0x000f280000100800 */
[----:B------:R-:W4:Y:S01]  /*19ec0*/  LDL R25, [R1+0x3bb0] ;  /* 0x003bb00001197983 */ /* 0x000f220000100800 */
[C---:B------:R-:W-:Y:S01]  /*19ed0*/  ISETP.GT.U32.AND P1, PT, R251.reuse, R111, PT ;  /* 0x0000006ffb00720c */ /* 0x040fe20003f24070 */
[----:B------:R-:W-:Y:S01]  /*19ee0*/  @!P3 IMAD.IADD R110, R110, 0x1, -R251 ;  /* 0x000000016e6eb824 */ /* 0x000fe200078e0afb */
[----:B------:R-:W-:-:S02]  /*19ef0*/  ISETP.GT.U32.AND P0, PT, R251, R112, PT ;  /* 0x00000070fb00720c */ /* 0x000fc40003f04070 */
[C---:B------:R-:W-:Y:S02]  /*19f00*/  ISETP.GT.U32.AND P3, PT, R251.reuse, R117, PT ;  /* 0x00000075fb00720c */ /* 0x040fe40003f64070 */
[----:B------:R-:W-:Y:S02]  /*19f10*/  @!P4 IADD3 R108, -R108, RZ, RZ ;  /* 0x000000ff6c6cc210 */ /* 0x000fe40007ffe1ff */
[----:B------:R-:W-:-:S05]  /*19f20*/  ISETP.GT.U32.AND P4, PT, R251, R114, PT ;  /* 0x00000072fb00720c */ /* 0x000fca0003f84070 */
[--C-:B------:R-:W-:Y:S01]  /*19f30*/  @!P1 IMAD.IADD R111, R111, 0x1, -R251.reuse ;  /* 0x000000016f6f9824 */ /* 0x100fe200078e0afb */
[C---:B------:R-:W-:Y:S01]  /*19f40*/  ISETP.GT.U32.AND P1, PT, R251.reuse, R118, PT ;  /* 0x00000076fb00720c */ /* 0x040fe20003f24070 */
[--C-:B------:R-:W-:Y:S01]  /*19f50*/  @!P0 IMAD.IADD R112, R112, 0x1, -R251.reuse ;  /* 0x0000000170708824 */ /* 0x100fe200078e0afb */
[----:B------:R-:W-:Y:S01]  /*19f60*/  ISETP.GT.U32.AND P0, PT, R251, R119, PT ;  /* 0x00000077fb00720c */ /* 0x000fe20003f04070 */
[----:B------:R-:W-:-:S04]  /*19f70*/  @!P3 IMAD.IADD R117, R117, 0x1, -R251 ;  /* 0x000000017575b824 */ /* 0x000fc800078e0afb */
[----:B------:R-:W-:Y:S01]  /*19f80*/  @!P4 IMAD.IADD R114, R114, 0x1, -R251 ;  /* 0x000000017272c824 */ /* 0x000fe200078e0afb */
[----:B------:R-:W-:-:S05]  /*19f90*/  ISETP.GT.U32.AND P4, PT, R251, R121, PT ;  /* 0x00000079fb00720c */ /* 0x000fca0003f84070 */
[----:B------:R-:W-:Y:S02]  /*19fa0*/  @!P1 IADD3 R118, R118, -R251, RZ ;  /* 0x800000fb76769210 */ /* 0x000fe40007ffe0ff */
[----:B------:R-:W-:Y:S01]  /*19fb0*/  @!P0 IMAD.IADD R119, R119, 0x1, -R251 ;  /* 0x0000000177778824 */ /* 0x000fe200078e0afb */
[----:B--2---:R-:W-:Y:S02]  /*19fc0*/  ISETP.GE.AND P3, PT, R24, RZ, PT ;  /* 0x000000ff1800720c */ /* 0x004fe40003f66270 */
[----:B------:R-:W2:Y:S01]  /*19fd0*/  LDL R24, [R1+0x3bcc] ;  /* 0x003bcc0001187983 */ /* 0x000ea20000100800 */
[----:B---3--:R-:W-:-:S03]  /*19fe0*/  ISETP.GE.AND P1, PT, R23, RZ, PT ;  /* 0x000000ff1700720c */ /* 0x008fc60003f26270 */
[----:B------:R-:W3:Y:S01]  /*19ff0*/  LDL R23, [R1+0x3b90] ;  /* 0x003b900001177983 */ /* 0x000ee20000100800 */
[----:B------:R-:W-:Y:S02]  /*1a000*/  @!P4 IMAD.IADD R121, R121, 0x1, -R251 ;  /* 0x000000017979c824 */ /* 0x000fe400078e0afb */
[----:B------:R-:W-:Y:S01]  /*1a010*/  @!P5 IMAD.MOV R110, RZ, RZ, -R110 ;  /* 0x000000ffff6ed224 */ /* 0x000fe200078e0a6e */
[C---:B------:R-:W-:Y:S02]  /*1a020*/  ISETP.GT.U32.AND P5, PT, R251.reuse, R116, PT ;  /* 0x00000074fb00720c */ /* 0x040fe40003fa4070 */
[----:B------:R-:W-:-:S11]  /*1a030*/  ISETP.GT.U32.AND P4, PT, R251, R121, PT ;  /* 0x00000079fb00720c */ /* 0x000fd60003f84070 */
[-C--:B------:R-:W-:Y:S02]  /*1a040*/  @!P5 IADD3 R116, R116, -R251.reuse, RZ ;  /* 0x800000fb7474d210 */ /* 0x080fe40007ffe0ff */
        /* <DEDUP_REMOVED lines=12> */
[----:B------:R-:W-:Y:S01]  /*1a110*/  ISETP.GT.U32.AND P2, PT, R251, R117, PT ;  /* 0x00000075fb00720c */ /* 0x000fe20003f44070 */
[----:B------:R-:W-:-:S08]  /*1a120*/  @!P1 IMAD.MOV R113, RZ, RZ, -R113 ;  /* 0x000000ffff719224 */ /* 0x000fd000078e0a71 */
[--C-:B------:R-:W-:Y:S01]  /*1a130*/  @!P6 IMAD.IADD R120, R120, 0x1, -R251.reuse ;  /* 0x000000017878e824 */ /* 0x100fe200078e0afb */
[----:B------:R-:W-:Y:S02]  /*1a140*/  ISETP.GE.AND P6, PT, R21, RZ, PT ;  /* 0x000000ff1500720c */ /* 0x000fe40003fc6270 */
[----:B------:R-:W4:Y:S01]  /*1a150*/  LDL R21, [R1+0x3bd0] ;  /* 0x003bd00001157983 */ /* 0x000f220000100800 */
[C---:B------:R-:W-:Y:S01]  /*1a160*/  ISETP.GT.U32.AND P1, PT, R251.reuse, R119, PT ;  /* 0x00000077fb00720c */ /* 0x040fe20003f24070 */
[----:B------:R-:W-:Y:S01]  /*1a170*/  @!P0 IMAD.MOV R114, RZ, RZ, -R114 ;  /* 0x000000ffff728224 */ /* 0x000fe200078e0a72 */
[----:B------:R-:W-:Y:S01]  /*1a180*/  ISETP.GT.U32.AND P0, PT, R251, R120, PT ;  /* 0x00000078fb00720c */ /* 0x000fe20003f04070 */
[----:B------:R-:W-:Y:S01]  /*1a190*/  @!P2 IMAD.IADD R117, R117, 0x1, -R251 ;  /* 0x000000017575a824 */ /* 0x000fe200078e0afb */
[----:B------:R-:W-:-:S06]  /*1a1a0*/  ISETP.GT.U32.AND P2, PT, R251, R123, PT ;  /* 0x0000007bfb00720c */ /* 0x000fcc0003f44070 */
[----:B------:R-:W-:Y:S01]  /*1a1b0*/  @!P6 IMAD.MOV R115, RZ, RZ, -R115 ;  /* 0x000000ffff73e224 */ /* 0x000fe200078e0a73 */
[----:B------:R-:W-:Y:S02]  /*1a1c0*/  ISETP.GT.U32.AND P6, PT, R251, R122, PT ;  /* 0x0000007afb00720c */ /* 0x000fe40003fc4070 */
[--C-:B------:R-:W-:Y:S01]  /*1a1d0*/  @!P1 IMAD.IADD R119, R119, 0x1, -R251.reuse ;  /* 0x0000000177779824 */ /* 0x100fe200078e0afb */
[C---:B------:R-:W-:Y:S01]  /*1a1e0*/  ISETP.GT.U32.AND P1, PT, R251.reuse, R125, PT ;  /* 0x0000007dfb00720c */ /* 0x040fe20003f24070 */
[--C-:B------:R-:W-:Y:S01]  /*1a1f0*/  @!P0 IMAD.IADD R120, R120, 0x1, -R251.reuse ;  /* 0x0000000178788824 */ /* 0x100fe200078e0afb */
[----:B------:R-:W-:Y:S01]  /*1a200*/  ISETP.GT.U32.AND P0, PT, R251, R126, PT ;  /* 0x0000007efb00720c */ /* 0x000fe20003f04070 */
[--C-:B------:R-:W-:Y:S01]  /*1a210*/  @!P2 IMAD.IADD R123, R123, 0x1, -R251.reuse ;  /* 0x000000017b7ba824 */ /* 0x100fe200078e0afb */
[----:B--2---:R-:W-:Y:S02]  /*1a220*/  ISETP.GE.AND P2, PT, R24, RZ, PT ;  /* 0x000000ff1800720c */ /* 0x004fe40003f46270 */
[----:B------:R-:W2:Y:S04]  /*1a230*/  LDL R24, [R1+0x3ba8] ;  /* 0x003ba80001187983 */ /* 0x000ea80000100800 */
[----:B------:R-:W-:Y:S01]  /*1a240*/  @!P6 IMAD.IADD R122, R122, 0x1, -R251 ;  /* 0x000000017a7ae824 */ /* 0x000fe200078e0afb */
[----:B------:R-:W-:-:S02]  /*1a250*/  ISETP.GT.U32.AND P6, PT, R251, R127, PT ;  /* 0x0000007ffb00720c */ /* 0x000fc40003fc4070 */
[----:B------:R-:W-:Y:S01]  /*1a260*/  @!P1 IMAD.IADD R125, R125, 0x1, -R251 ;  /* 0x000000017d7d9824 */ /* 0x000fe200078e0afb */
[----:B---3--:R-:W-:Y:S02]  /*1a270*/  ISETP.GE.AND P1, PT, R23, RZ, PT ;  /* 0x000000ff1700720c */ /* 0x008fe40003f26270 */
[----:B------:R-:W3:Y:S01]  /*1a280*/  LDL R23, [R1+0x3bc4] ;  /* 0x003bc40001177983 */ /* 0x000ee20000100800 */
[----:B------:R-:W-:Y:S01]  /*1a290*/  @!P0 IADD3 R126, R126, -R251, RZ ;  /* 0x800000fb7e7e8210 */ /* 0x000fe20007ffe0ff */
[----:B------:R-:W-:Y:S01]  /*1a2a0*/  @!P5 IMAD.MOV R116, RZ, RZ, -R116 ;  /* 0x000000ffff74d224 */ /* 0x000fe200078e0a74 */
[----:B------:R-:W-:-:S05]  /*1a2b0*/  ISETP.GT.U32.AND P5, PT, R251, R122, PT ;  /* 0x0000007afb00720c */ /* 0x000fca0003fa4070 */
[----:B------:R-:W-:-:S05]  /*1a2c0*/  @!P6 IMAD.IADD R127, R127, 0x1, -R251 ;  /* 0x000000017f7fe824 */ /* 0x000fca00078e0afb */
[----:B------:R-:W-:-:S03]  /*1a2d0*/  ISETP.GT.U32.AND P6, PT, R251, R127, PT ;  /* 0x0000007ffb00720c */ /* 0x000fc60003fc4070 */
[----:B------:R-:W-:Y:S01]  /*1a2e0*/  @!P5 IMAD.IADD R122, R122, 0x1, -R251 ;  /* 0x000000017a7ad824 */ /* 0x000fe200078e0afb */
[----:B------:R-:W-:-:S09]  /*1a2f0*/  ISETP.GT.U32.AND P5, PT, R251, R129, PT ;  /* 0x00000081fb00720c */ /* 0x000fd20003fa4070 */
[--C-:B------:R-:W-:Y:S01]  /*1a300*/  @!P6 IMAD.IADD R127, R127, 0x1, -R251.reuse ;  /* 0x000000017f7fe824 */ /* 0x100fe200078e0afb */
[----:B------:R-:W-:Y:S02]  /*1a310*/  ISETP.GE.AND P6, PT, R27, RZ, PT ;  /* 0x000000ff1b00720c */ /* 0x000fe40003fc6270 */
[----:B------:R-:W3:Y:S01]  /*1a320*/  LDL R27, [R1+0x3bfc] ;  /* 0x003bfc00011b7983 */ /* 0x000ee20000100800 */
[----:B------:R-:W-:Y:S01]  /*1a330*/  @!P5 IMAD.IADD R129, R129, 0x1, -R251 ;  /* 0x000000018181d824 */ /* 0x000fe200078e0afb */
[----:B----4-:R-:W-:Y:S02]  /*1a340*/  ISETP.GE.AND P0, PT, R22, RZ, PT ;  /* 0x000000ff1600720c */ /* 0x010fe40003f06270 */
[----:B------:R-:W4:Y:S11]  /*1a350*/  LDL R22, [R1+0x3be0] ;  /* 0x003be00001167983 */ /* 0x000f360000100800 */
[----:B------:R-:W-:Y:S01]  /*1a360*/  @!P0 IMAD.MOV R121, RZ, RZ, -R121 ;  /* 0x000000ffff798224 */ /* 0x000fe200078e0a79 */
[----:B------:R-:W-:-:S13]  /*1a370*/  ISETP.GT.U32.AND P0, PT, R251, R128, PT ;  /* 0x00000080fb00720c */ /* 0x000fda0003f04070 */
[----:B------:R-:W-:Y:S02]  /*1a380*/  @!P0 IADD3 R128, R128, -R251, RZ ;  /* 0x800000fb80808210 */ /* 0x000fe40007ffe0ff */
[----:B------:R-:W-:Y:S02]  /*1a390*/  ISETP.GE.AND P0, PT, R26, RZ, PT ;  /* 0x000000ff1a00720c */ /* 0x000fe40003f06270 */
[----:B------:R-:W4:Y:S01]  /*1a3a0*/  LDL R26, [R1+0x3c00] ;  /* 0x003c0000011a7983 */ /* 0x000f220000100800 */
[----:B------:R-:W-:-:S03]  /*1a3b0*/  ISETP.GE.AND P5, PT, R25, RZ, PT ;  /* 0x000000ff1900720c */ /* 0x000fc60003fa6270 */
[----:B------:R-:W4:Y:S01]  /*1a3c0*/  LDL R25, [R1+0x3bc0] ;  /* 0x003bc00001197983 */ /* 0x000f220000100800 */
[----:B------:R-:W-:Y:S01]  /*1a3d0*/  @!P3 IMAD.MOV R112, RZ, RZ, -R112 ;  /* 0x000000ffff70b224 */ /* 0x000fe200078e0a70 */
[----:B------:R-:W-:-:S13]  /*1a3e0*/  ISETP.GT.U32.AND P3, PT, R251, R118, PT ;  /* 0x00000076fb00720c */ /* 0x000fda0003f64070 */
[----:B------:R-:W-:Y:S01]  /*1a3f0*/  @!P3 IMAD.IADD R118, R118, 0x1, -R251 ;  /* 0x000000017676b824 */ /* 0x000fe200078e0afb */
[C---:B------:R-:W-:Y:S01]  /*1a400*/  ISETP.GT.U32.AND P3, PT, R251.reuse, R124, PT ;  /* 0x0000007cfb00720c */ /* 0x040fe20003f64070 */
[----:B------:R-:W-:Y:S01]  /*1a410*/  @!P4 IMAD.MOV R117, RZ, RZ, -R117 ;  /* 0x000000ffff75c224 */ /* 0x000fe200078e0a75 */
[----:B------:R-:W-:Y:S02]  /*1a420*/  ISETP.GT.U32.AND P4, PT, R251, R123, PT ;  /* 0x0000007bfb00720c */ /* 0x000fe40003f84070 */
[----:B------:R-:W-:-:S09]  /*1a430*/  @!P2 IADD3 R118, -R118, RZ, RZ ;  /* 0x000000ff7676a210 */ /* 0x000fd20007ffe1ff */
[----:B------:R-:W-:Y:S01]  /*1a440*/  @!P3 IMAD.IADD R124, R124, 0x1, -R251 ;  /* 0x000000017c7cb824 */ /* 0x000fe200078e0afb */
[----:B------:R-:W-:-:S04]  /*1a450*/  ISETP.GE.AND P3, PT, R21, RZ, PT ;  /* 0x000000ff1500720c */ /* 0x000fc80003f66270 */
[----:B------:R-:W-:Y:S01]  /*1a460*/  ISETP.GT.U32.AND P2, PT, R251, R124, PT ;  /* 0x0000007cfb00720c */ /* 0x000fe20003f44070 */
[----:B------:R-:W-:Y:S01]  /*1a470*/  @!P1 IMAD.MOV R120, RZ, RZ, -R120 ;  /* 0x000000ffff789224 */ /* 0x000fe200078e0a78 */
[----:B------:R-:W-:Y:S02]  /*1a480*/  @!P4 IADD3 R123, R123, -R251, RZ ;  /* 0x800000fb7b7bc210 */ /* 0x000fe40007ffe0ff */
[C---:B------:R-:W-:Y:S02]  /*1a490*/  ISETP.GT.U32.AND P1, PT, R251.reuse, R126, PT ;  /* 0x0000007efb00720c */ /* 0x040fe40003f24070 */
[----:B------:R-:W-:-:S03]  /*1a4a0*/  ISETP.GT.U32.AND P4, PT, R251, R130, PT ;  /* 0x00000082fb00720c */ /* 0x000fc60003f84070 */
[----:B------:R-:W-:Y:S01]  /*1a4b0*/  @!P3 IMAD.MOV R119, RZ, RZ, -R119 ;  /* 0x000000ffff77b224 */ /* 0x000fe200078e0a77 */
[----:B------:R-:W-:-:S03]  /*1a4c0*/  ISETP.GT.U32.AND P3, PT, R251, R125, PT ;  /* 0x0000007dfb00720c */ /* 0x000fc60003f64070 */
[----:B------:R-:W-:Y:S01]  /*1a4d0*/  @!P2 IMAD.IADD R124, R124, 0x1, -R251 ;  /* 0x000000017c7ca824 */ /* 0x000fe200078e0afb */
[----:B------:R-:W-:-:S03]  /*1a4e0*/  ISETP.GT.U32.AND P2, PT, R251, R131, PT ;  /* 0x00000083fb00720c */ /* 0x000fc60003f44070 */
[--C-:B------:R-:W-:Y:S01]  /*1a4f0*/  @!P1 IMAD.IADD R126, R126, 0x1, -R251.reuse ;  /* 0x000000017e7e9824 */ /* 0x100fe200078e0afb */
[----:B------:R-:W-:Y:S01]  /*1a500*/  ISETP.GT.U32.AND P1, PT, R251, R133, PT ;  /* 0x00000085fb00720c */ /* 0x000fe20003f24070 */
[--C-:B------:R-:W-:Y:S01]  /*1a510*/  @!P4 IMAD.IADD R130, R130, 0x1, -R251.reuse ;  /* 0x000000018282c824 */ /* 0x100fe200078e0afb */
[----:B--2---:R-:W-:Y:S02]  /*1a520*/  ISETP.GE.AND P4, PT, R24, RZ, PT ;  /* 0x000000ff1800720c */ /* 0x004fe40003f86270 */
[----:B------:R-:W2:Y:S01]  /*1a530*/  LDL R24, [R1+0x3bdc] ;  /* 0x003bdc0001187983 */ /* 0x000ea20000100800 */
[----:B------:R-:W-:Y:S01]  /*1a540*/  @!P3 IMAD.IADD R125, R125, 0x1, -R251 ;  /* 0x000000017d7db824 */ /* 0x000fe200078e0afb */
[----:B------:R-:W-:-:S03]  /*1a550*/  ISETP.GT.U32.AND P3, PT, R251, R132, PT ;  /* 0x00000084fb00720c */ /* 0x000fc60003f64070 */
[----:B------:R-:W-:Y:S01]  /*1a560*/  @!P2 IMAD.IADD R131, R131, 0x1, -R251 ;  /* 0x000000018383a824 */ /* 0x000fe200078e0afb */
[----:B---3--:R-:W-:Y:S02]  /*1a570*/  ISETP.GE.AND P2, PT, R23, RZ, PT ;  /* 0x000000ff1700720c */ /* 0x008fe40003f46270 */
[----:B------:R-:W3:Y:S01]  /*1a580*/  LDL R23, [R1+0x3bf8] ;  /* 0x003bf80001177983 */ /* 0x000ee20000100800 */
[----:B------:R-:W-:Y:S02]  /*1a590*/  @!P1 IADD3 R133, R133, -R251, RZ ;  /* 0x800000fb85859210 */ /* 0x000fe40007ffe0ff */
[----:B------:R-:W-:-:S04]  /*1a5a0*/  ISETP.GT.U32.AND P1, PT, R251, R128, PT ;  /* 0x00000080fb00720c */ /* 0x000fc80003f24070 */
[----:B------:R-:W-:Y:S02]  /*1a5b0*/  @!P3 IMAD.IADD R132, R132, 0x1, -R251 ;  /* 0x000000018484b824 */ /* 0x000fe400078e0afb */
[----:B------:R-:W-:Y:S01]  /*1a5c0*/  @!P4 IMAD.MOV R125, RZ, RZ, -R125 ;  /* 0x000000ffff7dc224 */ /* 0x000fe200078e0a7d */
[----:B------:R-:W-:Y:S02]  /*1a5d0*/  ISETP.GT.U32.AND P4, PT, R251, R133, PT ;  /* 0x00000085fb00720c */ /* 0x000fe40003f84070 */
[----:B------:R-:W-:-:S04]  /*1a5e0*/  IADD3 R34, R246, 0x1f8, RZ ;  /* 0x000001f8f6227810 */ /* 0x000fc80007ffe0ff */
[----:B------:R-:W-:Y:S01]  /*1a5f0*/  @!P1 IMAD.IADD R128, R128, 0x1, -R251 ;  /* 0x0000000180809824 */ /* 0x000fe200078e0afb */
[----:B------:R-:W-:-:S06]  /*1a600*/  ISETP.GT.U32.AND P1, PT, R251, R135, PT ;  /* 0x00000087fb00720c */ /* 0x000fcc0003f24070 */
[----:B------:R-:W-:Y:S01]  /*1a610*/  @!P4 IMAD.IADD R133, R133, 0x1, -R251 ;  /* 0x000000018585c824 */ /* 0x000fe200078e0afb */
[----:B------:R-:W-:-:S06]  /*1a620*/  ISETP.GE.AND P4, PT, R27, RZ, PT ;  /* 0x000000ff1b00720c */ /* 0x000fcc0003f86270 */
[----:B------:R-:W-:Y:S01]  /*1a630*/  @!P1 IMAD.IADD R135, R135, 0x1, -R251 ;  /* 0x0000000187879824 */ /* 0x000fe200078e0afb */
[----:B----4-:R-:W-:Y:S02]  /*1a640*/  ISETP.GE.AND P3, PT, R22, RZ, PT ;  /* 0x000000ff1600720c */ /* 0x010fe40003f66270 */
[----:B------:R-:W4:Y:S11]  /*1a650*/  LDL R22, [R1+0x3c14] ;  /* 0x003c140001167983 */ /* 0x000f360000100800 */
[----:B------:R-:W-:Y:S01]  /*1a660*/  @!P3 IMAD.MOV R127, RZ, RZ, -R127 ;  /* 0x000000ffff7fb224 */ /* 0x000fe200078e0a7f */
[----:B------:R-:W-:Y:S01]  /*1a670*/  ISETP.GT.U32.AND P3, PT, R251, R134, PT ;  /* 0x00000086fb00720c */ /* 0x000fe20003f64070 */
[----:B------:R1:W-:Y:S04]  /*1a680*/  STL [R1+0x3610], R34 ;  /* 0x0036102201007387 */ /* 0x0003e80000100800 */
[----:B------:R-:W4:Y:S01]  /*1a690*/  LDL R27, [R1+0x3c18] ;  /* 0x003c1800011b7983 */ /* 0x000f220000100800 */
[----:B------:R-:W-:-:S07]  /*1a6a0*/  @!P0 IMAD.MOV R123, RZ, RZ, -R123 ;  /* 0x000000ffff7b8224 */ /* 0x000fce00078e0a7b */
[----:B------:R-:W-:Y:S02]  /*1a6b0*/  @!P3 IMAD.IADD R134, R134, 0x1, -R251 ;  /* 0x000000018686b824 */ /* 0x000fe400078e0afb */
[----:B------:R-:W-:Y:S01]  /*1a6c0*/  @!P6 IMAD.MOV R122, RZ, RZ, -R122 ;  /* 0x000000ffff7ae224 */ /* 0x000fe200078e0a7a */
[----:B------:R-:W-:Y:S01]  /*1a6d0*/  ISETP.GE.AND P3, PT, R26, RZ, PT ;  /* 0x000000ff1a00720c */ /* 0x000fe20003f66270 */
[----:B------:R-:W4:Y:S04]  /*1a6e0*/  LDL R28, [R1+0x3bf0] ;  /* 0x003bf000011c7983 */ /* 0x000f280000100800 */
[----:B------:R-:W4:Y:S01]  /*1a6f0*/  LDL R26, [R1+0x3bd8] ;  /* 0x003bd800011a7983 */ /* 0x000f220000100800 */
[----:B------:R-:W-:-:S03]  /*1a700*/  ISETP.GE.AND P1, PT, R25, RZ, PT ;  /* 0x000000ff1900720c */ /* 0x000fc60003f26270 */
[----:B------:R-:W4:Y:S01]  /*1a710*/  LDL R25, [R1+0x3bf4] ;  /* 0x003bf40001197983 */ /* 0x000f220000100800 */
[C---:B------:R-:W-:Y:S02]  /*1a720*/  ISETP.GT.U32.AND P0, PT, R251.reuse, R129, PT ;  /* 0x00000081fb00720c */ /* 0x040fe40003f04070 */
[----:B------:R-:W-:Y:S02]  /*1a730*/  ISETP.GT.U32.AND P6, PT, R251, R130, PT ;  /* 0x00000082fb00720c */ /* 0x000fe40003fc4070 */
[----:B------:R-:W-:-:S09]  /*1a740*/  @!P2 IADD3 R126, -R126, RZ, RZ ;  /* 0x000000ff7e7ea210 */ /* 0x000fd20007ffe1ff */
[--C-:B------:R-:W-:Y:S01]  /*1a750*/  @!P0 IMAD.IADD R129, R129, 0x1, -R251.reuse ;  /* 0x0000000181818824 */ /* 0x100fe200078e0afb */
[C---:B------:R-:W-:Y:S01]  /*1a760*/  ISETP.GT.U32.AND P0, PT, R251.reuse, R136, PT ;  /* 0x00000088fb00720c */ /* 0x040fe20003f04070 */
[----:B------:R-:W-:Y:S01]  /*1a770*/  @!P6 IMAD.IADD R130, R130, 0x1, -R251 ;  /* 0x000000018282e824 */ /* 0x000fe200078e0afb */
[C---:B------:R-:W-:Y:S02]  /*1a780*/  ISETP.GT.U32.AND P2, PT, R251.reuse, R132, PT ;  /* 0x00000084fb00720c */ /* 0x040fe40003f44070 */
[----:B------:R-:W-:-:S09]  /*1a790*/  ISETP.GT.U32.AND P6, PT, R251, R137, PT ;  /* 0x00000089fb00720c */ /* 0x000fd20003fc4070 */
[----:B------:R-:W-:Y:S02]  /*1a7a0*/  @!P0 IADD3 R136, R136, -R251, RZ ;  /* 0x800000fb88888210 */ /* 0x000fe40007ffe0ff */
[--C-:B------:R-:W-:Y:S01]  /*1a7b0*/  @!P2 IMAD.IADD R132, R132, 0x1, -R251.reuse ;  /* 0x000000018484a824 */ /* 0x100fe200078e0afb */
[----:B------:R-:W-:Y:S01]  /*1a7c0*/  ISETP.GT.U32.AND P2, PT, R251, R139, PT ;  /* 0x0000008bfb00720c */ /* 0x000fe20003f44070 */
[----:B------:R-:W-:Y:S01]  /*1a7d0*/  @!P6 IMAD.IADD R137, R137, 0x1, -R251 ;  /* 0x000000018989e824 */ /* 0x000fe200078e0afb */
[----:B------:R-:W-:Y:S02]  /*1a7e0*/  @!P3 IADD3 R129, -R129, RZ, RZ ;  /* 0x000000ff8181b210 */ /* 0x000fe40007ffe1ff */
[----:B------:R-:W-:Y:S02]  /*1a7f0*/  ISETP.GT.U32.AND P3, PT, R251, R135, PT ;  /* 0x00000087fb00720c */ /* 0x000fe40003f64070 */
[----:B--2---:R-:W-:Y:S02]  /*1a800*/  ISETP.GE.AND P0, PT, R24, RZ, PT ;  /* 0x000000ff1800720c */ /* 0x004fe40003f06270 */
[----:B------:R-:W2:Y:S01]  /*1a810*/  LDL R24, [R1+0x3c28] ;  /* 0x003c280001187983 */ /* 0x000ea20000100800 */
[----:B---3--:R-:W-:-:S03]  /*1a820*/  ISETP.GE.AND P6, PT, R23, RZ, PT ;  /* 0x000000ff1700720c */ /* 0x008fc60003fc6270 */
[----:B------:R-:W3:Y:S01]  /*1a830*/  LDL R23, [R1+0x3c2c] ;  /* 0x003c2c0001177983 */ /* 0x000ee20000100800 */
[----:B------:R-:W-:Y:S01]  /*1a840*/  @!P2 IMAD.IADD R139, R139, 0x1, -R251 ;  /* 0x000000018b8ba824 */ /* 0x000fe200078e0afb */
[----:B------:R-:W-:-:S03]  /*1a850*/  ISETP.GT.U32.AND P2, PT, R251, R134, PT ;  /* 0x00000086fb00720c */ /* 0x000fc60003f44070 */
[----:B------:R-:W-:Y:S01]  /*1a860*/  @!P3 IMAD.IADD R135, R135, 0x1, -R251 ;  /* 0x000000018787b824 */ /* 0x000fe200078e0afb */
[----:B------:R-:W-:-:S04]  /*1a870*/  ISETP.GT.U32.AND P3, PT, R251, R141, PT ;  /* 0x0000008dfb00720c */ /* 0x000fc80003f64070 */
[----:B------:R-:W-:Y:S01]  /*1a880*/  @!P6 IMAD.MOV R132, RZ, RZ, -R132 ;  /* 0x000000ffff84e224 */ /* 0x000fe200078e0a84 */
[----:B------:R-:W-:-:S04]  /*1a890*/  ISETP.GT.U32.AND P6, PT, R251, R139, PT ;  /* 0x0000008bfb00720c */ /* 0x000fc80003fc4070 */
[----:B------:R-:W-:-:S04]  /*1a8a0*/  @!P2 IADD3 R134, R134, -R251, RZ ;  /* 0x800000fb8686a210 */ /* 0x000fc80007ffe0ff */
[----:B------:R-:W-:-:S05]  /*1a8b0*/  @!P3 IMAD.IADD R141, R141, 0x1, -R251 ;  /* 0x000000018d8db824 */ /* 0x000fca00078e0afb */
        /* <DEDUP_REMOVED lines=10> */
[----:B------:R-:W-:-:S03]  /*1a960*/  ISETP.GT.U32.AND P5, PT, R251, R138, PT ;  /* 0x0000008afb00720c */ /* 0x000fc60003fa4070 */
[----:B------:R-:W-:Y:S01]  /*1a970*/  @!P0 IMAD.MOV R131, RZ, RZ, -R131 ;  /* 0x000000ffff838224 */ /* 0x000fe200078e0a83 */
[----:B------:R-:W-:-:S09]  /*1a980*/  ISETP.GT.U32.AND P0, PT, R251, R137, PT ;  /* 0x00000089fb00720c */ /* 0x000fd20003f04070 */
[--C-:B------:R-:W-:Y:S01]  /*1a990*/  @!P5 IMAD.IADD R138, R138, 0x1, -R251.reuse ;  /* 0x000000018a8ad824 */ /* 0x100fe200078e0afb */
[----:B------:R-:W-:Y:S02]  /*1a9a0*/  ISETP.GE.AND P5, PT, R22, RZ, PT ;  /* 0x000000ff1600720c */ /* 0x000fe40003fa6270 */
[----:B------:R-:W4:Y:S01]  /*1a9b0*/  LDL R22, [R1+0x3c10] ;  /* 0x003c100001167983 */ /* 0x000f220000100800 */
[----:B------:R-:W-:Y:S01]  /*1a9c0*/  @!P4 IMAD.MOV R128, RZ, RZ, -R128 ;  /* 0x000000ffff80c224 */ /* 0x000fe200078e0a80 */
[----:B------:R-:W-:Y:S01]  /*1a9d0*/  ISETP.GT.U32.AND P4, PT, R251, R138, PT ;  /* 0x0000008afb00720c */ /* 0x000fe20003f84070 */
[----:B------:R-:W-:Y:S01]  /*1a9e0*/  @!P0 IMAD.IADD R137, R137, 0x1, -R251 ;  /* 0x0000000189898824 */ /* 0x000fe200078e0afb */
[----:B------:R-:W-:-:S07]  /*1a9f0*/  ISETP.GT.U32.AND P0, PT, R251, R143, PT ;  /* 0x0000008ffb00720c */ /* 0x000fce0003f04070 */
[----:B------:R-:W-:Y:S01]  /*1aa00*/  @!P5 IMAD.MOV R133, RZ, RZ, -R133 ;  /* 0x000000ffff85d224 */ /* 0x000fe200078e0a85 */
[----:B------:R-:W-:-:S03]  /*1aa10*/  ISETP.GT.U32.AND P5, PT, R251, R140, PT ;  /* 0x0000008cfb00720c */ /* 0x000fc60003fa4070 */
[--C-:B------:R-:W-:Y:S01]  /*1aa20*/  @!P4 IMAD.IADD R138, R138, 0x1, -R251.reuse ;  /* 0x000000018a8ac824 */ /* 0x100fe200078e0afb */
[----:B------:R-:W-:Y:S01]  /*1aa30*/  ISETP.GT.U32.AND P4, PT, R251, R144, PT ;  /* 0x00000090fb00720c */ /* 0x000fe20003f84070 */
[--C-:B------:R-:W-:Y:S01]  /*1aa40*/  @!P0 IMAD.IADD R143, R143, 0x1, -R251.reuse ;  /* 0x000000018f8f8824 */ /* 0x100fe200078e0afb */
[----:B--2---:R-:W-:Y:S02]  /*1aa50*/  ISETP.GE.AND P0, PT, R24, RZ, PT ;  /* 0x000000ff1800720c */ /* 0x004fe40003f06270 */
[----:B------:R-:W2:Y:S05]  /*1aa60*/  LDL R24, [R1+0x3c40] ;  /* 0x003c400001187983 */ /* 0x000eaa0000100800 */
[----:B------:R-:W-:Y:S01]  /*1aa70*/  @!P5 IMAD.IADD R140, R140, 0x1, -R251 ;  /* 0x000000018c8cd824 */ /* 0x000fe200078e0afb */
[----:B------:R-:W-:-:S03]  /*1aa80*/  ISETP.GT.U32.AND P5, PT, R251, R145, PT ;  /* 0x00000091fb00720c */ /* 0x000fc60003fa4070 */
[----:B------:R-:W-:Y:S02]  /*1aa90*/  @!P4 IADD3 R144, R144, -R251, RZ ;  /* 0x800000fb9090c210 */ /* 0x000fe40007ffe0ff */
[----:B---3--:R-:W-:Y:S02]  /*1aaa0*/  ISETP.GE.AND P4, PT, R23, RZ, PT ;  /* 0x000000ff1700720c */ /* 0x008fe40003f86270 */
[----:B------:R-:W3:Y:S01]  /*1aab0*/  LDL R23, [R1+0x3c08] ;  /* 0x003c080001177983 */ /* 0x000ee20000100800 */
[----:B------:R-:W-:Y:S01]  /*1aac0*/  @!P2 IMAD.MOV R134, RZ, RZ, -R134 ;  /* 0x000000ffff86a224 */ /* 0x000fe200078e0a86 */
[----:B------:R-:W-:-:S04]  /*1aad0*/  ISETP.GT.U32.AND P2, PT, R251, R140, PT ;  /* 0x0000008cfb00720c */ /* 0x000fc80003f44070 */
[----:B------:R-:W-:Y:S01]  /*1aae0*/  @!P5 IMAD.IADD R145, R145, 0x1, -R251 ;  /* 0x000000019191d824 */ /* 0x000fe200078e0afb */
[----:B------:R-:W-:Y:S01]  /*1aaf0*/  ISETP.GT.U32.AND P5, PT, R251, R141, PT ;  /* 0x0000008dfb00720c */ /* 0x000fe20003fa4070 */
[----:B------:R-:W-:-:S03]  /*1ab00*/  @!P0 IMAD.MOV R138, RZ, RZ, -R138 ;  /* 0x000000ffff8a8224 */ /* 0x000fc600078e0a8a */
[----:B------:R-:W-:Y:S01]  /*1ab10*/  @!P4 IMAD.MOV R139, RZ, RZ, -R139 ;  /* 0x000000ffff8bc224 */ /* 0x000fe200078e0a8b */
[C---:B------:R-:W-:Y:S02]  /*1ab20*/  ISETP.GT.U32.AND P0, PT, R251.reuse, R145, PT ;  /* 0x00000091fb00720c */ /* 0x040fe40003f04070 */
[C---:B------:R-:W-:Y:S01]  /*1ab30*/  ISETP.GT.U32.AND P4, PT, R251.reuse, R146, PT ;  /* 0x00000092fb00720c */ /* 0x040fe20003f84070 */
[----:B------:R-:W-:Y:S01]  /*1ab40*/  @!P2 IMAD.IADD R140, R140, 0x1, -R251 ;  /* 0x000000018c8ca824 */ /* 0x000fe200078e0afb */
[----:B------:R-:W-:-:S04]  /*1ab50*/  ISETP.GT.U32.AND P2, PT, R251, R147, PT ;  /* 0x00000093fb00720c */ /* 0x000fc80003f44070 */
[----:B------:R-:W-:Y:S02]  /*1ab60*/  @!P5 IADD3 R141, R141, -R251, RZ ;  /* 0x800000fb8d8dd210 */ /* 0x000fe40007ffe0ff */
[----:B------:R-:W-:-:S03]  /*1ab70*/  ISETP.GT.U32.AND P5, PT, R251, R148, PT ;  /* 0x00000094fb00720c */ /* 0x000fc60003fa4070 */
[--C-:B------:R-:W-:Y:S01]  /*1ab80*/  @!P0 IMAD.IADD R145, R145, 0x1, -R251.reuse ;  /* 0x0000000191918824 */ /* 0x100fe200078e0afb */
[----:B------:R-:W-:Y:S02]  /*1ab90*/  ISETP.GE.AND P0, PT, R28, RZ, PT ;  /* 0x000000ff1c00720c */ /* 0x000fe40003f06270 */
[----:B------:R-:W-:Y:S01]  /*1aba0*/  @!P4 IADD3 R146, R146, -R251, RZ ;  /* 0x800000fb9292c210 */ /* 0x000fe20007ffe0ff */
[----:B------:R-:W3:Y:S01]  /*1abb0*/  LDL R28, [R1+0x3c20] ;  /* 0x003c2000011c7983 */ /* 0x000ee20000100800 */
[----:B------:R-:W-:-:S05]  /*1abc0*/  @!P2 IMAD.IADD R147, R147, 0x1, -R251 ;  /* 0x000000019393a824 */ /* 0x000fca00078e0afb */
        /* <DEDUP_REMOVED lines=9> */
[----:B------:R-:W-:Y:S01]  /*1ac60*/  @!P1 IMAD.IADD R136, R136, 0x1, -R251 ;  /* 0x0000000188889824 */ /* 0x000fe200078e0afb */
[----:B------:R-:W-:-:S04]  /*1ac70*/  ISETP.GT.U32.AND P1, PT, R251, R142, PT ;  /* 0x0000008efb00720c */ /* 0x000fc80003f24070 */
[----:B------:R-:W-:-:S09]  /*1ac80*/  @!P3 IADD3 R136, -R136, RZ, RZ ;  /* 0x000000ff8888b210 */ /* 0x000fd20007ffe1ff */
[----:B------:R-:W-:Y:S01]  /*1ac90*/  @!P1 IMAD.IADD R142, R142, 0x1, -R251 ;  /* 0x000000018e8e9824 */ /* 0x000fe200078e0afb */
[----:B------:R-:W-:-:S04]  /*1aca0*/  ISETP.GE.AND P1, PT, R22, RZ, PT ;  /* 0x000000ff1600720c */ /* 0x000fc80003f26270 */
[----:B------:R-:W-:-:S09]  /*1acb0*/  ISETP.GT.U32.AND P3, PT, R251, R142, PT ;  /* 0x0000008efb00720c */ /* 0x000fd20003f64070 */
[----:B------:R-:W-:Y:S01]  /*1acc0*/  @!P1 IMAD.MOV R137, RZ, RZ, -R137 ;  /* 0x000000ffff899224 */ /* 0x000fe200078e0a89 */
[----:B------:R-:W-:-:S03]  /*1acd0*/  ISETP.GT.U32.AND P1, PT, R251, R143, PT ;  /* 0x0000008ffb00720c */ /* 0x000fc60003f24070 */
[----:B------:R-:W-:Y:S01]  /*1ace0*/  @!P3 IMAD.IADD R142, R142, 0x1, -R251 ;  /* 0x000000018e8eb824 */ /* 0x000fe200078e0afb */
[C---:B------:R-:W-:Y:S01]  /*1acf0*/  ISETP.GT.U32.AND P3, PT, R251.reuse, R149, PT ;  /* 0x00000095fb00720c */ /* 0x040fe20003f64070 */
[----:B------:R-:W-:Y:S01]  /*1ad00*/  @!P6 IMAD.MOV R135, RZ, RZ, -R135 ;  /* 0x000000ffff87e224 */ /* 0x000fe200078e0a87 */
[----:B------:R-:W-:-:S07]  /*1ad10*/  ISETP.GT.U32.AND P6, PT, R251, R144, PT ;  /* 0x00000090fb00720c */ /* 0x000fce0003fc4070 */
[----:B------:R-:W-:Y:S01]  /*1ad20*/  @!P1 IMAD.IADD R143, R143, 0x1, -R251 ;  /* 0x000000018f8f9824 */ /* 0x000fe200078e0afb */
[----:B------:R-:W-:-:S03]  /*1ad30*/  ISETP.GT.U32.AND P1, PT, R251, R150, PT ;  /* 0x00000096fb00720c */ /* 0x000fc60003f24070 */
[--C-:B------:R-:W-:Y:S01]  /*1ad40*/  @!P3 IMAD.IADD R149, R149, 0x1, -R251.reuse ;  /* 0x000000019595b824 */ /* 0x100fe200078e0afb */
[----:B--2---:R-:W-:Y:S02]  /*1ad50*/  ISETP.GE.AND P3, PT, R24, RZ, PT ;  /* 0x000000ff1800720c */ /* 0x004fe40003f66270 */
[----:B------:R-:W2:Y:S01]  /*1ad60*/  LDL R24, [R1+0x3c1c] ;  /* 0x003c1c0001187983 */ /* 0x000ea20000100800 */
[----:B------:R-:W-:Y:S01]  /*1ad70*/  @!P6 IMAD.IADD R144, R144, 0x1, -R251 ;  /* 0x000000019090e824 */ /* 0x000fe200078e0afb */
[----:B------:R-:W-:-:S05]  /*1ad80*/  ISETP.GT.U32.AND P6, PT, R251, R151, PT ;  /* 0x00000097fb00720c */ /* 0x000fca0003fc4070 */
[----:B------:R-:W-:Y:S01]  /*1ad90*/  @!P1 IMAD.IADD R150, R150, 0x1, -R251 ;  /* 0x0000000196969824 */ /* 0x000fe200078e0afb */
[----:B---3--:R-:W-:Y:S01]  /*1ada0*/  ISETP.GE.AND P1, PT, R23, RZ, PT ;  /* 0x000000ff1700720c */ /* 0x008fe20003f26270 */
[----:B------:R-:W-:Y:S01]  /*1adb0*/  @!P0 IMAD.MOV R140, RZ, RZ, -R140 ;  /* 0x000000ffff8c8224 */ /* 0x000fe200078e0a8c */
[C---:B------:R-:W-:Y:S01]  /*1adc0*/  ISETP.GT.U32.AND P0, PT, R251.reuse, R146, PT ;  /* 0x00000092fb00720c */ /* 0x040fe20003f04070 */
[----:B------:R-:W-:Y:S01]  /*1add0*/  @!P4 IMAD.MOV R141, RZ, RZ, -R141 ;  /* 0x000000ffff8dc224 */ /* 0x000fe200078e0a8d */
[----:B------:R-:W-:Y:S01]  /*1ade0*/  ISETP.GT.U32.AND P4, PT, R251, R147, PT ;  /* 0x00000093fb00720c */ /* 0x000fe20003f84070 */
[----:B------:R-:W3:Y:S02]  /*1adf0*/  LDL R23, [R1+0x3c34] ;  /* 0x003c340001177983 */ /* 0x000ee40000100800 */
[----:B------:R-:W-:Y:S02]  /*1ae00*/  @!P6 IADD3 R151, R151, -R251, RZ ;  /* 0x800000fb9797e210 */ /* 0x000fe40007ffe0ff */
[----:B------:R-:W-:-:S02]  /*1ae10*/  @!P3 IADD3 R144, -R144, RZ, RZ ;  /* 0x000000ff9090b210 */ /* 0x000fc40007ffe1ff */
[C---:B------:R-:W-:Y:S02]  /*1ae20*/  ISETP.GT.U32.AND P3, PT, R251.reuse, R151, PT ;  /* 0x00000097fb00720c */ /* 0x040fe40003f64070 */
[----:B------:R-:W-:Y:S01]  /*1ae30*/  @!P1 IMAD.MOV R145, RZ, RZ, -R145 ;  /* 0x000000ffff919224 */ /* 0x000fe200078e0a91 */
[C---:B------:R-:W-:Y:S01]  /*1ae40*/  ISETP.GT.U32.AND P1, PT, R251.reuse, R152, PT ;  /* 0x00000098fb00720c */ /* 0x040fe20003f24070 */
[--C-:B------:R-:W-:Y:S01]  /*1ae50*/  @!P0 IMAD.IADD R146, R146, 0x1, -R251.reuse ;  /* 0x0000000192928824 */ /* 0x100fe200078e0afb */
[----:B------:R-:W-:Y:S01]  /*1ae60*/  ISETP.GT.U32.AND P0, PT, R251, R153, PT ;  /* 0x00000099fb00720c */ /* 0x000fe20003f04070 */
[----:B------:R-:W-:Y:S01]  /*1ae70*/  @!P4 IMAD.IADD R147, R147, 0x1, -R251 ;  /* 0x000000019393c824 */ /* 0x000fe200078e0afb */
[----:B------:R-:W-:Y:S02]  /*1ae80*/  ISETP.GT.U32.AND P4, PT, R251, R154, PT ;  /* 0x0000009afb00720c */ /* 0x000fe40003f84070 */
[----:B------:R-:W-:-:S04]  /*1ae90*/  IADD3 R33, R246, 0x1f9, RZ ;  /* 0x000001f9f6217810 */ /* 0x000fc80007ffe0ff */
[--C-:B------:R-:W-:Y:S01]  /*1aea0*/  @!P3 IMAD.IADD R151, R151, 0x1, -R251.reuse ;  /* 0x000000019797b824 */ /* 0x100fe200078e0afb */
[----:B------:R-:W-:Y:S01]  /*1aeb0*/  ISETP.GE.AND P3, PT, R28, RZ, PT ;  /* 0x000000ff1c00720c */ /* 0x000fe20003f66270 */
[----:B------:R1:W-:Y:S01]  /*1aec0*/  STL [R1+0x3604], R33 ;  /* 0x0036042101007387 */ /* 0x0003e20000100800 */
[----:B------:R-:W-:-:S03]  /*1aed0*/  @!P1 IMAD.IADD R152, R152, 0x1, -R251 ;  /* 0x0000000198989824 */ /* 0x000fc600078e0afb */
[----:B------:R-:W3:Y:S01]  /*1aee0*/  LDL R28, [R1+0x3c4c] ;  /* 0x003c4c00011c7983 */ /* 0x000ee20000100800 */
[----:B------:R-:W-:Y:S01]  /*1aef0*/  @!P0 IMAD.IADD R153, R153, 0x1, -R251 ;  /* 0x0000000199998824 */ /* 0x000fe200078e0afb */
[----:B------:R-:W-:Y:S01]  /*1af00*/  @!P4 IADD3 R154, R154, -R251, RZ ;  /* 0x800000fb9a9ac210 */ /* 0x000fe20007ffe0ff */
[----:B------:R-:W-:Y:S01]  /*1af10*/  @!P2 IMAD.MOV R142, RZ, RZ, -R142 ;  /* 0x000000ffff8ea224 */ /* 0x000fe200078e0a8e */
[----:B------:R-:W-:Y:S01]  /*1af20*/  ISETP.GT.U32.AND P6, PT, R251, R150, PT ;  /* 0x00000096fb00720c */ /* 0x000fe20003fc4070 */
[----:B------:R-:W-:Y:S01]  /*1af30*/  @!P5 IMAD.MOV R143, RZ, RZ, -R143 ;  /* 0x000000ffff8fd224 */ /* 0x000fe200078e0a8f */
[----:B------:R-:W3:Y:S01]  /*1af40*/  LDL R29, [R1+0x3c90] ;  /* 0x003c9000011d7983 */ /* 0x000ee20000100800 */
[----:B----4-:R-:W-:-:S03]  /*1af50*/  ISETP.GE.AND P1, PT, R27, RZ, PT ;  /* 0x000000ff1b00720c */ /* 0x010fc60003f26270 */
[----:B------:R-:W4:Y:S01]  /*1af60*/  LDL R27, [R1+0x3c64] ;  /* 0x003c6400011b7983 */ /* 0x000f220000100800 */
[----:B------:R-:W-:-:S03]  /*1af70*/  ISETP.GE.AND P0, PT, R26, RZ, PT ;  /* 0x000000ff1a00720c */ /* 0x000fc60003f06270 */
[----:B------:R-:W4:Y:S01]  /*1af80*/  LDL R26, [R1+0x3c68] ;  /* 0x003c6800011a7983 */ /* 0x000f220000100800 */
[----:B------:R-:W-:-:S03]  /*1af90*/  ISETP.GE.AND P4, PT, R25, RZ, PT ;  /* 0x000000ff1900720c */ /* 0x000fc60003f86270 */
[----:B------:R-:W4:Y:S01]  /*1afa0*/  LDL R25, [R1+0x3c48] ;  /* 0x003c480001197983 */ /* 0x000f220000100800 */
[C---:B------:R-:W-:Y:S02]  /*1afb0*/  ISETP.GT.U32.AND P2, PT, R251.reuse, R148, PT ;  /* 0x00000094fb00720c */ /* 0x040fe40003f44070 */
[----:B------:R-:W-:-:S11]  /*1afc0*/  ISETP.GT.U32.AND P5, PT, R251, R149, PT ;  /* 0x00000095fb00720c */ /* 0x000fd60003fa4070 */
[--C-:B------:R-:W-:Y:S01]  /*1afd0*/  @!P2 IMAD.IADD R148, R148, 0x1, -R251.reuse ;  /* 0x000000019494a824 */ /* 0x100fe200078e0afb */
[C---:B------:R-:W-:Y:S01]  /*1afe0*/  ISETP.GT.U32.AND P2, PT, R251.reuse, R155, PT ;  /* 0x0000009bfb00720c */ /* 0x040fe20003f44070 */
[----:B------:R-:W-:Y:S01]  /*1aff0*/  @!P6 IMAD.IADD R150, R150, 0x1, -R251 ;  /* 0x000000019696e824 */ /* 0x000fe200078e0afb */
[----:B------:R-:W-:Y:S02]  /*1b000*/  ISETP.GT.U32.AND P6, PT, R251, R157, PT ;  /* 0x0000009dfb00720c */ /* 0x000fe40003fc4070 */
[----:B------:R-:W-:-:S09]  /*1b010*/  @!P5 IADD3 R149, R149, -R251, RZ ;  /* 0x800000fb9595d210 */ /* 0x000fd20007ffe0ff */
[----:B------:R-:W-:Y:S01]  /*1b020*/  @!P2 IMAD.IADD R155, R155, 0x1, -R251 ;  /* 0x000000019b9ba824 */ /* 0x000fe200078e0afb */
[----:B------:R-:W-:Y:S01]  /*1b030*/  @!P1 IADD3 R147, -R147, RZ, RZ ;  /* 0x000000ff93939210 */ /* 0x000fe20007ffe1ff */
[----:B------:R-:W-:Y:S01]  /*1b040*/  @!P4 IMAD.MOV R149, RZ, RZ, -R149 ;  /* 0x000000ffff95c224 */ /* 0x000fe200078e0a95 */
[C---:B------:R-:W-:Y:S02]  /*1b050*/  ISETP.GT.U32.AND P1, PT, R251.reuse, R153, PT ;  /* 0x00000099fb00720c */ /* 0x040fe40003f24070 */
[----:B------:R-:W-:Y:S01]  /*1b060*/  ISETP.GT.U32.AND P4, PT, R251, R155, PT ;  /* 0x0000009bfb00720c */ /* 0x000fe20003f84070 */
[----:B------:R-:W-:Y:S02]  /*1b070*/  @!P6 IMAD.IADD R157, R157, 0x1, -R251 ;  /* 0x000000019d9de824 */ /* 0x000fe400078e0afb */
[----:B------:R-:W-:Y:S01]  /*1b080*/  @!P3 IMAD.MOV R146, RZ, RZ, -R146 ;  /* 0x000000ffff92b224 */ /* 0x000fe200078e0a92 */
[----:B------:R-:W-:Y:S02]  /*1b090*/  ISETP.GT.U32.AND P3, PT, R251, R152, PT ;  /* 0x00000098fb00720c */ /* 0x000fe40003f64070 */
[----:B--2---:R-:W-:-:S02]  /*1b0a0*/  ISETP.GE.AND P2, PT, R24, RZ, PT ;  /* 0x000000ff1800720c */ /* 0x004fc40003f46270 */
[----:B------:R-:W2:Y:S03]  /*1b0b0*/  LDL R24, [R1+0x3c60] ;  /* 0x003c600001187983 */ /* 0x000ea60000100800 */
[--C-:B------:R-:W-:Y:S01]  /*1b0c0*/  @!P1 IMAD.IADD R153, R153, 0x1, -R251.reuse ;  /* 0x0000000199999824 */ /* 0x100fe200078e0afb */
[----:B------:R-:W-:Y:S01]  /*1b0d0*/  ISETP.GT.U32.AND P1, PT, R251, R159, PT ;  /* 0x0000009ffb00720c */ /* 0x000fe20003f24070 */
[----:B------:R-:W-:-:S06]  /*1b0e0*/  @!P4 IMAD.IADD R155, R155, 0x1, -R251 ;  /* 0x000000019b9bc824 */ /* 0x000fcc00078e0afb */
[----:B------:R-:W-:Y:S01]  /*1b0f0*/  @!P2 IMAD.MOV R150, RZ, RZ, -R150 ;  /* 0x000000ffff96a224 */ /* 0x000fe200078e0a96 */
[C---:B------:R-:W-:Y:S02]  /*1b100*/  ISETP.GT.U32.AND P2, PT, R251.reuse, R157, PT ;  /* 0x0000009dfb00720c */ /* 0x040fe40003f44070 */
[----:B------:R-:W-:Y:S02]  /*1b110*/  ISETP.GT.U32.AND P4, PT, R251, R161, PT ;  /* 0x000000a1fb00720c */ /* 0x000fe40003f84070 */
[----:B------:R-:W-:Y:S01]  /*1b120*/  @!P3 IADD3 R152, R152, -R251, RZ ;  /* 0x800000fb9898b210 */ /* 0x000fe20007ffe0ff */
[----:B------:R-:W-:-:S08]  /*1b130*/  @!P1 IMAD.IADD R159, R159, 0x1, -R251 ;  /* 0x000000019f9f9824 */ /* 0x000fd000078e0afb */
[----:B------:R-:W-:Y:S02]  /*1b140*/  @!P2 IADD3 R157, R157, -R251, RZ ;  /* 0x800000fb9d9da210 */ /* 0x000fe40007ffe0ff */
[----:B------:R-:W-:Y:S01]  /*1b150*/  @!P4 IMAD.IADD R161, R161, 0x1, -R251 ;  /* 0x00000001a1a1c824 */ /* 0x000fe200078e0afb */
[----:B---3--:R-:W-:Y:S02]  /*1b160*/  ISETP.GE.AND P3, PT, R28, RZ, PT ;  /* 0x000000ff1c00720c */ /* 0x008fe40003f66270 */
[----:B------:R-:W3:Y:S01]  /*1b170*/  LDL R28, [R1+0x3c9c] ;  /* 0x003c9c00011c7983 */ /* 0x000ee20000100800 */
[----:B----4-:R-:W-:-:S03]  /*1b180*/  ISETP.GE.AND P2, PT, R27, RZ, PT ;  /* 0x000000ff1b00720c */ /* 0x010fc60003f46270 */
[----:B------:R-:W4:Y:S01]  /*1b190*/  LDL R27, [R1+0x3c44] ;  /* 0x003c4400011b7983 */ /* 0x000f220000100800 */
[----:B------:R-:W-:-:S03]  /*1b1a0*/  ISETP.GE.AND P1, PT, R26, RZ, PT ;  /* 0x000000ff1a00720c */ /* 0x000fc60003f26270 */
[----:B------:R-:W4:Y:S01]  /*1b1b0*/  LDL R26, [R1+0x3c5c] ;  /* 0x003c5c00011a7983 */ /* 0x000f220000100800 */
[----:B------:R-:W-:-:S03]  /*1b1c0*/  ISETP.GE.AND P4, PT, R25, RZ, PT ;  /* 0x000000ff1900720c */ /* 0x000fc60003f86270 */
[----:B------:R-:W4:Y:S01]  /*1b1d0*/  LDL R25, [R1+0x3c8c] ;  /* 0x003c8c0001197983 */ /* 0x000f220000100800 */
[----:B------:R-:W-:-:S13]  /*1b1e0*/  ISETP.GT.U32.AND P5, PT, R251, R156, PT ;  /* 0x0000009cfb00720c */ /* 0x000fda0003fa4070 */
[----:B------:R-:W-:Y:S01]  /*1b1f0*/  @!P5 IMAD.IADD R156, R156, 0x1, -R251 ;  /* 0x000000019c9cd824 */ /* 0x000fe200078e0afb */
[----:B------:R-:W-:Y:S02]  /*1b200*/  ISETP.GE.AND P5, PT, R23, RZ, PT ;  /* 0x000000ff1700720c */ /* 0x000fe40003fa6270 */
[----:B------:R-:W4:Y:S02]  /*1b210*/  LDL R23, [R1+0x3c30] ;  /* 0x003c300001177983 */ /* 0x000f240000100800 */
[C---:B------:R-:W-:Y:S01]  /*1b220*/  ISETP.GT.U32.AND P6, PT, R251.reuse, R156, PT ;  /* 0x0000009cfb00720c */ /* 0x040fe20003fc4070 */
[----:B------:R-:W-:Y:S01]  /*1b230*/  @!P0 IMAD.MOV R148, RZ, RZ, -R148 ;  /* 0x000000ffff948224 */ /* 0x000fe200078e0a94 */
[----:B------:R-:W-:-:S07]  /*1b240*/  ISETP.GT.U32.AND P0, PT, R251, R154, PT ;  /* 0x0000009afb00720c */ /* 0x000fce0003f04070 */
[----:B------:R-:W-:-:S04]  /*1b250*/  @!P5 IMAD.MOV R151, RZ, RZ, -R151 ;  /* 0x000000ffff97d224 */ /* 0x000fc800078e0a97 */
[--C-:B------:R-:W-:Y:S01]  /*1b260*/  @!P6 IMAD.IADD R156, R156, 0x1, -R251.reuse ;  /* 0x000000019c9ce824 */ /* 0x100fe200078e0afb */
[C---:B------:R-:W-:Y:S02]  /*1b270*/  ISETP.GT.U32.AND P6, PT, R251.reuse, R162, PT ;  /* 0x000000a2fb00720c */ /* 0x040fe40003fc4070 */
[C---:B------:R-:W-:Y:S01]  /*1b280*/  ISETP.GT.U32.AND P5, PT, R251.reuse, R158, PT ;  /* 0x0000009efb00720c */ /* 0x040fe20003fa4070 */
[----:B------:R-:W-:Y:S01]  /*1b290*/  @!P0 IMAD.IADD R154, R154, 0x1, -R251 ;  /* 0x000000019a9a8824 */ /* 0x000fe200078e0afb */
[----:B------:R-:W-:Y:S01]  /*1b2a0*/  ISETP.GT.U32.AND P0, PT, R251, R160, PT ;  /* 0x000000a0fb00720c */ /* 0x000fe20003f04070 */
[----:B------:R-:W-:-:S08]  /*1b2b0*/  @!P3 IMAD.MOV R152, RZ, RZ, -R152 ;  /* 0x000000ffff98b224 */ /* 0x000fd000078e0a98 */
[----:B------:R-:W-:Y:S02]  /*1b2c0*/  @!P6 IADD3 R162, R162, -R251, RZ ;  /* 0x800000fba2a2e210 */ /* 0x000fe40007ffe0ff */
[--C-:B------:R-:W-:Y:S02]  /*1b2d0*/  @!P5 IMAD.IADD R158, R158, 0x1, -R251.reuse ;  /* 0x000000019e9ed824 */ /* 0x100fe400078e0afb */
[----:B------:R-:W-:-:S03]  /*1b2e0*/  @!P0 IMAD.IADD R160, R160, 0x1, -R251 ;  /* 0x00000001a0a08824 */ /* 0x000fc600078e0afb */
[C---:B------:R-:W-:Y:S02]  /*1b2f0*/  ISETP.GT.U32.AND P3, PT, R251.reuse, R158, PT ;  /* 0x0000009efb00720c */ /* 0x040fe40003f64070 */
[----:B--2---:R-:W-:Y:S02]  /*1b300*/  ISETP.GE.AND P6, PT, R24, RZ, PT ;  /* 0x000000ff1800720c */ /* 0x004fe40003fc6270 */
[----:B------:R-:W2:Y:S01]  /*1b310*/  LDL R24, [R1+0x3ca8] ;  /* 0x003ca80001187983 */ /* 0x000ea20000100800 */
[----:B------:R-:W-:Y:S01]  /*1b320*/  @!P2 IMAD.MOV R153, RZ, RZ, -R153 ;  /* 0x000000ffff99a224 */ /* 0x000fe200078e0a99 */
[----:B------:R-:W-:Y:S02]  /*1b330*/  @!P1 IADD3 R154, -R154, RZ, RZ ;  /* 0x000000ff9a9a9210 */ /* 0x000fe40007ffe1ff */
[C---:B------:R-:W-:Y:S02]  /*1b340*/  ISETP.GT.U32.AND P2, PT, R251.reuse, R159, PT ;  /* 0x0000009ffb00720c */ /* 0x040fe40003f44070 */
[----:B------:R-:W-:-:S03]  /*1b350*/  ISETP.GT.U32.AND P1, PT, R251, R160, PT ;  /* 0x000000a0fb00720c */ /* 0x000fc60003f24070 */
[----:B------:R-:W-:Y:S01]  /*1b360*/  @!P3 IMAD.IADD R158, R158, 0x1, -R251 ;  /* 0x000000019e9eb824 */ /* 0x000fe200078e0afb */
[C---:B------:R-:W-:Y:S01]  /*1b370*/  ISETP.GT.U32.AND P3, PT, R251.reuse, R165, PT ;  /* 0x000000a5fb00720c */ /* 0x040fe20003f64070 */
[----:B------:R-:W-:Y:S01]  /*1b380*/  @!P6 IMAD.MOV R157, RZ, RZ, -R157 ;  /* 0x000000ffff9de224 */ /* 0x000fe200078e0a9d */
[C---:B------:R-:W-:Y:S02]  /*1b390*/  ISETP.GT.U32.AND P6, PT, R251.reuse, R164, PT ;  /* 0x000000a4fb00720c */ /* 0x040fe40003fc4070 */
[----:B------:R-:W-:-:S03]  /*1b3a0*/  ISETP.GT.U32.AND P5, PT, R251, R163, PT ;  /* 0x000000a3fb00720c */ /* 0x000fc60003fa4070 */
[----:B------:R-:W-:Y:S02]  /*1b3b0*/  @!P2 IADD3 R159, R159, -R251, RZ ;  /* 0x800000fb9f9fa210 */ /* 0x000fe40007ffe0ff */
[--C-:B------:R-:W-:Y:S01]  /*1b3c0*/  @!P1 IMAD.IADD R160, R160, 0x1, -R251.reuse ;  /* 0x00000001a0a09824 */ /* 0x100fe200078e0afb */
[C---:B------:R-:W-:Y:S02]  /*1b3d0*/  ISETP.GT.U32.AND P2, PT, R251.reuse, R166, PT ;  /* 0x000000a6fb00720c */ /* 0x040fe40003f44070 */
[----:B------:R-:W-:Y:S01]  /*1b3e0*/  ISETP.GT.U32.AND P1, PT, R251, R167, PT ;  /* 0x000000a7fb00720c */ /* 0x000fe20003f24070 */
[--C-:B------:R-:W-:Y:S02]  /*1b3f0*/  @!P3 IMAD.IADD R165, R165, 0x1, -R251.reuse ;  /* 0x00000001a5a5b824 */ /* 0x100fe400078e0afb */
[----:B------:R-:W-:Y:S02]  /*1b400*/  @!P6 IADD3 R164, R164, -R251, RZ ;  /* 0x800000fba4a4e210 */ /* 0x000fe40007ffe0ff */
[----:B------:R-:W-:Y:S01]  /*1b410*/  @!P5 IMAD.IADD R163, R163, 0x1, -R251 ;  /* 0x00000001a3a3d824 */ /* 0x000fe200078e0afb */
[----:B---3--:R-:W-:-:S02]  /*1b420*/  ISETP.GE.AND P6, PT, R28, RZ, PT ;  /* 0x000000ff1c00720c */ /* 0x008fc40003fc6270 */
[----:B------:R-:W3:Y:S03]  /*1b430*/  LDL R28, [R1+0x3c58] ;  /* 0x003c5800011c7983 */ /* 0x000ee60000100800 */
[--C-:B------:R-:W-:Y:S02]  /*1b440*/  @!P2 IMAD.IADD R166, R166, 0x1, -R251.reuse ;  /* 0x00000001a6a6a824 */ /* 0x100fe400078e0afb */
[----:B------:R-:W-:Y:S01]  /*1b450*/  @!P1 IMAD.IADD R167, R167, 0x1, -R251 ;  /* 0x00000001a7a79824 */ /* 0x000fe200078e0afb */
[----:B------:R-:W-:-:S13]  /*1b460*/  ISETP.GT.U32.AND P5, PT, R251, R163, PT ;  /* 0x000000a3fb00720c */ /* 0x000fda0003fa4070 */
        /* <DEDUP_REMOVED lines=18> */
[----:B------:R-:W-:Y:S02]  /*1b590*/  @!P4 IADD3 R169, R169, -R251, RZ ;  /* 0x800000fba9a9c210 */ /* 0x000fe40007ffe0ff */
[----:B------:R-:W-:-:S09]  /*1b5a0*/  ISETP.GT.U32.AND P4, PT, R251, R164, PT ;  /* 0x000000a4fb00720c */ /* 0x000fd20003f84070 */
[--C-:B------:R-:W-:Y:S01]  /*1b5b0*/  @!P0 IMAD.IADD R168, R168, 0x1, -R251.reuse ;  /* 0x00000001a8a88824 */ /* 0x100fe200078e0afb */
[----:B--2---:R-:W-:Y:S02]  /*1b5c0*/  ISETP.GE.AND P0, PT, R24, RZ, PT ;  /* 0x000000ff1800720c */ /* 0x004fe40003f06270 */
[----:B------:R-:W2:Y:S01]  /*1b5d0*/  LDL R24, [R1+0x3cdc] ;  /* 0x003cdc0001187983 */ /* 0x000ea20000100800 */
[----:B------:R-:W-:Y:S01]  /*1b5e0*/  @!P5 IMAD.MOV R158, RZ, RZ, -R158 ;  /* 0x000000ffff9ed224 */ /* 0x000fe200078e0a9e */
[C---:B------:R-:W-:Y:S01]  /*1b5f0*/  ISETP.GT.U32.AND P5, PT, R251.reuse, R165, PT ;  /* 0x000000a5fb00720c */ /* 0x040fe20003fa4070 */
[----:B------:R-:W-:Y:S01]  /*1b600*/  @!P3 IMAD.MOV R160, RZ, RZ, -R160 ;  /* 0x000000ffffa0b224 */ /* 0x000fe200078e0aa0 */
[C---:B------:R-:W-:Y:S01]  /*1b610*/  ISETP.GT.U32.AND P3, PT, R251.reuse, R166, PT ;  /* 0x000000a6fb00720c */ /* 0x040fe20003f64070 */
[----:B------:R-:W-:Y:S01]  /*1b620*/  @!P4 IMAD.IADD R164, R164, 0x1, -R251 ;  /* 0x00000001a4a4c824 */ /* 0x000fe200078e0afb */
[----:B------:R-:W-:-:S05]  /*1b630*/  ISETP.GT.U32.AND P4, PT, R251, R171, PT ;  /* 0x000000abfb00720c */ /* 0x000fca0003f84070 */
[----:B------:R-:W-:Y:S01]  /*1b640*/  @!P0 IMAD.MOV R163, RZ, RZ, -R163 ;  /* 0x000000ffffa38224 */ /* 0x000fe200078e0aa3 */
[----:B------:R-:W-:-:S03]  /*1b650*/  ISETP.GT.U32.AND P0, PT, R251, R170, PT ;  /* 0x000000aafb00720c */ /* 0x000fc60003f04070 */
[--C-:B------:R-:W-:Y:S01]  /*1b660*/  @!P5 IMAD.IADD R165, R165, 0x1, -R251.reuse ;  /* 0x00000001a5a5d824 */ /* 0x100fe200078e0afb */
[C---:B------:R-:W-:Y:S01]  /*1b670*/  ISETP.GT.U32.AND P5, PT, R251.reuse, R172, PT ;  /* 0x000000acfb00720c */ /* 0x040fe20003fa4070 */
[--C-:B------:R-:W-:Y:S01]  /*1b680*/  @!P3 IMAD.IADD R166, R166, 0x1, -R251.reuse ;  /* 0x00000001a6a6b824 */ /* 0x100fe200078e0afb */
[----:B------:R-:W-:Y:S02]  /*1b690*/  ISETP.GT.U32.AND P3, PT, R251, R173, PT ;  /* 0x000000adfb00720c */ /* 0x000fe40003f64070 */
[----:B------:R-:W-:Y:S01]  /*1b6a0*/  IADD3 R31, R246, 0x1fa, RZ ;  /* 0x000001faf61f7810 */ /* 0x000fe20007ffe0ff */
[----:B------:R-:W-:-:S04]  /*1b6b0*/  @!P4 IMAD.IADD R171, R171, 0x1, -R251 ;  /* 0x00000001ababc824 */ /* 0x000fc800078e0afb */
[----:B------:R-:W-:Y:S01]  /*1b6c0*/  @!P0 IMAD.IADD R170, R170, 0x1, -R251 ;  /* 0x00000001aaaa8824 */ /* 0x000fe200078e0afb */
[----:B------:R1:W-:Y:S01]  /*1b6d0*/  STL [R1+0x35f4], R31 ;  /* 0x0035f41f01007387 */ /* 0x0003e20000100800 */
[----:B------:R-:W-:Y:S02]  /*1b6e0*/  @!P6 IMAD.MOV R159, RZ, RZ, -R159 ;  /* 0x000000ffff9fe224 */ /* 0x000fe400078e0a9f */
[----:B------:R-:W-:Y:S01]  /*1b6f0*/  @!P5 IADD3 R172, R172, -R251, RZ ;  /* 0x800000fbacacd210 */ /* 0x000fe20007ffe0ff */
[----:B------:R-:W-:Y:S01]  /*1b700*/  @!P2 IMAD.MOV R161, RZ, RZ, -R161 ;  /* 0x000000ffffa1a224 */ /* 0x000fe200078e0aa1 */
[----:B---3--:R-:W-:Y:S01]  /*1b710*/  ISETP.GE.AND P0, PT, R28, RZ, PT ;  /* 0x000000ff1c00720c */ /* 0x008fe20003f06270 */
[--C-:B------:R-:W-:Y:S01]  /*1b720*/  @!P3 IMAD.IADD R173, R173, 0x1, -R251.reuse ;  /* 0x00000001adadb824 */ /* 0x100fe200078e0afb */
[----:B------:R-:W3:Y:S01]  /*1b730*/  LDL R28, [R1+0x3ca0] ;  /* 0x003ca000011c7983 */ /* 0x000ee20000100800 */
[----:B------:R-:W-:Y:S02]  /*1b740*/  ISETP.GT.U32.AND P6, PT, R251, R169, PT ;  /* 0x000000a9fb00720c */ /* 0x000fe40003fc4070 */
[----:B------:R-:W-:Y:S01]  /*1b750*/  @!P1 IADD3 R162, -R162, RZ, RZ ;  /* 0x000000ffa2a29210 */ /* 0x000fe20007ffe1ff */
[----:B------:R-:W3:Y:S04]  /*1b760*/  LDL R30, [R1+0x3cd0] ;  /* 0x003cd000011e7983 */ /* 0x000ee80000100800 */
[----:B------:R-:W3:Y:S06]  /*1b770*/  LDL R32, [R1+0x3cf0] ;  /* 0x003cf00001207983 */ /* 0x000eec0000100800 */
[----:B------:R-:W-:Y:S01]  /*1b780*/  @!P6 IMAD.IADD R169, R169, 0x1, -R251 ;  /* 0x00000001a9a9e824 */ /* 0x000fe200078e0afb */
[----:B------:R-:W-:-:S02]  /*1b790*/  ISETP.GE.AND P6, PT, R29, RZ, PT ;  /* 0x000000ff1d00720c */ /* 0x000fc40003fc6270 */
        /* <DEDUP_REMOVED lines=9> */
[----:B------:R-:W-:Y:S02]  /*1b830*/  @!P2 IADD3 R167, R167, -R251, RZ ;  /* 0x800000fba7a7a210 */ /* 0x000fe40007ffe0ff */
[C---:B------:R-:W-:Y:S01]  /*1b840*/  ISETP.GT.U32.AND P2, PT, R251.reuse, R174, PT ;  /* 0x000000aefb00720c */ /* 0x040fe20003f44070 */
[----:B------:R-:W-:Y:S01]  /*1b850*/  @!P1 IMAD.IADD R168, R168, 0x1, -R251 ;  /* 0x00000001a8a89824 */ /* 0x000fe200078e0afb */
[----:B------:R-:W-:Y:S02]  /*1b860*/  ISETP.GT.U32.AND P1, PT, R251, R175, PT ;  /* 0x000000affb00720c */ /* 0x000fe40003f24070 */
[----:B------:R-:W-:-:S09]  /*1b870*/  @!P0 IADD3 R165, -R165, RZ, RZ ;  /* 0x000000ffa5a58210 */ /* 0x000fd20007ffe1ff */
[----:B------:R-:W-:Y:S01]  /*1b880*/  @!P2 IMAD.IADD R174, R174, 0x1, -R251 ;  /* 0x00000001aeaea824 */ /* 0x000fe200078e0afb */
[C---:B------:R-:W-:Y:S01]  /*1b890*/  ISETP.GT.U32.AND P0, PT, R251.reuse, R171, PT ;  /* 0x000000abfb00720c */ /* 0x040fe20003f04070 */
[----:B------:R-:W-:Y:S01]  /*1b8a0*/  @!P5 IMAD.MOV R167, RZ, RZ, -R167 ;  /* 0x000000ffffa7d224 */ /* 0x000fe200078e0aa7 */
[C---:B------:R-:W-:Y:S01]  /*1b8b0*/  ISETP.GT.U32.AND P5, PT, R251.reuse, R173, PT ;  /* 0x000000adfb00720c */ /* 0x040fe20003fa4070 */
[----:B------:R-:W-:Y:S01]  /*1b8c0*/  @!P3 IMAD.MOV R168, RZ, RZ, -R168 ;  /* 0x000000ffffa8b224 */ /* 0x000fe200078e0aa8 */
[----:B------:R-:W-:Y:S01]  /*1b8d0*/  ISETP.GT.U32.AND P3, PT, R251, R174, PT ;  /* 0x000000aefb00720c */ /* 0x000fe20003f64070 */
[----:B------:R-:W-:Y:S02]  /*1b8e0*/  @!P1 IMAD.IADD R175, R175, 0x1, -R251 ;  /* 0x00000001afaf9824 */ /* 0x000fe400078e0afb */
[----:B------:R-:W-:-:S03]  /*1b8f0*/  @!P6 IMAD.MOV R164, RZ, RZ, -R164 ;  /* 0x000000ffffa4e224 */ /* 0x000fc600078e0aa4 */
[----:B------:R-:W-:Y:S02]  /*1b900*/  ISETP.GT.U32.AND P6, PT, R251, R175, PT ;  /* 0x000000affb00720c */ /* 0x000fe40003fc4070 */
[----:B--2---:R-:W-:Y:S02]  /*1b910*/  ISETP.GE.AND P2, PT, R24, RZ, PT ;  /* 0x000000ff1800720c */ /* 0x004fe40003f46270 */
[----:B------:R-:W2:Y:S01]  /*1b920*/  LDL R24, [R1+0x3cf8] ;  /* 0x003cf80001187983 */ /* 0x000ea20000100800 */
[--C-:B------:R-:W-:Y:S01]  /*1b930*/  @!P0 IMAD.IADD R171, R171, 0x1, -R251.reuse ;  /* 0x00000001abab8824 */ /* 0x100fe200078e0afb */
[----:B------:R-:W-:Y:S01]  /*1b940*/  ISETP.GT.U32.AND P0, PT, R251, R177, PT ;  /* 0x000000b1fb00720c */ /* 0x000fe20003f04070 */
[--C-:B------:R-:W-:Y:S01]  /*1b950*/  @!P5 IMAD.IADD R173, R173, 0x1, -R251.reuse ;  /* 0x00000001adadd824 */ /* 0x100fe200078e0afb */
[C---:B------:R-:W-:Y:S01]  /*1b960*/  ISETP.GT.U32.AND P5, PT, R251.reuse, R179, PT ;  /* 0x000000b3fb00720c */ /* 0x040fe20003fa4070 */
[----:B------:R-:W-:Y:S01]  /*1b970*/  @!P3 IMAD.IADD R174, R174, 0x1, -R251 ;  /* 0x00000001aeaeb824 */ /* 0x000fe200078e0afb */
[----:B------:R-:W-:-:S03]  /*1b980*/  ISETP.GT.U32.AND P3, PT, R251, R180, PT ;  /* 0x000000b4fb00720c */ /* 0x000fc60003f64070 */
[----:B------:R-:W-:-:S06]  /*1b990*/  @!P6 IADD3 R175, R175, -R251, RZ ;  /* 0x800000fbafafe210 */ /* 0x000fcc0007ffe0ff */
[--C-:B------:R-:W-:Y:S02]  /*1b9a0*/  @!P0 IMAD.IADD R177, R177, 0x1, -R251.reuse ;  /* 0x00000001b1b18824 */ /* 0x100fe400078e0afb */
[----:B------:R-:W-:Y:S02]  /*1b9b0*/  @!P5 IMAD.IADD R179, R179, 0x1, -R251 ;  /* 0x00000001b3b3d824 */ /* 0x000fe400078e0afb */
[-C--:B------:R-:W-:Y:S02]  /*1b9c0*/  @!P3 IADD3 R180, R180, -R251.reuse, RZ ;  /* 0x800000fbb4b4b210 */ /* 0x080fe40007ffe0ff */
[----:B------:R-:W-:Y:S02]  /*1b9d0*/  ISETP.GT.U32.AND P1, PT, R251, R170, PT ;  /* 0x000000aafb00720c */ /* 0x000fe40003f24070 */
[----:B---3--:R-:W-:Y:S02]  /*1b9e0*/  ISETP.GE.AND P6, PT, R28, RZ, PT ;  /* 0x000000ff1c00720c */ /* 0x008fe40003fc6270 */
[----:B------:R-:W3:Y:S09]  /*1b9f0*/  LDL R28, [R1+0x3d00] ;  /* 0x003d0000011c7983 */ /* 0x000ef20000100800 */
[----:B------:R-:W-:-:S02]  /*1ba00*/  @!P1 IADD3 R170, R170, -R251, RZ ;  /* 0x800000fbaaaa9210 */ /* 0x000fc40007ffe0ff */
        /* <DEDUP_REMOVED lines=15> */
[----:B------:R-:W-:Y:S01]  /*1bb00*/  ISETP.GT.U32.AND P2, PT, R251, R181, PT ;  /* 0x000000b5fb00720c */ /* 0x000fe20003f44070 */
[----:B------:R-:W-:-:S10]  /*1bb10*/  @!P1 IMAD.MOV R170, RZ, RZ, -R170 ;  /* 0x000000ffffaa9224 */ /* 0x000fd400078e0aaa */
[--C-:B------:R-:W-:Y:S01]  /*1bb20*/  @!P4 IMAD.IADD R178, R178, 0x1, -R251.reuse ;  /* 0x00000001b2b2c824 */ /* 0x100fe200078e0afb */
[----:B------:R-:W-:Y:S01]  /*1bb30*/  ISETP.GT.U32.AND P1, PT, R251, R176, PT ;  /* 0x000000b0fb00720c */ /* 0x000fe20003f24070 */
[----:B------:R-:W-:Y:S01]  /*1bb40*/  @!P2 IMAD.IADD R181, R181, 0x1, -R251 ;  /* 0x00000001b5b5a824 */ /* 0x000fe200078e0afb */
[C---:B------:R-:W-:Y:S02]  /*1bb50*/  ISETP.GT.U32.AND P2, PT, R251.reuse, R177, PT ;  /* 0x000000b1fb00720c */ /* 0x040fe40003f44070 */
[----:B------:R-:W-:Y:S02]  /*1bb60*/  @!P0 IADD3 R172, -R172, RZ, RZ ;  /* 0x000000ffacac8210 */ /* 0x000fe40007ffe1ff */
[----:B------:R-:W-:Y:S02]  /*1bb70*/  ISETP.GT.U32.AND P0, PT, R251, R178, PT ;  /* 0x000000b2fb00720c */ /* 0x000fe40003f04070 */
[----:B--2---:R-:W-:-:S05]  /*1bb80*/  ISETP.GE.AND P4, PT, R24, RZ, PT ;  /* 0x000000ff1800720c */ /* 0x004fca0003f86270 */
[----:B------:R-:W-:Y:S02]  /*1bb90*/  @!P1 IMAD.IADD R176, R176, 0x1, -R251 ;  /* 0x00000001b0b09824 */ /* 0x000fe400078e0afb */
[----:B------:R-:W-:Y:S02]  /*1bba0*/  @!P2 IADD3 R177, R177, -R251, RZ ;  /* 0x800000fbb1b1a210 */ /* 0x000fe40007ffe0ff */
[----:B------:R-:W-:-:S04]  /*1bbb0*/  ISETP.GT.U32.AND P1, PT, R251, R183, PT ;  /* 0x000000b7fb00720c */ /* 0x000fc80003f24070 */
[----:B------:R-:W-:Y:S01]  /*1bbc0*/  @!P4 IMAD.MOV R173, RZ, RZ, -R173 ;  /* 0x000000ffffadc224 */ /* 0x000fe200078e0aad */
[C---:B------:R-:W-:Y:S02]  /*1bbd0*/  ISETP.GT.U32.AND P4, PT, R251.reuse, R179, PT ;  /* 0x000000b3fb00720c */ /* 0x040fe40003f84070 */
[C---:B------:R-:W-:Y:S01]  /*1bbe0*/  ISETP.GT.U32.AND P2, PT, R251.reuse, R184, PT ;  /* 0x000000b8fb00720c */ /* 0x040fe20003f44070 */
[----:B------:R-:W-:Y:S01]  /*1bbf0*/  @!P0 IMAD.IADD R178, R178, 0x1, -R251 ;  /* 0x00000001b2b28824 */ /* 0x000fe200078e0afb */
[----:B------:R-:W-:-:S04]  /*1bc00*/  ISETP.GT.U32.AND P0, PT, R251, R185, PT ;  /* 0x000000b9fb00720c */ /* 0x000fc80003f04070 */
[----:B------:R-:W-:-:S05]  /*1bc10*/  @!P1 IMAD.IADD R183, R183, 0x1, -R251 ;  /* 0x00000001b7b79824 */ /* 0x000fca00078e0afb */
[--C-:B------:R-:W-:Y:S01]  /*1bc20*/  @!P4 IMAD.IADD R179, R179, 0x1, -R251.reuse ;  /* 0x00000001b3b3c824 */ /* 0x100fe200078e0afb */
[----:B------:R-:W-:Y:S01]  /*1bc30*/  ISETP.GT.U32.AND P4, PT, R251, R186, PT ;  /* 0x000000bafb00720c */ /* 0x000fe20003f84070 */
[--C-:B------:R-:W-:Y:S02]  /*1bc40*/  @!P2 IMAD.IADD R184, R184, 0x1, -R251.reuse ;  /* 0x00000001b8b8a824 */ /* 0x100fe400078e0afb */
[--C-:B------:R-:W-:Y:S01]  /*1bc50*/  @!P0 IMAD.IADD R185, R185, 0x1, -R251.reuse ;  /* 0x00000001b9b98824 */ /* 0x100fe200078e0afb */
[----:B---3--:R-:W-:Y:S02]  /*1bc60*/  ISETP.GE.AND P1, PT, R28, RZ, PT ;  /* 0x000000ff1c00720c */ /* 0x008fe40003f26270 */
[----:B------:R-:W2:Y:S07]  /*1bc70*/  LDL R28, [R1+0x3d2c] ;  /* 0x003d2c00011c7983 */ /* 0x000eae0000100800 */
[----:B------:R-:W-:-:S02]  /*1bc80*/  @!P4 IMAD.IADD R186, R186, 0x1, -R251 ;  /* 0x00000001babac824 */ /* 0x000fc400078e0afb */
[----:B------:R-:W-:Y:S01]  /*1bc90*/  @!P3 IMAD.MOV R175, RZ, RZ, -R175 ;  /* 0x000000ffffafb224 */ /* 0x000fe200078e0aaf */
[----:B------:R-:W-:-:S13]  /*1bca0*/  ISETP.GT.U32.AND P3, PT, R251, R182, PT ;  /* 0x000000b6fb00720c */ /* 0x000fda0003f64070 */
[----:B------:R-:W-:Y:S02]  /*1bcb0*/  @!P3 IADD3 R182, R182, -R251, RZ ;  /* 0x800000fbb6b6b210 */ /* 0x000fe40007ffe0ff */
        /* <DEDUP_REMOVED lines=13> */
[----:B------:R-:W-:Y:S01]  /*1bd90*/  ISETP.GE.AND P5, PT, R30, RZ, PT ;  /* 0x000000ff1e00720c */ /* 0x000fe20003fa6270 */
[----:B------:R-:W-:Y:S01]  /*1bda0*/  @!P6 IMAD.IADD R180, R180, 0x1, -R251 ;  /* 0x00000001b4b4e824 */ /* 0x000fe200078e0afb */
[C---:B------:R-:W-:Y:S01]  /*1bdb0*/  ISETP.GT.U32.AND P6, PT, R251.reuse, R187, PT ;  /* 0x000000bbfb00720c */ /* 0x040fe20003fc4070 */
[----:B------:R-:W-:Y:S01]  /*1bdc0*/  @!P3 IMAD.MOV R177, RZ, RZ, -R177 ;  /* 0x000000ffffb1b224 */ /* 0x000fe200078e0ab1 */
[----:B------:R-:W-:Y:S01]  /*1bdd0*/  ISETP.GT.U32.AND P3, PT, R251, R183, PT ;  /* 0x000000b7fb00720c */ /* 0x000fe20003f64070 */
[----:B------:R-:W-:-:S08]  /*1bde0*/  @!P1 IMAD.MOV R178, RZ, RZ, -R178 ;  /* 0x000000ffffb29224 */ /* 0x000fd000078e0ab2 */
[----:B------:R-:W-:Y:S01]  /*1bdf0*/  @!P5 IMAD.MOV R176, RZ, RZ, -R176 ;  /* 0x000000ffffb0d224 */ /* 0x000fe200078e0ab0 */
[----:B------:R-:W-:Y:S01]  /*1be00*/  ISETP.GT.U32.AND P5, PT, R251, R182, PT ;  /* 0x000000b6fb00720c */ /* 0x000fe20003fa4070 */
[----:B------:R-:W-:Y:S01]  /*1be10*/  @!P2 IMAD.MOV R179, RZ, RZ, -R179 ;  /* 0x000000ffffb3a224 */ /* 0x000fe200078e0ab3 */
[----:B------:R-:W-:Y:S02]  /*1be20*/  @!P6 IADD3 R187, R187, -R251, RZ ;  /* 0x800000fbbbbbe210 */ /* 0x000fe40007ffe0ff */
[C---:B------:R-:W-:Y:S02]  /*1be30*/  ISETP.GT.U32.AND P1, PT, R251.reuse, R184, PT ;  /* 0x000000b8fb00720c */ /* 0x040fe40003f24070 */
[C---:B------:R-:W-:Y:S02]  /*1be40*/  ISETP.GT.U32.AND P2, PT, R251.reuse, R185, PT ;  /* 0x000000b9fb00720c */ /* 0x040fe40003f44070 */
[----:B------:R-:W-:Y:S02]  /*1be50*/  @!P0 IADD3 R180, -R180, RZ, RZ ;  /* 0x000000ffb4b48210 */ /* 0x000fe40007ffe1ff */
[----:B------:R-:W-:Y:S01]  /*1be60*/  ISETP.GT.U32.AND P0, PT, R251, R187, PT ;  /* 0x000000bbfb00720c */ /* 0x000fe20003f04070 */
[--C-:B------:R-:W-:Y:S01]  /*1be70*/  @!P3 IMAD.IADD R183, R183, 0x1, -R251.reuse ;  /* 0x00000001b7b7b824 */ /* 0x100fe200078e0afb */
[C---:B------:R-:W-:Y:S01]  /*1be80*/  ISETP.GT.U32.AND P3, PT, R251.reuse, R190, PT ;  /* 0x000000befb00720c */ /* 0x040fe20003f64070 */
[----:B------:R-:W-:Y:S01]  /*1be90*/  @!P5 IMAD.IADD R182, R182, 0x1, -R251 ;  /* 0x00000001b6b6d824 */ /* 0x000fe200078e0afb */
[----:B------:R-:W-:-:S02]  /*1bea0*/  ISETP.GT.U32.AND P5, PT, R251, R189, PT ;  /* 0x000000bdfb00720c */ /* 0x000fc40003fa4070 */
[----:B------:R-:W-:Y:S01]  /*1beb0*/  IADD3 R30, R246, 0x1fb, RZ ;  /* 0x000001fbf61e7810 */ /* 0x000fe20007ffe0ff */
[--C-:B------:R-:W-:Y:S01]  /*1bec0*/  @!P1 IMAD.IADD R184, R184, 0x1, -R251.reuse ;  /* 0x00000001b8b89824 */ /* 0x100fe200078e0afb */
[----:B------:R-:W-:Y:S02]  /*1bed0*/  ISETP.GT.U32.AND P1, PT, R251, R191, PT ;  /* 0x000000bffb00720c */ /* 0x000fe40003f24070 */
[----:B------:R-:W-:Y:S02]  /*1bee0*/  @!P2 IADD3 R185, R185, -R251, RZ ;  /* 0x800000fbb9b9a210 */ /* 0x000fe40007ffe0ff */
[----:B------:R-:W-:Y:S01]  /*1bef0*/  ISETP.GT.U32.AND P2, PT, R251, R192, PT ;  /* 0x000000c0fb00720c */ /* 0x000fe20003f44070 */
[----:B------:R-:W-:Y:S01]  /*1bf00*/  @!P0 IMAD.IADD R187, R187, 0x1, -R251 ;  /* 0x00000001bbbb8824 */ /* 0x000fe200078e0afb */
[----:B------:R2:W-:Y:S01]  /*1bf10*/  STL [R1+0x35e0], R30 ;  /* 0x0035e01e01007387 */ /* 0x0005e20000100800 */
[----:B------:R-:W-:-:S03]  /*1bf20*/  ISETP.GE.AND P0, PT, R32, RZ, PT ;  /* 0x000000ff2000720c */ /* 0x000fc60003f06270 */
[----:B------:R-:W4:Y:S01]  /*1bf30*/  LDL R32, [R1+0x3d10] ;  /* 0x003d100001207983 */ /* 0x000f220000100800 */
[--C-:B------:R-:W-:Y:S01]  /*1bf40*/  @!P5 IMAD.IADD R189, R189, 0x1, -R251.reuse ;  /* 0x00000001bdbdd824 */ /* 0x100fe200078e0afb */
[----:B------:R-:W-:Y:S01]  /*1bf50*/  @!P3 IADD3 R190, R190, -R251, RZ ;  /* 0x800000fbbebeb210 */ /* 0x000fe20007ffe0ff */
[----:B------:R-:W-:Y:S01]  /*1bf60*/  @!P1 IMAD.IADD R191, R191, 0x1, -R251 ;  /* 0x00000001bfbf9824 */ /* 0x000fe200078e0afb */
[----:B-1----:R-:W4:Y:S01]  /*1bf70*/  LDL R40, [R1+0x3d24] ;  /* 0x003d240001287983 */ /* 0x002f220000100800 */
[----:B------:R-:W-:Y:S02]  /*1bf80*/  @!P4 IMAD.MOV R181, RZ, RZ, -R181 ;  /* 0x000000ffffb5c224 */ /* 0x000fe400078e0ab5 */
[----:B------:R-:W-:Y:S01]  /*1bf90*/  @!P2 IMAD.IADD R192, R192, 0x1, -R251 ;  /* 0x00000001c0c0a824 */ /* 0x000fe200078e0afb */
[----:B------:R-:W-:Y:S01]  /*1bfa0*/  ISETP.GT.U32.AND P4, PT, R251, R188, PT ;  /* 0x000000bcfb00720c */ /* 0x000fe20003f84070 */
[----:B------:R-:W4:-:S12]  /*1bfb0*/  LDL R41, [R1+0x3c74] ;  /* 0x003c740001297983 */ /* 0x000f180000100800 */
[----:B------:R-:W-:Y:S01]  /*1bfc0*/  @!P4 IMAD.IADD R188, R188, 0x1, -R251 ;  /* 0x00000001bcbcc824 */ /* 0x000fe200078e0afb */
[----:B--2---:R-:W-:Y:S02]  /*1bfd0*/  ISETP.GE.AND P5, PT, R28, RZ, PT ;  /* 0x000000ff1c00720c */ /* 0x004fe40003fa6270 */
[----:B------:R-:W2:Y:S01]  /*1bfe0*/  LDL R28, [R1+0x3c7c] ;  /* 0x003c7c00011c7983 */ /* 0x000ea20000100800 */
[----:B---3--:R-:W-:-:S03]  /*1bff0*/  ISETP.GE.AND P4, PT, R29, RZ, PT ;  /* 0x000000ff1d00720c */ /* 0x008fc60003f86270 */
[----:B------:R-:W3:Y:S01]  /*1c000*/  LDL R29, [R1+0x3d28] ;  /* 0x003d2800011d7983 */ /* 0x000ee20000100800 */
[----:B----4-:R-:W-:-:S03]  /*1c010*/  ISETP.GE.AND P3, PT, R27, RZ, PT ;  /* 0x000000ff1b00720c */ /* 0x010fc60003f66270 */
[----:B------:R-:W4:Y:S01]  /*1c020*/  LDL R27, [R1+0x3ce8] ;  /* 0x003ce800011b7983 */ /* 0x000f220000100800 */
[----:B------:R-:W-:-:S03]  /*1c030*/  ISETP.GE.AND P1, PT, R26, RZ, PT ;  /* 0x000000ff1a00720c */ /* 0x000fc60003f26270 */
[----:B------:R-:W4:Y:S01]  /*1c040*/  LDL R26, [R1+0x3d0c] ;  /* 0x003d0c00011a7983 */ /* 0x000f220000100800 */
[----:B------:R-:W-:-:S03]  /*1c050*/  ISETP.GE.AND P2, PT, R25, RZ, PT ;  /* 0x000000ff1900720c */ /* 0x000fc60003f46270 */
[----:B------:R-:W4:Y:S01]  /*1c060*/  LDL R25, [R1+0x3cc4] ;  /* 0x003cc40001197983 */ /* 0x000f220000100800 */
[----:B------:R-:W-:Y:S01]  /*1c070*/  ISETP.GT.U32.AND P6, PT, R251, R186, PT ;  /* 0x000000bafb00720c */ /* 0x000fe20003fc4070 */
[----:B------:R-:W-:Y:S01]  /*1c080*/  @!P3 IMAD.MOV R185, RZ, RZ, -R185 ;  /* 0x000000ffffb9b224 */ /* 0x000fe200078e0ab9 */
[----:B------:R-:W-:Y:S02]  /*1c090*/  @!P4 IADD3 R183, -R183, RZ, RZ ;  /* 0x000000ffb7b7c210 */ /* 0x000fe40007ffe1ff */
[----:B------:R-:W-:-:S09]  /*1c0a0*/  ISETP.GT.U32.AND P4, PT, R251, R189, PT ;  /* 0x000000bdfb00720c */ /* 0x000fd20003f84070 */
[----:B------:R-:W-:Y:S01]  /*1c0b0*/  @!P6 IMAD.IADD R186, R186, 0x1, -R251 ;  /* 0x00000001babae824 */ /* 0x000fe200078e0afb */
[C---:B------:R-:W-:Y:S02]  /*1c0c0*/  ISETP.GT.U32.AND P6, PT, R251.reuse, R193, PT ;  /* 0x000000c1fb00720c */ /* 0x040fe40003fc4070 */
[C---:B------:R-:W-:Y:S01]  /*1c0d0*/  ISETP.GT.U32.AND P3, PT, R251.reuse, R191, PT ;  /* 0x000000bffb00720c */ /* 0x040fe20003f64070 */
[----:B------:R-:W-:Y:S01]  /*1c0e0*/  @!P5 IMAD.MOV R184, RZ, RZ, -R184 ;  /* 0x000000ffffb8d224 */ /* 0x000fe200078e0ab8 */
[C---:B------:R-:W-:Y:S01]  /*1c0f0*/  ISETP.GT.U32.AND P5, PT, R251.reuse, R190, PT ;  /* 0x000000befb00720c */ /* 0x040fe20003fa4070 */
[----:B------:R-:W-:Y:S01]  /*1c100*/  @!P0 IMAD.MOV R182, RZ, RZ, -R182 ;  /* 0x000000ffffb68224 */ /* 0x000fe200078e0ab6 */
[----:B------:R-:W-:-:S07]  /*1c110*/  ISETP.GT.U32.AND P0, PT, R251, R188, PT ;  /* 0x000000bcfb00720c */ /* 0x000fce0003f04070 */
[--C-:B------:R-:W-:Y:S01]  /*1c120*/  @!P6 IMAD.IADD R193, R193, 0x1, -R251.reuse ;  /* 0x00000001c1c1e824 */ /* 0x100fe200078e0afb */
[----:B------:R-:W-:Y:S01]  /*1c130*/  ISETP.GT.U32.AND P6, PT, R251, R192, PT ;  /* 0x000000c0fb00720c */ /* 0x000fe20003fc4070 */
[--C-:B------:R-:W-:Y:S01]  /*1c140*/  @!P4 IMAD.IADD R189, R189, 0x1, -R251.reuse ;  /* 0x00000001bdbdc824 */ /* 0x100fe200078e0afb */
[----:B------:R-:W-:Y:S01]  /*1c150*/  ISETP.GT.U32.AND P4, PT, R251, R195, PT ;  /* 0x000000c3fb00720c */ /* 0x000fe20003f84070 */
[----:B------:R-:W-:Y:S01]  /*1c160*/  @!P3 IMAD.IADD R191, R191, 0x1, -R251 ;  /* 0x00000001bfbfb824 */ /* 0x000fe200078e0afb */
[C---:B------:R-:W-:Y:S01]  /*1c170*/  ISETP.GT.U32.AND P3, PT, R251.reuse, R197, PT ;  /* 0x000000c5fb00720c */ /* 0x040fe20003f64070 */
[----:B------:R-:W-:Y:S01]  /*1c180*/  @!P2 IMAD.MOV R187, RZ, RZ, -R187 ;  /* 0x000000ffffbba224 */ /* 0x000fe200078e0abb */
[C---:B------:R-:W-:Y:S01]  /*1c190*/  ISETP.GT.U32.AND P2, PT, R251.reuse, R194, PT ;  /* 0x000000c2fb00720c */ /* 0x040fe20003f44070 */
[----:B------:R-:W-:Y:S01]  /*1c1a0*/  @!P5 IMAD.IADD R190, R190, 0x1, -R251 ;  /* 0x00000001bebed824 */ /* 0x000fe200078e0afb */
[----:B------:R-:W-:Y:S02]  /*1c1b0*/  ISETP.GT.U32.AND P5, PT, R251, R196, PT ;  /* 0x000000c4fb00720c */ /* 0x000fe40003fa4070 */
[----:B------:R-:W-:-:S03]  /*1c1c0*/  @!P0 IADD3 R188, R188, -R251, RZ ;  /* 0x800000fbbcbc8210 */ /* 0x000fc60007ffe0ff */
[--C-:B------:R-:W-:Y:S01]  /*1c1d0*/  @!P6 IMAD.IADD R192, R192, 0x1, -R251.reuse ;  /* 0x00000001c0c0e824 */ /* 0x100fe200078e0afb */
[----:B------:R-:W-:Y:S01]  /*1c1e0*/  ISETP.GT.U32.AND P6, PT, R251, R198, PT ;  /* 0x000000c6fb00720c */ /* 0x000fe20003fc4070 */
[--C-:B------:R-:W-:Y:S02]  /*1c1f0*/  @!P4 IMAD.IADD R195, R195, 0x1, -R251.reuse ;  /* 0x00000001c3c3c824 */ /* 0x100fe400078e0afb */
[--C-:B------:R-:W-:Y:S02]  /*1c200*/  @!P3 IMAD.IADD R197, R197, 0x1, -R251.reuse ;  /* 0x00000001c5c5b824 */ /* 0x100fe400078e0afb */
[--C-:B------:R-:W-:Y:S01]  /*1c210*/  @!P2 IMAD.IADD R194, R194, 0x1, -R251.reuse ;  /* 0x00000001c2c2a824 */ /* 0x100fe200078e0afb */
[----:B------:R-:W-:Y:S02]  /*1c220*/  ISETP.GT.U32.AND P2, PT, R251, R199, PT ;  /* 0x000000c7fb00720c */ /* 0x000fe40003f44070 */
[----:B------:R-:W-:Y:S02]  /*1c230*/  ISETP.GE.AND P0, PT, R32, RZ, PT ;  /* 0x000000ff2000720c */ /* 0x000fe40003f06270 */
[----:B------:R-:W4:Y:S01]  /*1c240*/  LDL R32, [R1+0x3c78] ;  /* 0x003c780001207983 */ /* 0x000f220000100800 */
[----:B------:R-:W-:-:S02]  /*1c250*/  @!P5 IMAD.IADD R196, R196, 0x1, -R251 ;  /* 0x00000001c4c4d824 */ /* 0x000fc400078e0afb */
[----:B------:R-:W-:Y:S01]  /*1c260*/  @!P6 IADD3 R198, R198, -R251, RZ ;  /* 0x800000fbc6c6e210 */ /* 0x000fe20007ffe0ff */
[----:B------:R-:W-:Y:S01]  /*1c270*/  @!P1 IMAD.MOV R186, RZ, RZ, -R186 ;  /* 0x000000ffffba9224 */ /* 0x000fe200078e0aba */
[----:B------:R-:W-:-:S04]  /*1c280*/  ISETP.GT.U32.AND P1, PT, R251, R193, PT ;  /* 0x000000c1fb00720c */ /* 0x000fc80003f24070 */
[----:B------:R-:W-:-:S09]  /*1c290*/  @!P2 IMAD.IADD R199, R199, 0x1, -R251 ;  /* 0x00000001c7c7a824 */ /* 0x000fd200078e0afb */
[----:B------:R-:W-:Y:S02]  /*1c2a0*/  @!P1 IADD3 R193, R193, -R251, RZ ;  /* 0x800000fbc1c19210 */ /* 0x000fe40007ffe0ff */
        /* <DEDUP_REMOVED lines=8> */
[----:B------:R-:W-:-:S13]  /*1c330*/  ISETP.GE.AND P5, PT, R25, RZ, PT ;  /* 0x000000ff1900720c */ /* 0x000fda0003fa6270 */
[----:B------:R-:W-:Y:S01]  /*1c340*/  @!P5 IMAD.MOV R191, RZ, RZ, -R191 ;  /* 0x000000ffffbfd224 */ /* 0x000fe200078e0abf */
[----:B------:R-:W-:-:S13]  /*1c350*/  ISETP.GT.U32.AND P5, PT, R251, R199, PT ;  /* 0x000000c7fb00720c */ /* 0x000fda0003fa4070 */
[----:B------:R-:W-:Y:S01]  /*1c360*/  @!P5 IMAD.IADD R199, R199, 0x1, -R251 ;  /* 0x00000001c7c7d824 */ /* 0x000fe200078e0afb */
[----:B------:R-:W-:Y:S02]  /*1c370*/  ISETP.GE.AND P5, PT, R40, RZ, PT ;  /* 0x000000ff2800720c */ /* 0x000fe40003fa6270 */
[----:B------:R-:W4:Y:S01]  /*1c380*/  LDL R40, [R1+0x3cbc] ;  /* 0x003cbc0001287983 */ /* 0x000f220000100800 */
[----:B------:R-:W-:Y:S01]  /*1c390*/  @!P1 IMAD.MOV R189, RZ, RZ, -R189 ;  /* 0x000000ffffbd9224 */ /* 0x000fe200078e0abd */
[C---:B------:R-:W-:Y:S02]  /*1c3a0*/  ISETP.GT.U32.AND P1, PT, R251.reuse, R195, PT ;  /* 0x000000c3fb00720c */ /* 0x040fe40003f24070 */
[C---:B------:R-:W-:Y:S02]  /*1c3b0*/  ISETP.GT.U32.AND P2, PT, R251.reuse, R196, PT ;  /* 0x000000c4fb00720c */ /* 0x040fe40003f44070 */
[----:B------:R-:W-:Y:S02]  /*1c3c0*/  @!P4 IADD3 R190, -R190, RZ, RZ ;  /* 0x000000ffbebec210 */ /* 0x000fe40007ffe1ff */
[C---:B------:R-:W-:Y:S01]  /*1c3d0*/  ISETP.GT.U32.AND P4, PT, R251.reuse, R197, PT ;  /* 0x000000c5fb00720c */ /* 0x040fe20003f84070 */
[----:B------:R-:W-:Y:S01]  /*1c3e0*/  @!P6 IMAD.MOV R193, RZ, RZ, -R193 ;  /* 0x000000ffffc1e224 */ /* 0x000fe200078e0ac1 */
[C---:B------:R-:W-:Y:S01]  /*1c3f0*/  ISETP.GT.U32.AND P6, PT, R251.reuse, R200, PT ;  /* 0x000000c8fb00720c */ /* 0x040fe20003fc4070 */
[----:B------:R-:W-:Y:S01]  /*1c400*/  @!P3 IMAD.MOV R192, RZ, RZ, -R192 ;  /* 0x000000ffffc0b224 */ /* 0x000fe200078e0ac0 */
[----:B------:R-:W-:-:S03]  /*1c410*/  ISETP.GT.U32.AND P3, PT, R251, R198, PT ;  /* 0x000000c6fb00720c */ /* 0x000fc60003f64070 */
[----:B------:R-:W-:Y:S02]  /*1c420*/  @!P1 IADD3 R195, R195, -R251, RZ ;  /* 0x800000fbc3c39210 */ /* 0x000fe40007ffe0ff */
[--C-:B------:R-:W-:Y:S01]  /*1c430*/  @!P2 IMAD.IADD R196, R196, 0x1, -R251.reuse ;  /* 0x00000001c4c4a824 */ /* 0x100fe200078e0afb */
[C---:B------:R-:W-:Y:S02]  /*1c440*/  ISETP.GT.U32.AND P1, PT, R251.reuse, R202, PT ;  /* 0x000000cafb00720c */ /* 0x040fe40003f24070 */
[----:B------:R-:W-:Y:S01]  /*1c450*/  ISETP.GT.U32.AND P2, PT, R251, R203, PT ;  /* 0x000000cbfb00720c */ /* 0x000fe20003f44070 */
[--C-:B------:R-:W-:Y:S01]  /*1c460*/  @!P4 IMAD.IADD R197, R197, 0x1, -R251.reuse ;  /* 0x00000001c5c5c824 */ /* 0x100fe200078e0afb */
[C---:B------:R-:W-:Y:S01]  /*1c470*/  ISETP.GT.U32.AND P4, PT, R251.reuse, R204, PT ;  /* 0x000000ccfb00720c */ /* 0x040fe20003f84070 */
[----:B------:R-:W-:Y:S01]  /*1c480*/  @!P0 IMAD.MOV R188, RZ, RZ, -R188 ;  /* 0x000000ffffbc8224 */ /* 0x000fe200078e0abc */
[----:B------:R-:W-:Y:S01]  /*1c490*/  ISETP.GT.U32.AND P0, PT, R251, R194, PT ;  /* 0x000000c2fb00720c */ /* 0x000fe20003f04070 */
[----:B------:R-:W-:Y:S01]  /*1c4a0*/  @!P3 IMAD.IADD R198, R198, 0x1, -R251 ;  /* 0x00000001c6c6b824 */ /* 0x000fe200078e0afb */
[----:B------:R-:W-:-:S02]  /*1c4b0*/  @!P6 IADD3 R200, R200, -R251, RZ ;  /* 0x800000fbc8c8e210 */ /* 0x000fc40007ffe0ff */
[----:B------:R-:W-:Y:S02]  /*1c4c0*/  ISETP.GE.AND P6, PT, R32, RZ, PT ;  /* 0x000000ff2000720c */ /* 0x000fe40003fc6270 */
[----:B------:R-:W-:Y:S01]  /*1c4d0*/  ISETP.GT.U32.AND P3, PT, R251, R205, PT ;  /* 0x000000cdfb00720c */ /* 0x000fe20003f64070 */
[----:B------:R-:W4:Y:S01]  /*1c4e0*/  LDL R32, [R1+0x3ce0] ;  /* 0x003ce00001207983 */ /* 0x000f220000100800 */
[--C-:B------:R-:W-:Y:S02]  /*1c4f0*/  @!P1 IMAD.IADD R202, R202, 0x1, -R251.reuse ;  /* 0x00000001caca9824 */ /* 0x100fe400078e0afb */
[--C-:B------:R-:W-:Y:S02]  /*1c500*/  @!P2 IMAD.IADD R203, R203, 0x1, -R251.reuse ;  /* 0x00000001cbcba824 */ /* 0x100fe400078e0afb */
[--C-:B------:R-:W-:Y:S02]  /*1c510*/  @!P4 IMAD.IADD R204, R204, 0x1, -R251.reuse ;  /* 0x00000001ccccc824 */ /* 0x100fe400078e0afb */
[----:B------:R-:W-:Y:S01]  /*1c520*/  @!P0 IMAD.IADD R194, R194, 0x1, -R251 ;  /* 0x00000001c2c28824 */ /* 0x000fe200078e0afb */
[----:B------:R-:W-:-:S04]  /*1c530*/  ISETP.GT.U32.AND P0, PT, R251, R201, PT ;  /* 0x000000c9fb00720c */ /* 0x000fc80003f04070 */
[----:B------:R-:W-:Y:S02]  /*1c540*/  @!P3 IADD3 R205, R205, -R251, RZ ;  /* 0x800000fbcdcdb210 */ /* 0x000fe40007ffe0ff */
[----:B--2---:R-:W-:Y:S02]  /*1c550*/  ISETP.GE.AND P1, PT, R28, RZ, PT ;  /* 0x000000ff1c00720c */ /* 0x004fe40003f26270 */
[----:B------:R-:W2:Y:S05]  /*1c560*/  LDL R28, [R1+0x3d04] ;  /* 0x003d0400011c7983 */ /* 0x000eaa0000100800 */
[----:B------:R-:W-:Y:S01]  /*1c570*/  @!P0 IMAD.IADD R201, R201, 0x1, -R251 ;  /* 0x00000001c9c98824 */ /* 0x000fe200078e0afb */
[----:B---3--:R-:W-:-:S02]  /*1c580*/  ISETP.GE.AND P0, PT, R29, RZ, PT ;  /* 0x000000ff1d00720c */ /* 0x008fc40003f06270 */
[----:B------:R-:W-:Y:S02]  /*1c590*/  IADD3 R29, R246, 0x1fc, RZ ;  /* 0x000001fcf61d7810 */ /* 0x000fe40007ffe0ff */
[----:B----4-:R-:W-:Y:S02]  /*1c5a0*/  ISETP.GE.AND P2, PT, R27, RZ, PT ;  /* 0x000000ff1b00720c */ /* 0x010fe40003f46270 */
[----:B------:R-:W3:Y:S01]  /*1c5b0*/  LDL R27, [R1+0x3d1c] ;  /* 0x003d1c00011b7983 */ /* 0x000ee20000100800 */
[----:B------:R-:W-:-:S10]  /*1c5c0*/  ISETP.GE.AND P4, PT, R26, RZ, PT ;  /* 0x000000ff1a00720c */ /* 0x000fd40003f86270 */
[----:B------:R-:W-:Y:S01]  /*1c5d0*/  @!P2 IADD3 R198, -R198, RZ, RZ ;  /* 0x000000ffc6c6a210 */ /* 0x000fe20007ffe1ff */
[----:B------:R-:W4:Y:S01]  /*1c5e0*/  LDL R26, [R1+0x3c70] ;  /* 0x003c7000011a7983 */ /* 0x000f220000100800 */
[C---:B------:R-:W-:Y:S01]  /*1c5f0*/  ISETP.GT.U32.AND P2, PT, R251.reuse, R205, PT ;  /* 0x000000cdfb00720c */ /* 0x040fe20003f44070 */
[----:B------:R-:W-:Y:S01]  /*1c600*/  @!P4 IMAD.MOV R199, RZ, RZ, -R199 ;  /* 0x000000ffffc7c224 */ /* 0x000fe200078e0ac7 */
[----:B------:R-:W-:Y:S01]  /*1c610*/  ISETP.GT.U32.AND P4, PT, R251, R206, PT ;  /* 0x000000cefb00720c */ /* 0x000fe20003f84070 */
[----:B------:R1:W-:Y:S10]  /*1c620*/  STL [R1+0x35d8], R29 ;  /* 0x0035d81d01007387 */ /* 0x0003f40000100800 */
[----:B------:R-:W-:Y:S01]  /*1c630*/  @!P2 IMAD.IADD R205, R205, 0x1, -R251 ;  /* 0x00000001cdcda824 */ /* 0x000fe200078e0afb */
[----:B------:R-:W-:-:S02]  /*1c640*/  ISETP.GE.AND P2, PT, R41, RZ, PT ;  /* 0x000000ff2900720c */ /* 0x000fc40003f46270 */
[----:B------:R-:W-:Y:S01]  /*1c650*/  ISETP.GT.U32.AND P3, PT, R251, R200, PT ;  /* 0x000000c8fb00720c */ /* 0x000fe20003f64070 */
[----:B------:R-:W4:Y:S01]  /*1c660*/  LDL R41, [R1+0x3cb8] ;  /* 0x003cb80001297983 */ /* 0x000f220000100800 */
[----:B------:R-:W-:Y:S02]  /*1c670*/  @!P5 IMAD.MOV R194, RZ, RZ, -R194 ;  /* 0x000000ffffc2d224 */ /* 0x000fe400078e0ac2 */
[----:B------:R-:W-:Y:S01]  /*1c680*/  @!P4 IMAD.IADD R206, R206, 0x1, -R251 ;  /* 0x00000001cecec824 */ /* 0x000fe200078e0afb */
[----:B------:R-:W4:Y:S01]  /*1c690*/  LDL R42, [R1+0x3bd4] ;  /* 0x003bd400012a7983 */ /* 0x000f220000100800 */
[----:B------:R-:W-:-:S03]  /*1c6a0*/  ISETP.GE.AND P4, PT, R40, RZ, PT ;  /* 0x000000ff2800720c */ /* 0x000fc60003f86270 */
[----:B------:R-:W4:Y:S01]  /*1c6b0*/  LDL R40, [R1+0x3cb0] ;  /* 0x003cb00001287983 */ /* 0x000f220000100800 */
[----:B------:R-:W-:Y:S01]  /*1c6c0*/  @!P0 IMAD.MOV R196, RZ, RZ, -R196 ;  /* 0x000000ffffc48224 */ /* 0x000fe200078e0ac4 */
[C---:B------:R-:W-:Y:S02]  /*1c6d0*/  ISETP.GT.U32.AND P5, PT, R251.reuse, R201, PT ;  /* 0x000000c9fb00720c */ /* 0x040fe40003fa4070 */
[C---:B------:R-:W-:Y:S01]  /*1c6e0*/  ISETP.GT.U32.AND P0, PT, R251.reuse, R202, PT ;  /* 0x000000cafb00720c */ /* 0x040fe20003f04070 */
[----:B------:R-:W-:Y:S01]  /*1c6f0*/  @!P3 IMAD.IADD R200, R200, 0x1, -R251 ;  /* 0x00000001c8c8b824 */ /* 0x000fe200078e0afb */
[C---:B------:R-:W-:Y:S01]  /*1c700*/  ISETP.GT.U32.AND P3, PT, R251.reuse, R207, PT ;  /* 0x000000cffb00720c */ /* 0x040fe20003f64070 */
[----:B------:R-:W-:Y:S01]  /*1c710*/  @!P6 IMAD.MOV R195, RZ, RZ, -R195 ;  /* 0x000000ffffc3e224 */ /* 0x000fe200078e0ac3 */
[----:B------:R-:W-:-:S07]  /*1c720*/  ISETP.GT.U32.AND P6, PT, R251, R204, PT ;  /* 0x000000ccfb00720c */ /* 0x000fce0003fc4070 */
[--C-:B------:R-:W-:Y:S01]  /*1c730*/  @!P5 IMAD.IADD R201, R201, 0x1, -R251.reuse ;  /* 0x00000001c9c9d824 */ /* 0x100fe200078e0afb */
[C---:B------:R-:W-:Y:S01]  /*1c740*/  ISETP.GT.U32.AND P5, PT, R251.reuse, R208, PT ;  /* 0x000000d0fb00720c */ /* 0x040fe20003fa4070 */
[--C-:B------:R-:W-:Y:S01]  /*1c750*/  @!P0 IMAD.IADD R202, R202, 0x1, -R251.reuse ;  /* 0x00000001caca8824 */ /* 0x100fe200078e0afb */
[----:B------:R-:W-:Y:S01]  /*1c760*/  ISETP.GT.U32.AND P0, PT, R251, R209, PT ;  /* 0x000000d1fb00720c */ /* 0x000fe20003f04070 */
[--C-:B------:R-:W-:Y:S02]  /*1c770*/  @!P3 IMAD.IADD R207, R207, 0x1, -R251.reuse ;  /* 0x00000001cfcfb824 */ /* 0x100fe400078e0afb */
[----:B------:R-:W-:Y:S01]  /*1c780*/  @!P6 IMAD.IADD R204, R204, 0x1, -R251 ;  /* 0x00000001cccce824 */ /* 0x000fe200078e0afb */
[----:B------:R-:W-:Y:S02]  /*1c790*/  ISETP.GT.U32.AND P6, PT, R251, R211, PT ;  /* 0x000000d3fb00720c */ /* 0x000fe40003fc4070 */
[----:B------:R-:W-:Y:S02]  /*1c7a0*/  ISETP.GE.AND P3, PT, R32, RZ, PT ;  /* 0x000000ff2000720c */ /* 0x000fe40003f66270 */
[----:B------:R-:W4:Y:S03]  /*1c7b0*/  LDL R32, [R1+0x3cac] ;  /* 0x003cac0001207983 */ /* 0x000f260000100800 */
[----:B------:R-:W-:-:S02]  /*1c7c0*/  @!P5 IADD3 R208, R208, -R251, RZ ;  /* 0x800000fbd0d0d210 */ /* 0x000fc40007ffe0ff */
[--C-:B------:R-:W-:Y:S02]  /*1c7d0*/  @!P0 IMAD.IADD R209, R209, 0x1, -R251.reuse ;  /* 0x00000001d1d18824 */ /* 0x100fe400078e0afb */
[----:B------:R-:W-:Y:S01]  /*1c7e0*/  @!P2 IMAD.MOV R200, RZ, RZ, -R200 ;  /* 0x000000ffffc8a224 */ /* 0x000fe200078e0ac8 */
[----:B------:R-:W-:Y:S01]  /*1c7f0*/  ISETP.GT.U32.AND P2, PT, R251, R206, PT ;  /* 0x000000cefb00720c */ /* 0x000fe20003f44070 */
[----:B------:R-:W-:-:S05]  /*1c800*/  @!P6 IMAD.IADD R211, R211, 0x1, -R251 ;  /* 0x00000001d3d3e824 */ /* 0x000fca00078e0afb */
[----:B------:R-:W-:Y:S02]  /*1c810*/  ISETP.GT.U32.AND P6, PT, R251, R211, PT ;  /* 0x000000d3fb00720c */ /* 0x000fe40003fc4070 */
[----:B--2---:R-:W-:Y:S02]  /*1c820*/  ISETP.GE.AND P5, PT, R28, RZ, PT ;  /* 0x000000ff1c00720c */ /* 0x004fe40003fa6270 */
[----:B------:R-:W2:Y:S03]  /*1c830*/  LDL R28, [R1+0x3c04] ;  /* 0x003c0400011c7983 */ /* 0x000ea60000100800 */
[----:B------:R-:W-:-:S06]  /*1c840*/  @!P2 IADD3 R206, R206, -R251, RZ ;  /* 0x800000fbcecea210 */ /* 0x000fcc0007ffe0ff */
[----:B------:R-:W-:Y:S02]  /*1c850*/  @!P6 IADD3 R211, R211, -R251, RZ ;  /* 0x800000fbd3d3e210 */ /* 0x000fe40007ffe0ff */
[----:B---3--:R-:W-:Y:S02]  /*1c860*/  ISETP.GE.AND P0, PT, R27, RZ, PT ;  /* 0x000000ff1b00720c */ /* 0x008fe40003f06270 */
[----:B------:R-:W3:Y:S01]  /*1c870*/  LDL R27, [R1+0x3be8] ;  /* 0x003be800011b7983 */ /* 0x000ee20000100800 */
[----:B----4-:R-:W-:-:S03]  /*1c880*/  ISETP.GE.AND P2, PT, R41, RZ, PT ;  /* 0x000000ff2900720c */ /* 0x010fc60003f46270 */
[----:B------:R-:W4:Y:S01]  /*1c890*/  LDL R41, [R1+0x3bb8] ;  /* 0x003bb80001297983 */ /* 0x000f220000100800 */
[----:B------:R-:W-:-:S03]  /*1c8a0*/  ISETP.GE.AND P6, PT, R40, RZ, PT ;  /* 0x000000ff2800720c */ /* 0x000fc60003fc6270 */
[----:B------:R-:W4:Y:S01]  /*1c8b0*/  LDL R40, [R1+0x3ba4] ;  /* 0x003ba40001287983 */ /* 0x000f220000100800 */
[----:B------:R-:W-:Y:S01]  /*1c8c0*/  @!P1 IMAD.MOV R197, RZ, RZ, -R197 ;  /* 0x000000ffffc59224 */ /* 0x000fe200078e0ac5 */
[----:B------:R-:W-:-:S13]  /*1c8d0*/  ISETP.GT.U32.AND P1, PT, R251, R203, PT ;  /* 0x000000cbfb00720c */ /* 0x000fda0003f24070 */
[----:B------:R-:W-:Y:S02]  /*1c8e0*/  @!P1 IADD3 R203, R203, -R251, RZ ;  /* 0x800000fbcbcb9210 */ /* 0x000fe40007ffe0ff */
[----:B------:R-:W-:Y:S02]  /*1c8f0*/  ISETP.GT.U32.AND P1, PT, R251, R210, PT ;  /* 0x000000d2fb00720c */ /* 0x000fe40003f24070 */
[----:B------:R-:W-:-:S11]  /*1c900*/  @!P4 IADD3 R201, -R201, RZ, RZ ;  /* 0x000000ffc9c9c210 */ /* 0x000fd60007ffe1ff */
[----:B------:R-:W-:Y:S01]  /*1c910*/  @!P1 IMAD.IADD R210, R210, 0x1, -R251 ;  /* 0x00000001d2d29824 */ /* 0x000fe200078e0afb */
[----:B------:R-:W-:Y:S02]  /*1c920*/  ISETP.GE.AND P1, PT, R26, RZ, PT ;  /* 0x000000ff1a00720c */ /* 0x000fe40003f26270 */
[----:B------:R-:W4:Y:S01]  /*1c930*/  LDL R26, [R1+0x3c6c] ;  /* 0x003c6c00011a7983 */ /* 0x000f220000100800 */
[C---:B------:R-:W-:Y:S01]  /*1c940*/  ISETP.GT.U32.AND P4, PT, R251.reuse, R207, PT ;  /* 0x000000cffb00720c */ /* 0x040fe20003f84070 */
[----:B------:R-:W-:Y:S01]  /*1c950*/  @!P5 IMAD.MOV R203, RZ, RZ, -R203 ;  /* 0x000000ffffcbd224 */ /* 0x000fe200078e0acb */
[C---:B------:R-:W-:Y:S01]  /*1c960*/  ISETP.GT.U32.AND P5, PT, R251.reuse, R209, PT ;  /* 0x000000d1fb00720c */ /* 0x040fe20003fa4070 */
[----:B------:R-:W-:Y:S01]  /*1c970*/  @!P0 IMAD.MOV R204, RZ, RZ, -R204 ;  /* 0x000000ffffcc8224 */ /* 0x000fe200078e0acc */
[----:B------:R-:W-:-:S06]  /*1c980*/  ISETP.GT.U32.AND P0, PT, R251, R210, PT ;  /* 0x000000d2fb00720c */ /* 0x000fcc0003f04070 */
[----:B------:R-:W-:Y:S01]  /*1c990*/  @!P1 IMAD.MOV R205, RZ, RZ, -R205 ;  /* 0x000000ffffcd9224 */ /* 0x000fe200078e0acd */
[----:B------:R-:W-:Y:S02]  /*1c9a0*/  ISETP.GT.U32.AND P1, PT, R251, R212, PT ;  /* 0x000000d4fb00720c */ /* 0x000fe40003f24070 */
[--C-:B------:R-:W-:Y:S01]  /*1c9b0*/  @!P4 IMAD.IADD R207, R207, 0x1, -R251.reuse ;  /* 0x00000001cfcfc824 */ /* 0x100fe200078e0afb */
[----:B------:R-:W-:Y:S01]  /*1c9c0*/  ISETP.GT.U32.AND P4, PT, R251, R213, PT ;  /* 0x000000d5fb00720c */ /* 0x000fe20003f84070 */
[--C-:B------:R-:W-:Y:S01]  /*1c9d0*/  @!P5 IMAD.IADD R209, R209, 0x1, -R251.reuse ;  /* 0x00000001d1d1d824 */ /* 0x100fe200078e0afb */
[C---:B------:R-:W-:Y:S01]  /*1c9e0*/  ISETP.GT.U32.AND P5, PT, R251.reuse, R215, PT ;  /* 0x000000d7fb00720c */ /* 0x040fe20003fa4070 */
[----:B------:R-:W-:Y:S01]  /*1c9f0*/  @!P0 IMAD.IADD R210, R210, 0x1, -R251 ;  /* 0x00000001d2d28824 */ /* 0x000fe200078e0afb */
[----:B------:R-:W-:-:S06]  /*1ca00*/  ISETP.GT.U32.AND P0, PT, R251, R216, PT ;  /* 0x000000d8fb00720c */ /* 0x000fcc0003f04070 */
[--C-:B------:R-:W-:Y:S01]  /*1ca10*/  @!P1 IMAD.IADD R212, R212, 0x1, -R251.reuse ;  /* 0x00000001d4d49824 */ /* 0x100fe200078e0afb */
[----:B------:R-:W-:Y:S02]  /*1ca20*/  ISETP.GT.U32.AND P1, PT, R251, R217, PT ;  /* 0x000000d9fb00720c */ /* 0x000fe40003f24070 */
[--C-:B------:R-:W-:Y:S01]  /*1ca30*/  @!P4 IMAD.IADD R213, R213, 0x1, -R251.reuse ;  /* 0x00000001d5d5c824 */ /* 0x100fe200078e0afb */
[----:B------:R-:W-:Y:S02]  /*1ca40*/  ISETP.GE.AND P4, PT, R32, RZ, PT ;  /* 0x000000ff2000720c */ /* 0x000fe40003f86270 */
[----:B------:R-:W4:Y:S01]  /*1ca50*/  LDL R32, [R1+0x3b1c] ;  /* 0x003b1c0001207983 */ /* 0x000f220000100800 */
[----:B------:R-:W-:Y:S01]  /*1ca60*/  @!P5 IMAD.IADD R215, R215, 0x1, -R251 ;  /* 0x00000001d7d7d824 */ /* 0x000fe200078e0afb */
[----:B------:R-:W-:Y:S02]  /*1ca70*/  @!P0 IADD3 R216, R216, -R251, RZ ;  /* 0x800000fbd8d88210 */ /* 0x000fe40007ffe0ff */
[----:B--2---:R-:W-:-:S02]  /*1ca80*/  ISETP.GE.AND P5, PT, R28, RZ, PT ;  /* 0x000000ff1c00720c */ /* 0x004fc40003fa6270 */
[----:B------:R-:W2:Y:S02]  /*1ca90*/  LDL R28, [R1+0x3b18] ;  /* 0x003b1800011c7983 */ /* 0x000ea40000100800 */
[----:B------:R-:W-:Y:S01]  /*1caa0*/  @!P1 IMAD.IADD R217, R217, 0x1, -R251 ;  /* 0x00000001d9d99824 */ /* 0x000fe200078e0afb */
[----:B------:R-:W-:-:S08]  /*1cab0*/  ISETP.GT.U32.AND P1, PT, R251, R212, PT ;  /* 0x000000d4fb00720c */ /* 0x000fd00003f24070 */
[----:B------:R-:W-:Y:S01]  /*1cac0*/  @!P5 IMAD.MOV R210, RZ, RZ, -R210 ;  /* 0x000000ffffd2d224 */ /* 0x000fe200078e0ad2 */
[----:B------:R-:W-:-:S04]  /*1cad0*/  ISETP.GT.U32.AND P5, PT, R251, R217, PT ;  /* 0x000000d9fb00720c */ /* 0x000fc80003fa4070 */
[----:B------:R-:W-:Y:S01]  /*1cae0*/  @!P1 IMAD.IADD R212, R212, 0x1, -R251 ;  /* 0x00000001d4d49824 */ /* 0x000fe200078e0afb */
[----:B------:R-:W-:-:S08]  /*1caf0*/  ISETP.GT.U32.AND P1, PT, R251, R219, PT ;  /* 0x000000dbfb00720c */ /* 0x000fd00003f24070 */
[--C-:B------:R-:W-:Y:S01]  /*1cb00*/  @!P5 IMAD.IADD R217, R217, 0x1, -R251.reuse ;  /* 0x00000001d9d9d824 */ /* 0x100fe200078e0afb */
[----:B------:R-:W-:Y:S02]  /*1cb10*/  ISETP.GE.AND P5, PT, R42, RZ, PT ;  /* 0x000000ff2a00720c */ /* 0x000fe40003fa6270 */
[----:B------:R-:W2:Y:S02]  /*1cb20*/  LDL R42, [R1+0x3b4c] ;  /* 0x003b4c00012a7983 */ /* 0x000ea40000100800 */
[----:B------:R-:W-:Y:S01]  /*1cb30*/  @!P1 IMAD.IADD R219, R219, 0x1, -R251 ;  /* 0x00000001dbdb9824 */ /* 0x000fe200078e0afb */
[----:B---3--:R-:W-:Y:S02]  /*1cb40*/  ISETP.GE.AND P0, PT, R27, RZ, PT ;  /* 0x000000ff1b00720c */ /* 0x008fe40003f06270 */
[----:B------:R-:W3:Y:S11]  /*1cb50*/  LDL R27, [R1+0x3b04] ;  /* 0x003b0400011b7983 */ /* 0x000ef60000100800 */
[----:B------:R-:W-:Y:S01]  /*1cb60*/  @!P0 IMAD.MOV R211, RZ, RZ, -R211 ;  /* 0x000000ffffd38224 */ /* 0x000fe200078e0ad3 */
[----:B------:R-:W-:-:S13]  /*1cb70*/  ISETP.GT.U32.AND P0, PT, R251, R218, PT ;  /* 0x000000dafb00720c */ /* 0x000fda0003f04070 */
[----:B------:R-:W-:Y:S02]  /*1cb80*/  @!P0 IADD3 R218, R218, -R251, RZ ;  /* 0x800000fbdada8210 */ /* 0x000fe40007ffe0ff */
[----:B----4-:R-:W-:Y:S02]  /*1cb90*/  ISETP.GE.AND P0, PT, R41, RZ, PT ;  /* 0x000000ff2900720c */ /* 0x010fe40003f06270 */
        /* <DEDUP_REMOVED lines=8> */
[----:B------:R-:W-:-:S11]  /*1cc20*/  ISETP.GT.U32.AND P2, PT, R251, R213, PT ;  /* 0x000000d5fb00720c */ /* 0x000fd60003f44070 */
[----:B------:R-:W-:Y:S01]  /*1cc30*/  @!P3 IMAD.IADD R214, R214, 0x1, -R251 ;  /* 0x00000001d6d6b824 */ /* 0x000fe200078e0afb */
[----:B------:R-:W-:Y:S02]  /*1cc40*/  ISETP.GE.AND P3, PT, R26, RZ, PT ;  /* 0x000000ff1a00720c */ /* 0x000fe40003f66270 */
[----:B------:R-:W-:Y:S02]  /*1cc50*/  @!P4 IADD3 R208, -R208, RZ, RZ ;  /* 0x000000ffd0d0c210 */ /* 0x000fe40007ffe1ff */
[----:B------:R-:W-:-:S09]  /*1cc60*/  ISETP.GT.U32.AND P4, PT, R251, R214, PT ;  /* 0x000000d6fb00720c */ /* 0x000fd20003f84070 */
[----:B------:R-:W-:Y:S01]  /*1cc70*/  @!P3 IMAD.MOV R209, RZ, RZ, -R209 ;  /* 0x000000ffffd1b224 */ /* 0x000fe200078e0ad1 */
[----:B------:R-:W-:Y:S02]  /*1cc80*/  ISETP.GT.U32.AND P3, PT, R251, R215, PT ;  /* 0x000000d7fb00720c */ /* 0x000fe40003f64070 */
[----:B------:R-:W-:Y:S01]  /*1cc90*/  @!P2 IADD3 R213, R213, -R251, RZ ;  /* 0x800000fbd5d5a210 */ /* 0x000fe20007ffe0ff */
[----:B------:R-:W-:Y:S01]  /*1cca0*/  @!P6 IMAD.MOV R207, RZ, RZ, -R207 ;  /* 0x000000ffffcfe224 */ /* 0x000fe200078e0acf */
[C---:B------:R-:W-:Y:S01]  /*1ccb0*/  ISETP.GT.U32.AND P2, PT, R251.reuse, R220, PT ;  /* 0x000000dcfb00720c */ /* 0x040fe20003f44070 */
[----:B------:R-:W-:Y:S01]  /*1ccc0*/  @!P4 IMAD.IADD R214, R214, 0x1, -R251 ;  /* 0x00000001d6d6c824 */ /* 0x000fe200078e0afb */
[C---:B------:R-:W-:Y:S02]  /*1ccd0*/  ISETP.GT.U32.AND P6, PT, R251.reuse, R216, PT ;  /* 0x000000d8fb00720c */ /* 0x040fe40003fc4070 */
[----:B------:R-:W-:-:S05]  /*1cce0*/  ISETP.GT.U32.AND P4, PT, R251, R221, PT ;  /* 0x000000ddfb00720c */ /* 0x000fca0003f84070 */
[----:B------:R-:W-:Y:S01]  /*1ccf0*/  @!P3 IMAD.IADD R215, R215, 0x1, -R251 ;  /* 0x00000001d7d7b824 */ /* 0x000fe200078e0afb */
[----:B------:R-:W-:-:S03]  /*1cd00*/  ISETP.GT.U32.AND P3, PT, R251, R222, PT ;  /* 0x000000defb00720c */ /* 0x000fc60003f64070 */
[--C-:B------:R-:W-:Y:S01]  /*1cd10*/  @!P2 IMAD.IADD R220, R220, 0x1, -R251.reuse ;  /* 0x00000001dcdca824 */ /* 0x100fe200078e0afb */
[----:B------:R-:W-:Y:S01]  /*1cd20*/  ISETP.GE.AND P2, PT, R32, RZ, PT ;  /* 0x000000ff2000720c */ /* 0x000fe20003f46270 */
[--C-:B------:R-:W-:Y:S01]  /*1cd30*/  @!P6 IMAD.IADD R216, R216, 0x1, -R251.reuse ;  /* 0x00000001d8d8e824 */ /* 0x100fe200078e0afb */
[----:B------:R-:W4:Y:S01]  /*1cd40*/  LDL R32, [R1+0x3a48] ;  /* 0x003a480001207983 */ /* 0x000f220000100800 */
[----:B------:R-:W-:Y:S01]  /*1cd50*/  ISETP.GT.U32.AND P6, PT, R251, R223, PT ;  /* 0x000000dffb00720c */ /* 0x000fe20003fc4070 */
[----:B------:R-:W-:-:S05]  /*1cd60*/  @!P4 IMAD.IADD R221, R221, 0x1, -R251 ;  /* 0x00000001ddddc824 */ /* 0x000fca00078e0afb */
[----:B------:R-:W-:Y:S01]  /*1cd70*/  @!P3 IMAD.IADD R222, R222, 0x1, -R251 ;  /* 0x00000001dedeb824 */ /* 0x000fe200078e0afb */
[----:B--2---:R-:W-:Y:S02]  /*1cd80*/  ISETP.GE.AND P4, PT, R28, RZ, PT ;  /* 0x000000ff1c00720c */ /* 0x004fe40003f86270 */
[----:B------:R-:W2:Y:S01]  /*1cd90*/  LDL R28, [R1+0x3aa4] ;  /* 0x003aa400011c7983 */ /* 0x000ea20000100800 */
[----:B------:R-:W-:Y:S01]  /*1cda0*/  @!P5 IMAD.MOV R212, RZ, RZ, -R212 ;  /* 0x000000ffffd4d224 */ /* 0x000fe200078e0ad4 */
[----:B------:R-:W-:Y:S02]  /*1cdb0*/  ISETP.GT.U32.AND P5, PT, R251, R218, PT ;  /* 0x000000dafb00720c */ /* 0x000fe40003fa4070 */
[----:B------:R-:W-:-:S07]  /*1cdc0*/  @!P6 IADD3 R223, R223, -R251, RZ ;  /* 0x800000fbdfdfe210 */ /* 0x000fce0007ffe0ff */
[----:B------:R-:W-:Y:S02]  /*1cdd0*/  @!P4 IADD3 R216, -R216, RZ, RZ ;  /* 0x000000ffd8d8c210 */ /* 0x000fe40007ffe1ff */
[C---:B------:R-:W-:Y:S02]  /*1cde0*/  ISETP.GT.U32.AND P4, PT, R251.reuse, R223, PT ;  /* 0x000000dffb00720c */ /* 0x040fe40003f84070 */
[----:B------:R-:W-:Y:S01]  /*1cdf0*/  @!P5 IMAD.IADD R218, R218, 0x1, -R251 ;  /* 0x00000001dadad824 */ /* 0x000fe200078e0afb */
[----:B------:R-:W-:Y:S02]  /*1ce00*/  ISETP.GT.U32.AND P5, PT, R251, R225, PT ;  /* 0x000000e1fb00720c */ /* 0x000fe40003fa4070 */
[----:B------:R-:W-:-:S08]  /*1ce10*/  IADD3 R47, R246, 0x1fd, RZ ;  /* 0x000001fdf62f7810 */ /* 0x000fd00007ffe0ff */
[--C-:B------:R-:W-:Y:S01]  /*1ce20*/  @!P4 IMAD.IADD R223, R223, 0x1, -R251.reuse ;  /* 0x00000001dfdfc824 */ /* 0x100fe200078e0afb */
[----:B------:R-:W-:Y:S02]  /*1ce30*/  ISETP.GE.AND P4, PT, R42, RZ, PT ;  /* 0x000000ff2a00720c */ /* 0x000fe40003f86270 */
[----:B------:R-:W-:Y:S01]  /*1ce40*/  @!P5 IMAD.IADD R225, R225, 0x1, -R251 ;  /* 0x00000001e1e1d824 */ /* 0x000fe200078e0afb */
[----:B---3--:R-:W-:Y:S02]  /*1ce50*/  ISETP.GE.AND P3, PT, R27, RZ, PT ;  /* 0x000000ff1b00720c */ /* 0x008fe40003f66270 */
[----:B------:R-:W3:Y:S11]  /*1ce60*/  LDL R27, [R1+0x3ad8] ;  /* 0x003ad800011b7983 */ /* 0x000ef60000100800 */
[----:B------:R-:W-:Y:S01]  /*1ce70*/  @!P3 IMAD.MOV R217, RZ, RZ, -R217 ;  /* 0x000000ffffd9b224 */ /* 0x000fe200078e0ad9 */
[----:B------:R-:W-:Y:S01]  /*1ce80*/  ISETP.GT.U32.AND P3, PT, R251, R224, PT ;  /* 0x000000e0fb00720c */ /* 0x000fe20003f64070 */
[----:B------:R1:W-:Y:S04]  /*1ce90*/  STL [R1+0x35c0], R47 ;  /* 0x0035c02f01007387 */ /* 0x0003e80000100800 */
[----:B------:R-:W3:Y:S01]  /*1cea0*/  LDL R42, [R1+0x3abc] ;  /* 0x003abc00012a7983 */ /* 0x000ee20000100800 */
[----:B------:R-:W-:-:S07]  /*1ceb0*/  @!P0 IMAD.MOV R213, RZ, RZ, -R213 ;  /* 0x000000ffffd58224 */ /* 0x000fce00078e0ad5 */
[----:B------:R-:W-:Y:S02]  /*1cec0*/  @!P3 IMAD.IADD R224, R224, 0x1, -R251 ;  /* 0x00000001e0e0b824 */ /* 0x000fe400078e0afb */
[----:B------:R-:W-:Y:S02]  /*1ced0*/  @!P1 IMAD.MOV R214, RZ, RZ, -R214 ;  /* 0x000000ffffd69224 */ /* 0x000fe400078e0ad6 */
        /* <DEDUP_REMOVED lines=20> */
[----:B------:R-:W-:-:S04]  /*1d020*/  @!P1 IMAD.IADD R227, R227, 0x1, -R251 ;  /* 0x00000001e3e39824 */ /* 0x000fc800078e0afb */
[--C-:B------:R-:W-:Y:S01]  /*1d030*/  @!P2 IMAD.IADD R228, R228, 0x1, -R251.reuse ;  /* 0x00000001e4e4a824 */ /* 0x100fe200078e0afb */
[----:B------:R-:W-:Y:S02]  /*1d040*/  @!P3 IADD3 R219, -R219, RZ, RZ ;  /* 0x000000ffdbdbb210 */ /* 0x000fe40007ffe1ff */
[----:B------:R-:W-:Y:S01]  /*1d050*/  ISETP.GT.U32.AND P3, PT, R251, R225, PT ;  /* 0x000000e1fb00720c */ /* 0x000fe20003f64070 */
[----:B------:R-:W-:Y:S01]  /*1d060*/  @!P6 IMAD.IADD R229, R229, 0x1, -R251 ;  /* 0x00000001e5e5e824 */ /* 0x000fe200078e0afb */
[----:B------:R-:W-:Y:S02]  /*1d070*/  ISETP.GT.U32.AND P4, PT, R251, R224, PT ;  /* 0x000000e0fb00720c */ /* 0x000fe40003f84070 */
[----:B------:R-:W-:Y:S02]  /*1d080*/  ISETP.GE.AND P0, PT, R32, RZ, PT ;  /* 0x000000ff2000720c */ /* 0x000fe40003f06270 */
[----:B------:R-:W4:Y:S01]  /*1d090*/  LDL R32, [R1+0x3a08] ;  /* 0x003a080001207983 */ /* 0x000f220000100800 */
[----:B--2---:R-:W-:-:S03]  /*1d0a0*/  ISETP.GE.AND P1, PT, R28, RZ, PT ;  /* 0x000000ff1c00720c */ /* 0x004fc60003f26270 */
[----:B------:R-:W2:Y:S03]  /*1d0b0*/  LDL R28, [R1+0x39e4] ;  /* 0x0039e400011c7983 */ /* 0x000ea60000100800 */
[----:B------:R-:W-:Y:S01]  /*1d0c0*/  @!P3 IMAD.IADD R225, R225, 0x1, -R251 ;  /* 0x00000001e1e1b824 */ /* 0x000fe200078e0afb */
[----:B------:R-:W-:-:S06]  /*1d0d0*/  ISETP.GT.U32.AND P3, PT, R251, R231, PT ;  /* 0x000000e7fb00720c */ /* 0x000fcc0003f64070 */
[----:B------:R-:W-:Y:S01]  /*1d0e0*/  @!P1 IMAD.MOV R222, RZ, RZ, -R222 ;  /* 0x000000ffffde9224 */ /* 0x000fe200078e0ade */
[----:B------:R-:W-:Y:S02]  /*1d0f0*/  ISETP.GT.U32.AND P1, PT, R251, R229, PT ;  /* 0x000000e5fb00720c */ /* 0x000fe40003f24070 */
[----:B------:R-:W-:-:S04]  /*1d100*/  @!P4 IADD3 R224, R224, -R251, RZ ;  /* 0x800000fbe0e0c210 */ /* 0x000fc80007ffe0ff */
[----:B------:R-:W-:-:S07]  /*1d110*/  @!P3 IMAD.IADD R231, R231, 0x1, -R251 ;  /* 0x00000001e7e7b824 */ /* 0x000fce00078e0afb */
[----:B------:R-:W-:Y:S02]  /*1d120*/  @!P1 IADD3 R229, R229, -R251, RZ ;  /* 0x800000fbe5e59210 */ /* 0x000fe40007ffe0ff */
[----:B---3--:R-:W-:Y:S02]  /*1d130*/  ISETP.GE.AND P2, PT, R27, RZ, PT ;  /* 0x000000ff1b00720c */ /* 0x008fe40003f46270 */
[----:B------:R-:W3:Y:S01]  /*1d140*/  LDL R27, [R1+0x3a40] ;  /* 0x003a4000011b7983 */ /* 0x000ee20000100800 */
[----:B------:R-:W-:-:S03]  /*1d150*/  ISETP.GE.AND P4, PT, R42, RZ, PT ;  /* 0x000000ff2a00720c */ /* 0x000fc60003f86270 */
[----:B------:R-:W3:Y:S01]  /*1d160*/  LDL R42, [R1+0x3960] ;  /* 0x00396000012a7983 */ /* 0x000ee20000100800 */
[----:B----4-:R-:W-:-:S03]  /*1d170*/  ISETP.GE.AND P1, PT, R41, RZ, PT ;  /* 0x000000ff2900720c */ /* 0x010fc60003f26270 */
[----:B------:R-:W4:Y:S01]  /*1d180*/  LDL R41, [R1+0x3958] ;  /* 0x0039580001297983 */ /* 0x000f220000100800 */
[----:B------:R-:W-:-:S03]  /*1d190*/  ISETP.GE.AND P3, PT, R40, RZ, PT ;  /* 0x000000ff2800720c */ /* 0x000fc60003f66270 */
[----:B------:R-:W4:Y:S01]  /*1d1a0*/  LDL R40, [R1+0x3930] ;  /* 0x0039300001287983 */ /* 0x000f220000100800 */
[----:B------:R-:W-:Y:S01]  /*1d1b0*/  @!P0 IMAD.MOV R221, RZ, RZ, -R221 ;  /* 0x000000ffffdd8224 */ /* 0x000fe200078e0add */
[C---:B------:R-:W-:Y:S01]  /*1d1c0*/  ISETP.GT.U32.AND P0, PT, R251.reuse, R227, PT ;  /* 0x000000e3fb00720c */ /* 0x040fe20003f04070 */
[----:B------:R-:W-:Y:S01]  /*1d1d0*/  @!P2 IMAD.MOV R223, RZ, RZ, -R223 ;  /* 0x000000ffffdfa224 */ /* 0x000fe200078e0adf */
[C---:B------:R-:W-:Y:S01]  /*1d1e0*/  ISETP.GT.U32.AND P2, PT, R251.reuse, R230, PT ;  /* 0x000000e6fb00720c */ /* 0x040fe20003f44070 */
[----:B------:R-:W-:Y:S01]  /*1d1f0*/  @!P5 IMAD.MOV R220, RZ, RZ, -R220 ;  /* 0x000000ffffdcd224 */ /* 0x000fe200078e0adc */
        /* <DEDUP_REMOVED lines=10> */
[--C-:B------:R-:W-:Y:S02]  /*1d2a0*/  @!P0 IMAD.IADD R233, R233, 0x1, -R251.reuse ;  /* 0x00000001e9e98824 */ /* 0x100fe400078e0afb */
[--C-:B------:R-:W-:Y:S01]  /*1d2b0*/  @!P2 IMAD.IADD R235, R235, 0x1, -R251.reuse ;  /* 0x00000001ebeba824 */ /* 0x100fe200078e0afb */
[C---:B------:R-:W-:Y:S01]  /*1d2c0*/  ISETP.GT.U32.AND P2, PT, R251.reuse, R230, PT ;  /* 0x000000e6fb00720c */ /* 0x040fe20003f44070 */
[----:B------:R-:W-:Y:S02]  /*1d2d0*/  @!P5 IMAD.IADD R232, R232, 0x1, -R251 ;  /* 0x00000001e8e8d824 */ /* 0x000fe400078e0afb */
[----:B------:R-:W-:Y:S01]  /*1d2e0*/  @!P6 IADD3 R234, R234, -R251, RZ ;  /* 0x800000fbeaeae210 */ /* 0x000fe20007ffe0ff */
[----:B------:R-:W-:Y:S01]  /*1d2f0*/  @!P1 IMAD.MOV R225, RZ, RZ, -R225 ;  /* 0x000000ffffe19224 */ /* 0x000fe200078e0ae1 */
[----:B------:R-:W-:-:S08]  /*1d300*/  ISETP.GT.U32.AND P1, PT, R251, R231, PT ;  /* 0x000000e7fb00720c */ /* 0x000fd00003f24070 */
[----:B------:R-:W-:Y:S01]  /*1d310*/  @!P2 IMAD.IADD R230, R230, 0x1, -R251 ;  /* 0x00000001e6e6a824 */ /* 0x000fe200078e0afb */
[----:B------:R-:W-:Y:S02]  /*1d320*/  ISETP.GE.AND P0, PT, R32, RZ, PT ;  /* 0x000000ff2000720c */ /* 0x000fe40003f06270 */
[----:B------:R-:W4:Y:S01]  /*1d330*/  LDL R32, [R1+0x398c] ;  /* 0x00398c0001207983 */ /* 0x000f220000100800 */
[----:B--2---:R-:W-:-:S03]  /*1d340*/  ISETP.GE.AND P6, PT, R28, RZ, PT ;  /* 0x000000ff1c00720c */ /* 0x004fc60003fc6270 */
[----:B------:R-:W2:Y:S01]  /*1d350*/  LDL R28, [R1+0x38a4] ;  /* 0x0038a400011c7983 */ /* 0x000ea20000100800 */
[----:B------:R-:W-:Y:S02]  /*1d360*/  ISETP.GT.U32.AND P2, PT, R251, R237, PT ;  /* 0x000000edfb00720c */ /* 0x000fe40003f44070 */
[----:B------:R-:W-:-:S07]  /*1d370*/  @!P1 IADD3 R231, R231, -R251, RZ ;  /* 0x800000fbe7e79210 */ /* 0x000fce0007ffe0ff */
[----:B------:R-:W-:Y:S01]  /*1d380*/  @!P6 IMAD.MOV R229, RZ, RZ, -R229 ;  /* 0x000000ffffe5e224 */ /* 0x000fe200078e0ae5 */
[C---:B------:R-:W-:Y:S02]  /*1d390*/  ISETP.GT.U32.AND P6, PT, R251.reuse, R236, PT ;  /* 0x000000ecfb00720c */ /* 0x040fe40003fc4070 */
[----:B------:R-:W-:Y:S01]  /*1d3a0*/  ISETP.GT.U32.AND P1, PT, R251, R238, PT ;  /* 0x000000eefb00720c */ /* 0x000fe20003f24070 */
[----:B------:R-:W-:-:S10]  /*1d3b0*/  @!P2 IMAD.IADD R237, R237, 0x1, -R251 ;  /* 0x00000001ededa824 */ /* 0x000fd400078e0afb */
[----:B------:R-:W-:Y:S02]  /*1d3c0*/  @!P6 IADD3 R236, R236, -R251, RZ ;  /* 0x800000fbecece210 */ /* 0x000fe40007ffe0ff */
[----:B------:R-:W-:Y:S01]  /*1d3d0*/  @!P1 IMAD.IADD R238, R238, 0x1, -R251 ;  /* 0x00000001eeee9824 */ /* 0x000fe200078e0afb */
[----:B---3--:R-:W-:-:S13]  /*1d3e0*/  ISETP.GE.AND P5, PT, R27, RZ, PT ;  /* 0x000000ff1b00720c */ /* 0x008fda0003fa6270 */
[----:B------:R-:W-:Y:S01]  /*1d3f0*/  @!P5 IMAD.MOV R227, RZ, RZ, -R227 ;  /* 0x000000ffffe3d224 */ /* 0x000fe200078e0ae3 */
[----:B------:R-:W-:Y:S02]  /*1d400*/  ISETP.GT.U32.AND P5, PT, R251, R235, PT ;  /* 0x000000ebfb00720c */ /* 0x000fe40003fa4070 */
[----:B------:R-:W-:Y:S02]  /*1d410*/  ISETP.GE.AND P6, PT, R42, RZ, PT ;  /* 0x000000ff2a00720c */ /* 0x000fe40003fc6270 */
[----:B------:R-:W3:Y:S09]  /*1d420*/  LDL R42, [R1+0x388c] ;  /* 0x00388c00012a7983 */ /* 0x000ef20000100800 */
[----:B------:R-:W-:Y:S01]  /*1d430*/  @!P5 IMAD.IADD R235, R235, 0x1, -R251 ;  /* 0x00000001ebebd824 */ /* 0x000fe200078e0afb */
[----:B------:R-:W-:-:S02]  /*1d440*/  ISETP.GE.AND P5, PT, R43, RZ, PT ;  /* 0x000000ff2b00720c */ /* 0x000fc40003fa6270 */
[----:B------:R-:W3:Y:S01]  /*1d450*/  LDL R43, [R1+0x38a0] ;  /* 0x0038a000012b7983 */ /* 0x000ee20000100800 */
[----:B----4-:R-:W-:-:S03]  /*1d460*/  ISETP.GE.AND P2, PT, R41, RZ, PT ;  /* 0x000000ff2900720c */ /* 0x010fc60003f46270 */
[----:B------:R-:W4:Y:S01]  /*1d470*/  LDL R41, [R1+0x38d4] ;  /* 0x0038d40001297983 */ /* 0x000f220000100800 */
[----:B------:R-:W-:-:S03]  /*1d480*/  ISETP.GE.AND P1, PT, R40, RZ, PT ;  /* 0x000000ff2800720c */ /* 0x000fc60003f26270 */
[----:B------:R-:W4:Y:S01]  /*1d490*/  LDL R40, [R1+0x3900] ;  /* 0x0039000001287983 */ /* 0x000f220000100800 */
[----:B------:R-:W-:Y:S02]  /*1d4a0*/  @!P3 IADD3 R226, -R226, RZ, RZ ;  /* 0x000000ffe2e2b210 */ /* 0x000fe40007ffe1ff */
[C---:B------:R-:W-:Y:S01]  /*1d4b0*/  ISETP.GT.U32.AND P3, PT, R251.reuse, R232, PT ;  /* 0x000000e8fb00720c */ /* 0x040fe20003f64070 */
[----:B------:R-:W-:Y:S01]  /*1d4c0*/  @!P0 IMAD.MOV R228, RZ, RZ, -R228 ;  /* 0x000000ffffe48224 */ /* 0x000fe200078e0ae4 */
[C---:B------:R-:W-:Y:S01]  /*1d4d0*/  ISETP.GT.U32.AND P0, PT, R251.reuse, R234, PT ;  /* 0x000000eafb00720c */ /* 0x040fe20003f04070 */
[----:B------:R-:W-:Y:S01]  /*1d4e0*/  @!P4 IMAD.MOV R224, RZ, RZ, -R224 ;  /* 0x000000ffffe0c224 */ /* 0x000fe200078e0ae0 */
[----:B------:R-:W-:-:S09]  /*1d4f0*/  ISETP.GT.U32.AND P4, PT, R251, R233, PT ;  /* 0x000000e9fb00720c */ /* 0x000fd20003f84070 */
[--C-:B------:R-:W-:Y:S01]  /*1d500*/  @!P3 IMAD.IADD R232, R232, 0x1, -R251.reuse ;  /* 0x00000001e8e8b824 */ /* 0x100fe200078e0afb */
[C---:B------:R-:W-:Y:S01]  /*1d510*/  ISETP.GT.U32.AND P3, PT, R251.reuse, R239, PT ;  /* 0x000000effb00720c */ /* 0x040fe20003f64070 */
[--C-:B------:R-:W-:Y:S01]  /*1d520*/  @!P0 IMAD.IADD R234, R234, 0x1, -R251.reuse ;  /* 0x00000001eaea8824 */ /* 0x100fe200078e0afb */
[----:B------:R-:W-:Y:S01]  /*1d530*/  ISETP.GT.U32.AND P0, PT, R251, R241, PT ;  /* 0x000000f1fb00720c */ /* 0x000fe20003f04070 */
[----:B------:R-:W-:Y:S01]  /*1d540*/  @!P4 IMAD.IADD R233, R233, 0x1, -R251 ;  /* 0x00000001e9e9c824 */ /* 0x000fe200078e0afb */
[----:B------:R-:W-:-:S09]  /*1d550*/  ISETP.GT.U32.AND P4, PT, R251, R240, PT ;  /* 0x000000f0fb00720c */ /* 0x000fd20003f84070 */
[--C-:B------:R-:W-:Y:S02]  /*1d560*/  @!P3 IMAD.IADD R239, R239, 0x1, -R251.reuse ;  /* 0x00000001efefb824 */ /* 0x100fe400078e0afb */
[----:B------:R-:W-:Y:S02]  /*1d570*/  @!P0 IADD3 R241, R241, -R251, RZ ;  /* 0x800000fbf1f18210 */ /* 0x000fe40007ffe0ff */
[----:B------:R-:W-:Y:S01]  /*1d580*/  @!P4 IMAD.IADD R240, R240, 0x1, -R251 ;  /* 0x00000001f0f0c824 */ /* 0x000fe200078e0afb */
[C---:B------:R-:W-:Y:S01]  /*1d590*/  ISETP.GT.U32.AND P0, PT, R251.reuse, R236, PT ;  /* 0x000000ecfb00720c */ /* 0x040fe20003f04070 */
[----:B------:R-:W-:Y:S01]  /*1d5a0*/  @!P5 IMAD.MOV R230, RZ, RZ, -R230 ;  /* 0x000000ffffe6d224 */ /* 0x000fe200078e0ae6 */
[C---:B------:R-:W-:Y:S01]  /*1d5b0*/  ISETP.GT.U32.AND P5, PT, R251.reuse, R237, PT ;  /* 0x000000edfb00720c */ /* 0x040fe20003fa4070 */
[----:B------:R-:W-:Y:S01]  /*1d5c0*/  @!P6 IMAD.MOV R231, RZ, RZ, -R231 ;  /* 0x000000ffffe7e224 */ /* 0x000fe200078e0ae7 */
[----:B------:R-:W-:Y:S02]  /*1d5d0*/  ISETP.GT.U32.AND P6, PT, R251, R241, PT ;  /* 0x000000f1fb00720c */ /* 0x000fe40003fc4070 */
[----:B------:R-:W-:-:S02]  /*1d5e0*/  ISETP.GE.AND P3, PT, R32, RZ, PT ;  /* 0x000000ff2000720c */ /* 0x000fc40003f66270 */
[----:B------:R-:W4:Y:S01]  /*1d5f0*/  LDL R32, [R1+0x3818] ;  /* 0x0038180001207983 */ /* 0x000f220000100800 */
[----:B--2---:R-:W-:-:S04]  /*1d600*/  ISETP.GE.AND P4, PT, R28, RZ, PT ;  /* 0x000000ff1c00720c */ /* 0x004fc80003f86270 */
[--C-:B------:R-:W-:Y:S01]  /*1d610*/  @!P0 IMAD.IADD R236, R236, 0x1, -R251.reuse ;  /* 0x00000001ecec8824 */ /* 0x100fe200078e0afb */
[----:B------:R-:W-:Y:S01]  /*1d620*/  ISETP.GT.U32.AND P0, PT, R251, R243, PT ;  /* 0x000000f3fb00720c */ /* 0x000fe20003f04070 */
[----:B------:R-:W-:Y:S01]  /*1d630*/  @!P5 IMAD.IADD R237, R237, 0x1, -R251 ;  /* 0x00000001ededd824 */ /* 0x000fe200078e0afb */
[C---:B------:R-:W-:Y:S01]  /*1d640*/  ISETP.GT.U32.AND P5, PT, R251.reuse, R244, PT ;  /* 0x000000f4fb00720c */ /* 0x040fe20003fa4070 */
[----:B------:R-:W2:Y:S05]  /*1d650*/  LDL R28, [R1+0x385c] ;  /* 0x00385c00011c7983 */ /* 0x000eaa0000100800 */
[----:B------:R-:W-:Y:S01]  /*1d660*/  @!P4 IMAD.MOV R235, RZ, RZ, -R235 ;  /* 0x000000ffffebc224 */ /* 0x000fe200078e0aeb */
[----:B------:R-:W-:-:S02]  /*1d670*/  ISETP.GT.U32.AND P4, PT, R251, R242, PT ;  /* 0x000000f2fb00720c */ /* 0x000fc40003f84070 */
[----:B------:R-:W-:Y:S02]  /*1d680*/  IADD3 R46, R246, 0x1fe, RZ ;  /* 0x000001fef62e7810 */ /* 0x000fe40007ffe0ff */
[--C-:B------:R-:W-:Y:S01]  /*1d690*/  @!P0 IMAD.IADD R243, R243, 0x1, -R251.reuse ;  /* 0x00000001f3f38824 */ /* 0x100fe200078e0afb */
[----:B------:R-:W2:Y:S01]  /*1d6a0*/  LDL.LU R246, [R1+0x3ec0] ;  /* 0x003ec00001f67983 */ /* 0x000ea20000300800 */
[----:B------:R-:W-:-:S03]  /*1d6b0*/  @!P6 IMAD.IADD R241, R241, 0x1, -R251 ;  /* 0x00000001f1f1e824 */ /* 0x000fc600078e0afb */
[----:B------:R1:W-:Y:S01]  /*1d6c0*/  STL [R1+0x35b0], R46 ;  /* 0x0035b02e01007387 */ /* 0x0003e20000100800 */
[----:B------:R-:W-:Y:S01]  /*1d6d0*/  @!P5 IADD3 R244, R244, -R251, RZ ;  /* 0x800000fbf4f4d210 */ /* 0x000fe20007ffe0ff */
[----:B------:R-:W-:Y:S01]  /*1d6e0*/  @!P2 IMAD.MOV R232, RZ, RZ, -R232 ;  /* 0x000000ffffe8a224 */ /* 0x000fe200078e0ae8 */
[----:B------:R-:W-:Y:S01]  /*1d6f0*/  @!P3 IADD3 R234, -R234, RZ, RZ ;  /* 0x000000ffeaeab210 */ /* 0x000fe20007ffe1ff */
[----:B------:R-:W-:Y:S01]  /*1d700*/  @!P1 IMAD.MOV R233, RZ, RZ, -R233 ;  /* 0x000000ffffe99224 */ /* 0x000fe200078e0ae9 */
[----:B------:R-:W2:Y:S01]  /*1d710*/  LDL R44, [R1+0x3784] ;  /* 0x00378400012c7983 */ /* 0x000ea20000100800 */
[----:B------:R-:W-:-:S03]  /*1d720*/  @!P4 IMAD.IADD R242, R242, 0x1, -R251 ;  /* 0x00000001f2f2c824 */ /* 0x000fc600078e0afb */
[----:B------:R-:W2:Y:S01]  /*1d730*/  LDL R45, [R1+0x36c4] ;  /* 0x0036c400012d7983 */ /* 0x000ea20000100800 */
[----:B---3--:R-:W-:-:S03]  /*1d740*/  ISETP.GE.AND P4, PT, R42, RZ, PT ;  /* 0x000000ff2a00720c */ /* 0x008fc60003f86270 */
[----:B------:R-:W3:Y:S01]  /*1d750*/  LDL R42, [R1+0x379c] ;  /* 0x00379c00012a7983 */ /* 0x000ee20000100800 */
[----:B------:R-:W-:-:S03]  /*1d760*/  ISETP.GE.AND P6, PT, R43, RZ, PT ;  /* 0x000000ff2b00720c */ /* 0x000fc60003fc6270 */
[----:B------:R-:W2:Y:S01]  /*1d770*/  LDL R43, [R1+0x3830] ;  /* 0x00383000012b7983 */ /* 0x000ea20000100800 */
        /* <DEDUP_REMOVED lines=11> */
[----:B------:R-:W-:Y:S02]  /*1d830*/  @!P4 IADD3 R237, -R237, RZ, RZ ;  /* 0x000000ffededc210 */ /* 0x000fe40007ffe1ff */
[----:B------:R-:W-:-:S07]  /*1d840*/  ISETP.GT.U32.AND P4, PT, R251, R243, PT ;  /* 0x000000f3fb00720c */ /* 0x000fce0003f84070 */
[--C-:B------:R-:W-:Y:S01]  /*1d850*/  @!P2 IMAD.IADD R245, R245, 0x1, -R251.reuse ;  /* 0x00000001f5f5a824 */ /* 0x100fe200078e0afb */
[----:B------:R-:W-:Y:S01]  /*1d860*/  @!P1 IADD3 R239, R239, -R251, RZ ;  /* 0x800000fbefef9210 */ /* 0x000fe20007ffe0ff */
[----:B------:R-:W-:-:S04]  /*1d870*/  @!P3 IMAD.IADD R247, R247, 0x1, -R251 ;  /* 0x00000001f7f7b824 */ /* 0x000fc800078e0afb */
[----:B------:R-:W-:Y:S01]  /*1d880*/  @!P5 IMAD.MOV R239, RZ, RZ, -R239 ;  /* 0x000000ffffefd224 */ /* 0x000fe200078e0aef */
[----:B------:R-:W-:Y:S01]  /*1d890*/  ISETP.GT.U32.AND P5, PT, R251, R245, PT ;  /* 0x000000f5fb00720c */ /* 0x000fe20003fa4070 */
[--C-:B------:R-:W-:Y:S01]  /*1d8a0*/  @!P4 IMAD.IADD R243, R243, 0x1, -R251.reuse ;  /* 0x00000001f3f3c824 */ /* 0x100fe200078e0afb */
[C---:B------:R-:W-:Y:S01]  /*1d8b0*/  ISETP.GT.U32.AND P4, PT, R251.reuse, R249, PT ;  /* 0x000000f9fb00720c */ /* 0x040fe20003f84070 */
[----:B------:R-:W-:Y:S01]  /*1d8c0*/  @!P6 IMAD.MOV R236, RZ, RZ, -R236 ;  /* 0x000000ffffece224 */ /* 0x000fe200078e0aec */
[C---:B------:R-:W-:Y:S02]  /*1d8d0*/  ISETP.GT.U32.AND P3, PT, R251.reuse, R242, PT ;  /* 0x000000f2fb00720c */ /* 0x040fe40003f64070 */
[----:B------:R-:W-:Y:S02]  /*1d8e0*/  ISETP.GT.U32.AND P6, PT, R251, R247, PT ;  /* 0x000000f7fb00720c */ /* 0x000fe40003fc4070 */
[----:B------:R-:W-:Y:S02]  /*1d8f0*/  ISETP.GE.AND P2, PT, R32, RZ, PT ;  /* 0x000000ff2000720c */ /* 0x000fe40003f46270 */
[----:B------:R-:W4:Y:S03]  /*1d900*/  LDL R32, [R1+0x37b4] ;  /* 0x0037b40001207983 */ /* 0x000f260000100800 */
[--C-:B------:R-:W-:Y:S01]  /*1d910*/  @!P5 IMAD.IADD R245, R245, 0x1, -R251.reuse ;  /* 0x00000001f5f5d824 */ /* 0x100fe200078e0afb */
[----:B------:R-:W-:Y:S01]  /*1d920*/  ISETP.GT.U32.AND P5, PT, R251, R0, PT ;  /* 0x00000000fb00720c */ /* 0x000fe20003fa4070 */
[----:B------:R-:W-:-:S02]  /*1d930*/  @!P4 IMAD.IADD R249, R249, 0x1, -R251 ;  /* 0x00000001f9f9c824 */ /* 0x000fc400078e0afb */
[-C--:B------:R-:W-:Y:S02]  /*1d940*/  @!P3 IADD3 R242, R242, -R251.reuse, RZ ;  /* 0x800000fbf2f2b210 */ /* 0x080fe40007ffe0ff */
[----:B------:R-:W-:-:S08]  /*1d950*/  @!P6 IADD3 R247, R247, -R251, RZ ;  /* 0x800000fbf7f7e210 */ /* 0x000fd00007ffe0ff */
[----:B------:R-:W-:Y:S01]  /*1d960*/  @!P5 IMAD.IADD R0, R0, 0x1, -R251 ;  /* 0x000000010000d824 */ /* 0x000fe200078e0afb */
[----:B---3--:R-:W-:Y:S02]  /*1d970*/  ISETP.GE.AND P6, PT, R42, RZ, PT ;  /* 0x000000ff2a00720c */ /* 0x008fe40003fc6270 */
[----:B------:R-:W3:Y:S01]  /*1d980*/  LDL R42, [R1+0x377c] ;  /* 0x00377c00012a7983 */ /* 0x000ee20000100800 */
[----:B--2---:R-:W-:-:S03]  /*1d990*/  ISETP.GE.AND P3, PT, R43, RZ, PT ;  /* 0x000000ff2b00720c */ /* 0x004fc60003f66270 */
[----:B------:R-:W2:Y:S01]  /*1d9a0*/  LDL R43, [R1+0x3780] ;  /* 0x00378000012b7983 */ /* 0x000ea20000100800 */
[----:B----4-:R-:W-:-:S03]  /*1d9b0*/  ISETP.GE.AND P4, PT, R41, RZ, PT ;  /* 0x000000ff2900720c */ /* 0x010fc60003f86270 */
[----:B------:R-:W4:Y:S01]  /*1d9c0*/  LDL R41, [R1+0x3764] ;  /* 0x0037640001297983 */ /* 0x000f220000100800 */
[----:B------:R-:W-:-:S03]  /*1d9d0*/  ISETP.GE.AND P5, PT, R40, RZ, PT ;  /* 0x000000ff2800720c */ /* 0x000fc60003fa6270 */
[----:B------:R-:W4:Y:S01]  /*1d9e0*/  LDL R40, [R1+0x373c] ;  /* 0x00373c0001287983 */ /* 0x000f220000100800 */
[----:B------:R-:W-:-:S13]  /*1d9f0*/  ISETP.GT.U32.AND P1, PT, R251, R246, PT ;  /* 0x000000f6fb00720c */ /* 0x000fda0003f24070 */
[----:B------:R-:W-:Y:S01]  /*1da00*/  @!P1 IMAD.IADD R246, R246, 0x1, -R251 ;  /* 0x00000001f6f69824 */ /* 0x000fe200078e0afb */
[----:B------:R-:W-:Y:S02]  /*1da10*/  ISETP.GE.AND P1, PT, R28, RZ, PT ;  /* 0x000000ff1c00720c */ /* 0x000fe40003f26270 */
[----:B------:R-:W4:Y:S01]  /*1da20*/  LDL R28, [R1+0x37c8] ;  /* 0x0037c800011c7983 */ /* 0x000f220000100800 */
[----:B------:R-:W-:Y:S01]  /*1da30*/  @!P2 IMAD.MOV R240, RZ, RZ, -R240 ;  /* 0x000000fffff0a224 */ /* 0x000fe200078e0af0 */
[C---:B------:R-:W-:Y:S01]  /*1da40*/  ISETP.GT.U32.AND P2, PT, R251.reuse, R246, PT ;  /* 0x000000f6fb00720c */ /* 0x040fe20003f44070 */
[----:B------:R-:W-:Y:S01]  /*1da50*/  @!P0 IMAD.MOV R238, RZ, RZ, -R238 ;  /* 0x000000ffffee8224 */ /* 0x000fe200078e0aee */
[----:B------:R-:W-:-:S07]  /*1da60*/  ISETP.GT.U32.AND P0, PT, R251, R244, PT ;  /* 0x000000f4fb00720c */ /* 0x000fce0003f04070 */
[----:B------:R-:W-:Y:S01]  /*1da70*/  @!P1 IMAD.MOV R241, RZ, RZ, -R241 ;  /* 0x000000fffff19224 */ /* 0x000fe200078e0af1 */
[----:B------:R-:W-:-:S03]  /*1da80*/  ISETP.GT.U32.AND P1, PT, R251, R248, PT ;  /* 0x000000f8fb00720c */ /* 0x000fc60003f24070 */
[--C-:B------:R-:W-:Y:S01]  /*1da90*/  @!P2 IMAD.IADD R246, R246, 0x1, -R251.reuse ;  /* 0x00000001f6f6a824 */ /* 0x100fe200078e0afb */
[C---:B------:R-:W-:Y:S01]  /*1daa0*/  ISETP.GT.U32.AND P2, PT, R251.reuse, R2, PT ;  /* 0x00000002fb00720c */ /* 0x040fe20003f44070 */
[----:B------:R-:W-:Y:S01]  /*1dab0*/  @!P0 IMAD.IADD R244, R244, 0x1, -R251 ;  /* 0x00000001f4f48824 */ /* 0x000fe200078e0afb */
[----:B------:R-:W-:-:S07]  /*1dac0*/  ISETP.GT.U32.AND P0, PT, R251, R250, PT ;  /* 0x000000fafb00720c */ /* 0x000fce0003f04070 */
[----:B------:R-:W-:Y:S01]  /*1dad0*/  @!P1 IMAD.IADD R248, R248, 0x1, -R251 ;  /* 0x00000001f8f89824 */ /* 0x000fe200078e0afb */
[----:B------:R-:W-:-:S03]  /*1dae0*/  ISETP.GT.U32.AND P1, PT, R251, R3, PT ;  /* 0x00000003fb00720c */ /* 0x000fc60003f24070 */
[----:B------:R-:W-:Y:S01]  /*1daf0*/  @!P2 IADD3 R2, R2, -R251, RZ ;  /* 0x800000fb0202a210 */ /* 0x000fe20007ffe0ff */
[----:B------:R-:W-:Y:S01]  /*1db00*/  @!P3 IMAD.MOV R242, RZ, RZ, -R242 ;  /* 0x000000fffff2b224 */ /* 0x000fe200078e0af2 */
[----:B------:R-:W-:Y:S01]  /*1db10*/  ISETP.GT.U32.AND P3, PT, R251, R249, PT ;  /* 0x000000f9fb00720c */ /* 0x000fe20003f64070 */
[----:B------:R-:W-:Y:S01]  /*1db20*/  @!P0 IMAD.IADD R250, R250, 0x1, -R251 ;  /* 0x00000001fafa8824 */ /* 0x000fe200078e0afb */
[----:B------:R-:W-:-:S06]  /*1db30*/  @!P4 IADD3 R244, -R244, RZ, RZ ;  /* 0x000000fff4f4c210 */ /* 0x000fcc0007ffe1ff */
[----:B------:R-:W-:Y:S01]  /*1db40*/  @!P1 IMAD.IADD R3, R3, 0x1, -R251 ;  /* 0x0000000103039824 */ /* 0x000fe200078e0afb */
[C---:B------:R-:W-:Y:S02]  /*1db50*/  ISETP.GT.U32.AND P1, PT, R251.reuse, R248, PT ;  /* 0x000000f8fb00720c */ /* 0x040fe40003f24070 */
[----:B------:R-:W-:Y:S02]  /*1db60*/  ISETP.GE.AND P2, PT, R32, RZ, PT ;  /* 0x000000ff2000720c */ /* 0x000fe40003f46270 */
[----:B------:R-:W4:Y:S01]  /*1db70*/  LDL R32, [R1+0x3730] ;  /* 0x0037300001207983 */ /* 0x000f220000100800 */
[C---:B------:R-:W-:Y:S01]  /*1db80*/  ISETP.GT.U32.AND P4, PT, R251.reuse, R250, PT ;  /* 0x000000fafb00720c */ /* 0x040fe20003f84070 */
[----:B------:R-:W-:Y:S01]  /*1db90*/  @!P5 IMAD.MOV R246, RZ, RZ, -R246 ;  /* 0x000000fffff6d224 */ /* 0x000fe200078e0af6 */
[----:B------:R-:W-:Y:S02]  /*1dba0*/  ISETP.GT.U32.AND P5, PT, R251, R3, PT ;  /* 0x00000003fb00720c */ /* 0x000fe40003fa4070 */
[----:B------:R-:W-:-:S04]  /*1dbb0*/  @!P3 IADD3 R249, R249, -R251, RZ ;  /* 0x800000fbf9f9b210 */ /* 0x000fc80007ffe0ff */
[----:B------:R-:W-:Y:S01]  /*1dbc0*/  @!P1 IMAD.IADD R248, R248, 0x1, -R251 ;  /* 0x00000001f8f89824 */ /* 0x000fe200078e0afb */
[C---:B------:R-:W-:Y:S02]  /*1dbd0*/  ISETP.GT.U32.AND P3, PT, R251.reuse, R6, PT ;  /* 0x00000006fb00720c */ /* 0x040fe40003f64070 */
[C---:B------:R-:W-:Y:S01]  /*1dbe0*/  ISETP.GT.U32.AND P1, PT, R251.reuse, R5, PT ;  /* 0x00000005fb00720c */ /* 0x040fe20003f24070 */
[----:B------:R-:W-:Y:S01]  /*1dbf0*/  @!P2 IMAD.MOV R247, RZ, RZ, -R247 ;  /* 0x000000fffff7a224 */ /* 0x000fe200078e0af7 */
[C---:B------:R-:W-:Y:S01]  /*1dc00*/  ISETP.GT.U32.AND P2, PT, R251.reuse, R4, PT ;  /* 0x00000004fb00720c */ /* 0x040fe20003f44070 */
[--C-:B------:R-:W-:Y:S01]  /*1dc10*/  @!P4 IMAD.IADD R250, R250, 0x1, -R251.reuse ;  /* 0x00000001fafac824 */ /* 0x100fe200078e0afb */
[----:B------:R-:W-:Y:S01]  /*1dc20*/  ISETP.GT.U32.AND P4, PT, R251, R7, PT ;  /* 0x00000007fb00720c */ /* 0x000fe20003f84070 */
[--C-:B------:R-:W-:Y:S01]  /*1dc30*/  @!P5 IMAD.IADD R3, R3, 0x1, -R251.reuse ;  /* 0x000000010303d824 */ /* 0x100fe200078e0afb */
[----:B------:R-:W-:Y:S02]  /*1dc40*/  ISETP.GE.AND P5, PT, R44, RZ, PT ;  /* 0x000000ff2c00720c */ /* 0x000fe40003fa6270 */
[----:B------:R-:W4:Y:S03]  /*1dc50*/  LDL R44, [R1+0x371c] ;  /* 0x00371c00012c7983 */ /* 0x000f260000100800 */
[----:B------:R-:W-:-:S02]  /*1dc60*/  @!P3 IMAD.IADD R6, R6, 0x1, -R251 ;  /* 0x000000010606b824 */ /* 0x000fc400078e0afb */
[--C-:B------:R-:W-:Y:S02]  /*1dc70*/  @!P1 IMAD.IADD R5, R5, 0x1, -R251.reuse ;  /* 0x0000000105059824 */ /* 0x100fe400078e0afb */
[----:B------:R-:W-:Y:S02]  /*1dc80*/  @!P2 IADD3 R4, R4, -R251, RZ ;  /* 0x800000fb0404a210 */ /* 0x000fe40007ffe0ff */
        /* <DEDUP_REMOVED lines=9> */
[----:B------:R-:W-:Y:S01]  /*1dd20*/  ISETP.GE.AND P0, PT, R28, RZ, PT ;  /* 0x000000ff1c00720c */ /* 0x000fe20003f06270 */
[----:B------:R-:W-:-:S12]  /*1dd30*/  @!P6 IMAD.MOV R243, RZ, RZ, -R243 ;  /* 0x000000fffff3e224 */ /* 0x000fd800078e0af3 */
[----:B------:R-:W-:Y:S01]  /*1dd40*/  @!P0 IMAD.MOV R245, RZ, RZ, -R245 ;  /* 0x000000fffff58224 */ /* 0x000fe200078e0af5 */
[C---:B------:R-:W-:Y:S02]  /*1dd50*/  ISETP.GT.U32.AND P0, PT, R251.reuse, R0, PT ;  /* 0x00000000fb00720c */ /* 0x040fe40003f04070 */
[----:B------:R-:W-:-:S11]  /*1dd60*/  ISETP.GT.U32.AND P6, PT, R251, R2, PT ;  /* 0x00000002fb00720c */ /* 0x000fd60003fc4070 */
[--C-:B------:R-:W-:Y:S01]  /*1dd70*/  @!P0 IMAD.IADD R0, R0, 0x1, -R251.reuse ;  /* 0x0000000100008824 */ /* 0x100fe200078e0afb */
[C---:B------:R-:W-:Y:S01]  /*1dd80*/  ISETP.GT.U32.AND P0, PT, R251.reuse, R8, PT ;  /* 0x00000008fb00720c */ /* 0x040fe20003f04070 */
[----:B------:R-:W-:Y:S01]  /*1dd90*/  @!P6 IMAD.IADD R2, R2, 0x1, -R251 ;  /* 0x000000010202e824 */ /* 0x000fe200078e0afb */
[C---:B------:R-:W-:Y:S01]  /*1dda0*/  ISETP.GT.U32.AND P6, PT, R251.reuse, R9, PT ;  /* 0x00000009fb00720c */ /* 0x040fe20003fc4070 */
[----:B------:R-:W-:Y:S01]  /*1ddb0*/  @!P2 IMAD.MOV R249, RZ, RZ, -R249 ;  /* 0x000000fffff9a224 */ /* 0x000fe200078e0af9 */
[C---:B------:R-:W-:Y:S01]  /*1ddc0*/  ISETP.GT.U32.AND P2, PT, R251.reuse, R5, PT ;  /* 0x00000005fb00720c */ /* 0x040fe20003f44070 */
[----:B------:R-:W-:Y:S01]  /*1ddd0*/  @!P5 IMAD.MOV R248, RZ, RZ, -R248 ;  /* 0x000000fffff8d224 */ /* 0x000fe200078e0af8 */
[----:B------:R-:W-:-:S07]  /*1dde0*/  ISETP.GT.U32.AND P5, PT, R251, R4, PT ;  /* 0x00000004fb00720c */ /* 0x000fce0003fa4070 */
[--C-:B------:R-:W-:Y:S01]  /*1ddf0*/  @!P0 IMAD.IADD R8, R8, 0x1, -R251.reuse ;  /* 0x0000000108088824 */ /* 0x100fe200078e0afb */
[----:B------:R-:W-:Y:S02]  /*1de00*/  ISETP.GE.AND P0, PT, R32, RZ, PT ;  /* 0x000000ff2000720c */ /* 0x000fe40003f06270 */
[----:B------:R-:W4:Y:S01]  /*1de10*/  LDL R32, [R1+0x36cc] ;  /* 0x0036cc0001207983 */ /* 0x000f220000100800 */
[----:B------:R-:W-:Y:S01]  /*1de20*/  @!P6 IADD3 R9, R9, -R251, RZ ;  /* 0x800000fb0909e210 */ /* 0x000fe20007ffe0ff */
[----:B------:R-:W-:Y:S01]  /*1de30*/  @!P1 IMAD.MOV R250, RZ, RZ, -R250 ;  /* 0x000000fffffa9224 */ /* 0x000fe200078e0afa */
[C---:B------:R-:W-:Y:S02]  /*1de40*/  ISETP.GT.U32.AND P1, PT, R251.reuse, R6, PT ;  /* 0x00000006fb00720c */ /* 0x040fe40003f24070 */
[----:B------:R-:W-:Y:S02]  /*1de50*/  @!P4 IADD3 R2, -R2, RZ, RZ ;  /* 0x000000ff0202c210 */ /* 0x000fe40007ffe1ff */
[----:B------:R-:W-:Y:S01]  /*1de60*/  ISETP.GT.U32.AND P4, PT, R251, R9, PT ;  /* 0x00000009fb00720c */ /* 0x000fe20003f84070 */
[--C-:B------:R-:W-:Y:S01]  /*1de70*/  @!P2 IMAD.IADD R5, R5, 0x1, -R251.reuse ;  /* 0x000000010505a824 */ /* 0x100fe200078e0afb */
[C---:B------:R-:W-:Y:S01]  /*1de80*/  ISETP.GT.U32.AND P2, PT, R251.reuse, R12, PT ;  /* 0x0000000cfb00720c */ /* 0x040fe20003f44070 */
[----:B------:R-:W-:Y:S01]  /*1de90*/  @!P5 IMAD.IADD R4, R4, 0x1, -R251 ;  /* 0x000000010404d824 */ /* 0x000fe200078e0afb */
[C---:B------:R-:W-:Y:S01]  /*1dea0*/  ISETP.GT.U32.AND P5, PT, R251.reuse, R11, PT ;  /* 0x0000000bfb00720c */ /* 0x040fe20003fa4070 */
[----:B------:R-:W-:Y:S01]  /*1deb0*/  @!P0 IMAD.MOV R3, RZ, RZ, -R3 ;  /* 0x000000ffff038224 */ /* 0x000fe200078e0a03 */
[----:B------:R-:W-:-:S03]  /*1dec0*/  ISETP.GT.U32.AND P0, PT, R251, R10, PT ;  /* 0x0000000afb00720c */ /* 0x000fc60003f04070 */
[----:B------:R-:W-:Y:S02]  /*1ded0*/  @!P1 IADD3 R6, R6, -R251, RZ ;  /* 0x800000fb06069210 */ /* 0x000fe40007ffe0ff */
[----:B------:R-:W-:Y:S02]  /*1dee0*/  ISETP.GT.U32.AND P1, PT, R251, R13, PT ;  /* 0x0000000dfb00720c */ /* 0x000fe40003f24070 */
[--C-:B------:R-:W-:Y:S01]  /*1def0*/  @!P4 IMAD.IADD R9, R9, 0x1, -R251.reuse ;  /* 0x000000010909c824 */ /* 0x100fe200078e0afb */
[----:B------:R-:W-:Y:S02]  /*1df00*/  ISETP.GE.AND P4, PT, R44, RZ, PT ;  /* 0x000000ff2c00720c */ /* 0x000fe40003f86270 */
[----:B------:R-:W4:Y:S01]  /*1df10*/  LDL R44, [R1+0x36b0] ;  /* 0x0036b000012c7983 */ /* 0x000f220000100800 */
[--C-:B------:R-:W-:Y:S01]  /*1df20*/  @!P2 IMAD.IADD R12, R12, 0x1, -R251.reuse ;  /* 0x000000010c0ca824 */ /* 0x100fe200078e0afb */
[----:B------:R-:W-:Y:S01]  /*1df30*/  @!P5 IADD3 R11, R11, -R251, RZ ;  /* 0x800000fb0b0bd210 */ /* 0x000fe20007ffe0ff */
[----:B------:R-:W-:-:S05]  /*1df40*/  @!P0 IMAD.IADD R10, R10, 0x1, -R251 ;  /* 0x000000010a0a8824 */ /* 0x000fca00078e0afb */
        /* <DEDUP_REMOVED lines=9> */
[----:B------:R-:W-:-:S05]  /*1dfe0*/  IABS R16, R39 ;  /* 0x0000002700107213 */ /* 0x000fca0000000000 */
[----:B------:R-:W-:-:S04]  /*1dff0*/  IMAD.HI.U32 R17, R252, R16, RZ ;  /* 0x00000010fc117227 */ /* 0x000fc800078e00ff */
[----:B------:R-:W-:-:S04]  /*1e000*/  IMAD.MOV R17, RZ, RZ, -R17 ;  /* 0x000000ffff117224 */ /* 0x000fc800078e0a11 */
[----:B------:R-:W-:Y:S01]  /*1e010*/  IMAD R16, R251, R17, R16 ;  /* 0x00000011fb107224 */ /* 0x000fe200078e0210 */
        /* <DEDUP_REMOVED lines=10> */
[----:B------:R-:W-:Y:S02]  /*1e0c0*/  IMAD.MOV R20, RZ, RZ, -R20 ;  /* 0x000000ffff147224 */ /* 0x000fe400078e0a14 */
[----:B------:R-:W-:Y:S01]  /*1e0d0*/  @!P3 IMAD.MOV R0, RZ, RZ, -R0 ;  /* 0x000000ffff00b224 */ /* 0x000fe200078e0a00 */
[C---:B------:R-:W-:Y:S01]  /*1e0e0*/  ISETP.GT.U32.AND P3, PT, R251.reuse, R7, PT ;  /* 0x00000007fb00720c */ /* 0x040fe20003f64070 */
[----:B------:R-:W-:Y:S01]  /*1e0f0*/  IMAD R19, R251, R20, R19 ;  /* 0x00000014fb137224 */ /* 0x000fe200078e0213 */
[----:B------:R-:W-:-:S05]  /*1e100*/  IABS R20, R35 ;  /* 0x0000002300147213 */ /* 0x000fca0000000000 */
[----:B------:R-:W-:-:S04]  /*1e110*/  IMAD.HI.U32 R21, R252, R20, RZ ;  /* 0x00000014fc157227 */ /* 0x000fc800078e00ff */
[----:B------:R-:W-:Y:S02]  /*1e120*/  IMAD.MOV R21, RZ, RZ, -R21 ;  /* 0x000000ffff157224 */ /* 0x000fe400078e0a15 */
[----:B------:R-:W-:Y:S01]  /*1e130*/  @!P3 IMAD.IADD R7, R7, 0x1, -R251 ;  /* 0x000000010707b824 */ /* 0x000fe200078e0afb */
[C---:B------:R-:W-:Y:S01]  /*1e140*/  ISETP.GT.U32.AND P3, PT, R251.reuse, R14, PT ;  /* 0x0000000efb00720c */ /* 0x040fe20003f64070 */
[C---:B------:R-:W-:Y:S01]  /*1e150*/  IMAD R20, R251.reuse, R21, R20 ;  /* 0x00000015fb147224 */ /* 0x040fe200078e0214 */
[----:B------:R-:W-:Y:S02]  /*1e160*/  IABS R21, R34 ;  /* 0x0000002200157213 */ /* 0x000fe40000000000 */
[----:B------:R-:W-:-:S03]  /*1e170*/  ISETP.GT.U32.AND P6, PT, R251, R8, PT ;  /* 0x00000008fb00720c */ /* 0x000fc60003fc4070 */
[----:B------:R-:W-:-:S04]  /*1e180*/  IMAD.HI.U32 R22, R252, R21, RZ ;  /* 0x00000015fc167227 */ /* 0x000fc800078e00ff */
[----:B------:R-:W-:Y:S02]  /*1e190*/  IMAD.MOV R22, RZ, RZ, -R22 ;  /* 0x000000ffff167224 */ /* 0x000fe400078e0a16 */
[----:B------:R-:W-:Y:S01]  /*1e1a0*/  @!P3 IMAD.IADD R14, R14, 0x1, -R251 ;  /* 0x000000010e0eb824 */ /* 0x000fe200078e0afb */
[----:B------:R-:W-:Y:S01]  /*1e1b0*/  ISETP.GE.AND P3, PT, R32, RZ, PT ;  /* 0x000000ff2000720c */ /* 0x000fe20003f66270 */
[C---:B------:R-:W-:Y:S01]  /*1e1c0*/  IMAD R21, R251.reuse, R22, R21 ;  /* 0x00000016fb157224 */ /* 0x040fe200078e0215 */
[----:B------:R-:W-:Y:S01]  /*1e1d0*/  IABS R22, R33 ;  /* 0x0000002100167213 */ /* 0x000fe20000000000 */
[----:B------:R-:W-:Y:S01]  /*1e1e0*/  @!P5 IMAD.MOV R6, RZ, RZ, -R6 ;  /* 0x000000ffff06d224 */ /* 0x000fe200078e0a06 */
[----:B------:R-:W-:Y:S01]  /*1e1f0*/  @!P4 IADD3 R4, -R4, RZ, RZ ;  /* 0x000000ff0404c210 */ /* 0x000fe20007ffe1ff */
[----:B------:R-:W-:Y:S01]  /*1e200*/  @!P6 IMAD.IADD R8, R8, 0x1, -R251 ;  /* 0x000000010808e824 */ /* 0x000fe200078e0afb */
[C---:B------:R-:W-:Y:S01]  /*1e210*/  ISETP.GT.U32.AND P5, PT, R251.reuse, R12, PT ;  /* 0x0000000cfb00720c */ /* 0x040fe20003fa4070 */
[----:B------:R-:W-:Y:S01]  /*1e220*/  @!P0 IMAD.MOV R5, RZ, RZ, -R5 ;  /* 0x000000ffff058224 */ /* 0x000fe200078e0a05 */
[C---:B------:R-:W-:Y:S01]  /*1e230*/  ISETP.GT.U32.AND P6, PT, R251.reuse, R15, PT ;  /* 0x0000000ffb00720c */ /* 0x040fe20003fc4070 */
[----:B------:R-:W-:Y:S01]  /*1e240*/  IMAD.HI.U32 R23, R252, R22, RZ ;  /* 0x00000016fc177227 */ /* 0x000fe200078e00ff */
[----:B------:R-:W-:-:S02]  /*1e250*/  ISETP.GT.U32.AND P4, PT, R251, R10, PT ;  /* 0x0000000afb00720c */ /* 0x000fc40003f84070 */
[C---:B------:R-:W-:Y:S01]  /*1e260*/  ISETP.GT.U32.AND P0, PT, R251.reuse, R11, PT ;  /* 0x0000000bfb00720c */ /* 0x040fe20003f04070 */
[----:B------:R-:W-:Y:S02]  /*1e270*/  IMAD.MOV R23, RZ, RZ, -R23 ;  /* 0x000000ffff177224 */ /* 0x000fe400078e0a17 */
[----:B------:R-:W-:Y:S01]  /*1e280*/  @!P2 IMAD.MOV R7, RZ, RZ, -R7 ;  /* 0x000000ffff07a224 */ /* 0x000fe200078e0a07 */
[----:B------:R-:W-:Y:S01]  /*1e290*/  ISETP.GT.U32.AND P2, PT, R251, R13, PT ;  /* 0x0000000dfb00720c */ /* 0x000fe20003f44070 */
[----:B------:R-:W-:Y:S01]  /*1e2a0*/  @!P1 IMAD.MOV R8, RZ, RZ, -R8 ;  /* 0x000000ffff089224 */ /* 0x000fe200078e0a08 */
[----:B------:R-:W-:Y:S01]  /*1e2b0*/  @!P3 IADD3 R9, -R9, RZ, RZ ;  /* 0x000000ff0909b210 */ /* 0x000fe20007ffe1ff */
[C---:B------:R-:W-:Y:S01]  /*1e2c0*/  IMAD R22, R251.reuse, R23, R22 ;  /* 0x00000017fb167224 */ /* 0x040fe200078e0216 */
[C---:B------:R-:W-:Y:S02]  /*1e2d0*/  ISETP.GT.U32.AND P1, PT, R251.reuse, R14, PT ;  /* 0x0000000efb00720c */ /* 0x040fe40003f24070 */
[----:B------:R-:W-:-:S02]  /*1e2e0*/  ISETP.GT.U32.AND P3, PT, R251, R16, PT ;  /* 0x00000010fb00720c */ /* 0x000fc40003f64070 */
[----:B------:R-:W-:Y:S01]  /*1e2f0*/  IABS R23, R31 ;  /* 0x0000001f00177213 */ /* 0x000fe20000000000 */
[--C-:B------:R-:W-:Y:S01]  /*1e300*/  @!P5 IMAD.IADD R12, R12, 0x1, -R251.reuse ;  /* 0x000000010c0cd824 */ /* 0x100fe200078e0afb */
[----:B------:R-:W-:Y:S01]  /*1e310*/  ISETP.GT.U32.AND P5, PT, R251, R19, PT ;  /* 0x00000013fb00720c */ /* 0x000fe20003fa4070 */
[--C-:B------:R-:W-:Y:S02]  /*1e320*/  @!P6 IMAD.IADD R15, R15, 0x1, -R251.reuse ;  /* 0x000000010f0fe824 */ /* 0x100fe400078e0afb */
[--C-:B------:R-:W-:Y:S01]  /*1e330*/  @!P4 IMAD.IADD R10, R10, 0x1, -R251.reuse ;  /* 0x000000010a0ac824 */ /* 0x100fe200078e0afb */
[----:B------:R-:W-:Y:S01]  /*1e340*/  ISETP.GT.U32.AND P4, PT, R251, R17, PT ;  /* 0x00000011fb00720c */ /* 0x000fe20003f84070 */
[----:B------:R-:W-:Y:S01]  /*1e350*/  @!P0 IMAD.IADD R11, R11, 0x1, -R251 ;  /* 0x000000010b0b8824 */ /* 0x000fe200078e0afb */
[C---:B------:R-:W-:Y:S01]  /*1e360*/  ISETP.GT.U32.AND P0, PT, R251.reuse, R18, PT ;  /* 0x00000012fb00720c */ /* 0x040fe20003f04070 */
[----:B------:R-:W-:Y:S01]  /*1e370*/  IMAD.HI.U32 R24, R252, R23, RZ ;  /* 0x00000017fc187227 */ /* 0x000fe200078e00ff */
[----:B------:R-:W-:-:S03]  /*1e380*/  ISETP.GT.U32.AND P6, PT, R251, R15, PT ;  /* 0x0000000ffb00720c */ /* 0x000fc60003fc4070 */
[----:B------:R-:W-:Y:S02]  /*1e390*/  IMAD.MOV R24, RZ, RZ, -R24 ;  /* 0x000000ffff187224 */ /* 0x000fe400078e0a18 */
[--C-:B------:R-:W-:Y:S01]  /*1e3a0*/  @!P2 IMAD.IADD R13, R13, 0x1, -R251.reuse ;  /* 0x000000010d0da824 */ /* 0x100fe200078e0afb */
[C---:B------:R-:W-:Y:S01]  /*1e3b0*/  ISETP.GT.U32.AND P2, PT, R251.reuse, R20, PT ;  /* 0x00000014fb00720c */ /* 0x040fe20003f44070 */
[----:B------:R-:W-:Y:S01]  /*1e3c0*/  @!P3 IMAD.IADD R16, R16, 0x1, -R251 ;  /* 0x000000011010b824 */ /* 0x000fe200078e0afb */
[----:B------:R-:W-:Y:S01]  /*1e3d0*/  @!P1 IADD3 R14, R14, -R251, RZ ;  /* 0x800000fb0e0e9210 */ /* 0x000fe20007ffe0ff */
[C---:B------:R-:W-:Y:S01]  /*1e3e0*/  IMAD R23, R251.reuse, R24, R23 ;  /* 0x00000018fb177224 */ /* 0x040fe200078e0217 */
[----:B------:R-:W-:Y:S02]  /*1e3f0*/  ISETP.GT.U32.AND P1, PT, R251, R21, PT ;  /* 0x00000015fb00720c */ /* 0x000fe40003f24070 */
[----:B------:R-:W-:Y:S02]  /*1e400*/  ISETP.GE.AND P3, PT, R44, RZ, PT ;  /* 0x000000ff2c00720c */ /* 0x000fe40003f66270 */
[----:B------:R-:W-:Y:S01]  /*1e410*/  IABS R24, R30 ;  /* 0x0000001e00187213 */ /* 0x000fe20000000000 */
[--C-:B------:R-:W-:Y:S01]  /*1e420*/  @!P4 IMAD.IADD R17, R17, 0x1, -R251.reuse ;  /* 0x000000011111c824 */ /* 0x100fe200078e0afb */
[----:B------:R-:W-:Y:S01]  /*1e430*/  @!P5 IADD3 R19, R19, -R251, RZ ;  /* 0x800000fb1313d210 */ /* 0x000fe20007ffe0ff */
[----:B------:R-:W-:-:S02]  /*1e440*/  @!P0 IMAD.IADD R18, R18, 0x1, -R251 ;  /* 0x0000000112128824 */ /* 0x000fc400078e0afb */
[----:B------:R-:W-:-:S04]  /*1e450*/  IMAD.HI.U32 R25, R252, R24, RZ ;  /* 0x00000018fc197227 */ /* 0x000fc800078e00ff */
[----:B------:R-:W-:Y:S01]  /*1e460*/  @!P6 IMAD.IADD R15, R15, 0x1, -R251 ;  /* 0x000000010f0fe824 */ /* 0x000fe200078e0afb */
[----:B------:R-:W-:Y:S01]  /*1e470*/  ISETP.GE.AND P6, PT, R45, RZ, PT ;  /* 0x000000ff2d00720c */ /* 0x000fe20003fc6270 */
[----:B------:R-:W-:Y:S02]  /*1e480*/  IMAD.MOV R25, RZ, RZ, -R25 ;  /* 0x000000ffff197224 */ /* 0x000fe400078e0a19 */
[--C-:B------:R-:W-:Y:S02]  /*1e490*/  @!P2 IMAD.IADD R20, R20, 0x1, -R251.reuse ;  /* 0x000000011414a824 */ /* 0x100fe400078e0afb */
[----:B------:R-:W-:Y:S02]  /*1e4a0*/  @!P1 IMAD.IADD R21, R21, 0x1, -R251 ;  /* 0x0000000115159824 */ /* 0x000fe400078e0afb */
[----:B------:R-:W-:Y:S01]  /*1e4b0*/  @!P3 IMAD.MOV R11, RZ, RZ, -R11 ;  /* 0x000000ffff0bb224 */ /* 0x000fe200078e0a0b */
[C---:B------:R-:W-:Y:S01]  /*1e4c0*/  ISETP.GT.U32.AND P3, PT, R251.reuse, R17, PT ;  /* 0x00000011fb00720c */ /* 0x040fe20003f64070 */
[----:B------:R-:W-:Y:S01]  /*1e4d0*/  IMAD R24, R251, R25, R24 ;  /* 0x00000019fb187224 */ /* 0x000fe200078e0218 */
[----:B------:R-:W-:-:S03]  /*1e4e0*/  IABS R25, R29 ;  /* 0x0000001d00197213 */ /* 0x000fc60000000000 */
[----:B------:R-:W-:Y:S02]  /*1e4f0*/  @!P6 IMAD.MOV R10, RZ, RZ, -R10 ;  /* 0x000000ffff0ae224 */ /* 0x000fe400078e0a0a */
[----:B------:R-:W-:Y:S01]  /*1e500*/  IMAD.HI.U32 R26, R252, R25, RZ ;  /* 0x00000019fc1a7227 */ /* 0x000fe200078e00ff */
[----:B------:R-:W-:-:S03]  /*1e510*/  ISETP.GT.U32.AND P6, PT, R251, R20, PT ;  /* 0x00000014fb00720c */ /* 0x000fc60003fc4070 */
[----:B------:R-:W-:Y:S02]  /*1e520*/  IMAD.MOV R26, RZ, RZ, -R26 ;  /* 0x000000ffff1a7224 */ /* 0x000fe400078e0a1a */
[----:B------:R-:W-:Y:S02]  /*1e530*/  @!P3 IADD3 R17, R17, -R251, RZ ;  /* 0x800000fb1111b210 */ /* 0x000fe40007ffe0ff */
[C---:B------:R-:W-:Y:S01]  /*1e540*/  IMAD R25, R251.reuse, R26, R25 ;  /* 0x0000001afb197224 */ /* 0x040fe200078e0219 */
[C---:B------:R-:W-:Y:S02]  /*1e550*/  ISETP.GT.U32.AND P3, PT, R251.reuse, R24, PT ;  /* 0x00000018fb00720c */ /* 0x040fe40003f64070 */
[----:B------:R-:W-:Y:S02]  /*1e560*/  ISETP.GT.U32.AND P1, PT, R251, R16, PT ;  /* 0x00000010fb00720c */ /* 0x000fe40003f24070 */
[----:B------:R-:W-:Y:S01]  /*1e570*/  IABS R26, R47 ;  /* 0x0000002f001a7213 */ /* 0x000fe20000000000 */
[----:B------:R-:W-:Y:S01]  /*1e580*/  @!P6 IMAD.IADD R20, R20, 0x1, -R251 ;  /* 0x000000011414e824 */ /* 0x000fe200078e0afb */
[----:B------:R-:W-:-:S03]  /*1e590*/  ISETP.GE.AND P6, PT, R38, RZ, PT ;  /* 0x000000ff2600720c */ /* 0x000fc60003fc6270 */
[----:B------:R-:W-:-:S04]  /*1e5a0*/  IMAD.HI.U32 R27, R252, R26, RZ ;  /* 0x0000001afc1b7227 */ /* 0x000fc800078e00ff */
[----:B------:R-:W-:Y:S02]  /*1e5b0*/  IMAD.MOV R27, RZ, RZ, -R27 ;  /* 0x000000ffff1b7224 */ /* 0x000fe400078e0a1b */
[--C-:B------:R-:W-:Y:S02]  /*1e5c0*/  @!P3 IMAD.IADD R24, R24, 0x1, -R251.reuse ;  /* 0x000000011818b824 */ /* 0x100fe400078e0afb */
[----:B------:R-:W-:Y:S01]  /*1e5d0*/  @!P1 IMAD.IADD R16, R16, 0x1, -R251 ;  /* 0x0000000110109824 */ /* 0x000fe200078e0afb */
[C---:B------:R-:W-:Y:S01]  /*1e5e0*/  ISETP.GT.U32.AND P1, PT, R251.reuse, R23, PT ;  /* 0x00000017fb00720c */ /* 0x040fe20003f24070 */
[----:B------:R-:W-:Y:S01]  /*1e5f0*/  IMAD R26, R251, R27, R26 ;  /* 0x0000001bfb1a7224 */ /* 0x000fe200078e021a */
[----:B------:R-:W-:Y:S02]  /*1e600*/  IABS R27, R46 ;  /* 0x0000002e001b7213 */ /* 0x000fe40000000000 */
[----:B------:R-:W-:Y:S02]  /*1e610*/  ISETP.GE.AND P3, PT, R34, RZ, PT ;  /* 0x000000ff2200720c */ /* 0x000fe40003f66270 */
[----:B------:R-:W-:Y:S01]  /*1e620*/  @!P6 IADD3 R17, -R17, RZ, RZ ;  /* 0x000000ff1111e210 */ /* 0x000fe20007ffe1ff */
[----:B------:R-:W-:-:S04]  /*1e630*/  IMAD.HI.U32 R28, R252, R27, RZ ;  /* 0x0000001bfc1c7227 */ /* 0x000fc800078e00ff */
[----:B------:R-:W-:Y:S02]  /*1e640*/  IMAD.MOV.U32 R252, RZ, RZ, c[0x0][0x180] ;  /* 0x00006000fffc7624 */ /* 0x000fe400078e00ff */
[----:B------:R-:W-:Y:S01]  /*1e650*/  @!P1 IMAD.IADD R23, R23, 0x1, -R251 ;  /* 0x0000000117179824 */ /* 0x000fe200078e0afb */
[----:B------:R-:W-:Y:S02]  /*1e660*/  ISETP.GE.AND P1, PT, R35, RZ, PT ;  /* 0x000000ff2300720c */ /* 0x000fe40003f26270 */
[----:B------:R-:W-:Y:S02]  /*1e670*/  IADD3 R32, R252, -0x7c, RZ ;  /* 0xffffff84fc207810 */ /* 0x000fe40007ffe0ff */
[----:B---3--:R-:W-:Y:S02]  /*1e680*/  ISETP.GE.AND P0, PT, R42, RZ, PT ;  /* 0x000000ff2a00720c */ /* 0x008fe40003f06270 */
[----:B--2---:R-:W-:Y:S02]  /*1e690*/  ISETP.GE.AND P4, PT, R43, RZ, PT ;  /* 0x000000ff2b00720c */ /* 0x004fe40003f86270 */
[----:B----4-:R-:W-:-:S09]  /*1e6a0*/  ISETP.GE.AND P5, PT, R41, RZ, PT ;  /* 0x000000ff2900720c */ /* 0x010fd20003fa6270 */
[----:B------:R-:W-:Y:S01]  /*1e6b0*/  @!P0 IMAD.MOV R13, RZ, RZ, -R13 ;  /* 0x000000ffff0d8224 */ /* 0x000fe200078e0a0d */
[C---:B------:R-:W-:Y:S01]  /*1e6c0*/  ISETP.GT.U32.AND P0, PT, R251.reuse, R19, PT ;  /* 0x00000013fb00720c */ /* 0x040fe20003f04070 */
[----:B------:R-:W2:Y:S01]  /*1e6d0*/  LDL.LU R43, [R1+0x5c0] ;  /* 0x0005c000012b7983 */ /* 0x000ea20000300800 */
[----:B------:R-:W-:Y:S02]  /*1e6e0*/  @!P4 IADD3 R12, -R12, RZ, RZ ;  /* 0x000000ff0c0cc210 */ /* 0x000fe40007ffe1ff */
[----:B------:R-:W-:Y:S01]  /*1e6f0*/  ISETP.GE.AND P2, PT, R40, RZ, PT ;  /* 0x000000ff2800720c */ /* 0x000fe20003f46270 */
[----:B------:R-:W-:Y:S01]  /*1e700*/  @!P5 IMAD.MOV R14, RZ, RZ, -R14 ;  /* 0x000000ffff0ed224 */ /* 0x000fe200078e0a0e */
[----:B------:R-:W-:-:S07]  /*1e710*/  ISETP.GT.U32.AND P5, PT, R251, R21, PT ;  /* 0x00000015fb00720c */ /* 0x000fce0003fa4070 */
[----:B------:R-:W-:Y:S01]  /*1e720*/  @!P0 IMAD.IADD R19, R19, 0x1, -R251 ;  /* 0x0000000113138824 */ /* 0x000fe200078e0afb */
[C---:B------:R-:W-:Y:S01]  /*1e730*/  ISETP.GT.U32.AND P4, PT, R251.reuse, R18, PT ;  /* 0x00000012fb00720c */ /* 0x040fe20003f84070 */
[----:B------:R-:W3:Y:S02]  /*1e740*/  LDL.LU R42, [R1+0x5bc] ;  /* 0x0005bc00012a7983 */ /* 0x000ee40000300800 */
[----:B------:R-:W-:Y:S01]  /*1e750*/  @!P2 IMAD.MOV R15, RZ, RZ, -R15 ;  /* 0x000000ffff0fa224 */ /* 0x000fe200078e0a0f */
[----:B------:R-:W-:Y:S01]  /*1e760*/  ISETP.GT.U32.AND P2, PT, R251, R22, PT ;  /* 0x00000016fb00720c */ /* 0x000fe20003f44070 */
[----:B------:R-:W-:Y:S01]  /*1e770*/  @!P5 IMAD.IADD R21, R21, 0x1, -R251 ;  /* 0x000000011515d824 */ /* 0x000fe200078e0afb */
[----:B------:R-:W-:-:S07]  /*1e780*/  ISETP.GE.AND P5, PT, R37, RZ, PT ;  /* 0x000000ff2500720c */ /* 0x000fce0003fa6270 */
[----:B------:R-:W-:Y:S01]  /*1e790*/  @!P4 IMAD.IADD R18, R18, 0x1, -R251 ;  /* 0x000000011212c824 */ /* 0x000fe200078e0afb */
[----:B------:R-:W-:Y:S01]  /*1e7a0*/  ISETP.GT.U32.AND P4, PT, R251, R25, PT ;  /* 0x00000019fb00720c */ /* 0x000fe20003f84070 */
[----:B------:R-:W4:Y:S01]  /*1e7b0*/  LDL.LU R41, [R1+0x5b8] ;  /* 0x0005b80001297983 */ /* 0x000f220000300800 */
[----:B------:R-:W-:-:S03]  /*1e7c0*/  ISETP.GE.AND P0, PT, R39, RZ, PT ;  /* 0x000000ff2700720c */ /* 0x000fc60003f06270 */
[----:B------:R-:W4:Y:S01]  /*1e7d0*/  LDL.LU R40, [R1+0x5b4] ;  /* 0x0005b40001287983 */ /* 0x000f220000300800 */
[----:B------:R-:W-:-:S03]  /*1e7e0*/  @!P2 IADD3 R22, R22, -R251, RZ ;  /* 0x800000fb1616a210 */ /* 0x000fc60007ffe0ff */
[----:B------:R-:W4:Y:S01]  /*1e7f0*/  LDL.LU R39, [R1+0x5b0] ;  /* 0x0005b00001277983 */ /* 0x000f220000300800 */
[----:B------:R-:W-:Y:S01]  /*1e800*/  ISETP.GE.AND P2, PT, R36, RZ, PT ;  /* 0x000000ff2400720c */ /* 0x000fe20003f46270 */
[----:B------:R-:W-:Y:S01]  /*1e810*/  @!P5 IMAD.MOV R18, RZ, RZ, -R18 ;  /* 0x000000ffff12d224 */ /* 0x000fe200078e0a12 */
[----:B------:R-:W-:Y:S01]  /*1e820*/  ISETP.GT.U32.AND P5, PT, R251, R24, PT ;  /* 0x00000018fb00720c */ /* 0x000fe20003fa4070 */
[----:B------:R-:W-:Y:S01]  /*1e830*/  @!P4 IMAD.IADD R25, R25, 0x1, -R251 ;  /* 0x000000011919c824 */ /* 0x000fe200078e0afb */
[----:B------:R-:W4:Y:S01]  /*1e840*/  LDL.LU R38, [R1+0x5ac] ;  /* 0x0005ac0001267983 */ /* 0x000f220000300800 */
[----:B------:R-:W-:Y:S01]  /*1e850*/  @!P0 IMAD.MOV R16, RZ, RZ, -R16 ;  /* 0x000000ffff108224 */ /* 0x000fe200078e0a10 */
[C---:B------:R-:W-:Y:S02]  /*1e860*/  ISETP.GT.U32.AND P0, PT, R251.reuse, R22, PT ;  /* 0x00000016fb00720c */ /* 0x040fe40003f04070 */
[C---:B------:R-:W-:Y:S01]  /*1e870*/  ISETP.GT.U32.AND P6, PT, R251.reuse, R25, PT ;  /* 0x00000019fb00720c */ /* 0x040fe20003fc4070 */
[----:B------:R-:W4:Y:S04]  /*1e880*/  LDL.LU R37, [R1+0x5a8] ;  /* 0x0005a80001257983 */ /* 0x000f280000300800 */
[----:B------:R-:W-:Y:S01]  /*1e890*/  @!P2 IMAD.MOV R19, RZ, RZ, -R19 ;  /* 0x000000ffff13a224 */ /* 0x000fe200078e0a13 */
[----:B------:R-:W-:Y:S01]  /*1e8a0*/  ISETP.GT.U32.AND P2, PT, R251, R26, PT ;  /* 0x0000001afb00720c */ /* 0x000fe20003f44070 */
[----:B------:R-:W4:Y:S01]  /*1e8b0*/  LDL.LU R36, [R1+0x5a4] ;  /* 0x0005a40001247983 */ /* 0x000f220000300800 */
[----:B------:R-:W-:Y:S01]  /*1e8c0*/  @!P3 IMAD.MOV R21, RZ, RZ, -R21 ;  /* 0x000000ffff15b224 */ /* 0x000fe200078e0a15 */
[----:B------:R-:W-:Y:S01]  /*1e8d0*/  ISETP.GE.AND P3, PT, R33, RZ, PT ;  /* 0x000000ff2100720c */ /* 0x000fe20003f66270 */
[----:B------:R-:W-:Y:S01]  /*1e8e0*/  @!P5 IMAD.IADD R24, R24, 0x1, -R251 ;  /* 0x000000011818d824 */ /* 0x000fe200078e0afb */
[----:B------:R-:W4:Y:S01]  /*1e8f0*/  LDL.LU R35, [R1+0x5a0] ;  /* 0x0005a00001237983 */ /* 0x000f220000300800 */
[----:B------:R-:W-:-:S02]  /*1e900*/  @!P0 IADD3 R22, R22, -R251, RZ ;  /* 0x800000fb16168210 */ /* 0x000fc40007ffe0ff */
[----:B------:R-:W-:Y:S01]  /*1e910*/  ISETP.GE.AND P5, PT, R31, RZ, PT ;  /* 0x000000ff1f00720c */ /* 0x000fe20003fa6270 */
[----:B------:R-:W4:Y:S01]  /*1e920*/  LDL.LU R34, [R1+0x59c] ;  /* 0x00059c0001227983 */ /* 0x000f220000300800 */
[----:B------:R-:W-:-:S03]  /*1e930*/  ISETP.GE.U32.AND P0, PT, R32, 0x7fffff05, PT ;  /* 0x7fffff052000780c */ /* 0x000fc60003f06070 */
[----:B------:R-:W4:Y:S01]  /*1e940*/  LDL.LU R33, [R1+0x598] ;  /* 0x0005980001217983 */ /* 0x000f220000300800 */
[----:B------:R-:W-:-:S03]  /*1e950*/  @!P6 IMAD.IADD R25, R25, 0x1, -R251 ;  /* 0x000000011919e824 */ /* 0x000fc600078e0afb */
[----:B------:R-:W4:Y:S01]  /*1e960*/  LDL.LU R31, [R1+0x594] ;  /* 0x00059400011f7983 */ /* 0x000f220000300800 */
[----:B------:R-:W-:-:S03]  /*1e970*/  ISETP.GE.AND P6, PT, R30, RZ, PT ;  /* 0x000000ff1e00720c */ /* 0x000fc60003fc6270 */
[----:B------:R-:W4:Y:S01]  /*1e980*/  LDL.LU R32, [R1+0x590] ;  /* 0x0005900001207983 */ /* 0x000f220000300800 */
[----:B------:R-:W-:Y:S01]  /*1e990*/  @!P2 IMAD.IADD R26, R26, 0x1, -R251 ;  /* 0x000000011a1aa824 */ /* 0x000fe200078e0afb */
[----:B------:R-:W-:Y:S02]  /*1e9a0*/  ISETP.GE.AND P2, PT, R29, RZ, PT ;  /* 0x000000ff1d00720c */ /* 0x000fe40003f46270 */
[----:B------:R-:W4:Y:S04]  /*1e9b0*/  LDL.LU R30, [R1+0x58c] ;  /* 0x00058c00011e7983 */ /* 0x000f280000300800 */
[----:B-1----:R-:W4:Y:S01]  /*1e9c0*/  LDL.LU R29, [R1+0x588] ;  /* 0x00058800011d7983 */ /* 0x002f220000300800 */
[----:B------:R-:W-:-:S04]  /*1e9d0*/  IMAD.MOV R28, RZ, RZ, -R28 ;  /* 0x000000ffff1c7224 */ /* 0x000fc800078e0a1c */
[----:B------:R-:W-:Y:S02]  /*1e9e0*/  IMAD R27, R251, R28, R27 ;  /* 0x0000001cfb1b7224 */ /* 0x000fe400078e021b */
[----:B------:R-:W-:-:S03]  /*1e9f0*/  @!P1 IMAD.MOV R20, RZ, RZ, -R20 ;  /* 0x000000ffff149224 */ /* 0x000fc600078e0a14 */
[C---:B------:R-:W-:Y:S02]  /*1ea00*/  ISETP.GT.U32.AND P1, PT, R251.reuse, R27, PT ;  /* 0x0000001bfb00720c */ /* 0x040fe40003f24070 */
[C---:B------:R-:W-:Y:S01]  /*1ea10*/  ISETP.GT.U32.AND P4, PT, R251.reuse, R23, PT ;  /* 0x00000017fb00720c */ /* 0x040fe20003f84070 */
[----:B------:R-:W-:Y:S01]  /*1ea20*/  @!P3 IMAD.MOV R22, RZ, RZ, -R22 ;  /* 0x000000ffff16b224 */ /* 0x000fe200078e0a16 */
[----:B------:R-:W-:-:S09]  /*1ea30*/  ISETP.GT.U32.AND P3, PT, R251, R26, PT ;  /* 0x0000001afb00720c */ /* 0x000fd20003f64070 */
[----:B------:R-:W-:-:S04]  /*1ea40*/  @!P1 IADD3 R27, R27, -R251, RZ ;  /* 0x800000fb1b1b9210 */ /* 0x000fc80007ffe0ff */
[----:B------:R-:W-:Y:S02]  /*1ea50*/  ISETP.GT.U32.AND P1, PT, R251, R27, PT ;  /* 0x0000001bfb00720c */ /* 0x000fe40003f24070 */
[C---:B------:R-:W-:Y:S01]  /*1ea60*/  IADD3 R28, R252.reuse, -0x78, RZ ;  /* 0xffffff88fc1c7810 */ /* 0x040fe20007ffe0ff */
[----:B------:R-:W-:Y:S01]  /*1ea70*/  @!P4 IMAD.IADD R23, R23, 0x1, -R251 ;  /* 0x000000011717c824 */ /* 0x000fe200078e0afb */
[----:B------:R-:W-:Y:S02]  /*1ea80*/  IADD3 R44, R252, -0x70, RZ ;  /* 0xffffff90fc2c7810 */ /* 0x000fe40007ffe0ff */
[----:B------:R-:W-:Y:S01]  /*1ea90*/  ISETP.GE.U32.AND P4, PT, R28, 0x7fffff09, PT ;  /* 0x7fffff091c00780c */ /* 0x000fe20003f86070 */
[----:B------:R-:W-:Y:S01]  /*1eaa0*/  IMAD.MOV.U32 R28, RZ, RZ, R25 ;  /* 0x000000ffff1c7224 */ /* 0x000fe200078e0019 */
[----:B------:R-:W-:Y:S01]  /*1eab0*/  LOP3.LUT R25, RZ, c[0x0][0x17c], RZ, 0x33, !PT ;  /* 0x00005f00ff197a12 */ /* 0x000fe200078e33ff */
[----:B------:R-:W-:-:S04]  /*1eac0*/  @!P3 IMAD.IADD R26, R26, 0x1, -R251 ;  /* 0x000000011a1ab824 */ /* 0x000fc800078e0afb */
[----:B------:R-:W-:Y:S01]  /*1ead0*/  @!P1 IMAD.IADD R27, R27, 0x1, -R251 ;  /* 0x000000011b1b9824 */ /* 0x000fe200078e0afb */
[----:B------:R-:W-:Y:S02]  /*1eae0*/  ISETP.NE.AND P1, PT, RZ, c[0x0][0x17c], PT ;  /* 0x00005f00ff007a0c */ /* 0x000fe40003f25270 */
[----:B------:R-:W-:Y:S01]  /*1eaf0*/  ISETP.GE.U32.AND P3, PT, R44, 0x7fffff11, PT ;  /* 0x7fffff112c00780c */ /* 0x000fe20003f66070 */
[----:B------:R-:W-:Y:S01]  /*1eb00*/  @!P5 IMAD.MOV R23, RZ, RZ, -R23 ;  /* 0x000000ffff17d224 */ /* 0x000fe200078e0a17 */
[----:B------:R-:W-:Y:S02]  /*1eb10*/  ISETP.GE.AND P5, PT, R47, RZ, PT ;  /* 0x000000ff2f00720c */ /* 0x000fe40003fa6270 */
[C---:B------:R-:W-:Y:S02]  /*1eb20*/  IADD3 R251, R252.reuse, -0x1, RZ ;  /* 0xfffffffffcfb7810 */ /* 0x040fe40007ffe0ff */
[----:B------:R-:W-:-:S09]  /*1eb30*/  IADD3 R45, R252, -0x74, RZ ;  /* 0xffffff8cfc2d7810 */ /* 0x000fd20007ffe0ff */
[----:B------:R-:W-:Y:S01]  /*1eb40*/  @!P5 IMAD.MOV R26, RZ, RZ, -R26 ;  /* 0x000000ffff1ad224 */ /* 0x000fe200078e0a1a */
[----:B------:R-:W-:Y:S01]  /*1eb50*/  ISETP.GE.U32.AND P5, PT, R251, 0x7fffff80, PT ;  /* 0x7fffff80fb00780c */ /* 0x000fe20003fa6070 */
[----:B------:R-:W-:Y:S01]  /*1eb60*/  @!P6 IMAD.MOV R24, RZ, RZ, -R24 ;  /* 0x000000ffff18e224 */ /* 0x000fe200078e0a18 */
[----:B------:R-:W-:Y:S02]  /*1eb70*/  ISETP.GE.AND P6, PT, R46, RZ, PT ;  /* 0x000000ff2e00720c */ /* 0x000fe40003fc6270 */
[----:B------:R-:W-:Y:S02]  /*1eb80*/  @!P2 IADD3 R28, -R28, RZ, RZ ;  /* 0x000000ff1c1ca210 */ /* 0x000fe40007ffe1ff */
[----:B------:R-:W-:Y:S02]  /*1eb90*/  ISETP.GE.U32.AND P2, PT, R45, 0x7fffff0d, PT ;  /* 0x7fffff0d2d00780c */ /* 0x000fe40003f46070 */
[----:B--2---:R-:W-:-:S05]  /*1eba0*/  SEL R44, R25, R43, !P1 ;  /* 0x0000002b192c7207 */ /* 0x004fca0004800000 */
[----:B------:R1:W-:Y:S01]  /*1ebb0*/  STL [R1+0x318], R44 ;  /* 0x0003182c01007387 */ /* 0x0003e20000100800 */
[----:B---3--:R-:W-:-:S05]  /*1ebc0*/  SEL R43, R25, R42, !P1 ;  /* 0x0000002a192b7207 */ /* 0x008fca0004800000 */
[----:B------:R2:W-:Y:S01]  /*1ebd0*/  STL [R1+0x5bc], R43 ;  /* 0x0005bc2b01007387 */ /* 0x0005e20000100800 */
[C---:B----4-:R-:W-:Y:S02]  /*1ebe0*/  SEL R42, R25.reuse, R41, !P1 ;  /* 0x00000029192a7207 */ /* 0x050fe40004800000 */
[----:B------:R-:W-:-:S03]  /*1ebf0*/  SEL R41, R25, R40, !P1 ;  /* 0x0000002819297207 */ /* 0x000fc60004800000 */
[----:B------:R3:W-:Y:S01]  /*1ec00*/  STL [R1+0x5b8], R42 ;  /* 0x0005b82a01007387 */ /* 0x0007e20000100800 */
        /* <DEDUP_REMOVED lines=21> */
[----:B------:R-:W4:Y:S04]  /*1ed60*/  LDL.LU R251, [R1+0x584] ;  /* 0x0005840001fb7983 */ /* 0x000f280000300800 */
[----:B------:R1:W-:Y:S04]  /*1ed70*/  STL [R1+0x58c], R30 ;  /* 0x00058c1e01007387 */ /* 0x0003e80000100800 */
[----:B------:R-:W4:Y:S04]  /*1ed80*/  LDL.LU R252, [R1+0x580] ;  /* 0x0005800001fc7983 */ /* 0x000f280000300800 */
[----:B------:R1:W-:Y:S04]  /*1ed90*/  STL [R1+0x588], R29 ;  /* 0x0005881d01007387 */ /* 0x0003e80000100800 */
[----:B------:R-:W4:Y:S04]  /*1eda0*/  LDL.LU R57, [R1+0x57c] ;  /* 0x00057c0001397983 */ /* 0x000f280000300800 */
        /* <DEDUP_REMOVED lines=12> */
[----:B-1----:R-:W4:Y:S04]  /*1ee70*/  LDL.LU R44, [R1+0x548] ;  /* 0x00054800012c7983 */ /* 0x002f280000300800 */
[----:B--2---:R-:W2:Y:S04]  /*1ee80*/  LDL.LU R43, [R1+0x544] ;  /* 0x00054400012b7983 */ /* 0x004ea80000300800 */
[----:B---3--:R-:W3:Y:S04]  /*1ee90*/  LDL.LU R42, [R1+0x540] ;  /* 0x00054000012a7983 */ /* 0x008ee80000300800 */
[----:B------:R-:W3:Y:S04]  /*1eea0*/  LDL.LU R41, [R1+0x53c] ;  /* 0x00053c0001297983 */ /* 0x000ee80000300800 */
        /* <DEDUP_REMOVED lines=11> */
[----:B------:R-:W3:Y:S01]  /*1ef60*/  LDL.LU R29, [R1+0x50c] ;  /* 0x00050c00011d7983 */ /* 0x000ee20000300800 */
[----:B----4-:R-:W-:-:S05]  /*1ef70*/  SEL R251, R25, R251, !P1 ;  /* 0x000000fb19fb7207 */ /* 0x010fca0004800000 */
[----:B------:R1:W-:Y:S01]  /*1ef80*/  STL [R1+0x584], R251 ;  /* 0x000584fb01007387 */ /* 0x0003e20000100800 */
[C---:B------:R-:W-:Y:S02]  /*1ef90*/  SEL R252, R25.reuse, R252, !P1 ;  /* 0x000000fc19fc7207 */ /* 0x040fe40004800000 */
[----:B-1----:R-:W-:-:S03]  /*1efa0*/  SEL R251, R25, R57, !P1 ;  /* 0x0000003919fb7207 */ /* 0x002fc60004800000 */
[----:B------:R-:W-:Y:S01]  /*1efb0*/  STL [R1+0x320], R252 ;  /* 0x000320fc01007387 */ /* 0x000fe20000100800 */
        /* <DEDUP_REMOVED lines=26> */
[----:B--2---:R-:W-:-:S03]  /*1f160*/  SEL R44, R25, R43, !P1 ;  /* 0x0000002b192c7207 */ /* 0x004fc60004800000 */
[----:B------:R2:W-:Y:S01]  /*1f170*/  STL [R1+0x548], R45 ;  /* 0x0005482d01007387 */ /* 0x0005e20000100800 */
[----:B---3--:R-:W-:-:S03]  /*1f180*/  SEL R43, R25, R42, !P1 ;  /* 0x0000002a192b7207 */ /* 0x008fc60004800000 */
        /* <DEDUP_REMOVED lines=26> */
[----:B-1----:R-:W3:Y:S04]  /*1f330*/  LDL.LU R251, [R1+0x508] ;  /* 0x0005080001fb7983 */ /* 0x002ee80000300800 */
[----:B------:R1:W-:Y:S04]  /*1f340*/  STL [R1+0x510], R30 ;  /* 0x0005101e01007387 */ /* 0x0003e80000100800 */
[----:B------:R-:W3:Y:S04]  /*1f350*/  LDL.LU R252, [R1+0x504] ;  /* 0x0005040001fc7983 */ /* 0x000ee80000300800 */
[----:B------:R1:W-:Y:S04]  /*1f360*/  STL [R1+0x50c], R29 ;  /* 0x00050c1d01007387 */ /* 0x0003e80000100800 */
[----:B----4-:R-:W4:Y:S04]  /*1f370*/  LDL.LU R57, [R1+0x500] ;  /* 0x0005000001397983 */ /* 0x010f280000300800 */
        /* <DEDUP_REMOVED lines=11> */
[----:B--2---:R-:W2:Y:S04]  /*1f430*/  LDL.LU R45, [R1+0x4d0] ;  /* 0x0004d000012d7983 */ /* 0x004ea80000300800 */
[----:B------:R-:W2:Y:S04]  /*1f440*/  LDL.LU R44, [R1+0x4cc] ;  /* 0x0004cc00012c7983 */ /* 0x000ea80000300800 */
        /* <DEDUP_REMOVED lines=13> */
[----:B-1----:R-:W2:Y:S04]  /*1f520*/  LDL.LU R30, [R1+0x494] ;  /* 0x00049400011e7983 */ /* 0x002ea80000300800 */
[----:B------:R-:W2:Y:S01]  /*1f530*/  LDL.LU R29, [R1+0x490] ;  /* 0x00049000011d7983 */ /* 0x000ea20000300800 */
[----:B---3--:R-:W-:-:S05]  /*1f540*/  SEL R251, R25, R251, !P1 ;  /* 0x000000fb19fb7207 */ /* 0x008fca0004800000 */
[----:B------:R4:W-:Y:S01]  /*1f550*/  STL [R1+0x508], R251 ;  /* 0x000508fb01007387 */ /* 0x0009e20000100800 */
[C---:B------:R-:W-:Y:S02]  /*1f560*/  SEL R252, R25.reuse, R252, !P1 ;  /* 0x000000fc19fc7207 */ /* 0x040fe40004800000 */
[----:B----4-:R-:W-:-:S03]  /*1f570*/  SEL R251, R25, R57, !P1 ;  /* 0x0000003919fb7207 */ /* 0x010fc60004800000 */
        /* <DEDUP_REMOVED lines=56> */
[----:B-1----:R-:W2:Y:S04]  /*1f900*/  LDL.LU R251, [R1+0x48c] ;  /* 0x00048c0001fb7983 */ /* 0x002ea80000300800 */
[----:B------:R1:W-:Y:S04]  /*1f910*/  STL [R1+0x354], R30 ;  /* 0x0003541e01007387 */ /* 0x0003e80000100800 */
[----:B------:R-:W2:Y:S04]  /*1f920*/  LDL.LU R252, [R1+0x488] ;  /* 0x0004880001fc7983 */ /* 0x000ea80000300800 */
[----:B------:R1:W-:Y:S04]  /*1f930*/  STL [R1+0x358], R29 ;  /* 0x0003581d01007387 */ /* 0x0003e80000100800 */
[----:B---3--:R-:W3:Y:S04]  /*1f940*/  LDL.LU R57, [R1+0x484] ;  /* 0x0004840001397983 */ /* 0x008ee80000300800 */
        /* <DEDUP_REMOVED lines=27> */
[----:B------:R-:W4:Y:S01]  /*1fb00*/  LDL.LU R29, [R1+0x414] ;  /* 0x00041400011d7983 */ /* 0x000f220000300800 */
[----:B--2---:R-:W-:-:S05]  /*1fb10*/  SEL R251, R25, R251, !P1 ;  /* 0x000000fb19fb7207 */ /* 0x004fca0004800000 */
[----:B------:R3:W-:Y:S01]  /*1fb20*/  STL [R1+0x35c], R251 ;  /* 0x00035cfb01007387 */ /* 0x0007e20000100800 */
[C---:B------:R-:W-:Y:S02]  /*1fb30*/  SEL R252, R25.reuse, R252, !P1 ;  /* 0x000000fc19fc7207 */ /* 0x040fe40004800000 */
[----:B---3--:R-:W-:-:S03]  /*1fb40*/  SEL R251, R25, R57, !P1 ;  /* 0x0000003919fb7207 */ /* 0x008fc60004800000 */
[----:B------:R-:W-:Y:S01]  /*1fb50*/  STL [R1+0x360], R252 ;  /* 0x000360fc01007387 */ /* 0x000fe20000100800 */
[----:B----4-:R-:W-:-:S03]  /*1fb60*/  SEL R57, R25, R56, !P1 ;  /* 0x0000003819397207 */ /* 0x010fc60004800000 */
        /* <DEDUP_REMOVED lines=54> */
[----:B-1----:R-:W4:Y:S04]  /*1fed0*/  LDL.LU R251, [R1+0x410] ;  /* 0x0004100001fb7983 */ /* 0x002f280000300800 */
[----:B------:R1:W-:Y:S04]  /*1fee0*/  STL [R1+0x448], R30 ;  /* 0x0004481e01007387 */ /* 0x0003e80000100800 */
[----:B------:R-:W4:Y:S04]  /*1fef0*/  LDL.LU R252, [R1+0x40c] ;  /* 0x00040c0001fc7983 */ /* 0x000f280000300800 */
[----:B------:R1:W-:Y:S04]  /*1ff00*/  STL [R1+0x444], R29 ;  /* 0x0004441d01007387 */ /* 0x0003e80000100800 */
        /* <DEDUP_REMOVED lines=27> */
[----:B-1----:R-:W3:Y:S04]  /*200c0*/  LDL.LU R30, [R1+0x1f4] ;  /* 0x0001f400011e7983 */ /* 0x002ee80000300800 */
[----:B------:R-:W3:Y:S01]  /*200d0*/  LDL.LU R29, [R1+0x1f0] ;  /* 0x0001f000011d7983 */ /* 0x000ee20000300800 */
[----:B----4-:R-:W-:-:S05]  /*200e0*/  SEL R251, R25, R251, !P1 ;  /* 0x000000fb19fb7207 */ /* 0x010fca0004800000 */
[----:B------:R2:W-:Y:S01]  /*200f0*/  STL [R1+0x440], R251 ;  /* 0x000440fb01007387 */ /* 0x0005e20000100800 */
[C---:B------:R-:W-:Y:S02]  /*20100*/  SEL R252, R25.reuse, R252, !P1 ;  /* 0x000000fc19fc7207 */ /* 0x040fe40004800000 */
[----:B--2---:R-:W-:-:S03]  /*20110*/  SEL R251, R25, R57, !P1 ;  /* 0x0000003919fb7207 */ /* 0x004fc60004800000 */
[----:B------:R-:W-:Y:S01]  /*20120*/  STL [R1+0x438], R252 ;  /* 0x000438fc01007387 */ /* 0x000fe20000100800 */
        /* <DEDUP_REMOVED lines=336> */
[----:B--2---:R-:W2:Y:S04]  /*21630*/  LDL.LU R56, [R1+0x74] ;  /* 0x0000740001387983 */ /* 0x004ea80000300800 */
[----:B------:R1:W-:Y:S04]  /*21640*/  STL [R1+0x1b8], R29 ;  /* 0x0001b81d01007387 */ /* 0x0003e80000100800 */
        /* <DEDUP_REMOVED lines=26> */
[----:B------:R-:W3:Y:S04]  /*217f0*/  LDL.LU R29, [R1+0x8] ;  /* 0x00000800011d7983 */ /* 0x000ee80000300800 */
[----:B------:R-:W3:Y:S04]  /*21800*/  LDL.LU R252, [R1+0x4] ;  /* 0x0000040001fc7983 */ /* 0x000ee80000300800 */
[----:B------:R-:W3:Y:S01]  /*21810*/  LDL.LU R251, [R1] ;  /* 0x0000000001fb7983 */ /* 0x000ee20000300800 */
[----:B----4-:R-:W-:-:S05]  /*21820*/  SEL R57, R25, R57, !P1 ;  /* 0x0000003919397207 */ /* 0x010fca0004800000 */
[----:B------:R1:W-:Y:S01]  /*21830*/  STL [R1+0x78], R57 ;  /* 0x0000783901007387 */ /* 0x0003e20000100800 */
[----:B--2---:R-:W-:-:S03]  /*21840*/  SEL R56, R25, R56, !P1 ;  /* 0x0000003819387207 */ /* 0x004fc60004800000 */
[----:B-1----:R-:W2:Y:S01]  /*21850*/  LDL.LU R57, [R1+0x3ebc] ;  /* 0x003ebc0001397983 */ /* 0x002ea20000300800 */
[----:B---3--:R-:W-:-:S03]  /*21860*/  SEL R55, R25, R55, !P1 ;  /* 0x0000003719377207 */ /* 0x008fc60004800000 */
[----:B------:R1:W-:Y:S01]  /*21870*/  STL [R1+0x1b4], R56 ;  /* 0x0001b43801007387 */ /* 0x0003e20000100800 */
[C---:B------:R-:W-:Y:S02]  /*21880*/  SEL R54, R25.reuse, R54, !P1 ;  /* 0x0000003619367207 */ /* 0x040fe40004800000 */
[C---:B------:R-:W-:Y:S01]  /*21890*/  SEL R53, R25.reuse, R53, !P1 ;  /* 0x0000003519357207 */ /* 0x040fe20004800000 */
[----:B-1----:R-:W3:Y:S01]  /*218a0*/  LDL.LU R56, [R1+0x3eb8] ;  /* 0x003eb80001387983 */ /* 0x002ee20000300800 */
[----:B------:R-:W-:-:S03]  /*218b0*/  SEL R52, R25, R52, !P1 ;  /* 0x0000003419347207 */ /* 0x000fc60004800000 */
[----:B------:R1:W-:Y:S01]  /*218c0*/  STL [R1+0x1b0], R55 ;  /* 0x0001b03701007387 */ /* 0x0003e20000100800 */
[C---:B------:R-:W-:Y:S02]  /*218d0*/  SEL R51, R25.reuse, R51, !P1 ;  /* 0x0000003319337207 */ /* 0x040fe40004800000 */
[C---:B------:R-:W-:Y:S01]  /*218e0*/  SEL R50, R25.reuse, R50, !P1 ;  /* 0x0000003219327207 */ /* 0x040fe20004800000 */
[----:B-1----:R-:W4:Y:S04]  /*218f0*/  LDL.LU R55, [R1+0x3eb4] ;  /* 0x003eb40001377983 */ /* 0x002f280000300800 */
[----:B------:R1:W-:Y:S01]  /*21900*/  STL [R1+0x1ac], R54 ;  /* 0x0001ac3601007387 */ /* 0x0003e20000100800 */
[C---:B------:R-:W-:Y:S02]  /*21910*/  SEL R49, R25.reuse, R49, !P1 ;  /* 0x0000003119317207 */ /* 0x040fe40004800000 */
[C---:B------:R-:W-:Y:S01]  /*21920*/  SEL R48, R25.reuse, R48, !P1 ;  /* 0x0000003019307207 */ /* 0x040fe20004800000 */
[----:B-1----:R-:W2:Y:S04]  /*21930*/  LDL.LU R54, [R1+0x3eb0] ;  /* 0x003eb00001367983 */ /* 0x002ea80000300800 */
[----:B------:R1:W-:Y:S01]  /*21940*/  STL [R1+0x1a8], R53 ;  /* 0x0001a83501007387 */ /* 0x0003e20000100800 */
[----:B------:R-:W-:-:S03]  /*21950*/  SEL R47, R25, R47, !P1 ;  /* 0x0000002f192f7207 */ /* 0x000fc60004800000 */
        /* <DEDUP_REMOVED lines=55> */
[----:B------:R1:W-:Y:S04]  /*21cd0*/  STL [R1+0x154], R34 ;  /* 0x0001542201007387 */ /* 0x0003e80000100800 */
        /* <DEDUP_REMOVED lines=8> */
[----:B-1----:R-:W3:Y:S04]  /*21d60*/  LDL.LU R30, [R1+0x3e50] ;  /* 0x003e5000011e7983 */ /* 0x002ee80000300800 */
[----:B------:R1:W-:Y:S04]  /*21d70*/  STL [R1+0x140], R29 ;  /* 0x0001401d01007387 */ /* 0x0003e80000100800 */
[----:B-1----:R-:W3:Y:S01]  /*21d80*/  LDL.LU R29, [R1+0x3e4c] ;  /* 0x003e4c00011d7983 */ /* 0x002ee20000300800 */
[----:B------:R-:W-:-:S02]  /*21d90*/  SEL R252, R25, R252, !P1 ;  /* 0x000000fc19fc7207 */ /* 0x000fc40004800000 */
[----:B------:R-:W-:-:S03]  /*21da0*/  SEL R251, R25, R251, !P1 ;  /* 0x000000fb19fb7207 */ /* 0x000fc60004800000 */
[----:B------:R-:W-:Y:S04]  /*21db0*/  STL [R1+0x13c], R252 ;  /* 0x00013cfc01007387 */ /* 0x000fe80000100800 */
[----:B------:R3:W-:Y:S01]  /*21dc0*/  STL [R1+0x134], R251 ;  /* 0x000134fb01007387 */ /* 0x0007e20000100800 */
[C---:B--2---:R-:W-:Y:S02]  /*21dd0*/  SEL R32, R25.reuse, R32, !P1 ;  /* 0x0000002019207207 */ /* 0x044fe40004800000 */
[C---:B---3--:R-:W-:Y:S02]  /*21de0*/  SEL R251, R25.reuse, R29, !P1 ;  /* 0x0000001d19fb7207 */ /* 0x048fe40004800000 */
[C---:B------:R-:W-:Y:S02]  /*21df0*/  SEL R29, R25.reuse, R30, !P1 ;  /* 0x0000001e191d7207 */ /* 0x040fe40004800000 */
[C---:B------:R-:W-:Y:S01]  /*21e00*/  SEL R30, R25.reuse, R31, !P1 ;  /* 0x0000001f191e7207 */ /* 0x040fe20004800000 */
[----:B------:R-:W-:Y:S01]  /*21e10*/  STL [R1+0x130], R251 ;  /* 0x000130fb01007387 */ /* 0x000fe20000100800 */
[----:B------:R-:W-:-:S03]  /*21e20*/  SEL R31, R25, R34, !P1 ;  /* 0x00000022191f7207 */ /* 0x000fc60004800000 */
[----:B------:R1:W-:Y:S04]  /*21e30*/  STL [R1+0x8], R29 ;  /* 0x0000081d01007387 */ /* 0x0003e80000100800 */
[----:B------:R-:W-:Y:S01]  /*21e40*/  STL [R1+0x234], R32 ;  /* 0x0002342001007387 */ /* 0x000fe20000100800 */
[----:B-1----:R-:W-:-:S03]  /*21e50*/  SEL R29, R25, R33, !P1 ;  /* 0x00000021191d7207 */ /* 0x002fc60004800000 */
[----:B------:R1:W-:Y:S04]  /*21e60*/  STL [R1+0x128], R30 ;  /* 0x0001281e01007387 */ /* 0x0003e80000100800 */
[----:B------:R2:W-:Y:S04]  /*21e70*/  STL [R1+0x124], R29 ;  /* 0x0001241d01007387 */ /* 0x0005e80000100800 */
[----:B------:R3:W-:Y:S01]  /*21e80*/  STL [R1+0x11c], R31 ;  /* 0x00011c1f01007387 */ /* 0x0007e20000100800 */
[C---:B-1----:R-:W-:Y:S02]  /*21e90*/  SEL R30, R25.reuse, R35, !P1 ;  /* 0x00000023191e7207 */ /* 0x042fe40004800000 */
[----:B--2---:R-:W-:-:S03]  /*21ea0*/  SEL R29, R25, R36, !P1 ;  /* 0x00000024191d7207 */ /* 0x004fc60004800000 */
[----:B------:R1:W-:Y:S01]  /*21eb0*/  STL [R1+0x118], R30 ;  /* 0x0001181e01007387 */ /* 0x0003e20000100800 */
[----:B---3--:R-:W-:-:S03]  /*21ec0*/  SEL R31, R25, R37, !P1 ;  /* 0x00000025191f7207 */ /* 0x008fc60004800000 */
        /* <DEDUP_REMOVED lines=35> */
[----:B----4-:R-:W-:-:S03]  /*22100*/  SEL R31, R25, R55, !P1 ;  /* 0x00000037191f7207 */ /* 0x010fc60004800000 */
        /* <DEDUP_REMOVED lines=48> */
[----:B------:R-:W-:Y:S04]  /*22410*/  STL [R1+0x14], R29 ;  /* 0x0000141d01007387 */ /* 0x000fe80000100800 */
[----:B------:R2:W-:Y:S01]  /*22420*/  STL [R1+0xc], R31 ;  /* 0x00000c1f01007387 */ /* 0x0005e20000100800 */
[----:B-1----:R-:W-:-:S03]  /*22430*/  SEL R30, R25, R80, !P1 ;  /* 0x00000050191e7207 */ /* 0x002fc60004800000 */
[----:B------:R-:W3:Y:S04]  /*22440*/  LDL.LU R39, [R1+0x5c4] ;  /* 0x0005c40001277983 */ /* 0x000ee80000300800 */
[----:B------:R-:W-:Y:S04]  /*22450*/  STL [R1+0x4], R30 ;  /* 0x0000041e01007387 */ /* 0x000fe80000100800 */
[----:B------:R-:W4:Y:S04]  /*22460*/  LDL.LU R251, [R1+0x5c8] ;  /* 0x0005c80001fb7983 */ /* 0x000f280000300800 */
[----:B------:R-:W1:Y:S01]  /*22470*/  S2R R42, SR_TID.X ;  /* 0x00000000002a7919 */ /* 0x000e620000002100 */
[C---:B------:R-:W-:Y:S01]  /*22480*/  SEL R32, R25.reuse, R0, !P1 ;  /* 0x0000000019207207 */ /* 0x040fe20004800000 */
[----:B------:R-:W-:Y:S01]  /*22490*/  @!P6 IMAD.MOV R27, RZ, RZ, -R27 ;  /* 0x000000ffff1be224 */ /* 0x000fe200078e0a1b */
[----:B------:R-:W-:-:S02]  /*224a0*/  SEL R33, R25, R250, !P1 ;  /* 0x000000fa19217207 */ /* 0x000fc40004800000 */
[C---:B--2---:R-:W-:Y:S02]  /*224b0*/  SEL R31, R25.reuse, R2, !P1 ;  /* 0x00000002191f7207 */ /* 0x044fe40004800000 */
[C---:B------:R-:W-:Y:S02]  /*224c0*/  SEL R35, R25.reuse, R248, !P1 ;  /* 0x000000f819237207 */ /* 0x040fe40004800000 */
[C---:B------:R-:W-:Y:S02]  /*224d0*/  SEL R38, R25.reuse, R22, !P1 ;  /* 0x0000001619267207 */ /* 0x040fe40004800000 */
[----:B------:R-:W-:Y:S02]  /*224e0*/  MOV R252, c[0x0][0x180] ;  /* 0x0000600000fc7a02 */ /* 0x000fe40000000f00 */
[C---:B------:R-:W-:Y:S02]  /*224f0*/  SEL R29, R25.reuse, R81, !P1 ;  /* 0x00000051191d7207 */ /* 0x040fe40004800000 */
[----:B------:R-:W-:-:S02]  /*22500*/  SEL R79, R25, R82, !P1 ;  /* 0x00000052194f7207 */ /* 0x000fc40004800000 */
[C---:B------:R-:W-:Y:S02]  /*22510*/  SEL R83, R25.reuse, R83, !P1 ;  /* 0x0000005319537207 */ /* 0x040fe40004800000 */
[----:B-1----:R-:W-:Y:S02]  /*22520*/  LOP3.LUT R47, R42, 0x7f, RZ, 0xc0, !PT ;  /* 0x0000007f2a2f7812 */ /* 0x002fe400078ec0ff */
[----:B------:R-:W-:-:S03]  /*22530*/  SEL R84, R25, R84, !P1 ;  /* 0x0000005419547207 */ /* 0x000fc60004800000 */
[----:B------:R-:W-:Y:S01]  /*22540*/  IMAD.SHL.U32 R22, R47, 0x4, RZ ;  /* 0x000000042f167824 */ /* 0x000fe200078e00ff */
[C---:B------:R-:W-:Y:S01]  /*22550*/  SEL R34, R25.reuse, R249, !P1 ;  /* 0x000000f919227207 */ /* 0x040fe20004800000 */
[----:B------:R1:W-:Y:S01]  /*22560*/  STL [R1], R29 ;  /* 0x0000001d01007387 */ /* 0x0003e20000100800 */
[C---:B------:R-:W-:Y:S02]  /*22570*/  SEL R85, R25.reuse, R85, !P1 ;  /* 0x0000005519557207 */ /* 0x040fe40004800000 */
[C---:B------:R-:W-:Y:S01]  /*22580*/  SEL R86, R25.reuse, R86, !P1 ;  /* 0x0000005619567207 */ /* 0x040fe20004800000 */
[----:B------:R-:W-:Y:S01]  /*22590*/  STL [R1+0x3de8], R79 ;  /* 0x003de84f01007387 */ /* 0x000fe20000100800 */
[C---:B------:R-:W-:Y:S01]  /*225a0*/  SEL R87, R25.reuse, R87, !P1 ;  /* 0x0000005719577207 */ /* 0x040fe20004800000 */
[----:B------:R-:W-:Y:S01]  /*225b0*/  ULDC.64 UR4, c[0x0][0x118] ;  /* 0x0000460000047ab9 */ /* 0x000fe20000000a00 */
[C---:B------:R-:W-:Y:S01]  /*225c0*/  SEL R88, R25.reuse, R88, !P1 ;  /* 0x0000005819587207 */ /* 0x040fe20004800000 */
[----:B------:R-:W-:Y:S01]  /*225d0*/  STL [R1+0x3dec], R83 ;  /* 0x003dec5301007387 */ /* 0x000fe20000100800 */
[----:B------:R-:W-:-:S02]  /*225e0*/  SEL R89, R25, R89, !P1 ;  /* 0x0000005919597207 */ /* 0x000fc40004800000 */
[C---:B------:R-:W-:Y:S01]  /*225f0*/  SEL R90, R25.reuse, R90, !P1 ;  /* 0x0000005a195a7207 */ /* 0x040fe20004800000 */
[----:B------:R-:W-:Y:S01]  /*22600*/  STL [R1+0x3df0], R84 ;  /* 0x003df05401007387 */ /* 0x000fe20000100800 */
[----:B------:R-:W-:-:S03]  /*22610*/  SEL R91, R25, R91, !P1 ;  /* 0x0000005b195b7207 */ /* 0x000fc60004800000 */
[----:B------:R-:W-:Y:S01]  /*22620*/  STL [R1+0x3df4], R85 ;  /* 0x003df45501007387 */ /* 0x000fe20000100800 */
[----:B------:R-:W-:-:S03]  /*22630*/  SEL R92, R25, R92, !P1 ;  /* 0x0000005c195c7207 */ /* 0x000fc60004800000 */
[----:B------:R-:W-:Y:S01]  /*22640*/  STL [R1+0x3df8], R86 ;  /* 0x003df85601007387 */ /* 0x000fe20000100800 */
[----:B------:R-:W-:-:S03]  /*22650*/  SEL R93, R25, R93, !P1 ;  /* 0x0000005d195d7207 */ /* 0x000fc60004800000 */
[----:B------:R-:W-:Y:S01]  /*22660*/  STL [R1+0x3dfc], R87 ;  /* 0x003dfc5701007387 */ /* 0x000fe20000100800 */
[C---:B------:R-:W-:Y:S02]  /*22670*/  SEL R94, R25.reuse, R94, !P1 ;  /* 0x0000005e195e7207 */ /* 0x040fe40004800000 */
[C---:B-1----:R-:W-:Y:S01]  /*22680*/  SEL R29, R25.reuse, R4, !P1 ;  /* 0x00000004191d7207 */ /* 0x042fe20004800000 */
        /* <DEDUP_REMOVED lines=8> */
[C---:B------:R-:W-:Y:S01]  /*22710*/  SEL R30, R25.reuse, R3, !P1 ;  /* 0x00000003191e7207 */ /* 0x040fe20004800000 */
[----:B------:R-:W-:Y:S01]  /*22720*/  STL [R1+0x3e10], R92 ;  /* 0x003e105c01007387 */ /* 0x000fe20000100800 */
[C---:B------:R-:W-:Y:S02]  /*22730*/  SEL R99, R25.reuse, R99, !P1 ;  /* 0x0000006319637207 */ /* 0x040fe40004800000 */
[C---:B------:R-:W-:Y:S01]  /*22740*/  SEL R36, R25.reuse, R20, !P1 ;  /* 0x0000001419247207 */ /* 0x040fe20004800000 */
[----:B------:R-:W-:Y:S01]  /*22750*/  STL [R1+0x3e14], R93 ;  /* 0x003e145d01007387 */ /* 0x000fe20000100800 */
[----:B------:R-:W-:Y:S02]  /*22760*/  IADD3 R3, R252, -0x11, RZ ;  /* 0xffffffeffc037810 */ /* 0x000fe40007ffe0ff */
[C---:B------:R-:W-:Y:S01]  /*22770*/  SEL R100, R25.reuse, R100, !P1 ;  /* 0x0000006419647207 */ /* 0x040fe20004800000 */
[----:B------:R-:W-:Y:S01]  /*22780*/  STL [R1+0x3e18], R94 ;  /* 0x003e185e01007387 */ /* 0x000fe20000100800 */
[----:B------:R-:W-:-:S02]  /*22790*/  SEL R101, R25, R101, !P1 ;  /* 0x0000006519657207 */ /* 0x000fc40004800000 */
[C---:B------:R-:W-:Y:S01]  /*227a0*/  SEL R37, R25.reuse, R21, !P1 ;  /* 0x0000001519257207 */ /* 0x040fe20004800000 */
[----:B------:R-:W-:Y:S01]  /*227b0*/  STL [R1+0x3e1c], R95 ;  /* 0x003e1c5f01007387 */ /* 0x000fe20000100800 */
[C---:B------:R-:W-:Y:S02]  /*227c0*/  SEL R102, R25.reuse, R102, !P1 ;  /* 0x0000006619667207 */ /* 0x040fe40004800000 */
[C---:B------:R-:W-:Y:S01]  /*227d0*/  SEL R103, R25.reuse, R103, !P1 ;  /* 0x0000006719677207 */ /* 0x040fe20004800000 */
[----:B------:R-:W-:Y:S01]  /*227e0*/  STL [R1+0x3e20], R96 ;  /* 0x003e206001007387 */ /* 0x000fe20000100800 */
[C---:B------:R-:W-:Y:S02]  /*227f0*/  SEL R104, R25.reuse, R104, !P1 ;  /* 0x0000006819687207 */ /* 0x040fe40004800000 */
[C---:B------:R-:W-:Y:S01]  /*22800*/  SEL R105, R25.reuse, R105, !P1 ;  /* 0x0000006919697207 */ /* 0x040fe20004800000 */
[----:B------:R-:W-:Y:S01]  /*22810*/  STL [R1+0x3e24], R97 ;  /* 0x003e246101007387 */ /* 0x000fe20000100800 */
[----:B------:R-:W-:-:S02]  /*22820*/  SEL R106, R25, R106, !P1 ;  /* 0x0000006a196a7207 */ /* 0x000fc40004800000 */
[C---:B------:R-:W-:Y:S01]  /*22830*/  SEL R107, R25.reuse, R107, !P1 ;  /* 0x0000006b196b7207 */ /* 0x040fe20004800000 */
[----:B------:R-:W-:Y:S01]  /*22840*/  STL [R1+0x3e28], R98 ;  /* 0x003e286201007387 */ /* 0x000fe20000100800 */
[C---:B------:R-:W-:Y:S02]  /*22850*/  SEL R108, R25.reuse, R108, !P1 ;  /* 0x0000006c196c7207 */ /* 0x040fe40004800000 */
[C---:B------:R-:W-:Y:S02]  /*22860*/  SEL R109, R25.reuse, R109, !P1 ;  /* 0x0000006d196d7207 */ /* 0x040fe40004800000 */
[C---:B------:R-:W-:Y:S02]  /*22870*/  SEL R110, R25.reuse, R110, !P1 ;  /* 0x0000006e196e7207 */ /* 0x040fe40004800000 */
[C---:B------:R-:W-:Y:S02]  /*22880*/  SEL R111, R25.reuse, R111, !P1 ;  /* 0x0000006f196f7207 */ /* 0x040fe40004800000 */
[----:B------:R-:W-:-:S02]  /*22890*/  SEL R112, R25, R112, !P1 ;  /* 0x0000007019707207 */ /* 0x000fc40004800000 */
[C---:B------:R-:W-:Y:S02]  /*228a0*/  SEL R113, R25.reuse, R113, !P1 ;  /* 0x0000007119717207 */ /* 0x040fe40004800000 */
        /* <DEDUP_REMOVED lines=72> */
[----:B------:R-:W-:Y:S01]  /*22d30*/  SEL R186, R25, R186, !P1 ;  /* 0x000000ba19ba7207 */ /* 0x000fe20004800000 */
[----:B---3--:R-:W-:-:S05]  /*22d40*/  IMAD R0, R39, c[0x0][0x184], RZ ;  /* 0x0000610027007a24 */ /* 0x008fca00078e02ff */
[----:B------:R-:W-:Y:S01]  /*22d50*/  LEA R250, P6, R0, c[0x0][0x160], 0x2 ;  /* 0x0000580000fa7a11 */ /* 0x000fe200078c10ff */
[----:B----4-:R-:W-:-:S03]  /*22d60*/  IMAD R2, R251, c[0x0][0x184], RZ ;  /* 0x00006100fb027a24 */ /* 0x010fc600078e02ff */
[----:B------:R-:W-:Y:S02]  /*22d70*/  LEA.HI.X.SX32 R251, R0, c[0x0][0x164], 0x2, P6 ;  /* 0x0000590000fb7a11 */ /* 0x000fe400030f16ff */
[----:B------:R-:W-:Y:S02]  /*22d80*/  LEA R248, P6, R2, c[0x0][0x160], 0x2 ;  /* 0x0000580002f87a11 */ /* 0x000fe400078c10ff */
[----:B------:R-:W-:Y:S02]  /*22d90*/  IADD3 R0, R252, -0x5, RZ ;  /* 0xfffffffbfc007810 */ /* 0x000fe40007ffe0ff */
[----:B------:R-:W-:Y:S02]  /*22da0*/  LEA.HI.X.SX32 R249, R2, c[0x0][0x164], 0x2, P6 ;  /* 0x0000590002f97a11 */ /* 0x000fe400030f16ff */
[----:B------:R-:W-:Y:S02]  /*22db0*/  IADD3 R2, R22, 0x100000, RZ ;  /* 0x0010000016027810 */ /* 0x000fe40007ffe0ff */
[----:B------:R-:W-:-:S02]  /*22dc0*/  ISETP.GE.U32.AND P6, PT, R0, 0x7fffff7c, PT ;  /* 0x7fffff7c0000780c */ /* 0x000fc40003fc6070 */
[----:B------:R-:W-:Y:S01]  /*22dd0*/  SEL R39, R25, R23, !P1 ;  /* 0x0000001719277207 */ /* 0x000fe20004800000 */
[----:B------:R1:W-:Y:S01]  /*22de0*/  LDGSTS.E [R2], [R248.64], !P5 ;  /* 0x00000000f8027fae */ /* 0x0003e2000e921844 */
[----:B------:R-:W-:Y:S01]  /*22df0*/  IADD3 R0, R22, 0x100000, RZ ;  /* 0x0010000016007810 */ /* 0x000fe20007ffe0ff */
[----:B------:R-:W-:-:S04]  /*22e00*/  IMAD.MOV.U32 R23, RZ, RZ, c[0x0][0x188] ;  /* 0x00006200ff177624 */ /* 0x000fc800078e00ff */
[----:B------:R2:W-:Y:S01]  /*22e10*/  LDGSTS.E [R0+0x200], [R250.64], !P5 ;  /* 0x00200000fa007fae */ /* 0x0005e2000e921844 */
[----:B------:R-:W-:Y:S01]  /*22e20*/  IMAD.SHL.U32 R4, R23, 0x4, RZ ;  /* 0x0000000417047824 */ /* 0x000fe200078e00ff */
[----:B-1----:R-:W-:-:S03]  /*22e30*/  IADD3 R2, R252, -0x9, RZ ;  /* 0xfffffff7fc027810 */ /* 0x002fc60007ffe0ff */
[----:B------:R-:W-:Y:S01]  /*22e40*/  IMAD.WIDE R50, R4, 0x4, R248 ;  /* 0x0000000404327825 */ /* 0x000fe200078e02f8 */
[----:B------:R-:W-:-:S03]  /*22e50*/  ISETP.GE.U32.AND P5, PT, R2, 0x7fffff78, PT ;  /* 0x7fffff780200780c */ /* 0x000fc60003fa6070 */
[----:B------:R-:W-:Y:S01]  /*22e60*/  IMAD.SHL.U32 R20, R23, 0x8, RZ ;  /* 0x0000000817147824 */ /* 0x000fe200078e00ff */
[----:B------:R-:W-:Y:S01]  /*22e70*/  IADD3 R2, R22, 0x100000, RZ ;  /* 0x0010000016027810 */ /* 0x000fe20007ffe0ff */
[----:B------:R-:W-:Y:S01]  /*22e80*/  IMAD.WIDE R42, R4, 0x4, R250 ;  /* 0x00000004042a7825 */ /* 0x000fe200078e02fa */
        /* <DEDUP_REMOVED lines=79> */
[----:B------:R-:W-:Y:S02]  /*23380*/  SEL R49, R25, R27, !P1 ;  /* 0x0000001b19317207 */ /* 0x000fe40004800000 */
[----:B------:R-:W-:Y:S01]  /*23390*/  IADD3 R21, R252, -0xd, RZ ;  /* 0xfffffff3fc157810 */ /* 0x000fe20007ffe0ff */
[----:B------:R-:W-:Y:S01]  /*233a0*/  STL [R1+0x3e2c], R99 ;  /* 0x003e2c6301007387 */ /* 0x000fe20000100800 */
[----:B------:R-:W-:Y:S01]  /*233b0*/  ISETP.GE.U32.AND P1, PT, R3, 0x7fffff70, PT ;  /* 0x7fffff700300780c */ /* 0x000fe20003f26070 */
[----:B------:R-:W-:Y:S01]  /*233c0*/  IMAD.WIDE R26, R20, 0x4, R248 ;  /* 0x00000004141a7825 */ /* 0x000fe200078e02f8 */
[----:B------:R-:W-:Y:S01]  /*233d0*/  IADD3 R3, R22, 0x100000, RZ ;  /* 0x0010000016037810 */ /* 0x000fe20007ffe0ff */
[----:B------:R2:W-:Y:S04]  /*233e0*/  LDGSTS.E [R0+0x1000], [R50.64], !P6 ;  /* 0x0100000032007fae */ /* 0x0005e8000f121844 */
[----:B------:R-:W-:Y:S04]  /*233f0*/  STL [R1+0x3e30], R100 ;  /* 0x003e306401007387 */ /* 0x000fe80000100800 */
[----:B------:R1:W-:Y:S01]  /*23400*/  LDGSTS.E [R2+0x1200], [R42.64], !P6 ;  /* 0x012000002a027fae */ /* 0x0003e2000f121844 */
[----:B------:R-:W-:-:S03]  /*23410*/  ISETP.GE.U32.AND P6, PT, R21, 0x7fffff74, PT ;  /* 0x7fffff741500780c */ /* 0x000fc60003fc6070 */
[----:B------:R-:W-:Y:S04]  /*23420*/  STL [R1+0x3e34], R101 ;  /* 0x003e346501007387 */ /* 0x000fe80000100800 */
[----:B------:R-:W-:Y:S04]  /*23430*/  STL [R1+0x3e38], R102 ;  /* 0x003e386601007387 */ /* 0x000fe80000100800 */
[----:B------:R-:W-:Y:S04]  /*23440*/  STL [R1+0x3e3c], R103 ;  /* 0x003e3c6701007387 */ /* 0x000fe80000100800 */
[----:B------:R-:W-:Y:S04]  /*23450*/  STL [R1+0x3e40], R104 ;  /* 0x003e406801007387 */ /* 0x000fe80000100800 */
[----:B------:R3:W-:Y:S01]  /*23460*/  LDGSTS.E [R3+0x2000], [R26.64], !P5 ;  /* 0x020000001a037fae */ /* 0x0007e2000e921844 */
[----:B------:R-:W-:-:S03]  /*23470*/  IADD3 R4, R22, 0x100000, RZ ;  /* 0x0010000016047810 */ /* 0x000fc60007ffe0ff */
[----:B------:R-:W-:Y:S01]  /*23480*/  STL [R1+0x3e44], R105 ;  /* 0x003e446901007387 */ /* 0x000fe20000100800 */
[----:B------:R-:W-:-:S03]  /*23490*/  IMAD.WIDE R24, R20, 0x4, R250 ;  /* 0x0000000414187825 */ /* 0x000fc600078e02fa */
[----:B------:R-:W-:Y:S01]  /*234a0*/  STL [R1+0x3e48], R106 ;  /* 0x003e486a01007387 */ /* 0x000fe20000100800 */
[----:B---3--:R-:W-:-:S03]  /*234b0*/  IMAD R3, R23, 0xc, RZ ;  /* 0x0000000c17037824 */ /* 0x008fc600078e02ff */
[----:B------:R-:W-:Y:S04]  /*234c0*/  STL.64 [R1+0x1418], R50 ;  /* 0x0014183201007387 */ /* 0x000fe80000100a00 */
[----:B------:R1:W-:Y:S01]  /*234d0*/  STL.64 [R1+0xbb8], R42 ;  /* 0x000bb82a01007387 */ /* 0x0003e20000100a00 */
[----:B------:R-:W-:-:S03]  /*234e0*/  IADD3 R20, R252, -0x15, RZ ;  /* 0xffffffebfc147810 */ /* 0x000fc60007ffe0ff */
[----:B------:R3:W-:Y:S04]  /*234f0*/  STL.64 [R1+0xbc0], R26 ;  /* 0x000bc01a01007387 */ /* 0x0007e80000100a00 */
[----:B------:R4:W-:Y:S01]  /*23500*/  LDGSTS.E [R4+0x2200], [R24.64], !P5 ;  /* 0x0220000018047fae */ /* 0x0009e2000e921844 */
[----:B-1----:R-:W-:-:S04]  /*23510*/  IMAD.WIDE R42, R3, 0x4, R248 ;  /* 0x00000004032a7825 */ /* 0x002fc800078e02f8 */
[----:B---3--:R-:W-:Y:S01]  /*23520*/  IMAD.WIDE R26, R3, 0x4, R250 ;  /* 0x00000004031a7825 */ /* 0x008fe200078e02fa */
[----:B------:R1:W-:Y:S01]  /*23530*/  LDGSTS.E [R0+0x3000], [R42.64], !P6 ;  /* 0x030000002a007fae */ /* 0x0003e2000f121844 */
[----:B----4-:R-:W-:-:S03]  /*23540*/  SHF.L.U32 R4, R23, 0x4, RZ ;  /* 0x0000000417047819 */ /* 0x010fc600000006ff */
[----:B------:R3:W-:Y:S01]  /*23550*/  LDGSTS.E [R2+0x3200], [R26.64], !P6 ;  /* 0x032000001a027fae */ /* 0x0007e2000f121844 */
[----:B------:R-:W-:Y:S02]  /*23560*/  ISETP.GE.U32.AND P6, PT, R20, 0x7fffff6c, PT ;  /* 0x7fffff6c1400780c */ /* 0x000fe40003fc6070 */
[----:B------:R-:W-:Y:S01]  /*23570*/  IADD3 R21, R252, -0x25, RZ ;  /* 0xffffffdbfc157810 */ /* 0x000fe20007ffe0ff */
[----:B------:R4:W-:Y:S01]  /*23580*/  STL.64 [R1+0xbc8], R24 ;  /* 0x000bc81801007387 */ /* 0x0009e20000100a00 */
[----:B------:R-:W-:Y:S01]  /*23590*/  IADD3 R3, R22, 0x100000, RZ ;  /* 0x0010000016037810 */ /* 0x000fe20007ffe0ff */
[----:B------:R-:W-:Y:S02]  /*235a0*/  IMAD R20, R23, 0x14, RZ ;  /* 0x0000001417147824 */ /* 0x000fe400078e02ff */
[----:B------:R1:W-:Y:S01]  /*235b0*/  STL.64 [R1+0xbd0], R42 ;  /* 0x000bd02a01007387 */ /* 0x0003e20000100a00 */
[----:B------:R-:W-:Y:S02]  /*235c0*/  ISETP.GE.U32.AND P5, PT, R21, 0x7fffff5c, PT ;  /* 0x7fffff5c1500780c */ /* 0x000fe40003fa6070 */
[----:B------:R-:W-:Y:S01]  /*235d0*/  IADD3 R21, R252, -0x19, RZ ;  /* 0xffffffe7fc157810 */ /* 0x000fe20007ffe0ff */
[----:B------:R3:W-:Y:S01]  /*235e0*/  STL.64 [R1+0xbd8], R26 ;  /* 0x000bd81a01007387 */ /* 0x0007e20000100a00 */
[----:B----4-:R-:W-:-:S04]  /*235f0*/  IMAD.WIDE R24, R4, 0x4, R248 ;  /* 0x0000000404187825 */ /* 0x010fc800078e02f8 */
[----:B-1----:R-:W-:Y:S01]  /*23600*/  IMAD.WIDE R42, R4, 0x4, R250 ;  /* 0x00000004042a7825 */ /* 0x002fe200078e02fa */
[----:B------:R1:W-:Y:S03]  /*23610*/  STL.64 [R1+0xbe0], R24 ;  /* 0x000be01801007387 */ /* 0x0003e60000100a00 */
[----:B---3--:R-:W-:Y:S01]  /*23620*/  IMAD.WIDE R26, R20, 0x4, R248 ;  /* 0x00000004141a7825 */ /* 0x008fe200078e02f8 */
[----:B------:R1:W-:Y:S04]  /*23630*/  LDGSTS.E [R3+0x4000], [R24.64], !P1 ;  /* 0x0400000018037fae */ /* 0x0003e8000c921844 */
[----:B------:R2:W-:Y:S01]  /*23640*/  LDGSTS.E [R0+0x4200], [R42.64], !P1 ;  /* 0x042000002a007fae */ /* 0x0005e2000c921844 */
[----:B------:R-:W-:Y:S01]  /*23650*/  ISETP.GE.U32.AND P1, PT, R21, 0x7fffff68, PT ;  /* 0x7fffff681500780c */ /* 0x000fe20003f26070 */
[----:B------:R-:W-:-:S02]  /*23660*/  IMAD R4, R23, 0x18, RZ ;  /* 0x0000001817047824 */ /* 0x000fc400078e02ff */
[----:B------:R3:W-:Y:S01]  /*23670*/  LDGSTS.E [R2+0x5000], [R26.64], !P6 ;  /* 0x050000001a027fae */ /* 0x0007e2000f121844 */
[----:B-1----:R-:W-:Y:S01]  /*23680*/  IMAD.WIDE R24, R20, 0x4, R250 ;  /* 0x0000000414187825 */ /* 0x002fe200078e02fa */
[----:B--2---:R-:W-:-:S04]  /*23690*/  IADD3 R0, R252, -0x1d, RZ ;  /* 0xffffffe3fc007810 */ /* 0x004fc80007ffe0ff */
[----:B------:R1:W-:Y:S01]  /*236a0*/  LDGSTS.E [R3+0x5200], [R24.64], !P6 ;  /* 0x0520000018037fae */ /* 0x0003e2000f121844 */
[----:B------:R-:W-:-:S03]  /*236b0*/  ISETP.GE.U32.AND P6, PT, R0, 0x7fffff64, PT ;  /* 0x7fffff640000780c */ /* 0x000fc60003fc6070 */
[----:B------:R2:W-:Y:S01]  /*236c0*/  STL.64 [R1+0xbe8], R42 ;  /* 0x000be82a01007387 */ /* 0x0005e20000100a00 */
[----:B------:R-:W-:Y:S01]  /*236d0*/  IADD3 R0, R22, 0x100000, RZ ;  /* 0x0010000016007810 */ /* 0x000fe20007ffe0ff */
[----:B------:R-:W-:Y:S01]  /*236e0*/  IMAD.WIDE R50, R4, 0x4, R248 ;  /* 0x0000000404327825 */ /* 0x000fe200078e02f8 */
[----:B------:R-:W-:-:S03]  /*236f0*/  IADD3 R21, R252, -0x21, RZ ;  /* 0xffffffdffc157810 */ /* 0x000fc60007ffe0ff */
[----:B------:R-:W-:Y:S01]  /*23700*/  IMAD R20, R23, 0x1c, RZ ;  /* 0x0000001c17147824 */ /* 0x000fe200078e02ff */
[----:B------:R3:W-:Y:S04]  /*23710*/  STL.64 [R1+0xbf0], R26 ;  /* 0x000bf01a01007387 */ /* 0x0007e80000100a00 */
[----:B------:R4:W-:Y:S01]  /*23720*/  LDGSTS.E [R0+0x6000], [R50.64], !P1 ;  /* 0x0600000032007fae */ /* 0x0009e2000c921844 */
[----:B--2---:R-:W-:-:S05]  /*23730*/  IMAD.WIDE R42, R4, 0x4, R250 ;  /* 0x00000004042a7825 */ /* 0x004fca00078e02fa */
[----:B------:R2:W-:Y:S01]  /*23740*/  LDGSTS.E [R2+0x6200], [R42.64], !P1 ;  /* 0x062000002a027fae */ /* 0x0005e2000c921844 */
[----:B---3--:R-:W-:Y:S01]  /*23750*/  IMAD.WIDE R26, R20, 0x4, R248 ;  /* 0x00000004141a7825 */ /* 0x008fe200078e02f8 */
[----:B------:R-:W-:Y:S02]  /*23760*/  ISETP.GE.U32.AND P1, PT, R21, 0x7fffff60, PT ;  /* 0x7fffff601500780c */ /* 0x000fe40003f26070 */
[----:B------:R1:W-:Y:S04]  /*23770*/  STL.64 [R1+0xbf8], R24 ;  /* 0x000bf81801007387 */ /* 0x0003e80000100a00 */
[----:B------:R3:W-:Y:S01]  /*23780*/  LDGSTS.E [R3+0x7000], [R26.64], !P6 ;  /* 0x070000001a037fae */ /* 0x0007e2000f121844 */
[----:B------:R-:W-:-:S03]  /*23790*/  IADD3 R4, R22, 0x100000, RZ ;  /* 0x0010000016047810 */ /* 0x000fc60007ffe0ff */
[----:B------:R-:W-:Y:S01]  /*237a0*/  STL.64 [R1+0xc00], R50 ;  /* 0x000c003201007387 */ /* 0x000fe20000100a00 */
[----:B-1----:R-:W-:-:S03]  /*237b0*/  IMAD.WIDE R24, R20, 0x4, R250 ;  /* 0x0000000414187825 */ /* 0x002fc600078e02fa */
[----:B------:R2:W-:Y:S01]  /*237c0*/  STL.64 [R1+0xc08], R42 ;  /* 0x000c082a01007387 */ /* 0x0005e20000100a00 */
[----:B---3--:R-:W-:-:S03]  /*237d0*/  IMAD.SHL.U32 R3, R23, 0x20, RZ ;  /* 0x0000002017037824 */ /* 0x008fc600078e00ff */
[----:B------:R1:W-:Y:S01]  /*237e0*/  STL.64 [R1+0xc10], R26 ;  /* 0x000c101a01007387 */ /* 0x0003e20000100a00 */
[----:B------:R-:W-:-:S03]  /*237f0*/  IADD3 R20, R252, -0x29, RZ ;  /* 0xffffffd7fc147810 */ /* 0x000fc60007ffe0ff */
[----:B------:R3:W-:Y:S01]  /*23800*/  LDGSTS.E [R4+0x7200], [R24.64], !P6 ;  /* 0x0720000018047fae */ /* 0x0007e2000f121844 */
[----:B--2---:R-:W-:-:S04]  /*23810*/  IMAD.WIDE R42, R3, 0x4, R248 ;  /* 0x00000004032a7825 */ /* 0x004fc800078e02f8 */
[----:B-1----:R-:W-:Y:S01]  /*23820*/  IMAD.WIDE R26, R3, 0x4, R250 ;  /* 0x00000004031a7825 */ /* 0x002fe200078e02fa */
[----:B------:R1:W-:Y:S01]  /*23830*/  LDGSTS.E [R0+0x8000], [R42.64], !P1 ;  /* 0x080000002a007fae */ /* 0x0003e2000c921844 */
[----:B------:R-:W-:Y:S02]  /*23840*/  IADD3 R21, R252, -0x39, RZ ;  /* 0xffffffc7fc157810 */ /* 0x000fe40007ffe0ff */
[C---:B---3--:R-:W-:Y:S01]  /*23850*/  IMAD R4, R23.reuse, 0x24, RZ ;  /* 0x0000002417047824 */ /* 0x048fe200078e02ff */
[----:B------:R2:W-:Y:S01]  /*23860*/  LDGSTS.E [R2+0x8200], [R26.64], !P1 ;  /* 0x082000001a027fae */ /* 0x0005e2000c921844 */
[----:B------:R-:W-:Y:S01]  /*23870*/  ISETP.GE.U32.AND P1, PT, R20, 0x7fffff58, PT ;  /* 0x7fffff581400780c */ /* 0x000fe20003f26070 */
[----:B------:R-:W-:Y:S01]  /*23880*/  IMAD R20, R23, 0x28, RZ ;  /* 0x0000002817147824 */ /* 0x000fe200078e02ff */
[----:B------:R-:W-:Y:S01]  /*23890*/  IADD3 R3, R22, 0x100000, RZ ;  /* 0x0010000016037810 */ /* 0x000fe20007ffe0ff */
[----:B------:R3:W-:Y:S01]  /*238a0*/  STL.64 [R1+0xc18], R24 ;  /* 0x000c181801007387 */ /* 0x0007e20000100a00 */
[----:B------:R-:W-:-:S03]  /*238b0*/  ISETP.GE.U32.AND P6, PT, R21, 0x7fffff48, PT ;  /* 0x7fffff481500780c */ /* 0x000fc60003fc6070 */
[----:B------:R1:W-:Y:S01]  /*238c0*/  STL.64 [R1+0xc28], R42 ;  /* 0x000c282a01007387 */ /* 0x0003e20000100a00 */
[----:B------:R-:W-:-:S03]  /*238d0*/  IADD3 R21, R252, -0x2d, RZ ;  /* 0xffffffd3fc157810 */ /* 0x000fc60007ffe0ff */
[----:B------:R2:W-:Y:S01]  /*238e0*/  STL.64 [R1+0xc30], R26 ;  /* 0x000c301a01007387 */ /* 0x0005e20000100a00 */
[----:B---3--:R-:W-:-:S04]  /*238f0*/  IMAD.WIDE R24, R4, 0x4, R248 ;  /* 0x0000000404187825 */ /* 0x008fc800078e02f8 */
[----:B-1----:R-:W-:Y:S01]  /*23900*/  IMAD.WIDE R42, R4, 0x4, R250 ;  /* 0x00000004042a7825 */ /* 0x002fe200078e02fa */
[----:B------:R1:W-:Y:S03]  /*23910*/  STL.64 [R1+0xc38], R24 ;  /* 0x000c381801007387 */ /* 0x0003e60000100a00 */
[----:B--2---:R-:W-:Y:S01]  /*23920*/  IMAD.WIDE R26, R20, 0x4, R248 ;  /* 0x00000004141a7825 */ /* 0x004fe200078e02f8 */
[----:B------:R1:W-:Y:S04]  /*23930*/  LDGSTS.E [R3+0x9000], [R24.64], !P5 ;  /* 0x0900000018037fae */ /* 0x0003e8000e921844 */
[----:B------:R4:W-:Y:S01]  /*23940*/  LDGSTS.E [R0+0x9200], [R42.64], !P5 ;  /* 0x092000002a007fae */ /* 0x0009e2000e921844 */
[----:B------:R-:W-:Y:S01]  /*23950*/  ISETP.GE.U32.AND P5, PT, R21, 0x7fffff54, PT ;  /* 0x7fffff541500780c */ /* 0x000fe20003fa6070 */
[----:B------:R-:W-:-:S02]  /*23960*/  IMAD R4, R23, 0x2c, RZ ;  /* 0x0000002c17047824 */ /* 0x000fc400078e02ff */
[----:B------:R2:W-:Y:S01]  /*23970*/  LDGSTS.E [R2+0xa000], [R26.64], !P1 ;  /* 0x0a0000001a027fae */ /* 0x0005e2000c921844 */
[----:B-1----:R-:W-:Y:S01]  /*23980*/  IMAD.WIDE R24, R20, 0x4, R250 ;  /* 0x0000000414187825 */ /* 0x002fe200078e02fa */
[----:B----4-:R-:W-:-:S04]  /*23990*/  IADD3 R0, R252, -0x31, RZ ;  /* 0xffffffcffc007810 */ /* 0x010fc80007ffe0ff */
        /* <DEDUP_REMOVED lines=9> */
[----:B---3--:R-:W-:-:S05]  /*23a30*/  IMAD.WIDE R42, R4, 0x4, R250 ;  /* 0x00000004042a7825 */ /* 0x008fca00078e02fa */
[----:B------:R3:W-:Y:S01]  /*23a40*/  LDGSTS.E [R2+0xb200], [R42.64], !P5 ;  /* 0x0b2000002a027fae */ /* 0x0007e2000e921844 */
[----:B--2---:R-:W-:Y:S01]  /*23a50*/  IMAD.WIDE R26, R20, 0x4, R248 ;  /* 0x00000004141a7825 */ /* 0x004fe200078e02f8 */
[----:B------:R-:W-:Y:S02]  /*23a60*/  ISETP.GE.U32.AND P5, PT, R21, 0x7fffff4c, PT ;  /* 0x7fffff4c1500780c */ /* 0x000fe40003fa6070 */
[----:B------:R1:W-:Y:S04]  /*23a70*/  STL.64 [R1+0xc50], R24 ;  /* 0x000c501801007387 */ /* 0x0003e80000100a00 */
[----:B------:R2:W-:Y:S01]  /*23a80*/  LDGSTS.E [R3+0xc000], [R26.64], !P1 ;  /* 0x0c0000001a037fae */ /* 0x0005e2000c921844 */
[----:B------:R-:W-:-:S03]  /*23a90*/  IADD3 R4, R22, 0x100000, RZ ;  /* 0x0010000016047810 */ /* 0x000fc60007ffe0ff */
[----:B------:R-:W-:Y:S01]  /*23aa0*/  STL.64 [R1+0xc58], R50 ;  /* 0x000c583201007387 */ /* 0x000fe20000100a00 */
[----:B-1----:R-:W-:-:S03]  /*23ab0*/  IMAD.WIDE R24, R20, 0x4, R250 ;  /* 0x0000000414187825 */ /* 0x002fc600078e02fa */
[----:B------:R3:W-:Y:S01]  /*23ac0*/  STL.64 [R1+0xc60], R42 ;  /* 0x000c602a01007387 */ /* 0x0007e20000100a00 */
[----:B--2---:R-:W-:-:S03]  /*23ad0*/  IMAD R3, R23, 0x34, RZ ;  /* 0x0000003417037824 */ /* 0x004fc600078e02ff */
[----:B------:R1:W-:Y:S01]  /*23ae0*/  STL.64 [R1+0xc68], R26 ;  /* 0x000c681a01007387 */ /* 0x0003e20000100a00 */
[----:B------:R-:W-:-:S03]  /*23af0*/  IADD3 R20, R252, -0x3d, RZ ;  /* 0xffffffc3fc147810 */ /* 0x000fc60007ffe0ff */
[----:B------:R2:W-:Y:S01]  /*23b00*/  LDGSTS.E [R4+0xc200], [R24.64], !P1 ;  /* 0x0c20000018047fae */ /* 0x0005e2000c921844 */
[----:B---3--:R-:W-:-:S04]  /*23b10*/  IMAD.WIDE R42, R3, 0x4, R248 ;  /* 0x00000004032a7825 */ /* 0x008fc800078e02f8 */
[----:B-1----:R-:W-:Y:S01]  /*23b20*/  IMAD.WIDE R26, R3, 0x4, R250 ;  /* 0x00000004031a7825 */ /* 0x002fe200078e02fa */
[----:B------:R1:W-:Y:S01]  /*23b30*/  LDGSTS.E [R0+0xd000], [R42.64], !P5 ;  /* 0x0d0000002a007fae */ /* 0x0003e2000e921844 */
[----:B------:R-:W-:Y:S02]  /*23b40*/  IADD3 R21, R252, -0x4d, RZ ;  /* 0xffffffb3fc157810 */ /* 0x000fe40007ffe0ff */
[C---:B--2---:R-:W-:Y:S01]  /*23b50*/  IMAD R4, R23.reuse, 0x38, RZ ;  /* 0x0000003817047824 */ /* 0x044fe200078e02ff */
        /* <DEDUP_REMOVED lines=16> */
[----:B------:R-:W-:-:S02]  /*23c60*/  IMAD.SHL.U32 R4, R23, 0x40, RZ ;  /* 0x0000004017047824 */ /* 0x000fc400078e00ff */
        /* <DEDUP_REMOVED lines=151> */
[C---:B------:R-:W-:Y:S02]  /*245e0*/  IMAD.WIDE R52, R4.reuse, 0x4, R248 ;  /* 0x0000000404347825 */ /* 0x040fe400078e02f8 */
[----:B------:R-:W-:Y:S02]  /*245f0*/  STL.64 [R1+0xda0], R26 ;  /* 0x000da01a01007387 */ /* 0x000fe40000100a00 */
[----:B------:R-:W-:Y:S02]  /*24600*/  IMAD.WIDE R50, R4, 0x4, R250 ;  /* 0x0000000404327825 */ /* 0x000fe400078e02fa */
[----:B------:R1:W-:Y:S01]  /*24610*/  STL.64 [R1+0xda8], R24 ;  /* 0x000da81801007387 */ /* 0x0003e20000100a00 */
[----:B------:R-:W-:Y:S01]  /*24620*/  IADD3 R20, R252, -0x6, RZ ;  /* 0xfffffffafc147810 */ /* 0x000fe20007ffe0ff */
[----:B---3--:R-:W-:-:S02]  /*24630*/  IMAD.WIDE R42, R23, 0x4, R248 ;  /* 0x00000004172a7825 */ /* 0x008fc400078e02f8 */
[----:B------:R3:W-:Y:S04]  /*24640*/  LDGSTS.E [R0+0x1f000], [R52.64], !P6 ;  /* 0x1f00000034007fae */ /* 0x0007e8000f121844 */
[----:B------:R4:W-:Y:S01]  /*24650*/  LDGSTS.E [R2+0x1f200], [R50.64], !P6 ;  /* 0x1f20000032027fae */ /* 0x0009e2000f121844 */
[----:B-1----:R-:W-:Y:S02]  /*24660*/  LOP3.LUT R25, R22, 0x20, RZ, 0x3c, !PT ;  /* 0x0000002016197812 */ /* 0x002fe400078e3cff */
[----:B------:R-:W-:Y:S02]  /*24670*/  ISETP.GE.U32.AND P6, PT, R20, 0x7fffff7b, PT ;  /* 0x7fffff7b1400780c */ /* 0x000fe40003fc6070 */
[C---:B------:R-:W-:Y:S01]  /*24680*/  IADD3 R3, R25.reuse, 0x100000, RZ ;  /* 0x0010000019037810 */ /* 0x040fe20007ffe0ff */
[----:B------:R-:W-:Y:S04]  /*24690*/  STL.64 [R1+0xdb0], R52 ;  /* 0x000db03401007387 */ /* 0x000fe80000100a00 */
[----:B------:R1:W-:Y:S01]  /*246a0*/  LDGSTS.E [R3+0x400], [R42.64], !P5 ;  /* 0x004000002a037fae */ /* 0x0003e2000e921844 */
[----:B------:R-:W-:Y:S01]  /*246b0*/  IADD3 R4, R25, 0x100000, RZ ;  /* 0x0010000019047810 */ /* 0x000fe20007ffe0ff */
[----:B--2---:R-:W-:Y:S01]  /*246c0*/  IMAD.WIDE R26, R23, 0x4, R250 ;  /* 0x00000004171a7825 */ /* 0x004fe200078e02fa */
[C---:B---3--:R-:W-:Y:S01]  /*246d0*/  IADD3 R0, R25.reuse, 0x100000, RZ ;  /* 0x0010000019007810 */ /* 0x048fe20007ffe0ff */
[----:B------:R2:W-:Y:S01]  /*246e0*/  STL.64 [R1+0xdc0], R50 ;  /* 0x000dc03201007387 */ /* 0x0005e20000100a00 */
[----:B----4-:R-:W-:-:S03]  /*246f0*/  IADD3 R2, R25, 0x100000, RZ ;  /* 0x0010000019027810 */ /* 0x010fc60007ffe0ff */
[----:B------:R3:W-:Y:S01]  /*24700*/  STL.64 [R1+0xdc8], R42 ;  /* 0x000dc82a01007387 */ /* 0x0007e20000100a00 */
[----:B-1----:R-:W-:Y:S01]  /*24710*/  IMAD R3, R23, 0x5, RZ ;  /* 0x0000000517037824 */ /* 0x002fe200078e02ff */
[----:B------:R-:W-:Y:S02]  /*24720*/  IADD3 R20, R252, -0xe, RZ ;  /* 0xfffffff2fc147810 */ /* 0x000fe40007ffe0ff */
[----:B------:R1:W-:Y:S01]  /*24730*/  LDGSTS.E [R4+0x600], [R26.64], !P5 ;  /* 0x006000001a047fae */ /* 0x0003e2000e921844 */
[----:B--2---:R-:W-:-:S04]  /*24740*/  IMAD.WIDE R50, R3, 0x4, R248 ;  /* 0x0000000403327825 */ /* 0x004fc800078e02f8 */
[----:B---3--:R-:W-:Y:S01]  /*24750*/  IMAD.WIDE R42, R3, 0x4, R250 ;  /* 0x00000004032a7825 */ /* 0x008fe200078e02fa */
[----:B------:R2:W-:Y:S01]  /*24760*/  LDGSTS.E [R0+0x1400], [R50.64], !P6 ;  /* 0x0140000032007fae */ /* 0x0005e2000f121844 */
[----:B------:R-:W-:-:S03]  /*24770*/  IADD3 R21, R252, -0x1e, RZ ;  /* 0xffffffe2fc157810 */ /* 0x000fc60007ffe0ff */
[----:B------:R3:W-:Y:S01]  /*24780*/  LDGSTS.E [R2+0x1600], [R42.64], !P6 ;  /* 0x016000002a027fae */ /* 0x0007e2000f121844 */
[----:B-1----:R-:W-:Y:S01]  /*24790*/  IMAD R4, R23, 0x9, RZ ;  /* 0x0000000917047824 */ /* 0x002fe200078e02ff */
[----:B------:R-:W-:Y:S02]  /*247a0*/  ISETP.GE.U32.AND P6, PT, R20, 0x7fffff73, PT ;  /* 0x7fffff731400780c */ /* 0x000fe40003fc6070 */
[----:B------:R1:W-:Y:S01]  /*247b0*/  STL.64 [R1+0xdd8], R26 ;  /* 0x000dd81a01007387 */ /* 0x0003e20000100a00 */
[----:B------:R-:W-:Y:S01]  /*247c0*/  IADD3 R3, R25, 0x100000, RZ ;  /* 0x0010000019037810 */ /* 0x000fe20007ffe0ff */
[----:B------:R-:W-:Y:S02]  /*247d0*/  IMAD R20, R23, 0xd, RZ ;  /* 0x0000000d17147824 */ /* 0x000fe400078e02ff */
[----:B------:R2:W-:Y:S01]  /*247e0*/  STL.64 [R1+0xde0], R50 ;  /* 0x000de03201007387 */ /* 0x0005e20000100a00 */
[----:B------:R-:W-:Y:S02]  /*247f0*/  ISETP.GE.U32.AND P5, PT, R21, 0x7fffff63, PT ;  /* 0x7fffff631500780c */ /* 0x000fe40003fa6070 */
[----:B------:R-:W-:Y:S01]  /*24800*/  IADD3 R21, R252, -0x12, RZ ;  /* 0xffffffeefc157810 */ /* 0x000fe20007ffe0ff */
[----:B------:R3:W-:Y:S01]  /*24810*/  STL.64 [R1+0xde8], R42 ;  /* 0x000de82a01007387 */ /* 0x0007e20000100a00 */
[----:B-1----:R-:W-:-:S04]  /*24820*/  IMAD.WIDE R26, R4, 0x4, R248 ;  /* 0x00000004041a7825 */ /* 0x002fc800078e02f8 */
[----:B--2---:R-:W-:Y:S01]  /*24830*/  IMAD.WIDE R50, R4, 0x4, R250 ;  /* 0x0000000404327825 */ /* 0x004fe200078e02fa */
        /* <DEDUP_REMOVED lines=28> */
[----:B---3--:R-:W-:-:S03]  /*24a00*/  IMAD R3, R23, 0x19, RZ ;  /* 0x0000001917037824 */ /* 0x008fc600078e02ff */
        /* <DEDUP_REMOVED lines=246> */
[----:B------:R-:W-:Y:S02]  /*25970*/  LOP3.LUT R24, R22, 0x40, RZ, 0x3c, !PT ;  /* 0x0000004016187812 */ /* 0x000fe400078e3cff */
[C---:B--2---:R-:W-:Y:S01]  /*25980*/  IMAD.SHL.U32 R4, R23.reuse, 0x2, RZ ;  /* 0x0000000217047824 */ /* 0x044fe200078e00ff */
[----:B------:R1:W-:Y:S01]  /*25990*/  LDGSTS.E [R2+0x1f600], [R42.64], !P6 ;  /* 0x1f6000002a027fae */ /* 0x0003e2000f121844 */
[----:B------:R-:W-:Y:S01]  /*259a0*/  ISETP.GE.U32.AND P6, PT, R20, 0x7fffff7a, PT ;  /* 0x7fffff7a1400780c */ /* 0x000fe20003fc6070 */
[----:B------:R-:W-:Y:S01]  /*259b0*/  IMAD R20, R23, 0x6, RZ ;  /* 0x0000000617147824 */ /* 0x000fe200078e02ff */
[----:B------:R-:W-:Y:S01]  /*259c0*/  IADD3 R21, R252, -0x17, RZ ;  /* 0xffffffe9fc157810 */ /* 0x000fe20007ffe0ff */
[----:B------:R2:W-:Y:S01]  /*259d0*/  STL.64 [R1+0x1410], R26 ;  /* 0x0014101a01007387 */ /* 0x0005e20000100a00 */
[----:B------:R-:W-:-:S03]  /*259e0*/  IADD3 R3, R24, 0x100000, RZ ;  /* 0x0010000018037810 */ /* 0x000fc60007ffe0ff */
[----:B------:R3:W-:Y:S01]  /*259f0*/  STL.64 [R1+0xfe8], R50 ;  /* 0x000fe83201007387 */ /* 0x0007e20000100a00 */
[----:B----4-:R-:W-:Y:S02]  /*25a00*/  IADD3 R0, R24, 0x100000, RZ ;  /* 0x0010000018007810 */ /* 0x010fe40007ffe0ff */
[----:B------:R-:W-:Y:S01]  /*25a10*/  ISETP.GE.U32.AND P5, PT, R21, 0x7fffff6a, PT ;  /* 0x7fffff6a1500780c */ /* 0x000fe20003fa6070 */
[----:B------:R4:W-:Y:S01]  /*25a20*/  STL.64 [R1+0x13e8], R42 ;  /* 0x0013e82a01007387 */ /* 0x0009e20000100a00 */
[----:B--2---:R-:W-:Y:S01]  /*25a30*/  IMAD.WIDE R26, R4, 0x4, R248 ;  /* 0x00000004041a7825 */ /* 0x004fe200078e02f8 */
[----:B------:R-:W-:-:S03]  /*25a40*/  IADD3 R21, R252, -0xb, RZ ;  /* 0xfffffff5fc157810 */ /* 0x000fc60007ffe0ff */
[----:B---3--:R-:W-:Y:S01]  /*25a50*/  IMAD.WIDE R50, R4, 0x4, R250 ;  /* 0x0000000404327825 */ /* 0x008fe200078e02fa */
[----:B------:R2:W-:Y:S01]  /*25a60*/  STL.64 [R1+0x13f0], R26 ;  /* 0x0013f01a01007387 */ /* 0x0005e20000100a00 */
[----:B-1----:R-:W-:Y:S02]  /*25a70*/  IADD3 R2, R24, 0x100000, RZ ;  /* 0x0010000018027810 */ /* 0x002fe40007ffe0ff */
[----:B----4-:R-:W-:Y:S01]  /*25a80*/  IMAD.WIDE R42, R20, 0x4, R248 ;  /* 0x00000004142a7825 */ /* 0x010fe200078e02f8 */
[----:B------:R2:W-:Y:S04]  /*25a90*/  LDGSTS.E [R3+0x800], [R26.64], !P1 ;  /* 0x008000001a037fae */ /* 0x0005e8000c921844 */
[----:B------:R1:W-:Y:S01]  /*25aa0*/  LDGSTS.E [R0+0xa00], [R50.64], !P1 ;  /* 0x00a0000032007fae */ /* 0x0003e2000c921844 */
[----:B------:R-:W-:-:S03]  /*25ab0*/  ISETP.GE.U32.AND P1, PT, R21, 0x7fffff76, PT ;  /* 0x7fffff761500780c */ /* 0x000fc60003f26070 */
[----:B------:R3:W-:Y:S01]  /*25ac0*/  LDGSTS.E [R2+0x1800], [R42.64], !P6 ;  /* 0x018000002a027fae */ /* 0x0007e2000f121844 */
[----:B--2---:R-:W-:Y:S01]  /*25ad0*/  IMAD.WIDE R26, R20, 0x4, R250 ;  /* 0x00000004141a7825 */ /* 0x004fe200078e02fa */
[----:B-1----:R-:W-:-:S04]  /*25ae0*/  IADD3 R0, R252, -0xf, RZ ;  /* 0xfffffff1fc007810 */ /* 0x002fc80007ffe0ff */
[----:B------:R1:W-:Y:S01]  /*25af0*/  LDGSTS.E [R3+0x1a00], [R26.64], !P6 ;  /* 0x01a000001a037fae */ /* 0x0003e2000f121844 */
[----:B------:R-:W-:Y:S01]  /*25b00*/  ISETP.GE.U32.AND P6, PT, R0, 0x7fffff72, PT ;  /* 0x7fffff720000780c */ /* 0x000fe20003fc6070 */
[C---:B------:R-:W-:Y:S02]  /*25b10*/  IMAD R0, R23.reuse, 0xa, RZ ;  /* 0x0000000a17007824 */ /* 0x040fe400078e02ff */
[----:B------:R2:W-:Y:S01]  /*25b20*/  STL.64 [R1+0x13d0], R50 ;  /* 0x0013d03201007387 */ /* 0x0005e20000100a00 */
[----:B------:R-:W-:Y:S01]  /*25b30*/  IMAD R20, R23, 0xe, RZ ;  /* 0x0000000e17147824 */ /* 0x000fe200078e02ff */
[----:B------:R-:W-:Y:S01]  /*25b40*/  IADD3 R4, R24, 0x100000, RZ ;  /* 0x0010000018047810 */ /* 0x000fe20007ffe0ff */
[----:B------:R-:W-:Y:S01]  /*25b50*/  IMAD.WIDE R52, R0, 0x4, R248 ;  /* 0x0000000400347825 */ /* 0x000fe200078e02f8 */
[----:B------:R3:W-:Y:S01]  /*25b60*/  STL.64 [R1+0x13d8], R42 ;  /* 0x0013d82a01007387 */ /* 0x0007e20000100a00 */
[----:B------:R-:W-:-:S03]  /*25b70*/  IADD3 R21, R252, -0x13, RZ ;  /* 0xffffffedfc157810 */ /* 0x000fc60007ffe0ff */
[----:B------:R1:W-:Y:S01]  /*25b80*/  STL.64 [R1+0x13e0], R26 ;  /* 0x0013e01a01007387 */ /* 0x0003e20000100a00 */
[----:B--2---:R-:W-:Y:S01]  /*25b90*/  IMAD.WIDE R50, R0, 0x4, R250 ;  /* 0x0000000400327825 */ /* 0x004fe200078e02fa */
[----:B------:R-:W-:Y:S02]  /*25ba0*/  IADD3 R0, R24, 0x100000, RZ ;  /* 0x0010000018007810 */ /* 0x000fe40007ffe0ff */
[----:B------:R2:W-:Y:S01]  /*25bb0*/  LDGSTS.E [R4+0x2800], [R52.64], !P1 ;  /* 0x0280000034047fae */ /* 0x0005e2000c921844 */
[----:B---3--:R-:W-:-:S03]  /*25bc0*/  IMAD.WIDE R42, R20, 0x4, R248 ;  /* 0x00000004142a7825 */ /* 0x008fc600078e02f8 */
[----:B------:R3:W-:Y:S01]  /*25bd0*/  LDGSTS.E [R3+0x2a00], [R50.64], !P1 ;  /* 0x02a0000032037fae */ /* 0x0007e2000c921844 */
[----:B-1----:R-:W-:Y:S01]  /*25be0*/  IMAD.WIDE R26, R20, 0x4, R250 ;  /* 0x00000004141a7825 */ /* 0x002fe200078e02fa */
[----:B------:R-:W-:Y:S02]  /*25bf0*/  ISETP.GE.U32.AND P1, PT, R21, 0x7fffff6e, PT ;  /* 0x7fffff6e1500780c */ /* 0x000fe40003f26070 */
[----:B------:R1:W-:Y:S04]  /*25c00*/  LDGSTS.E [R2+0x3800], [R42.64], !P6 ;  /* 0x038000002a027fae */ /* 0x0003e8000f121844 */
[----:B------:R4:W-:Y:S04]  /*25c10*/  LDGSTS.E [R0+0x3a00], [R26.64], !P6 ;  /* 0x03a000001a007fae */ /* 0x0009e8000f121844 */
[----:B------:R-:W-:Y:S04]  /*25c20*/  STL.64 [R1+0x11f0], R52 ;  /* 0x0011f03401007387 */ /* 0x000fe80000100a00 */
[----:B------:R3:W-:Y:S01]  /*25c30*/  STL.64 [R1+0x11f8], R50 ;  /* 0x0011f83201007387 */ /* 0x0007e20000100a00 */
[----:B----4-:R-:W-:-:S03]  /*25c40*/  IMAD R0, R23, 0x12, RZ ;  /* 0x0000001217007824 */ /* 0x010fc600078e02ff */
[----:B------:R1:W-:Y:S01]  /*25c50*/  STL.64 [R1+0x1200], R42 ;  /* 0x0012002a01007387 */ /* 0x0003e20000100a00 */
[----:B------:R-:W-:Y:S01]  /*25c60*/  IADD3 R20, R252, -0x1b, RZ ;  /* 0xffffffe5fc147810 */ /* 0x000fe20007ffe0ff */
[----:B---3--:R-:W-:-:S04]  /*25c70*/  IMAD.WIDE R50, R0, 0x4, R248 ;  /* 0x0000000400327825 */ /* 0x008fc800078e02f8 */
[----:B-1----:R-:W-:Y:S01]  /*25c80*/  IMAD.WIDE R42, R0, 0x4, R250 ;  /* 0x00000004002a7825 */ /* 0x002fe200078e02fa */
[----:B------:R1:W-:Y:S03]  /*25c90*/  LDGSTS.E [R3+0x4800], [R50.64], !P1 ;  /* 0x0480000032037fae */ /* 0x0003e6000c921844 */
[C---:B--2---:R-:W-:Y:S01]  /*25ca0*/  IMAD R4, R23.reuse, 0x16, RZ ;  /* 0x0000001617047824 */ /* 0x044fe200078e02ff */
[----:B------:R2:W-:Y:S01]  /*25cb0*/  LDGSTS.E [R2+0x4a00], [R42.64], !P1 ;  /* 0x04a000002a027fae */ /* 0x0005e2000c921844 */
[----:B------:R-:W-:Y:S02]  /*25cc0*/  ISETP.GE.U32.AND P1, PT, R20, 0x7fffff66, PT ;  /* 0x7fffff661400780c */ /* 0x000fe40003f26070 */
[----:B------:R-:W-:Y:S01]  /*25cd0*/  IADD3 R21, R252, -0x2b, RZ ;  /* 0xffffffd5fc157810 */ /* 0x000fe20007ffe0ff */
[----:B------:R3:W-:Y:S01]  /*25ce0*/  STL.64 [R1+0x1208], R26 ;  /* 0x0012081a01007387 */ /* 0x0007e20000100a00 */
[----:B------:R-:W-:Y:S01]  /*25cf0*/  IADD3 R0, R24, 0x100000, RZ ;  /* 0x0010000018007810 */ /* 0x000fe20007ffe0ff */
[----:B------:R-:W-:-:S02]  /*25d00*/  IMAD R20, R23, 0x1a, RZ ;  /* 0x0000001a17147824 */ /* 0x000fc400078e02ff */
[----:B------:R1:W-:Y:S01]  /*25d10*/  STL.64 [R1+0x1210], R50 ;  /* 0x0012103201007387 */ /* 0x0003e20000100a00 */
[----:B------:R-:W-:Y:S02]  /*25d20*/  ISETP.GE.U32.AND P6, PT, R21, 0x7fffff56, PT ;  /* 0x7fffff561500780c */ /* 0x000fe40003fc6070 */
[----:B------:R-:W-:Y:S01]  /*25d30*/  IADD3 R21, R252, -0x1f, RZ ;  /* 0xffffffe1fc157810 */ /* 0x000fe20007ffe0ff */
[----:B------:R2:W-:Y:S01]  /*25d40*/  STL.64 [R1+0x1218], R42 ;  /* 0x0012182a01007387 */ /* 0x0005e20000100a00 */
[----:B---3--:R-:W-:-:S04]  /*25d50*/  IMAD.WIDE R26, R4, 0x4, R248 ;  /* 0x00000004041a7825 */ /* 0x008fc800078e02f8 */
[----:B-1----:R-:W-:Y:S01]  /*25d60*/  IMAD.WIDE R50, R4, 0x4, R250 ;  /* 0x0000000404327825 */ /* 0x002fe200078e02fa */
[----:B------:R1:W-:Y:S03]  /*25d70*/  STL.64 [R1+0x1220], R26 ;  /* 0x0012201a01007387 */ /* 0x0003e60000100a00 */
[----:B--2---:R-:W-:Y:S01]  /*25d80*/  IMAD.WIDE R42, R20, 0x4, R248 ;  /* 0x00000004142a7825 */ /* 0x004fe200078e02f8 */
[----:B------:R1:W-:Y:S04]  /*25d90*/  LDGSTS.E [R0+0x5800], [R26.64], !P5 ;  /* 0x058000001a007fae */ /* 0x0003e8000e921844 */
[----:B------:R2:W-:Y:S01]  /*25da0*/  LDGSTS.E [R3+0x5a00], [R50.64], !P5 ;  /* 0x05a0000032037fae */ /* 0x0005e2000e921844 */
[----:B------:R-:W-:-:S03]  /*25db0*/  ISETP.GE.U32.AND P5, PT, R21, 0x7fffff62, PT ;  /* 0x7fffff621500780c */ /* 0x000fc60003fa6070 */
[----:B------:R3:W-:Y:S01]  /*25dc0*/  LDGSTS.E [R2+0x6800], [R42.64], !P1 ;  /* 0x068000002a027fae */ /* 0x0007e2000c921844 */
[----:B-1----:R-:W-:Y:S01]  /*25dd0*/  IMAD.WIDE R26, R20, 0x4, R250 ;  /* 0x00000004141a7825 */ /* 0x002fe200078e02fa */
[----:B--2---:R-:W-:-:S04]  /*25de0*/  IADD3 R3, R252, -0x23, RZ ;  /* 0xffffffddfc037810 */ /* 0x004fc80007ffe0ff */
[----:B------:R1:W-:Y:S01]  /*25df0*/  LDGSTS.E [R0+0x6a00], [R26.64], !P1 ;  /* 0x06a000001a007fae */ /* 0x0003e2000c921844 */
[----:B------:R-:W-:-:S03]  /*25e00*/  ISETP.GE.U32.AND P1, PT, R3, 0x7fffff5e, PT ;  /* 0x7fffff5e0300780c */ /* 0x000fc60003f26070 */
[----:B------:R2:W-:Y:S01]  /*25e10*/  STL.64 [R1+0x1228], R50 ;  /* 0x0012283201007387 */ /* 0x0005e20000100a00 */
[C---:B------:R-:W-:Y:S01]  /*25e20*/  IMAD R20, R23.reuse, 0x22, RZ ;  /* 0x0000002217147824 */ /* 0x040fe200078e02ff */
[C---:B------:R-:W-:Y:S01]  /*25e30*/  IADD3 R4, R24.reuse, 0x100000, RZ ;  /* 0x0010000018047810 */ /* 0x040fe20007ffe0ff */
[----:B-1----:R-:W-:Y:S01]  /*25e40*/  IMAD R0, R23, 0x1e, RZ ;  /* 0x0000001e17007824 */ /* 0x002fe200078e02ff */
[----:B------:R-:W-:-:S03]  /*25e50*/  IADD3 R3, R24, 0x100000, RZ ;  /* 0x0010000018037810 */ /* 0x000fc60007ffe0ff */
[----:B------:R-:W-:Y:S01]  /*25e60*/  IMAD.WIDE R52, R0, 0x4, R248 ;  /* 0x0000000400347825 */ /* 0x000fe200078e02f8 */
[----:B------:R3:W-:Y:S01]  /*25e70*/  STL.64 [R1+0x1230], R42 ;  /* 0x0012302a01007387 */ /* 0x0007e20000100a00 */
[----:B------:R-:W-:Y:S02]  /*25e80*/  IADD3 R21, R252, -0x27, RZ ;  /* 0xffffffd9fc157810 */ /* 0x000fe40007ffe0ff */
[----:B--2---:R-:W-:Y:S01]  /*25e90*/  IMAD.WIDE R50, R0, 0x4, R250 ;  /* 0x0000000400327825 */ /* 0x004fe200078e02fa */
[----:B------:R1:W-:Y:S01]  /*25ea0*/  STL.64 [R1+0x1238], R26 ;  /* 0x0012381a01007387 */ /* 0x0003e20000100a00 */
[----:B------:R-:W-:-:S03]  /*25eb0*/  IADD3 R0, R24, 0x100000, RZ ;  /* 0x0010000018007810 */ /* 0x000fc60007ffe0ff */
[----:B------:R2:W-:Y:S01]  /*25ec0*/  LDGSTS.E [R4+0x7800], [R52.64], !P5 ;  /* 0x0780000034047fae */ /* 0x0005e2000e921844 */
[----:B---3--:R-:W-:-:S03]  /*25ed0*/  IMAD.WIDE R42, R20, 0x4, R248 ;  /* 0x00000004142a7825 */ /* 0x008fc600078e02f8 */
[----:B------:R3:W-:Y:S01]  /*25ee0*/  LDGSTS.E [R3+0x7a00], [R50.64], !P5 ;  /* 0x07a0000032037fae */ /* 0x0007e2000e921844 */
[----:B------:R-:W-:Y:S01]  /*25ef0*/  ISETP.GE.U32.AND P5, PT, R21, 0x7fffff5a, PT ;  /* 0x7fffff5a1500780c */ /* 0x000fe20003fa6070 */
[----:B-1----:R-:W-:Y:S02]  /*25f00*/  IMAD.WIDE R26, R20, 0x4, R250 ;  /* 0x00000004141a7825 */ /* 0x002fe400078e02fa */
        /* <DEDUP_REMOVED lines=203> */
[----:B--2---:R-:W-:Y:S02]  /*26bc0*/  IMAD R4, R23, 0x7a, RZ ;  /* 0x0000007a17047824 */ /* 0x004fe400078e02ff */
[----:B---3--:R-:W-:-:S04]  /*26bd0*/  IMAD.WIDE R50, R0, 0x4, R248 ;  /* 0x0000000400327825 */ /* 0x008fc800078e02f8 */
[----:B-1----:R-:W-:Y:S01]  /*26be0*/  IMAD.WIDE R42, R0, 0x4, R250 ;  /* 0x00000004002a7825 */ /* 0x002fe200078e02fa */
[----:B------:R1:W-:Y:S01]  /*26bf0*/  LDGSTS.E [R3+0x1d800], [R50.64], !P6 ;  /* 0x1d80000032037fae */ /* 0x0003e2000f121844 */
[----:B------:R-:W-:-:S03]  /*26c00*/  IADD3 R0, R24, 0x100000, RZ ;  /* 0x0010000018007810 */ /* 0x000fc60007ffe0ff */
[----:B------:R2:W-:Y:S01]  /*26c10*/  LDGSTS.E [R2+0x1da00], [R42.64], !P6 ;  /* 0x1da000002a027fae */ /* 0x0005e2000f121844 */
[----:B------:R-:W-:-:S03]  /*26c20*/  ISETP.GE.U32.AND P6, PT, R20, 0x7fffff02, PT ;  /* 0x7fffff021400780c */ /* 0x000fc60003fc6070 */
[----:B------:R3:W-:Y:S01]  /*26c30*/  STL.64 [R1+0x1398], R26 ;  /* 0x0013981a01007387 */ /* 0x0007e20000100a00 */
[----:B------:R-:W-:-:S03]  /*26c40*/  IMAD R20, R23, 0x7e, RZ ;  /* 0x0000007e17147824 */ /* 0x000fc600078e02ff */
[----:B------:R-:W-:Y:S04]  /*26c50*/  STL.64 [R1+0x13a0], R50 ;  /* 0x0013a03201007387 */ /* 0x000fe80000100a00 */
[----:B------:R2:W-:Y:S01]  /*26c60*/  STL.64 [R1+0x13a8], R42 ;  /* 0x0013a82a01007387 */ /* 0x0005e20000100a00 */
[----:B---3--:R-:W-:Y:S01]  /*26c70*/  IMAD.WIDE R26, R4, 0x4, R248 ;  /* 0x00000004041a7825 */ /* 0x008fe200078e02f8 */
[----:B------:R-:W-:-:S04]  /*26c80*/  IADD3 R21, R252, -0x10, RZ ;  /* 0xfffffff0fc157810 */ /* 0x000fc80007ffe0ff */
[----:B------:R3:W-:Y:S01]  /*26c90*/  STL.64 [R1+0x13b0], R26 ;  /* 0x0013b01a01007387 */ /* 0x0007e20000100a00 */
[----:B--2---:R-:W-:-:S03]  /*26ca0*/  IMAD.WIDE R42, R4, 0x4, R250 ;  /* 0x00000004042a7825 */ /* 0x004fc600078e02fa */
[----:B------:R3:W-:Y:S01]  /*26cb0*/  LDGSTS.E [R0+0x1e800], [R26.64], !P1 ;  /* 0x1e8000001a007fae */ /* 0x0007e2000c921844 */
[----:B------:R-:W-:-:S03]  /*26cc0*/  IMAD.WIDE R24, R20, 0x4, R250 ;  /* 0x0000000414187825 */ /* 0x000fc600078e02fa */
[----:B------:R2:W-:Y:S01]  /*26cd0*/  LDGSTS.E [R0+0x1ea00], [R42.64], !P1 ;  /* 0x1ea000002a007fae */ /* 0x0005e2000c921844 */
[----:B------:R-:W-:Y:S01]  /*26ce0*/  ISETP.GE.U32.AND P5, PT, R21, 0x7fffff71, PT ;  /* 0x7fffff711500780c */ /* 0x000fe20003fa6070 */
[----:B---3--:R-:W-:Y:S01]  /*26cf0*/  IMAD.WIDE R26, R20, 0x4, R248 ;  /* 0x00000004141a7825 */ /* 0x008fe200078e02f8 */
[----:B--2---:R-:W-:-:S04]  /*26d00*/  IADD3 R0, R252, -0x4, RZ ;  /* 0xfffffffcfc007810 */ /* 0x004fc80007ffe0ff */
[----:B------:R2:W-:Y:S01]  /*26d10*/  LDGSTS.E [R2+0x1f800], [R26.64], !P6 ;  /* 0x1f8000001a027fae */ /* 0x0005e2000f121844 */
[----:B------:R-:W-:-:S03]  /*26d20*/  IADD3 R21, R252, -0x8, RZ ;  /* 0xfffffff8fc157810 */ /* 0x000fc60007ffe0ff */
[----:B------:R3:W-:Y:S01]  /*26d30*/  LDGSTS.E [R3+0x1fa00], [R24.64], !P6 ;  /* 0x1fa0000018037fae */ /* 0x0007e2000f121844 */
[----:B------:R-:W-:Y:S01]  /*26d40*/  ISETP.GE.U32.AND P6, PT, R0, 0x7fffff7d, PT ;  /* 0x7fffff7d0000780c */ /* 0x000fe20003fc6070 */
[----:B------:R-:W-:Y:S01]  /*26d50*/  IMAD R0, R23, 0x3, RZ ;  /* 0x0000000317007824 */ /* 0x000fe200078e02ff */
[----:B------:R-:W-:Y:S02]  /*26d60*/  ISETP.GE.U32.AND P1, PT, R21, 0x7fffff79, PT ;  /* 0x7fffff791500780c */ /* 0x000fe40003f26070 */
[----:B------:R-:W-:Y:S01]  /*26d70*/  LOP3.LUT R22, R22, 0x60, RZ, 0x3c, !PT ;  /* 0x0000006016167812 */ /* 0x000fe200078e3cff */
[----:B------:R4:W-:Y:S01]  /*26d80*/  STL.64 [R1+0x13b8], R42 ;  /* 0x0013b82a01007387 */ /* 0x0009e20000100a00 */
[----:B------:R-:W-:Y:S02]  /*26d90*/  IMAD R20, R23, 0x7, RZ ;  /* 0x0000000717147824 */ /* 0x000fe400078e02ff */
[----:B------:R-:W-:Y:S01]  /*26da0*/  IADD3 R4, R22, 0x100000, RZ ;  /* 0x0010000016047810 */ /* 0x000fe20007ffe0ff */
[----:B-1----:R-:W-:Y:S01]  /*26db0*/  IMAD.WIDE R50, R0, 0x4, R248 ;  /* 0x0000000400327825 */ /* 0x002fe200078e02f8 */
[----:B---3--:R-:W-:Y:S01]  /*26dc0*/  IADD3 R3, R22, 0x100000, RZ ;  /* 0x0010000016037810 */ /* 0x008fe20007ffe0ff */
[----:B------:R1:W-:Y:S01]  /*26dd0*/  STL.64 [R1+0x13c0], R26 ;  /* 0x0013c01a01007387 */ /* 0x0003e20000100a00 */
[----:B------:R-:W-:Y:S01]  /*26de0*/  IADD3 R21, R252, -0xc, RZ ;  /* 0xfffffff4fc157810 */ /* 0x000fe20007ffe0ff */
[----:B----4-:R-:W-:-:S02]  /*26df0*/  IMAD.WIDE R42, R0, 0x4, R250 ;  /* 0x00000004002a7825 */ /* 0x010fc400078e02fa */
[----:B------:R3:W-:Y:S01]  /*26e00*/  STL.64 [R1+0x13c8], R24 ;  /* 0x0013c81801007387 */ /* 0x0007e20000100a00 */
[C---:B--2---:R-:W-:Y:S02]  /*26e10*/  IADD3 R2, R22.reuse, 0x100000, RZ ;  /* 0x0010000016027810 */ /* 0x044fe40007ffe0ff */
[----:B------:R-:W-:Y:S01]  /*26e20*/  IADD3 R0, R22, 0x100000, RZ ;  /* 0x0010000016007810 */ /* 0x000fe20007ffe0ff */
[----:B------:R2:W-:Y:S01]  /*26e30*/  LDGSTS.E [R4+0xc00], [R50.64], !P6 ;  /* 0x00c0000032047fae */ /* 0x0005e2000f121844 */
[----:B-1----:R-:W-:-:S03]  /*26e40*/  IMAD.WIDE R26, R20, 0x4, R248 ;  /* 0x00000004141a7825 */ /* 0x002fc600078e02f8 */
[----:B------:R1:W-:Y:S01]  /*26e50*/  LDGSTS.E [R3+0xe00], [R42.64], !P6 ;  /* 0x00e000002a037fae */ /* 0x0003e2000f121844 */
[----:B------:R-:W-:Y:S01]  /*26e60*/  ISETP.GE.U32.AND P6, PT, R21, 0x7fffff75, PT ;  /* 0x7fffff751500780c */ /* 0x000fe20003fc6070 */
[----:B---3--:R-:W-:Y:S02]  /*26e70*/  IMAD.WIDE R24, R20, 0x4, R250 ;  /* 0x0000000414187825 */ /* 0x008fe400078e02fa */
[----:B------:R3:W-:Y:S04]  /*26e80*/  LDGSTS.E [R2+0x1c00], [R26.64], !P1 ;  /* 0x01c000001a027fae */ /* 0x0007e8000c921844 */
[----:B------:R4:W-:Y:S04]  /*26e90*/  LDGSTS.E [R0+0x1e00], [R24.64], !P1 ;  /* 0x01e0000018007fae */ /* 0x0009e8000c921844 */
[----:B------:R-:W-:Y:S04]  /*26ea0*/  STL.64 [R1+0xff0], R50 ;  /* 0x000ff03201007387 */ /* 0x000fe80000100a00 */
[----:B------:R1:W-:Y:S01]  /*26eb0*/  STL.64 [R1+0xff8], R42 ;  /* 0x000ff82a01007387 */ /* 0x0003e20000100a00 */
[----:B----4-:R-:W-:-:S03]  /*26ec0*/  IMAD R0, R23, 0xb, RZ ;  /* 0x0000000b17007824 */ /* 0x010fc600078e02ff */
[----:B------:R3:W-:Y:S01]  /*26ed0*/  STL.64 [R1+0x1000], R26 ;  /* 0x0010001a01007387 */ /* 0x0007e20000100a00 */
[----:B------:R-:W-:Y:S01]  /*26ee0*/  IADD3 R20, R252, -0x14, RZ ;  /* 0xffffffecfc147810 */ /* 0x000fe20007ffe0ff */
[----:B-1----:R-:W-:-:S04]  /*26ef0*/  IMAD.WIDE R42, R0, 0x4, R248 ;  /* 0x00000004002a7825 */ /* 0x002fc800078e02f8 */
[----:B---3--:R-:W-:Y:S01]  /*26f00*/  IMAD.WIDE R26, R0, 0x4, R250 ;  /* 0x00000004001a7825 */ /* 0x008fe200078e02fa */
        /* <DEDUP_REMOVED lines=219> */
[----:B------:R-:W-:Y:S01]  /*27cc0*/  IMAD R20, R23, 0x6b, RZ ;  /* 0x0000006b17147824 */ /* 0x000fe200078e02ff */
[C---:B------:R-:W-:Y:S02]  /*27cd0*/  IADD3 R4, R22.reuse, 0x100000, RZ ;  /* 0x0010000016047810 */ /* 0x040fe40007ffe0ff */
[----:B------:R2:W-:Y:S01]  /*27ce0*/  STL.64 [R1+0x1168], R42 ;  /* 0x0011682a01007387 */ /* 0x0005e20000100a00 */
[----:B------:R-:W-:Y:S02]  /*27cf0*/  ISETP.GE.U32.AND P5, PT, R3, 0x7fffff00, PT ;  /* 0x7fffff000300780c */ /* 0x000fe40003fa6070 */
[----:B------:R-:W-:Y:S01]  /*27d00*/  IADD3 R3, R22, 0x100000, RZ ;  /* 0x0010000016037810 */ /* 0x000fe20007ffe0ff */
[----:B-1----:R-:W-:Y:S01]  /*27d10*/  IMAD R0, R23, 0x67, RZ ;  /* 0x0000006717007824 */ /* 0x002fe200078e02ff */
[----:B------:R3:W-:Y:S03]  /*27d20*/  STL.64 [R1+0x1170], R26 ;  /* 0x0011701a01007387 */ /* 0x0007e60000100a00 */
[C---:B------:R-:W-:Y:S01]  /*27d30*/  IMAD.WIDE R50, R0.reuse, 0x4, R248 ;  /* 0x0000000400327825 */ /* 0x040fe200078e02f8 */
[----:B------:R1:W-:Y:S03]  /*27d40*/  STL.64 [R1+0x1178], R24 ;  /* 0x0011781801007387 */ /* 0x0003e60000100a00 */
[----:B--2---:R-:W-:Y:S01]  /*27d50*/  IMAD.WIDE R42, R0, 0x4, R250 ;  /* 0x00000004002a7825 */ /* 0x004fe200078e02fa */
[----:B------:R-:W-:Y:S01]  /*27d60*/  IADD3 R0, R22, 0x100000, RZ ;  /* 0x0010000016007810 */ /* 0x000fe20007ffe0ff */
[----:B------:R2:W-:Y:S02]  /*27d70*/  LDGSTS.E [R4+0x19c00], [R50.64], !P1 ;  /* 0x19c0000032047fae */ /* 0x0005e4000c921844 */
[----:B---3--:R-:W-:-:S02]  /*27d80*/  IMAD.WIDE R26, R20, 0x4, R248 ;  /* 0x00000004141a7825 */ /* 0x008fc400078e02f8 */
[----:B------:R3:W-:Y:S02]  /*27d90*/  LDGSTS.E [R3+0x19e00], [R42.64], !P1 ;  /* 0x19e000002a037fae */ /* 0x0007e4000c921844 */
[----:B-1----:R-:W-:Y:S02]  /*27da0*/  IMAD.WIDE R24, R20, 0x4, R250 ;  /* 0x0000000414187825 */ /* 0x002fe400078e02fa */
[----:B------:R1:W-:Y:S04]  /*27db0*/  LDGSTS.E [R2+0x1ac00], [R26.64], !P6 ;  /* 0x1ac000001a027fae */ /* 0x0003e8000f121844 */
[----:B------:R4:W-:Y:S01]  /*27dc0*/  LDGSTS.E [R0+0x1ae00], [R24.64], !P6 ;  /* 0x1ae0000018007fae */ /* 0x0009e2000f121844 */
[----:B------:R-:W-:-:S03]  /*27dd0*/  IMAD R20, R23, 0x73, RZ ;  /* 0x0000007317147824 */ /* 0x000fc600078e02ff */
[----:B------:R-:W-:Y:S01]  /*27de0*/  STL.64 [R1+0x1180], R50 ;  /* 0x0011803201007387 */ /* 0x000fe20000100a00 */
[----:B------:R-:W-:-:S03]  /*27df0*/  IADD3 R21, R252, -0x85, RZ ;  /* 0xffffff7bfc157810 */ /* 0x000fc60007ffe0ff */
[----:B------:R3:W-:Y:S01]  /*27e00*/  STL.64 [R1+0x1188], R42 ;  /* 0x0011882a01007387 */ /* 0x0007e20000100a00 */
[----:B----4-:R-:W-:-:S03]  /*27e10*/  IMAD R0, R23, 0x6f, RZ ;  /* 0x0000006f17007824 */ /* 0x010fc600078e02ff */
[----:B------:R1:W-:Y:S04]  /*27e20*/  STL.64 [R1+0x1190], R26 ;  /* 0x0011901a01007387 */ /* 0x0003e80000100a00 */
[----:B------:R4:W-:Y:S01]  /*27e30*/  STL.64 [R1+0x1198], R24 ;  /* 0x0011981801007387 */ /* 0x0009e20000100a00 */
[----:B---3--:R-:W-:Y:S01]  /*27e40*/  IMAD.WIDE R42, R0, 0x4, R248 ;  /* 0x00000004002a7825 */ /* 0x008fe200078e02f8 */
[----:B------:R-:W-:-:S03]  /*27e50*/  ISETP.GE.U32.AND P1, PT, R21, 0x7ffffefc, PT ;  /* 0x7ffffefc1500780c */ /* 0x000fc60003f26070 */
[----:B-1----:R-:W-:Y:S01]  /*27e60*/  IMAD.WIDE R26, R0, 0x4, R250 ;  /* 0x00000004001a7825 */ /* 0x002fe200078e02fa */
[----:B------:R-:W-:Y:S01]  /*27e70*/  IADD3 R0, R22, 0x100000, RZ ;  /* 0x0010000016007810 */ /* 0x000fe20007ffe0ff */
[----:B------:R1:W-:Y:S02]  /*27e80*/  LDGSTS.E [R3+0x1bc00], [R42.64], !P3 ;  /* 0x1bc000002a037fae */ /* 0x0003e4000d921844 */
[----:B----4-:R-:W-:Y:S01]  /*27e90*/  IMAD.WIDE R24, R20, 0x4, R248 ;  /* 0x0000000414187825 */ /* 0x010fe200078e02f8 */
[C---:B--2---:R-:W-:Y:S01]  /*27ea0*/  IADD3 R4, R252.reuse, -0x89, RZ ;  /* 0xffffff77fc047810 */ /* 0x044fe20007ffe0ff */
[----:B------:R2:W-:Y:S01]  /*27eb0*/  LDGSTS.E [R2+0x1be00], [R26.64], !P3 ;  /* 0x1be000001a027fae */ /* 0x0005e2000d921844 */
[----:B------:R-:W-:-:S03]  /*27ec0*/  IADD3 R21, R252, -0x8d, RZ ;  /* 0xffffff73fc157810 */ /* 0x000fc60007ffe0ff */
[----:B------:R3:W-:Y:S01]  /*27ed0*/  LDGSTS.E [R0+0x1cc00], [R24.64], !P2 ;  /* 0x1cc0000018007fae */ /* 0x0007e2000d121844 */
[----:B------:R-:W-:Y:S01]  /*27ee0*/  ISETP.GE.U32.AND P6, PT, R4, 0x7ffffef8, PT ;  /* 0x7ffffef80400780c */ /* 0x000fe20003fc6070 */
[----:B------:R-:W-:Y:S01]  /*27ef0*/  IMAD.WIDE R52, R20, 0x4, R250 ;  /* 0x0000000414347825 */ /* 0x000fe200078e02fa */
[----:B------:R-:W-:Y:S01]  /*27f00*/  ISETP.GE.U32.AND P3, PT, R21, 0x7ffffef4, PT ;  /* 0x7ffffef41500780c */ /* 0x000fe20003f66070 */
[----:B------:R1:W-:Y:S01]  /*27f10*/  STL.64 [R1+0x11a0], R42 ;  /* 0x0011a02a01007387 */ /* 0x0003e20000100a00 */
[----:B------:R-:W-:Y:S01]  /*27f20*/  IADD3 R4, R22, 0x100000, RZ ;  /* 0x0010000016047810 */ /* 0x000fe20007ffe0ff */
[C---:B------:R-:W-:Y:S02]  /*27f30*/  IMAD R21, R23.reuse, 0x7b, RZ ;  /* 0x0000007b17157824 */ /* 0x040fe400078e02ff */
[----:B------:R2:W-:Y:S01]  /*27f40*/  STL.64 [R1+0x11a8], R26 ;  /* 0x0011a81a01007387 */ /* 0x0005e20000100a00 */
[----:B---3--:R-:W-:-:S03]  /*27f50*/  IMAD R0, R23, 0x77, RZ ;  /* 0x0000007717007824 */ /* 0x008fc600078e02ff */
[----:B------:R3:W-:Y:S01]  /*27f60*/  STL.64 [R1+0x11b0], R24 ;  /* 0x0011b01801007387 */ /* 0x0007e20000100a00 */
[----:B-1----:R-:W-:-:S03]  /*27f70*/  IMAD.WIDE R42, R0, 0x4, R248 ;  /* 0x00000004002a7825 */ /* 0x002fc600078e02f8 */
[----:B------:R-:W-:Y:S01]  /*27f80*/  STL.64 [R1+0x11b8], R52 ;  /* 0x0011b83401007387 */ /* 0x000fe20000100a00 */
[----:B--2---:R-:W-:Y:S01]  /*27f90*/  IADD3 R26, R252, -0x80, RZ ;  /* 0xffffff80fc1a7810 */ /* 0x004fe20007ffe0ff */
[----:B------:R-:W-:Y:S02]  /*27fa0*/  IMAD.WIDE R50, R0, 0x4, R250 ;  /* 0x0000000400327825 */ /* 0x000fe400078e02fa */
[----:B------:R1:W-:Y:S02]  /*27fb0*/  LDGSTS.E [R4+0x1ce00], [R52.64], !P2 ;  /* 0x1ce0000034047fae */ /* 0x0003e4000d121844 */
[C---:B---3--:R-:W-:Y:S02]  /*27fc0*/  IMAD.WIDE R24, R21.reuse, 0x4, R248 ;  /* 0x0000000415187825 */ /* 0x048fe400078e02f8 */
[----:B------:R2:W-:Y:S01]  /*27fd0*/  STL.64 [R1+0x11c0], R42 ;  /* 0x0011c02a01007387 */ /* 0x0005e20000100a00 */
[----:B------:R-:W-:Y:S02]  /*27fe0*/  ISETP.GE.U32.AND P2, PT, R26, 0x7fffff01, PT ;  /* 0x7fffff011a00780c */ /* 0x000fe40003f46070 */
[----:B------:R-:W-:Y:S01]  /*27ff0*/  IADD3 R0, R22, 0x100000, RZ ;  /* 0x0010000016007810 */ /* 0x000fe20007ffe0ff */
[----:B------:R-:W-:Y:S01]  /*28000*/  STL.64 [R1+0x11c8], R50 ;  /* 0x0011c83201007387 */ /* 0x000fe20000100a00 */
[----:B------:R-:W-:-:S03]  /*28010*/  IMAD.WIDE R26, R21, 0x4, R250 ;  /* 0x00000004151a7825 */ /* 0x000fc600078e02fa */
[----:B------:R-:W3:Y:S01]  /*28020*/  LDL.LU R46, [R1+0x318] ;  /* 0x00031800012e7983 */ /* 0x000ee20000300800 */
[----:B-1----:R-:W-:-:S03]  /*28030*/  IMAD R4, R23, 0x7f, RZ ;  /* 0x0000007f17047824 */ /* 0x002fc600078e02ff */
[----:B------:R1:W-:Y:S04]  /*28040*/  STL.64 [R1+0x11d0], R24 ;  /* 0x0011d01801007387 */ /* 0x0003e80000100a00 */
[----:B------:R2:W-:Y:S04]  /*28050*/  LDGSTS.E [R3+0x1dc00], [R42.64], !P4 ;  /* 0x1dc000002a037fae */ /* 0x0005e8000e121844 */
[----:B------:R-:W4:Y:S01]  /*28060*/  LDL.LU R44, [R1+0x8] ;  /* 0x00000800012c7983 */ /* 0x000f220000300800 */
[----:B------:R-:W-:-:S03]  /*28070*/  IMAD.WIDE R22, R4, 0x4, R248 ;  /* 0x0000000404167825 */ /* 0x000fc600078e02f8 */
[----:B------:R1:W-:Y:S04]  /*28080*/  LDGSTS.E [R2+0x1de00], [R50.64], !P4 ;  /* 0x1de0000032027fae */ /* 0x0003e8000e121844 */
[----:B--2---:R-:W2:Y:S01]  /*28090*/  LDL.LU R43, [R1+0x18] ;  /* 0x00001800012b7983 */ /* 0x004ea20000300800 */
[----:B------:R-:W-:-:S03]  /*280a0*/  IMAD.WIDE R20, R4, 0x4, R250 ;  /* 0x0000000404147825 */ /* 0x000fc600078e02fa */
[----:B------:R-:W2:Y:S04]  /*280b0*/  LDL.LU R42, [R1+0x58] ;  /* 0x00005800012a7983 */ /* 0x000ea80000300800 */
[----:B------:R1:W-:Y:S04]  /*280c0*/  LDGSTS.E [R0+0x1ec00], [R24.64], !P0 ;  /* 0x1ec0000018007fae */ /* 0x0003e8000c121844 */
[----:B------:R2:W-:Y:S04]  /*280d0*/  LDGSTS.E [R0+0x1ee00], [R26.64], !P0 ;  /* 0x1ee000001a007fae */ /* 0x0005e8000c121844 */
[----:B------:R2:W-:Y:S01]  /*280e0*/  LDGSTS.E [R2+0x1fc00], [R22.64], !P2 ;  /* 0x1fc0000016027fae */ /* 0x0005e2000d121844 */
[----:B-1----:R-:W-:-:S03]  /*280f0*/  IADD3 R24, R252, 0x7f, RZ ;  /* 0x0000007ffc187810 */ /* 0x002fc60007ffe0ff */
[----:B------:R1:W-:Y:S01]  /*28100*/  LDGSTS.E [R3+0x1fe00], [R20.64], !P2 ;  /* 0x1fe0000014037fae */ /* 0x0003e2000d121844 */
[----:B------:R-:W-:-:S03]  /*28110*/  ISETP.GT.AND P0, PT, R24, 0x7f, PT ;  /* 0x0000007f1800780c */ /* 0x000fc60003f04270 */
[----:B------:R-:W-:Y:S01]  /*28120*/  STL.64 [R1+0x3d38], R248 ;  /* 0x003d38f801007387 */ /* 0x000fe20000100a00 */
[----:B-1----:R-:W-:Y:S02]  /*28130*/  SEL R3, RZ, 0x4, !P0 ;  /* 0x00000004ff037807 */ /* 0x002fe40004000000 */
[----:B------:R-:W-:Y:S01]  /*28140*/  ISETP.GE.AND P0, PT, R47, c[0x0][0x180], PT ;  /* 0x000060002f007a0c */ /* 0x000fe20003f06270 */
[----:B------:R-:W-:Y:S03]  /*28150*/  STL.64 [R1+0x11d8], R26 ;  /* 0x0011d81a01007387 */ /* 0x000fe60000100a00 */
[----:B------:R-:W-:Y:S01]  /*28160*/  SEL R252, R3, RZ, !P0 ;  /* 0x000000ff03fc7207 */ /* 0x000fe20004000000 */
[----:B------:R-:W-:Y:S04]  /*28170*/  STL [R1+0x3d50], R250 ;  /* 0x003d50fa01007387 */ /* 0x000fe80000100800 */
[----:B------:R-:W-:Y:S04]  /*28180*/  STL.64 [R1+0x11e0], R22 ;  /* 0x0011e01601007387 */ /* 0x000fe80000100a00 */
[----:B------:R-:W-:Y:S04]  /*28190*/  STL [R1+0x3d40], R251 ;  /* 0x003d40fb01007387 */ /* 0x000fe80000100800 */
[----:B------:R4:W-:Y:S04]  /*281a0*/  STL.64 [R1+0x11e8], R20 ;  /* 0x0011e81401007387 */ /* 0x0009e80000100a00 */
[----:B------:R-:W-:Y:S04]  /*281b0*/  STL [R1+0x3d60], R252 ;  /* 0x003d60fc01007387 */ /* 0x000fe80000100800 */
[----:B------:R-:W2:Y:S04]  /*281c0*/  LDL.LU R74, [R1+0x78] ;  /* 0x00007800014a7983 */ /* 0x000ea80000300800 */
[----:B------:R-:W2:Y:S04]  /*281d0*/  LDL.LU R73, [R1+0x98] ;  /* 0x0000980001497983 */ /* 0x000ea80000300800 */
[----:B------:R-:W2:Y:S04]  /*281e0*/  LDL.LU R72, [R1+0xb8] ;  /* 0x0000b80001487983 */ /* 0x000ea80000300800 */
[----:B------:R-:W2:Y:S04]  /*281f0*/  LDL.LU R71, [R1+0xdc] ;  /* 0x0000dc0001477983 */ /* 0x000ea80000300800 */
[----:B------:R-:W2:Y:S04]  /*28200*/  LDL.LU R70, [R1+0x100] ;  /* 0x0001000001467983 */ /* 0x000ea80000300800 */
[----:B------:R-:W2:Y:S01]  /*28210*/  LDL.LU R69, [R1+0x120] ;  /* 0x0001200001457983 */ /* 0x000ea20000300800 */
[----:B------:R-:W-:-:S02]  /*28220*/  IMAD R4, R47, c[0x0][0x18c], RZ ;  /* 0x000063002f047a24 */ /* 0x000fc400078e02ff */
[----:B---3--:R-:W-:Y:S02]  /*28230*/  IMAD R3, R46, c[0x0][0x190], RZ ;  /* 0x000064002e037a24 */ /* 0x008fe400078e02ff */
[----:B----4-:R-:W-:Y:S02]  /*28240*/  IMAD R20, R44, c[0x0][0x190], RZ ;  /* 0x000064002c147a24 */ /* 0x010fe400078e02ff */
[----:B--2---:R-:W-:Y:S02]  /*28250*/  IMAD R21, R43, c[0x0][0x190], RZ ;  /* 0x000064002b157a24 */ /* 0x004fe400078e02ff */
[----:B------:R-:W-:Y:S02]  /*28260*/  IMAD R22, R42, c[0x0][0x190], RZ ;  /* 0x000064002a167a24 */ /* 0x000fe400078e02ff */
[----:B------:R-:W2:Y:S04]  /*28270*/  LDL.LU R42, [R1+0x138] ;  /* 0x00013800012a7983 */ /* 0x000ea80000300800 */
[----:B------:R-:W3:Y:S04]  /*28280*/  LDL.LU R43, [R1+0x158] ;  /* 0x00015800012b7983 */ /* 0x000ee80000300800 */
[----:B------:R-:W4:Y:S04]  /*28290*/  LDL.LU R44, [R1+0x17c] ;  /* 0x00017c00012c7983 */ /* 0x000f280000300800 */
        /* <DEDUP_REMOVED lines=17> */
[----:B------:R-:W2:Y:S01]  /*283b0*/  LDL.LU R64, [R1+0x31c] ;  /* 0x00031c0001407983 */ /* 0x000ea20000300800 */
[----:B------:R-:W-:-:S03]  /*283c0*/  IMAD R28, R69, c[0x0][0x190], RZ ;  /* 0x00006400451c7a24 */ /* 0x000fc600078e02ff */
        /* <DEDUP_REMOVED lines=23> */
[----:B------:R-:W3:Y:S04]  /*28540*/  LDL.LU R98, [R1+0x574] ;  /* 0x0005740001627983 */ /* 0x000ee80000300800 */
        /* <DEDUP_REMOVED lines=15> */
[----:B------:R-:W4:Y:S01]  /*28640*/  LDL.LU R79, [R1+0x52c] ;  /* 0x00052c00014f7983 */ /* 0x000f220000300800 */
[----:B------:R-:W-:-:S04]  /*28650*/  LEA R0, P2, R4, c[0x0][0x168], 0x2 ;  /* 0x00005a0004007a11 */ /* 0x000fc800078410ff */
[----:B------:R-:W-:Y:S01]  /*28660*/  LEA.HI.X.SX32 R2, R4, c[0x0][0x16c], 0x2, P2 ;  /* 0x00005b0004027a11 */ /* 0x000fe200010f16ff */
[----:B--2---:R-:W-:Y:S02]  /*28670*/  IMAD R99, R99, c[0x0][0x190], RZ ;  /* 0x0000640063637a24 */ /* 0x004fe400078e02ff */
[----:B---3--:R-:W-:-:S03]  /*28680*/  IMAD R4, R98, c[0x0][0x190], RZ ;  /* 0x0000640062047a24 */ /* 0x008fc600078e02ff */
[----:B------:R-:W-:Y:S01]  /*28690*/  STL [R1+0x8], R99 ;  /* 0x0000086301007387 */ /* 0x000fe20000100800 */
[----:B----4-:R-:W-:-:S03]  /*286a0*/  IMAD R97, R97, c[0x0][0x190], RZ ;  /* 0x0000640061617a24 */ /* 0x010fc600078e02ff */
[----:B------:R1:W-:Y:S01]  /*286b0*/  STL [R1+0x10], R4 ;  /* 0x0000100401007387 */ /* 0x0003e20000100800 */
[----:B------:R-:W-:-:S03]  /*286c0*/  IMAD R96, R96, c[0x0][0x190], RZ ;  /* 0x0000640060607a24 */ /* 0x000fc600078e02ff */
[----:B------:R-:W-:Y:S01]  /*286d0*/  STL [R1+0x18], R97 ;  /* 0x0000186101007387 */ /* 0x000fe20000100800 */
[----:B-1----:R-:W-:-:S03]  /*286e0*/  IMAD R4, R95, c[0x0][0x190], RZ ;  /* 0x000064005f047a24 */ /* 0x002fc600078e02ff */
[----:B------:R-:W-:Y:S01]  /*286f0*/  STL [R1+0x2c], R96 ;  /* 0x00002c6001007387 */ /* 0x000fe20000100800 */
[----:B------:R-:W-:Y:S02]  /*28700*/  IMAD R94, R94, c[0x0][0x190], RZ ;  /* 0x000064005e5e7a24 */ /* 0x000fe400078e02ff */
[----:B------:R-:W-:Y:S01]  /*28710*/  IMAD R93, R93, c[0x0][0x190], RZ ;  /* 0x000064005d5d7a24 */ /* 0x000fe200078e02ff */
[----:B------:R1:W-:Y:S04]  /*28720*/  STL [R1+0x34], R4 ;  /* 0x0000340401007387 */ /* 0x0003e80000100800 */
[----:B------:R-:W-:Y:S01]  /*28730*/  STL [R1+0x44], R94 ;  /* 0x0000445e01007387 */ /* 0x000fe20000100800 */
[----:B-1----:R-:W-:-:S03]  /*28740*/  IMAD R4, R92, c[0x0][0x190], RZ ;  /* 0x000064005c047a24 */ /* 0x002fc600078e02ff */
[----:B------:R-:W-:Y:S01]  /*28750*/  STL [R1+0x48], R93 ;  /* 0x0000485d01007387 */ /* 0x000fe20000100800 */
[----:B------:R-:W-:Y:S02]  /*28760*/  IMAD R91, R91, c[0x0][0x190], RZ ;  /* 0x000064005b5b7a24 */ /* 0x000fe400078e02ff */
[----:B------:R-:W-:Y:S01]  /*28770*/  IMAD R90, R90, c[0x0][0x190], RZ ;  /* 0x000064005a5a7a24 */ /* 0x000fe200078e02ff */
[----:B------:R1:W-:Y:S04]  /*28780*/  STL [R1+0x58], R4 ;  /* 0x0000580401007387 */ /* 0x0003e80000100800 */
[----:B------:R-:W-:Y:S01]  /*28790*/  STL [R1+0x68], R91 ;  /* 0x0000685b01007387 */ /* 0x000fe20000100800 */
[----:B------:R-:W-:Y:S02]  /*287a0*/  IMAD R88, R88, c[0x0][0x190], RZ ;  /* 0x0000640058587a24 */ /* 0x000fe400078e02ff */
[----:B-1----:R-:W-:Y:S01]  /*287b0*/  IMAD R4, R89, c[0x0][0x190], RZ ;  /* 0x0000640059047a24 */ /* 0x002fe200078e02ff */
[----:B------:R-:W-:Y:S01]  /*287c0*/  STL [R1+0x74], R90 ;  /* 0x0000745a01007387 */ /* 0x000fe20000100800 */
[----:B------:R-:W-:-:S03]  /*287d0*/  IMAD R87, R87, c[0x0][0x190], RZ ;  /* 0x0000640057577a24 */ /* 0x000fc600078e02ff */
[----:B------:R1:W-:Y:S01]  /*287e0*/  STL [R1+0x78], R4 ;  /* 0x0000780401007387 */ /* 0x0003e20000100800 */
[----:B------:R-:W-:-:S03]  /*287f0*/  IMAD R85, R85, c[0x0][0x190], RZ ;  /* 0x0000640055557a24 */ /* 0x000fc600078e02ff */
[----:B------:R-:W-:Y:S01]  /*28800*/  STL [R1+0x7c], R88 ;  /* 0x00007c5801007387 */ /* 0x000fe20000100800 */
[----:B------:R-:W-:Y:S02]  /*28810*/  IMAD R84, R84, c[0x0][0x190], RZ ;  /* 0x0000640054547a24 */ /* 0x000fe400078e02ff */
[----:B-1----:R-:W-:Y:S01]  /*28820*/  IMAD R4, R86, c[0x0][0x190], RZ ;  /* 0x0000640056047a24 */ /* 0x002fe200078e02ff */
[----:B------:R-:W-:Y:S04]  /*28830*/  STL [R1+0x90], R87 ;  /* 0x0000905701007387 */ /* 0x000fe80000100800 */
[----:B------:R1:W-:Y:S01]  /*28840*/  STL [R1+0x98], R4 ;  /* 0x0000980401007387 */ /* 0x0003e20000100800 */
[----:B------:R-:W-:-:S03]  /*28850*/  IMAD R79, R79, c[0x0][0x190], RZ ;  /* 0x000064004f4f7a24 */ /* 0x000fc600078e02ff */
[----:B------:R-:W-:Y:S04]  /*28860*/  STL [R1+0x9c], R85 ;  /* 0x00009c5501007387 */ /* 0x000fe80000100800 */
[----:B------:R-:W-:Y:S01]  /*28870*/  STL [R1+0xa4], R84 ;  /* 0x0000a45401007387 */ /* 0x000fe20000100800 */
[----:B-1----:R-:W-:-:S03]  /*28880*/  IMAD R4, R83, c[0x0][0x190], RZ ;  /* 0x0000640053047a24 */ /* 0x002fc600078e02ff */
[----:B------:R-:W2:Y:S04]  /*28890*/  LDL.LU R252, [R1+0x528] ;  /* 0x0005280001fc7983 */ /* 0x000ea80000300800 */
[----:B------:R1:W-:Y:S04]  /*288a0*/  STL [R1+0xb8], R4 ;  /* 0x0000b80401007387 */ /* 0x0003e80000100800 */
[----:B-1----:R-:W3:Y:S04]  /*288b0*/  LDL.LU R4, [R1+0x524] ;  /* 0x0005240001047983 */ /* 0x002ee80000300800 */
        /* <DEDUP_REMOVED lines=29> */
[----:B-1----:R-:W4:Y:S01]  /*28a90*/  LDL.LU R79, [R1+0x344] ;  /* 0x00034400014f7983 */ /* 0x002f220000300800 */
[----:B--2---:R-:W-:-:S05]  /*28aa0*/  IMAD R252, R252, c[0x0][0x190], RZ ;  /* 0x00006400fcfc7a24 */ /* 0x004fca00078e02ff */
[----:B------:R3:W-:Y:S02]  /*28ab0*/  STL [R1+0xc8], R252 ;  /* 0x0000c8fc01007387 */ /* 0x0007e40000100800 */
[----:B---3--:R-:W-:Y:S02]  /*28ac0*/  IMAD R252, R4, c[0x0][0x190], RZ ;  /* 0x0000640004fc7a24 */ /* 0x008fe400078e02ff */
[----:B----4-:R-:W-:-:S03]  /*28ad0*/  IMAD R4, R251, c[0x0][0x190], RZ ;  /* 0x00006400fb047a24 */ /* 0x010fc600078e02ff */
[----:B------:R-:W-:Y:S01]  /*28ae0*/  STL [R1+0xdc], R252 ;  /* 0x0000dcfc01007387 */ /* 0x000fe20000100800 */
[----:B------:R-:W-:-:S03]  /*28af0*/  IMAD R250, R250, c[0x0][0x190], RZ ;  /* 0x00006400fafa7a24 */ /* 0x000fc600078e02ff */
        /* <DEDUP_REMOVED lines=47> */
[----:B-1----:R-:W-:-:S03]  /*28df0*/  IMAD R4, R86, c[0x0][0x190], RZ ;  /* 0x0000640056047a24 */ /* 0x002fc600078e02ff */
        /* <DEDUP_REMOVED lines=561> */
[----:B------:R1:W-:Y:S04]  /*2b110*/  STL [R1+0x644], R4 ;  /* 0x0006440401007387 */ /* 0x0003e80000100800 */
[----:B------:R2:W-:Y:S04]  /*2b120*/  STL [R1+0x648], R84 ;  /* 0x0006485401007387 */ /* 0x0005e80000100800 */
[----:B------:R-:W3:Y:S01]  /*2b130*/  LDL.LU R106, [R1+0xc0] ;  /* 0x0000c000016a7983 */ /* 0x000ee20000300800 */
[----:B-1----:R-:W-:-:S03]  /*2b140*/  IMAD R4, R79, c[0x0][0x190], RZ ;  /* 0x000064004f047a24 */ /* 0x002fc600078e02ff */
        /* <DEDUP_REMOVED lines=24> */
[----:B-1----:R-:W2:Y:S04]  /*2b2d0*/  LDL.LU R83, [R1+0x28] ;  /* 0x0000280001537983 */ /* 0x002ea80000300800 */
[----:B------:R-:W2:Y:S04]  /*2b2e0*/  LDL.LU R79, [R1+0x24] ;  /* 0x00002400014f7983 */ /* 0x000ea80000300800 */
[----:B------:R-:W2:Y:S04]  /*2b2f0*/  LDL.LU R252, [R1+0x20] ;  /* 0x0000200001fc7983 */ /* 0x000ea80000300800 */
[----:B------:R-:W2:Y:S04]  /*2b300*/  LDL.LU R4, [R1+0x1c] ;  /* 0x00001c0001047983 */ /* 0x000ea80000300800 */
[----:B------:R-:W2:Y:S04]  /*2b310*/  LDL.LU R251, [R1+0x14] ;  /* 0x0000140001fb7983 */ /* 0x000ea80000300800 */
[----:B------:R-:W2:Y:S04]  /*2b320*/  LDL.LU R250, [R1+0xc] ;  /* 0x00000c0001fa7983 */ /* 0x000ea80000300800 */
[----:B------:R-:W2:Y:S04]  /*2b330*/  LDL.LU R248, [R1+0x4] ;  /* 0x0000040001f87983 */ /* 0x000ea80000300800 */
[----:B------:R-:W2:Y:S01]  /*2b340*/  LDL.LU R249, [R1] ;  /* 0x0000000001f97983 */ /* 0x000ea20000300800 */
[----:B---3--:R-:W-:-:S05]  /*2b350*/  IMAD R106, R106, c[0x0][0x190], RZ ;  /* 0x000064006a6a7a24 */ /* 0x008fca00078e02ff */
[----:B------:R1:W-:Y:S01]  /*2b360*/  STL [R1+0x654], R106 ;  /* 0x0006546a01007387 */ /* 0x0003e20000100800 */
[----:B----4-:R-:W-:-:S03]  /*2b370*/  IMAD R105, R105, c[0x0][0x190], RZ ;  /* 0x0000640069697a24 */ /* 0x010fc600078e02ff */
[----:B-1----:R-:W3:Y:S01]  /*2b380*/  LDL.LU R106, [R1+0x3e48] ;  /* 0x003e4800016a7983 */ /* 0x002ee20000300800 */
[----:B------:R-:W-:-:S03]  /*2b390*/  IMAD R104, R104, c[0x0][0x190], RZ ;  /* 0x0000640068687a24 */ /* 0x000fc600078e02ff */
[----:B------:R1:W-:Y:S01]  /*2b3a0*/  STL [R1+0x658], R105 ;  /* 0x0006586901007387 */ /* 0x0003e20000100800 */
[----:B------:R-:W-:Y:S02]  /*2b3b0*/  IMAD R103, R103, c[0x0][0x190], RZ ;  /* 0x0000640067677a24 */ /* 0x000fe400078e02ff */
[----:B------:R-:W-:Y:S01]  /*2b3c0*/  IMAD R102, R102, c[0x0][0x190], RZ ;  /* 0x0000640066667a24 */ /* 0x000fe200078e02ff */
[----:B-1----:R-:W4:Y:S01]  /*2b3d0*/  LDL.LU R105, [R1+0x3e44] ;  /* 0x003e440001697983 */ /* 0x002f220000300800 */
[----:B------:R-:W-:-:S03]  /*2b3e0*/  IMAD R101, R101, c[0x0][0x190], RZ ;  /* 0x0000640065657a24 */ /* 0x000fc600078e02ff */
[----:B------:R1:W-:Y:S01]  /*2b3f0*/  STL [R1+0x65c], R104 ;  /* 0x00065c6801007387 */ /* 0x0003e20000100800 */
[----:B------:R-:W-:Y:S02]  /*2b400*/  IMAD R100, R100, c[0x0][0x190], RZ ;  /* 0x0000640064647a24 */ /* 0x000fe400078e02ff */
[----:B------:R-:W-:Y:S01]  /*2b410*/  IMAD R99, R99, c[0x0][0x190], RZ ;  /* 0x0000640063637a24 */ /* 0x000fe200078e02ff */
[----:B-1----:R-:W3:Y:S04]  /*2b420*/  LDL.LU R104, [R1+0x3e40] ;  /* 0x003e400001687983 */ /* 0x002ee80000300800 */
[----:B------:R1:W-:Y:S01]  /*2b430*/  STL [R1+0x660], R103 ;  /* 0x0006606701007387 */ /* 0x0003e20000100800 */
[----:B------:R-:W-:Y:S02]  /*2b440*/  IMAD R98, R98, c[0x0][0x190], RZ ;  /* 0x0000640062627a24 */ /* 0x000fe400078e02ff */
[----:B------:R-:W-:Y:S01]  /*2b450*/  IMAD R97, R97, c[0x0][0x190], RZ ;  /* 0x0000640061617a24 */ /* 0x000fe200078e02ff */
[----:B-1----:R-:W3:Y:S04]  /*2b460*/  LDL.LU R103, [R1+0x3e3c] ;  /* 0x003e3c0001677983 */ /* 0x002ee80000300800 */
[----:B------:R1:W-:Y:S01]  /*2b470*/  STL [R1+0x664], R102 ;  /* 0x0006646601007387 */ /* 0x0003e20000100800 */
[----:B------:R-:W-:-:S03]  /*2b480*/  IMAD R96, R96, c[0x0][0x190], RZ ;  /* 0x0000640060607a24 */ /* 0x000fc600078e02ff */
        /* <DEDUP_REMOVED lines=35> */
[----:B--2---:R-:W-:-:S03]  /*2b6c0*/  IMAD R84, R84, c[0x0][0x190], RZ ;  /* 0x0000640054547a24 */ /* 0x004fc600078e02ff */
[----:B-1----:R-:W2:Y:S04]  /*2b6d0*/  LDL.LU R90, [R1+0x3e08] ;  /* 0x003e0800015a7983 */ /* 0x002ea80000300800 */
[----:B------:R1:W-:Y:S01]  /*2b6e0*/  STL [R1+0x698], R89 ;  /* 0x0006985901007387 */ /* 0x0003e20000100800 */
[----:B------:R-:W-:-:S03]  /*2b6f0*/  IMAD R83, R83, c[0x0][0x190], RZ ;  /* 0x0000640053537a24 */ /* 0x000fc600078e02ff */
[----:B-1----:R-:W2:Y:S04]  /*2b700*/  LDL.LU R89, [R1+0x3e04] ;  /* 0x003e040001597983 */ /* 0x002ea80000300800 */
[----:B------:R1:W-:Y:S01]  /*2b710*/  STL [R1+0x69c], R88 ;  /* 0x00069c5801007387 */ /* 0x0003e20000100800 */
[----:B------:R-:W-:-:S03]  /*2b720*/  IMAD R79, R79, c[0x0][0x190], RZ ;  /* 0x000064004f4f7a24 */ /* 0x000fc600078e02ff */
        /* <DEDUP_REMOVED lines=12> */
[----:B-1----:R-:W3:Y:S01]  /*2b7f0*/  LDL.LU R79, [R1+0x3de8] ;  /* 0x003de800014f7983 */ /* 0x002ee20000300800 */
[----:B------:R-:W-:-:S02]  /*2b800*/  IMAD R252, R252, c[0x0][0x190], RZ ;  /* 0x00006400fcfc7a24 */ /* 0x000fc400078e02ff */
[----:B------:R-:W-:Y:S02]  /*2b810*/  IMAD R4, R4, c[0x0][0x190], RZ ;  /* 0x0000640004047a24 */ /* 0x000fe400078e02ff */
[----:B------:R-:W-:Y:S01]  /*2b820*/  IMAD R251, R251, c[0x0][0x190], RZ ;  /* 0x00006400fbfb7a24 */ /* 0x000fe200078e02ff */
[----:B------:R-:W-:Y:S01]  /*2b830*/  STL [R1+0x6b8], R252 ;  /* 0x0006b8fc01007387 */ /* 0x000fe20000100800 */
[----:B------:R-:W-:-:S03]  /*2b840*/  IMAD R250, R250, c[0x0][0x190], RZ ;  /* 0x00006400fafa7a24 */ /* 0x000fc600078e02ff */
[----:B------:R1:W-:Y:S04]  /*2b850*/  STL [R1+0x6bc], R4 ;  /* 0x0006bc0401007387 */ /* 0x0003e80000100800 */
[----:B------:R-:W-:Y:S01]  /*2b860*/  STL [R1+0x6c0], R251 ;  /* 0x0006c0fb01007387 */ /* 0x000fe20000100800 */
[----:B-1----:R-:W-:-:S03]  /*2b870*/  IMAD R4, R248, c[0x0][0x190], RZ ;  /* 0x00006400f8047a24 */ /* 0x002fc600078e02ff */
[----:B------:R-:W-:Y:S01]  /*2b880*/  STL [R1+0x6c4], R250 ;  /* 0x0006c4fa01007387 */ /* 0x000fe20000100800 */
[----:B------:R-:W-:-:S03]  /*2b890*/  IMAD R248, R249, c[0x0][0x190], RZ ;  /* 0x00006400f9f87a24 */ /* 0x000fc600078e02ff */
[----:B------:R2:W-:Y:S04]  /*2b8a0*/  STL [R1+0x6c8], R4 ;  /* 0x0006c80401007387 */ /* 0x0005e80000100800 */
[----:B------:R-:W-:Y:S01]  /*2b8b0*/  STL [R1+0x6cc], R248 ;  /* 0x0006ccf801007387 */ /* 0x000fe20000100800 */
[----:B--2---:R-:W-:Y:S02]  /*2b8c0*/  IMAD R4, R83, c[0x0][0x190], RZ ;  /* 0x0000640053047a24 */ /* 0x004fe400078e02ff */
[----:B------:R-:W-:Y:S02]  /*2b8d0*/  IMAD R83, R84, c[0x0][0x190], RZ ;  /* 0x0000640054537a24 */ /* 0x000fe400078e02ff */
[----:B---3--:R-:W-:-:S05]  /*2b8e0*/  IMAD R79, R79, c[0x0][0x190], RZ ;  /* 0x000064004f4f7a24 */ /* 0x008fca00078e02ff */
[----:B------:R1:W-:Y:S04]  /*2b8f0*/  STL [R1+0x6d0], R79 ;  /* 0x0006d04f01007387 */ /* 0x0003e80000100800 */
[----:B------:R2:W-:Y:S01]  /*2b900*/  STL [R1+0x6d4], R4 ;  /* 0x0006d40401007387 */ /* 0x0005e20000100800 */
[----:B-1----:R-:W-:-:S03]  /*2b910*/  IMAD R79, R85, c[0x0][0x190], RZ ;  /* 0x00006400554f7a24 */ /* 0x002fc600078e02ff */
[----:B------:R1:W-:Y:S01]  /*2b920*/  STL [R1+0x6d8], R83 ;  /* 0x0006d85301007387 */ /* 0x0003e20000100800 */
[----:B--2---:R-:W-:-:S03]  /*2b930*/  IMAD R4, R86, c[0x0][0x190], RZ ;  /* 0x0000640056047a24 */ /* 0x004fc600078e02ff */
[----:B------:R2:W-:Y:S04]  /*2b940*/  STL [R1+0x6dc], R79 ;  /* 0x0006dc4f01007387 */ /* 0x0005e80000100800 */
[----:B------:R3:W-:Y:S01]  /*2b950*/  STL [R1+0x6e0], R4 ;  /* 0x0006e00401007387 */ /* 0x0007e20000100800 */
[----:B-1----:R-:W-:Y:S02]  /*2b960*/  IMAD R83, R87, c[0x0][0x190], RZ ;  /* 0x0000640057537a24 */ /* 0x002fe400078e02ff */
[----:B--2---:R-:W-:-:S03]  /*2b970*/  IMAD R79, R88, c[0x0][0x190], RZ ;  /* 0x00006400584f7a24 */ /* 0x004fc600078e02ff */
[----:B------:R1:W-:Y:S01]  /*2b980*/  STL [R1+0x6e4], R83 ;  /* 0x0006e45301007387 */ /* 0x0003e20000100800 */
[----:B---3--:R-:W-:-:S03]  /*2b990*/  IMAD R4, R89, c[0x0][0x190], RZ ;  /* 0x0000640059047a24 */ /* 0x008fc600078e02ff */
        /* <DEDUP_REMOVED lines=32> */
[----:B----4-:R-:W-:Y:S02]  /*2bba0*/  IMAD R83, R105, c[0x0][0x190], RZ ;  /* 0x0000640069537a24 */ /* 0x010fe400078e02ff */
        /* <DEDUP_REMOVED lines=145> */
[----:B------:R-:W-:Y:S01]  /*2c4c0*/  STL [R1+0x914], R83 ;  /* 0x0009145301007387 */ /* 0x000fe20000100800 */
[----:B---3--:R-:W-:-:S03]  /*2c4d0*/  IMAD R4, R179, c[0x0][0x190], RZ ;  /* 0x00006400b3047a24 */ /* 0x008fc600078e02ff */
[----:B------:R1:W-:Y:S04]  /*2c4e0*/  STL [R1+0x918], R79 ;  /* 0x0009184f01007387 */ /* 0x0003e80000100800 */
[----:B------:R2:W-:Y:S01]  /*2c4f0*/  STL [R1+0x91c], R4 ;  /* 0x00091c0401007387 */ /* 0x0005e20000100800 */
[----:B-1----:R-:W-:Y:S02]  /*2c500*/  IMAD R79, R181, c[0x0][0x190], RZ ;  /* 0x00006400b54f7a24 */ /* 0x002fe400078e02ff */
[----:B--2---:R-:W-:-:S03]  /*2c510*/  IMAD R4, R183, c[0x0][0x190], RZ ;  /* 0x00006400b7047a24 */ /* 0x004fc600078e02ff */
[----:B------:R1:W-:Y:S01]  /*2c520*/  STL [R1+0x92c], R79 ;  /* 0x00092c4f01007387 */ /* 0x0003e20000100800 */
[----:B------:R-:W-:-:S03]  /*2c530*/  IMAD R83, R185, c[0x0][0x190], RZ ;  /* 0x00006400b9537a24 */ /* 0x000fc600078e02ff */
[----:B------:R2:W-:Y:S01]  /*2c540*/  STL [R1+0x944], R4 ;  /* 0x0009440401007387 */ /* 0x0005e20000100800 */
[----:B-1----:R-:W-:Y:S02]  /*2c550*/  IMAD R79, R184, c[0x0][0x190], RZ ;  /* 0x00006400b84f7a24 */ /* 0x002fe400078e02ff */
[----:B--2---:R-:W-:-:S03]  /*2c560*/  IMAD R4, R186, c[0x0][0x190], RZ ;  /* 0x00006400ba047a24 */ /* 0x004fc600078e02ff */
[----:B------:R1:W-:Y:S04]  /*2c570*/  STL [R1+0x94c], R79 ;  /* 0x00094c4f01007387 */ /* 0x0003e80000100800 */
        /* <DEDUP_REMOVED lines=15> */
[----:B--2---:R-:W-:Y:S02]  /*2c670*/  IMAD R83, R196, c[0x0][0x190], RZ ;  /* 0x00006400c4537a24 */ /* 0x004fe400078e02ff */
[----:B---3--:R-:W-:Y:S01]  /*2c680*/  IMAD R4, R195, c[0x0][0x190], RZ ;  /* 0x00006400c3047a24 */ /* 0x008fe200078e02ff */
        /* <DEDUP_REMOVED lines=65> */
[----:B---3--:R-:W-:-:S05]  /*2caa0*/  IMAD R4, R233, c[0x0][0x190], RZ ;  /* 0x00006400e9047a24 */ /* 0x008fca00078e02ff */
[----:B------:R1:W-:Y:S04]  /*2cab0*/  STL [R1+0xad4], R4 ;  /* 0x000ad40401007387 */ /* 0x0003e80000100800 */
[----:B------:R2:W-:Y:S01]  /*2cac0*/  STL [R1+0xadc], R83 ;  /* 0x000adc5301007387 */ /* 0x0005e20000100800 */
[----:B-1----:R-:W-:-:S03]  /*2cad0*/  IMAD R4, R236, c[0x0][0x190], RZ ;  /* 0x00006400ec047a24 */ /* 0x002fc600078e02ff */
[----:B------:R1:W-:Y:S01]  /*2cae0*/  STL [R1+0xae0], R79 ;  /* 0x000ae04f01007387 */ /* 0x0003e20000100800 */
[----:B--2---:R-:W-:-:S03]  /*2caf0*/  IMAD R83, R237, c[0x0][0x190], RZ ;  /* 0x00006400ed537a24 */ /* 0x004fc600078e02ff */
        /* <DEDUP_REMOVED lines=10> */
[----:B------:R2:W-:Y:S01]  /*2cba0*/  STL [R1+0xb14], R79 ;  /* 0x000b144f01007387 */ /* 0x0005e20000100800 */
[----:B------:R-:W-:-:S03]  /*2cbb0*/  IMAD R249, R246, c[0x0][0x190], RZ ;  /* 0x00006400f6f97a24 */ /* 0x000fc600078e02ff */
[----:B------:R3:W-:Y:S01]  /*2cbc0*/  STL [R1+0xb1c], R4 ;  /* 0x000b1c0401007387 */ /* 0x0007e20000100800 */
[----:B-1----:R-:W-:Y:S02]  /*2cbd0*/  IMAD R83, R243, c[0x0][0x190], RZ ;  /* 0x00006400f3537a24 */ /* 0x002fe400078e02ff */
[----:B--2---:R-:W-:-:S03]  /*2cbe0*/  IMAD R79, R244, c[0x0][0x190], RZ ;  /* 0x00006400f44f7a24 */ /* 0x004fc600078e02ff */
[----:B------:R-:W-:Y:S01]  /*2cbf0*/  STL [R1+0xb20], R83 ;  /* 0x000b205301007387 */ /* 0x000fe20000100800 */
[----:B------:R-:W-:Y:S02]  /*2cc00*/  IMAD R248, R247, c[0x0][0x190], RZ ;  /* 0x00006400f7f87a24 */ /* 0x000fe400078e02ff */
[----:B---3--:R-:W-:Y:S01]  /*2cc10*/  IMAD R4, R245, c[0x0][0x190], RZ ;  /* 0x00006400f5047a24 */ /* 0x008fe200078e02ff */
[----:B------:R-:W-:Y:S01]  /*2cc20*/  STL [R1+0xb24], R79 ;  /* 0x000b244f01007387 */ /* 0x000fe20000100800 */
[----:B------:R-:W-:Y:S02]  /*2cc30*/  IMAD R35, R35, c[0x0][0x190], RZ ;  /* 0x0000640023237a24 */ /* 0x000fe400078e02ff */
[----:B------:R-:W-:Y:S01]  /*2cc40*/  IMAD R34, R34, c[0x0][0x190], RZ ;  /* 0x0000640022227a24 */ /* 0x000fe200078e02ff */
[----:B------:R1:W-:Y:S04]  /*2cc50*/  STL [R1+0x3dbc], R249 ;  /* 0x003dbcf901007387 */ /* 0x0003e80000100800 */
[----:B------:R2:W-:Y:S04]  /*2cc60*/  STL [R1+0xb2c], R4 ;  /* 0x000b2c0401007387 */ /* 0x0005e80000100800 */
[----:B------:R-:W-:Y:S01]  /*2cc70*/  STL [R1+0x3dc8], R248 ;  /* 0x003dc8f801007387 */ /* 0x000fe20000100800 */
[----:B-1----:R-:W-:-:S03]  /*2cc80*/  IMAD R249, R32, c[0x0][0x190], RZ ;  /* 0x0000640020f97a24 */ /* 0x002fc600078e02ff */
[----:B------:R-:W-:Y:S01]  /*2cc90*/  STL [R1+0xb4c], R35 ;  /* 0x000b4c2301007387 */ /* 0x000fe20000100800 */
[----:B--2---:R-:W-:-:S03]  /*2cca0*/  IMAD R4, R33, c[0x0][0x190], RZ ;  /* 0x0000640021047a24 */ /* 0x004fc600078e02ff */
[----:B------:R-:W-:Y:S04]  /*2ccb0*/  STL [R1+0xb54], R34 ;  /* 0x000b542201007387 */ /* 0x000fe80000100800 */
[----:B------:R-:W-:Y:S04]  /*2ccc0*/  STL [R1+0x3dcc], R249 ;  /* 0x003dccf901007387 */ /* 0x000fe80000100800 */
[----:B------:R1:W-:Y:S01]  /*2ccd0*/  STL [R1+0xb5c], R4 ;  /* 0x000b5c0401007387 */ /* 0x0003e20000100800 */
[----:B------:R-:W-:Y:S02]  /*2cce0*/  IMAD R29, R29, c[0x0][0x190], RZ ;  /* 0x000064001d1d7a24 */ /* 0x000fe400078e02ff */
[----:B------:R-:W-:-:S02]  /*2ccf0*/  IMAD R5, R5, c[0x0][0x190], RZ ;  /* 0x0000640005057a24 */ /* 0x000fc400078e02ff */
[----:B-1----:R-:W-:-:S05]  /*2cd00*/  IMAD R4, R30, c[0x0][0x190], RZ ;  /* 0x000064001e047a24 */ /* 0x002fca00078e02ff */
[----:B------:R1:W-:Y:S04]  /*2cd10*/  STL [R1+0xb6c], R4 ;  /* 0x000b6c0401007387 */ /* 0x0003e80000100800 */
[----:B------:R-:W-:Y:S01]  /*2cd20*/  STL [R1+0xb7c], R29 ;  /* 0x000b7c1d01007387 */ /* 0x000fe20000100800 */
[----:B-1----:R-:W-:Y:S02]  /*2cd30*/  IMAD R4, R6, c[0x0][0x190], RZ ;  /* 0x0000640006047a24 */ /* 0x002fe400078e02ff */
[----:B------:R-:W-:Y:S01]  /*2cd40*/  IMAD R6, R7, c[0x0][0x190], RZ ;  /* 0x0000640007067a24 */ /* 0x000fe200078e02ff */
[----:B------:R1:W-:Y:S01]  /*2cd50*/  STL [R1+0xb84], R5 ;  /* 0x000b840501007387 */ /* 0x0003e20000100800 */
[----:B------:R-:W-:-:S03]  /*2cd60*/  IMAD R7, R10, c[0x0][0x190], RZ ;  /* 0x000064000a077a24 */ /* 0x000fc600078e02ff */
[----:B------:R2:W-:Y:S04]  /*2cd70*/  STL [R1+0xb8c], R4 ;  /* 0x000b8c0401007387 */ /* 0x0005e80000100800 */
[----:B------:R3:W-:Y:S01]  /*2cd80*/  STL [R1+0xb94], R6 ;  /* 0x000b940601007387 */ /* 0x0007e20000100800 */
[----:B-1----:R-:W-:Y:S02]  /*2cd90*/  IMAD R5, R8, c[0x0][0x190], RZ ;  /* 0x0000640008057a24 */ /* 0x002fe400078e02ff */
[----:B--2---:R-:W-:-:S03]  /*2cda0*/  IMAD R4, R9, c[0x0][0x190], RZ ;  /* 0x0000640009047a24 */ /* 0x004fc600078e02ff */
[----:B------:R1:W-:Y:S01]  /*2cdb0*/  STL [R1+0xb9c], R5 ;  /* 0x000b9c0501007387 */ /* 0x0003e20000100800 */
[----:B---3--:R-:W-:-:S03]  /*2cdc0*/  IMAD R6, R11, c[0x0][0x190], RZ ;  /* 0x000064000b067a24 */ /* 0x008fc600078e02ff */
[----:B------:R2:W-:Y:S04]  /*2cdd0*/  STL [R1+0xba0], R4 ;  /* 0x000ba00401007387 */ /* 0x0005e80000100800 */
[----:B------:R-:W-:Y:S01]  /*2cde0*/  STL [R1+0xba4], R7 ;  /* 0x000ba40701007387 */ /* 0x000fe20000100800 */
[----:B-1----:R-:W-:-:S03]  /*2cdf0*/  IMAD R5, R12, c[0x0][0x190], RZ ;  /* 0x000064000c057a24 */ /* 0x002fc600078e02ff */
[----:B------:R1:W-:Y:S01]  /*2ce00*/  STL [R1+0xbac], R6 ;  /* 0x000bac0601007387 */ /* 0x0003e20000100800 */
[----:B--2---:R-:W-:-:S03]  /*2ce10*/  LEA R4, P2, R3, R0, 0x2 ;  /* 0x0000000003047211 */ /* 0x004fc600078410ff */
[----:B------:R2:W-:Y:S01]  /*2ce20*/  STL [R1+0xc24], R5 ;  /* 0x000c240501007387 */ /* 0x0005e20000100800 */
[----:B-1----:R-:W-:Y:S01]  /*2ce30*/  IMAD R6, R13, c[0x0][0x190], RZ ;  /* 0x000064000d067a24 */ /* 0x002fe200078e02ff */
[----:B--2---:R-:W-:-:S04]  /*2ce40*/  LEA.HI.X.SX32 R5, R3, R2, 0x2, P2 ;  /* 0x0000000203057211 */ /* 0x004fc800010f16ff */
[----:B------:R1:W-:Y:S01]  /*2ce50*/  STL [R1+0xd58], R6 ;  /* 0x000d580601007387 */ /* 0x0003e20000100800 */
[-C--:B------:R-:W-:Y:S01]  /*2ce60*/  LEA R8, P0, R20, R0.reuse, 0x2 ;  /* 0x0000000014087211 */ /* 0x080fe200078010ff */
[----:B------:R-:W-:Y:S01]  /*2ce70*/  IMAD R3, R14, c[0x0][0x190], RZ ;  /* 0x000064000e037a24 */ /* 0x000fe200078e02ff */
[C---:B-1----:R-:W-:Y:S01]  /*2ce80*/  LEA R6, P2, R21.reuse, R0, 0x2 ;  /* 0x0000000015067211 */ /* 0x042fe200078410ff */
[----:B------:R1:W-:Y:S03]  /*2ce90*/  STL.64 [R1+0x3d48], R4 ;  /* 0x003d480401007387 */ /* 0x0003e60000100a00 */
[-C--:B------:R-:W-:Y:S01]  /*2cea0*/  LEA.HI.X.SX32 R7, R21, R2.reuse, 0x2, P2 ;  /* 0x0000000215077211 */ /* 0x080fe200010f16ff */
[----:B------:R2:W-:Y:S01]  /*2ceb0*/  STL [R1+0xd70], R3 ;  /* 0x000d700301007387 */ /* 0x0005e20000100800 */
[----:B------:R-:W-:-:S03]  /*2cec0*/  LEA.HI.X.SX32 R9, R20, R2, 0x2, P0 ;  /* 0x0000000214097211 */ /* 0x000fc600000f16ff */
[----:B------:R3:W-:Y:S01]  /*2ced0*/  STL.64 [R1+0x408], R6 ;  /* 0x0004080601007387 */ /* 0x0007e20000100a00 */
[----:B-1----:R-:W-:Y:S01]  /*2cee0*/  LEA R4, P0, R22, R0, 0x2 ;  /* 0x0000000016047211 */ /* 0x002fe200078010ff */
[----:B--2---:R-:W-:-:S03]  /*2cef0*/  IMAD R3, R15, c[0x0][0x190], RZ ;  /* 0x000064000f037a24 */ /* 0x004fc600078e02ff */
[----:B------:R-:W-:Y:S02]  /*2cf00*/  LEA.HI.X.SX32 R5, R22, R2, 0x2, P0 ;  /* 0x0000000216057211 */ /* 0x000fe400000f16ff */
[C---:B---3--:R-:W-:Y:S01]  /*2cf10*/  LEA R6, P2, R23.reuse, R0, 0x2 ;  /* 0x0000000017067211 */ /* 0x048fe200078410ff */
[----:B------:R-:W-:Y:S03]  /*2cf20*/  STL.64 [R1+0x448], R8 ;  /* 0x0004480801007387 */ /* 0x000fe60000100a00 */
[----:B------:R-:W-:Y:S01]  /*2cf30*/  LEA.HI.X.SX32 R7, R23, R2, 0x2, P2 ;  /* 0x0000000217077211 */ /* 0x000fe200010f16ff */
[----:B------:R1:W-:Y:S04]  /*2cf40*/  STL.64 [R1+0x388], R4 ;  /* 0x0003880401007387 */ /* 0x0003e80000100a00 */
[----:B------:R2:W-:Y:S04]  /*2cf50*/  STL [R1+0xd14], R3 ;  /* 0x000d140301007387 */ /* 0x0005e80000100800 */
[----:B------:R3:W-:Y:S01]  /*2cf60*/  STL.64 [R1+0x348], R6 ;  /* 0x0003480601007387 */ /* 0x0007e20000100a00 */
[----:B-1----:R-:W-:Y:S01]  /*2cf70*/  LEA R4, P0, R24, R0, 0x2 ;  /* 0x0000000018047211 */ /* 0x002fe200078010ff */
[----:B--2---:R-:W-:-:S03]  /*2cf80*/  IMAD R3, R16, c[0x0][0x190], RZ ;  /* 0x0000640010037a24 */ /* 0x004fc600078e02ff */
[----:B------:R-:W-:Y:S02]  /*2cf90*/  LEA.HI.X.SX32 R5, R24, R2, 0x2, P0 ;  /* 0x0000000218057211 */ /* 0x000fe400000f16ff */
[CC--:B---3--:R-:W-:Y:S02]  /*2cfa0*/  LEA R6, P2, R25.reuse, R0.reuse, 0x2 ;  /* 0x0000000019067211 */ /* 0x0c8fe400078410ff */
[C---:B------:R-:W-:Y:S02]  /*2cfb0*/  LEA R8, P0, R26.reuse, R0, 0x2 ;  /* 0x000000001a087211 */ /* 0x040fe400078010ff */
[----:B------:R-:W-:Y:S01]  /*2cfc0*/  LEA.HI.X.SX32 R7, R25, R2, 0x2, P2 ;  /* 0x0000000219077211 */ /* 0x000fe200010f16ff */
[----:B------:R1:W-:Y:S01]  /*2cfd0*/  STL [R1+0xd5c], R3 ;  /* 0x000d5c0301007387 */ /* 0x0003e20000100800 */
[C---:B------:R-:W-:Y:S02]  /*2cfe0*/  LEA R10, P2, R27.reuse, R0, 0x2 ;  /* 0x000000001b0a7211 */ /* 0x040fe400078410ff */
[-C--:B------:R-:W-:Y:S01]  /*2cff0*/  LEA.HI.X.SX32 R9, R26, R2.reuse, 0x2, P0 ;  /* 0x000000021a097211 */ /* 0x080fe200000f16ff */
[----:B------:R-:W-:Y:S01]  /*2d000*/  STL.64 [R1+0x3d58], R6 ;  /* 0x003d580601007387 */ /* 0x000fe20000100a00 */
[----:B------:R-:W-:Y:S01]  /*2d010*/  LEA.HI.X.SX32 R11, R27, R2, 0x2, P2 ;  /* 0x000000021b0b7211 */ /* 0x000fe200010f16ff */
[----:B-1----:R-:W-:-:S02]  /*2d020*/  IMAD R3, R17, c[0x0][0x190], RZ ;  /* 0x0000640011037a24 */ /* 0x002fc400078e02ff */
[----:B------:R-:W-:Y:S04]  /*2d030*/  STL.64 [R1+0x308], R4 ;  /* 0x0003080401007387 */ /* 0x000fe80000100a00 */
[----:B------:R-:W-:Y:S04]  /*2d040*/  STL [R1+0x3d68], R8 ;  /* 0x003d680801007387 */ /* 0x000fe80000100800 */
[----:B------:R1:W-:Y:S04]  /*2d050*/  STL [R1+0xd74], R3 ;  /* 0x000d740301007387 */ /* 0x0003e80000100800 */
[----:B------:R-:W-:Y:S04]  /*2d060*/  STL [R1+0x3d64], R9 ;  /* 0x003d640901007387 */ /* 0x000fe80000100800 */
[----:B------:R-:W-:Y:S04]  /*2d070*/  STL [R1+0x3d70], R10 ;  /* 0x003d700a01007387 */ /* 0x000fe80000100800 */
[----:B------:R-:W-:Y:S04]  /*2d080*/  STL [R1+0x3d6c], R11 ;  /* 0x003d6c0b01007387 */ /* 0x000fe80000100800 */
[----:B------:R-:W2:Y:S01]  /*2d090*/  LDL.LU R83, [R1+0x234] ;  /* 0x0002340001537983 */ /* 0x000ea20000300800 */
[----:B------:R-:W-:Y:S01]  /*2d0a0*/  IMAD R42, R42, c[0x0][0x190], RZ ;  /* 0x000064002a2a7a24 */ /* 0x000fe200078e02ff */
[-C--:B------:R-:W-:Y:S01]  /*2d0b0*/  LEA R12, P0, R28, R0.reuse, 0x2 ;  /* 0x000000001c0c7211 */ /* 0x080fe200078010ff */
[----:B------:R-:W-:Y:S01]  /*2d0c0*/  IMAD R43, R43, c[0x0][0x190], RZ ;  /* 0x000064002b2b7a24 */ /* 0x000fe200078e02ff */
[----:B------:R-:W3:Y:S01]  /*2d0d0*/  LDL.LU R79, [R1+0x5c0] ;  /* 0x0005c000014f7983 */ /* 0x000ee20000300800 */
[----:B------:R-:W-:Y:S01]  /*2d0e0*/  IMAD R44, R44, c[0x0][0x190], RZ ;  /* 0x000064002c2c7a24 */ /* 0x000fe200078e02ff */
[----:B------:R-:W-:Y:S01]  /*2d0f0*/  LEA R14, P2, R42, R0, 0x2 ;  /* 0x000000002a0e7211 */ /* 0x000fe200078410ff */
[----:B-1----:R-:W-:Y:S01]  /*2d100*/  IMAD R3, R18, c[0x0][0x190], RZ ;  /* 0x0000640012037a24 */ /* 0x002fe200078e02ff */
[----:B------:R-:W-:Y:S01]  /*2d110*/  LEA.HI.X.SX32 R13, R28, R2, 0x2, P0 ;  /* 0x000000021c0d7211 */ /* 0x000fe200000f16ff */
[----:B------:R-:W-:Y:S01]  /*2d120*/  IMAD R46, R46, c[0x0][0x190], RZ ;  /* 0x000064002e2e7a24 */ /* 0x000fe200078e02ff */
[----:B------:R-:W-:Y:S01]  /*2d130*/  LEA R16, P0, R43, R0, 0x2 ;  /* 0x000000002b107211 */ /* 0x000fe200078010ff */
[----:B------:R-:W-:Y:S01]  /*2d140*/  IMAD R47, R47, c[0x0][0x190], RZ ;  /* 0x000064002f2f7a24 */ /* 0x000fe200078e02ff */
[----:B------:R-:W-:Y:S01]  /*2d150*/  LEA.HI.X.SX32 R15, R42, R2, 0x2, P2 ;  /* 0x000000022a0f7211 */ /* 0x000fe200010f16ff */
[----:B------:R-:W-:Y:S01]  /*2d160*/  STL [R1+0xdbc], R3 ;  /* 0x000dbc0301007387 */ /* 0x000fe20000100800 */
[----:B------:R-:W-:-:S03]  /*2d170*/  LEA R18, P2, R44, R0, 0x2 ;  /* 0x000000002c127211 */ /* 0x000fc600078410ff */
[----:B------:R-:W-:Y:S01]  /*2d180*/  STL [R1+0x3d78], R12 ;  /* 0x003d780c01007387 */ /* 0x000fe20000100800 */
[----:B------:R-:W-:Y:S01]  /*2d190*/  LEA.HI.X.SX32 R17, R43, R2, 0x2, P0 ;  /* 0x000000022b117211 */ /* 0x000fe200000f16ff */
[----:B------:R-:W-:Y:S02]  /*2d1a0*/  IMAD R48, R48, c[0x0][0x190], RZ ;  /* 0x0000640030307a24 */ /* 0x000fe400078e02ff */
[----:B------:R1:W-:Y:S01]  /*2d1b0*/  STL [R1+0x3d74], R13 ;  /* 0x003d740d01007387 */ /* 0x0003e20000100800 */
[----:B------:R-:W-:Y:S01]  /*2d1c0*/  LEA R20, P0, R46, R0, 0x2 ;  /* 0x000000002e147211 */ /* 0x000fe200078010ff */
[----:B------:R-:W-:Y:S02]  /*2d1d0*/  IMAD R50, R50, c[0x0][0x190], RZ ;  /* 0x0000640032327a24 */ /* 0x000fe400078e02ff */
[----:B------:R-:W-:Y:S01]  /*2d1e0*/  IMAD R51, R51, c[0x0][0x190], RZ ;  /* 0x0000640033337a24 */ /* 0x000fe200078e02ff */
[-C--:B------:R-:W-:Y:S01]  /*2d1f0*/  LEA.HI.X.SX32 R21, R46, R2.reuse, 0x2, P0 ;  /* 0x000000022e157211 */ /* 0x080fe200000f16ff */
[----:B-1----:R-:W-:Y:S01]  /*2d200*/  IMAD R13, R19, c[0x0][0x190], RZ ;  /* 0x00006400130d7a24 */ /* 0x002fe200078e02ff */
[----:B------:R-:W-:-:S02]  /*2d210*/  LEA.HI.X.SX32 R19, R44, R2, 0x2, P2 ;  /* 0x000000022c137211 */ /* 0x000fc400010f16ff */
[CC--:B------:R-:W-:Y:S01]  /*2d220*/  LEA R22, P2, R47.reuse, R0.reuse, 0x2 ;  /* 0x000000002f167211 */ /* 0x0c0fe200078410ff */
[----:B------:R-:W-:Y:S01]  /*2d230*/  IMAD R52, R52, c[0x0][0x190], RZ ;  /* 0x0000640034347a24 */ /* 0x000fe200078e02ff */
[----:B------:R-:W-:Y:S02]  /*2d240*/  LEA R24, P0, R48, R0, 0x2 ;  /* 0x0000000030187211 */ /* 0x000fe400078010ff */
[----:B------:R-:W-:Y:S02]  /*2d250*/  LEA.HI.X.SX32 R23, R47, R2, 0x2, P2 ;  /* 0x000000022f177211 */ /* 0x000fe400010f16ff */
[----:B------:R-:W-:Y:S01]  /*2d260*/  LEA R26, P2, R50, R0, 0x2 ;  /* 0x00000000321a7211 */ /* 0x000fe200078410ff */
[----:B------:R-:W-:Y:S01]  /*2d270*/  IMAD R53, R53, c[0x0][0x190], RZ ;  /* 0x0000640035357a24 */ /* 0x000fe200078e02ff */
[----:B------:R-:W-:Y:S01]  /*2d280*/  LEA.HI.X.SX32 R25, R48, R2, 0x2, P0 ;  /* 0x0000000230197211 */ /* 0x000fe200000f16ff */
[----:B------:R-:W-:Y:S01]  /*2d290*/  IMAD R54, R54, c[0x0][0x190], RZ ;  /* 0x0000640036367a24 */ /* 0x000fe200078e02ff */
[----:B------:R-:W-:-:S02]  /*2d2a0*/  LEA R28, P0, R51, R0, 0x2 ;  /* 0x00000000331c7211 */ /* 0x000fc400078010ff */
[----:B------:R-:W-:Y:S02]  /*2d2b0*/  LEA.HI.X.SX32 R27, R50, R2, 0x2, P2 ;  /* 0x00000002321b7211 */ /* 0x000fe400010f16ff */
[----:B------:R-:W-:Y:S01]  /*2d2c0*/  LEA R30, P2, R52, R0, 0x2 ;  /* 0x00000000341e7211 */ /* 0x000fe200078410ff */
[----:B------:R-:W-:Y:S01]  /*2d2d0*/  IMAD R248, R31, c[0x0][0x190], RZ ;  /* 0x000064001ff87a24 */ /* 0x000fe200078e02ff */
[----:B------:R-:W-:Y:S01]  /*2d2e0*/  LEA.HI.X.SX32 R29, R51, R2, 0x2, P0 ;  /* 0x00000002331d7211 */ /* 0x000fe200000f16ff */
[----:B------:R-:W-:Y:S01]  /*2d2f0*/  IMAD R55, R55, c[0x0][0x190], RZ ;  /* 0x0000640037377a24 */ /* 0x000fe200078e02ff */
[C---:B------:R-:W-:Y:S01]  /*2d300*/  LEA R32, P0, R53.reuse, R0, 0x2 ;  /* 0x0000000035207211 */ /* 0x040fe200078010ff */
[----:B------:R-:W-:Y:S01]  /*2d310*/  IMAD R56, R56, c[0x0][0x190], RZ ;  /* 0x0000640038387a24 */ /* 0x000fe200078e02ff */
[----:B------:R-:W-:Y:S02]  /*2d320*/  LEA.HI.X.SX32 R31, R52, R2, 0x2, P2 ;  /* 0x00000002341f7211 */ /* 0x000fe400010f16ff */
[----:B------:R-:W-:Y:S01]  /*2d330*/  LEA R34, P2, R54, R0, 0x2 ;  /* 0x0000000036227211 */ /* 0x000fe200078410ff */
[----:B------:R-:W-:Y:S01]  /*2d340*/  IMAD R10, R36, c[0x0][0x190], RZ ;  /* 0x00006400240a7a24 */ /* 0x000fe200078e02ff */
[----:B------:R-:W-:Y:S01]  /*2d350*/  LEA.HI.X.SX32 R33, R53, R2, 0x2, P0 ;  /* 0x0000000235217211 */ /* 0x000fe200000f16ff */
[----:B------:R-:W-:Y:S01]  /*2d360*/  IMAD R57, R57, c[0x0][0x190], RZ ;  /* 0x0000640039397a24 */ /* 0x000fe200078e02ff */
[----:B------:R-:W-:Y:S01]  /*2d370*/  LEA R36, P0, R55, R0, 0x2 ;  /* 0x0000000037247211 */ /* 0x000fe200078010ff */
[----:B------:R-:W-:Y:S01]  /*2d380*/  IMAD R8, R38, c[0x0][0x190], RZ ;  /* 0x0000640026087a24 */ /* 0x000fe200078e02ff */
[----:B------:R-:W-:Y:S01]  /*2d390*/  LEA.HI.X.SX32 R35, R54, R2, 0x2, P2 ;  /* 0x0000000236237211 */ /* 0x000fe200010f16ff */
[----:B------:R-:W-:Y:S01]  /*2d3a0*/  IMAD R58, R58, c[0x0][0x190], RZ ;  /* 0x000064003a3a7a24 */ /* 0x000fe200078e02ff */
[C---:B------:R-:W-:Y:S01]  /*2d3b0*/  LEA R38, P2, R56.reuse, R0, 0x2 ;  /* 0x0000000038267211 */ /* 0x040fe200078410ff */
[----:B------:R-:W-:Y:S01]  /*2d3c0*/  IMAD R11, R37, c[0x0][0x190], RZ ;  /* 0x00006400250b7a24 */ /* 0x000fe200078e02ff */
[-C--:B------:R-:W-:Y:S01]  /*2d3d0*/  LEA.HI.X.SX32 R37, R55, R2.reuse, 0x2, P0 ;  /* 0x0000000237257211 */ /* 0x080fe200000f16ff */
[----:B------:R-:W-:Y:S01]  /*2d3e0*/  IMAD R9, R39, c[0x0][0x190], RZ ;  /* 0x0000640027097a24 */ /* 0x000fe200078e02ff */
[----:B------:R-:W-:Y:S01]  /*2d3f0*/  LEA.HI.X.SX32 R39, R56, R2, 0x2, P2 ;  /* 0x0000000238277211 */ /* 0x000fe200010f16ff */
[----:B------:R-:W-:Y:S01]  /*2d400*/  IMAD R252, R40, c[0x0][0x190], RZ ;  /* 0x0000640028fc7a24 */ /* 0x000fe200078e02ff */
[-C--:B------:R-:W-:Y:S01]  /*2d410*/  LEA R40, P0, R57, R0.reuse, 0x2 ;  /* 0x0000000039287211 */ /* 0x080fe200078010ff */
[----:B------:R-:W-:Y:S01]  /*2d420*/  IMAD R59, R59, c[0x0][0x190], RZ ;  /* 0x000064003b3b7a24 */ /* 0x000fe200078e02ff */
[----:B------:R-:W-:Y:S01]  /*2d430*/  LEA R42, P2, R58, R0, 0x2 ;  /* 0x000000003a2a7211 */ /* 0x000fe200078410ff */
[----:B------:R-:W-:-:S02]  /*2d440*/  IMAD R60, R60, c[0x0][0x190], RZ ;  /* 0x000064003c3c7a24 */ /* 0x000fc400078e02ff */
[----:B------:R-:W-:Y:S01]  /*2d450*/  IMAD R6, R41, c[0x0][0x190], RZ ;  /* 0x0000640029067a24 */ /* 0x000fe200078e02ff */
[----:B------:R-:W-:Y:S01]  /*2d460*/  LEA.HI.X.SX32 R41, R57, R2, 0x2, P0 ;  /* 0x0000000239297211 */ /* 0x000fe200000f16ff */
[----:B------:R-:W-:Y:S01]  /*2d470*/  IMAD R61, R61, c[0x0][0x190], RZ ;  /* 0x000064003d3d7a24 */ /* 0x000fe200078e02ff */
[----:B------:R-:W-:Y:S01]  /*2d480*/  LEA R44, P0, R59, R0, 0x2 ;  /* 0x000000003b2c7211 */ /* 0x000fe200078010ff */
        /* <DEDUP_REMOVED lines=9> */
[----:B------:R-:W-:Y:S01]  /*2d520*/  STL [R1+0x3d80], R14 ;  /* 0x003d800e01007387 */ /* 0x000fe20000100800 */
[----:B------:R-:W-:Y:S01]  /*2d530*/  LEA R50, P2, R62, R0, 0x2 ;  /* 0x000000003e327211 */ /* 0x000fe200078410ff */
[----:B------:R-:W-:Y:S01]  /*2d540*/  IMAD R251, R49, c[0x0][0x190], RZ ;  /* 0x0000640031fb7a24 */ /* 0x000fe200078e02ff */
[----:B------:R-:W-:Y:S01]  /*2d550*/  LEA.HI.X.SX32 R49, R61, R2, 0x2, P0 ;  /* 0x000000023d317211 */ /* 0x000fe200000f16ff */
[----:B------:R-:W-:Y:S01]  /*2d560*/  STL [R1+0x3d7c], R15 ;  /* 0x003d7c0f01007387 */ /* 0x000fe20000100800 */
[----:B------:R-:W-:Y:S01]  /*2d570*/  IMAD R65, R65, c[0x0][0x190], RZ ;  /* 0x0000640041417a24 */ /* 0x000fe200078e02ff */
[----:B------:R-:W-:-:S02]  /*2d580*/  LEA R52, P0, R63, R0, 0x2 ;  /* 0x000000003f347211 */ /* 0x000fc400078010ff */
[----:B------:R-:W-:Y:S01]  /*2d590*/  STL [R1+0x3d8c], R13 ;  /* 0x003d8c0d01007387 */ /* 0x000fe20000100800 */
[----:B------:R-:W-:Y:S01]  /*2d5a0*/  LEA.HI.X.SX32 R51, R62, R2, 0x2, P2 ;  /* 0x000000023e337211 */ /* 0x000fe200010f16ff */
[----:B------:R-:W-:Y:S01]  /*2d5b0*/  IMAD R66, R66, c[0x0][0x190], RZ ;  /* 0x0000640042427a24 */ /* 0x000fe200078e02ff */
[----:B------:R-:W-:Y:S01]  /*2d5c0*/  LEA R54, P2, R64, R0, 0x2 ;  /* 0x0000000040367211 */ /* 0x000fe200078410ff */
[----:B------:R-:W-:Y:S01]  /*2d5d0*/  STL [R1+0x3d88], R16 ;  /* 0x003d881001007387 */ /* 0x000fe20000100800 */
[----:B------:R-:W-:-:S03]  /*2d5e0*/  LEA.HI.X.SX32 R53, R63, R2, 0x2, P0 ;  /* 0x000000023f357211 */ /* 0x000fc600000f16ff */
[----:B------:R-:W-:Y:S01]  /*2d5f0*/  STL [R1+0x3d84], R17 ;  /* 0x003d841101007387 */ /* 0x000fe20000100800 */
[----:B------:R-:W-:-:S03]  /*2d600*/  IMAD R67, R67, c[0x0][0x190], RZ ;  /* 0x0000640043437a24 */ /* 0x000fc600078e02ff */
[----:B------:R-:W-:Y:S01]  /*2d610*/  STL [R1+0x3d94], R18 ;  /* 0x003d941201007387 */ /* 0x000fe20000100800 */
[----:B------:R-:W-:-:S03]  /*2d620*/  LEA R56, P0, R65, R0, 0x2 ;  /* 0x0000000041387211 */ /* 0x000fc600078010ff */
[----:B------:R-:W-:Y:S01]  /*2d630*/  STL [R1+0x3d90], R19 ;  /* 0x003d901301007387 */ /* 0x000fe20000100800 */
[----:B------:R-:W-:Y:S01]  /*2d640*/  LEA.HI.X.SX32 R55, R64, R2, 0x2, P2 ;  /* 0x0000000240377211 */ /* 0x000fe200010f16ff */
[----:B------:R-:W-:Y:S02]  /*2d650*/  IMAD R68, R68, c[0x0][0x190], RZ ;  /* 0x0000640044447a24 */ /* 0x000fe400078e02ff */
[----:B------:R1:W-:Y:S01]  /*2d660*/  STL [R1+0x3d98], R10 ;  /* 0x003d980a01007387 */ /* 0x0003e20000100800 */
[----:B------:R-:W-:-:S03]  /*2d670*/  LEA R58, P2, R66, R0, 0x2 ;  /* 0x00000000423a7211 */ /* 0x000fc600078410ff */
[----:B------:R-:W-:Y:S01]  /*2d680*/  STL [R1+0x3da0], R20 ;  /* 0x003da01401007387 */ /* 0x000fe20000100800 */
[----:B------:R-:W-:-:S03]  /*2d690*/  LEA.HI.X.SX32 R57, R65, R2, 0x2, P0 ;  /* 0x0000000241397211 */ /* 0x000fc600000f16ff */
[----:B------:R-:W-:Y:S01]  /*2d6a0*/  STL [R1+0x3d9c], R21 ;  /* 0x003d9c1501007387 */ /* 0x000fe20000100800 */
[----:B------:R-:W-:-:S03]  /*2d6b0*/  LEA.HI.X.SX32 R59, R66, R2, 0x2, P2 ;  /* 0x00000002423b7211 */ /* 0x000fc600010f16ff */
[----:B------:R-:W-:Y:S01]  /*2d6c0*/  STL.64 [R1+0x3da8], R22 ;  /* 0x003da81601007387 */ /* 0x000fe20000100a00 */
[----:B-1----:R-:W-:-:S03]  /*2d6d0*/  LEA R10, P0, R67, R0, 0x2 ;  /* 0x00000000430a7211 */ /* 0x002fc600078010ff */
[----:B------:R1:W-:Y:S01]  /*2d6e0*/  STL [R1+0x3db0], R11 ;  /* 0x003db00b01007387 */ /* 0x0003e20000100800 */
[----:B------:R-:W-:Y:S01]  /*2d6f0*/  IMAD R69, R69, c[0x0][0x190], RZ ;  /* 0x0000640045457a24 */ /* 0x000fe200078e02ff */
[----:B------:R-:W-:Y:S02]  /*2d700*/  LEA R4, P2, R68, R0, 0x2 ;  /* 0x0000000044047211 */ /* 0x000fe400078410ff */
[----:B------:R-:W-:Y:S04]  /*2d710*/  STL [R1+0x3db8], R24 ;  /* 0x003db81801007387 */ /* 0x000fe80000100800 */
[----:B------:R-:W-:Y:S04]  /*2d720*/  STL [R1+0x3db4], R25 ;  /* 0x003db41901007387 */ /* 0x000fe80000100800 */
[----:B------:R-:W-:Y:S01]  /*2d730*/  STL.64 [R1+0x3dc0], R26 ;  /* 0x003dc01a01007387 */ /* 0x000fe20000100a00 */
[----:B-1----:R-:W-:-:S03]  /*2d740*/  LEA.HI.X.SX32 R11, R67, R2, 0x2, P0 ;  /* 0x00000002430b7211 */ /* 0x002fc600000f16ff */
[----:B------:R-:W-:Y:S01]  /*2d750*/  STL [R1+0x3dd0], R8 ;  /* 0x003dd00801007387 */ /* 0x000fe20000100800 */
[----:B------:R-:W-:-:S03]  /*2d760*/  LEA.HI.X.SX32 R5, R68, R2, 0x2, P2 ;  /* 0x0000000244057211 */ /* 0x000fc600010f16ff */
[----:B------:R-:W-:Y:S01]  /*2d770*/  STL.64 [R1+0x3dd8], R28 ;  /* 0x003dd81c01007387 */ /* 0x000fe20000100a00 */
[----:B------:R-:W-:-:S03]  /*2d780*/  IMAD R70, R70, c[0x0][0x190], RZ ;  /* 0x0000640046467a24 */ /* 0x000fc600078e02ff */
[----:B------:R-:W-:Y:S01]  /*2d790*/  STL.64 [R1+0x3de0], R30 ;  /* 0x003de01e01007387 */ /* 0x000fe20000100a00 */
[----:B--2---:R-:W-:-:S05]  /*2d7a0*/  IMAD R3, R83, c[0x0][0x190], RZ ;  /* 0x0000640053037a24 */ /* 0x004fca00078e02ff */
[----:B------:R-:W-:-:S04]  /*2d7b0*/  LEA R12, P4, R3, R0, 0x2 ;  /* 0x00000000030c7211 */ /* 0x000fc800078810ff */
[----:B------:R-:W-:-:S05]  /*2d7c0*/  LEA.HI.X.SX32 R13, R3, R2, 0x2, P4 ;  /* 0x00000002030d7211 */ /* 0x000fca00020f16ff */
[----:B------:R1:W-:Y:S04]  /*2d7d0*/  STL.64 [R1+0xfb0], R12 ;  /* 0x000fb00c01007387 */ /* 0x0003e80000100a00 */
[----:B------:R2:W-:Y:S04]  /*2d7e0*/  STL.64 [R1+0x2f0], R10 ;  /* 0x0002f00a01007387 */ /* 0x0005e80000100a00 */
[----:B------:R4:W-:Y:S01]  /*2d7f0*/  STL.64 [R1+0x2e8], R4 ;  /* 0x0002e80401007387 */ /* 0x0009e20000100a00 */
[----:B-1----:R-:W-:-:S03]  /*2d800*/  LEA R12, P4, R69, R0, 0x2 ;  /* 0x00000000450c7211 */ /* 0x002fc600078810ff */
[----:B------:R-:W3:Y:S01]  /*2d810*/  LDL.LU R88, [R1+0x8] ;  /* 0x0000080001587983 */ /* 0x000ee20000300800 */
[----:B------:R-:W-:Y:S02]  /*2d820*/  LEA.HI.X.SX32 R13, R69, R2, 0x2, P4 ;  /* 0x00000002450d7211 */ /* 0x000fe400020f16ff */
[----:B--2---:R-:W-:-:S03]  /*2d830*/  LEA R10, P0, R70, R0, 0x2 ;  /* 0x00000000460a7211 */ /* 0x004fc600078010ff */
[----:B------:R1:W-:Y:S01]  /*2d840*/  STL.64 [R1+0x2e0], R12 ;  /* 0x0002e00c01007387 */ /* 0x0003e20000100a00 */
[----:B------:R-:W-:-:S03]  /*2d850*/  LEA.HI.X.SX32 R11, R70, R2, 0x2, P0 ;  /* 0x00000002460b7211 */ /* 0x000fc600000f16ff */
[----:B------:R-:W2:Y:S04]  /*2d860*/  LDL.LU R92, [R1+0x10] ;  /* 0x00001000015c7983 */ /* 0x000ea80000300800 */
[----:B------:R1:W-:Y:S04]  /*2d870*/  STL.64 [R1+0x2d8], R10 ;  /* 0x0002d80a01007387 */ /* 0x0003e80000100a00 */
[----:B------:R-:W2:Y:S01]  /*2d880*/  LDL.LU R94, [R1+0x18] ;  /* 0x00001800015e7983 */ /* 0x000ea20000300800 */
[----:B------:R-:W-:Y:S02]  /*2d890*/  IMAD R71, R71, c[0x0][0x190], RZ ;  /* 0x0000640047477a24 */ /* 0x000fe400078e02ff */
[----:B------:R-:W-:-:S03]  /*2d8a0*/  IMAD R72, R72, c[0x0][0x190], RZ ;  /* 0x0000640048487a24 */ /* 0x000fc600078e02ff */
[-C--:B----4-:R-:W-:Y:S01]  /*2d8b0*/  LEA R4, P2, R71, R0.reuse, 0x2 ;  /* 0x0000000047047211 */ /* 0x090fe200078410ff */
[----:B------:R-:W-:Y:S01]  /*2d8c0*/  IMAD R73, R73, c[0x0][0x190], RZ ;  /* 0x0000640049497a24 */ /* 0x000fe200078e02ff */
[----:B-1----:R-:W-:Y:S01]  /*2d8d0*/  LEA R12, P4, R72, R0, 0x2 ;  /* 0x00000000480c7211 */ /* 0x002fe200078810ff */
[----:B------:R-:W-:Y:S01]  /*2d8e0*/  IMAD R74, R74, c[0x0][0x190], RZ ;  /* 0x000064004a4a7a24 */ /* 0x000fe200078e02ff */
[----:B------:R-:W-:Y:S02]  /*2d8f0*/  LEA.HI.X.SX32 R5, R71, R2, 0x2, P2 ;  /* 0x0000000247057211 */ /* 0x000fe400010f16ff */
[----:B------:R-:W-:Y:S01]  /*2d900*/  LEA R10, P0, R73, R0, 0x2 ;  /* 0x00000000490a7211 */ /* 0x000fe200078010ff */
[----:B------:R-:W-:Y:S01]  /*2d910*/  IMAD R75, R75, c[0x0][0x190], RZ ;  /* 0x000064004b4b7a24 */ /* 0x000fe200078e02ff */
[-C--:B------:R-:W-:Y:S01]  /*2d920*/  LEA.HI.X.SX32 R13, R72, R2.reuse, 0x2, P4 ;  /* 0x00000002480d7211 */ /* 0x080fe200020f16ff */
[----:B------:R1:W-:Y:S01]  /*2d930*/  STL.64 [R1+0x2d0], R4 ;  /* 0x0002d00401007387 */ /* 0x0003e20000100a00 */
[----:B------:R-:W-:-:S03]  /*2d940*/  LEA.HI.X.SX32 R11, R73, R2, 0x2, P0 ;  /* 0x00000002490b7211 */ /* 0x000fc600000f16ff */
[----:B------:R-:W4:Y:S01]  /*2d950*/  LDL.LU R93, [R1+0x2c] ;  /* 0x00002c00015d7983 */ /* 0x000f220000300800 */
[----:B------:R-:W-:-:S03]  /*2d960*/  IMAD R76, R76, c[0x0][0x190], RZ ;  /* 0x000064004c4c7a24 */ /* 0x000fc600078e02ff */
[----:B------:R1:W-:Y:S02]  /*2d970*/  STL.64 [R1+0x2c8], R12 ;  /* 0x0002c80c01007387 */ /* 0x0003e40000100a00 */
[C---:B-1----:R-:W-:Y:S02]  /*2d980*/  LEA R4, P2, R74.reuse, R0, 0x2 ;  /* 0x000000004a047211 */ /* 0x042fe400078410ff */
[----:B------:R-:W4:Y:S02]  /*2d990*/  LDL.LU R91, [R1+0x34] ;  /* 0x00003400015b7983 */ /* 0x000f240000300800 */
[----:B------:R-:W-:Y:S02]  /*2d9a0*/  LEA.HI.X.SX32 R5, R74, R2, 0x2, P2 ;  /* 0x000000024a057211 */ /* 0x000fe400010f16ff */
[----:B------:R1:W-:Y:S01]  /*2d9b0*/  STL.64 [R1+0x2c0], R10 ;  /* 0x0002c00a01007387 */ /* 0x0003e20000100a00 */
[----:B------:R-:W-:Y:S01]  /*2d9c0*/  LEA R12, P4, R75, R0, 0x2 ;  /* 0x000000004b0c7211 */ /* 0x000fe200078810ff */
[----:B------:R-:W-:-:S02]  /*2d9d0*/  IMAD R77, R77, c[0x0][0x190], RZ ;  /* 0x000064004d4d7a24 */ /* 0x000fc400078e02ff */
[----:B------:R-:W4:Y:S01]  /*2d9e0*/  LDL.LU R89, [R1+0x44] ;  /* 0x0000440001597983 */ /* 0x000f220000300800 */
[----:B------:R-:W-:-:S03]  /*2d9f0*/  LEA.HI.X.SX32 R13, R75, R2, 0x2, P4 ;  /* 0x000000024b0d7211 */ /* 0x000fc600020f16ff */
[----:B------:R1:W-:Y:S02]  /*2da00*/  STL.64 [R1+0x2b8], R4 ;  /* 0x0002b80401007387 */ /* 0x0003e40000100a00 */
[----:B-1----:R-:W-:Y:S02]  /*2da10*/  LEA R10, P0, R76, R0, 0x2 ;  /* 0x000000004c0a7211 */ /* 0x002fe400078010ff */
[----:B------:R-:W4:Y:S01]  /*2da20*/  LDL.LU R87, [R1+0x48] ;  /* 0x0000480001577983 */ /* 0x000f220000300800 */
[----:B------:R-:W-:Y:S01]  /*2da30*/  IMAD R78, R78, c[0x0][0x190], RZ ;  /* 0x000064004e4e7a24 */ /* 0x000fe200078e02ff */
[----:B------:R-:W-:Y:S02]  /*2da40*/  LEA.HI.X.SX32 R11, R76, R2, 0x2, P0 ;  /* 0x000000024c0b7211 */ /* 0x000fe400000f16ff */
[----:B------:R1:W-:Y:S01]  /*2da50*/  STL.64 [R1+0x2b0], R12 ;  /* 0x0002b00c01007387 */ /* 0x0003e20000100a00 */
[----:B------:R-:W-:-:S03]  /*2da60*/  LEA R4, P2, R77, R0, 0x2 ;  /* 0x000000004d047211 */ /* 0x000fc600078410ff */
[----:B------:R-:W4:Y:S01]  /*2da70*/  LDL.LU R85, [R1+0x58] ;  /* 0x0000580001557983 */ /* 0x000f220000300800 */
[----:B------:R-:W-:Y:S01]  /*2da80*/  IMAD R80, R80, c[0x0][0x190], RZ ;  /* 0x0000640050507a24 */ /* 0x000fe200078e02ff */
[----:B------:R-:W-:Y:S02]  /*2da90*/  LEA.HI.X.SX32 R5, R77, R2, 0x2, P2 ;  /* 0x000000024d057211 */ /* 0x000fe400010f16ff */
[----:B------:R1:W-:Y:S02]  /*2daa0*/  STL.64 [R1+0x2a8], R10 ;  /* 0x0002a80a01007387 */ /* 0x0003e40000100a00 */
[C---:B-1----:R-:W-:Y:S02]  /*2dab0*/  LEA R12, P4, R78.reuse, R0, 0x2 ;  /* 0x000000004e0c7211 */ /* 0x042fe400078810ff */
[----:B------:R-:W4:Y:S01]  /*2dac0*/  LDL.LU R84, [R1+0x68] ;  /* 0x0000680001547983 */ /* 0x000f220000300800 */
[----:B------:R-:W-:Y:S01]  /*2dad0*/  IMAD R81, R81, c[0x0][0x190], RZ ;  /* 0x0000640051517a24 */ /* 0x000fe200078e02ff */
[----:B------:R-:W-:-:S02]  /*2dae0*/  LEA.HI.X.SX32 R13, R78, R2, 0x2, P4 ;  /* 0x000000024e0d7211 */ /* 0x000fc400020f16ff */
[----:B------:R1:W-:Y:S01]  /*2daf0*/  STL.64 [R1+0x2a0], R4 ;  /* 0x0002a00401007387 */ /* 0x0003e20000100a00 */
[----:B------:R-:W-:-:S03]  /*2db00*/  LEA R10, P0, R80, R0, 0x2 ;  /* 0x00000000500a7211 */ /* 0x000fc600078010ff */
[----:B------:R-:W4:Y:S01]  /*2db10*/  LDL.LU R83, [R1+0x74] ;  /* 0x0000740001537983 */ /* 0x000f220000300800 */
[----:B------:R-:W-:Y:S01]  /*2db20*/  IMAD R82, R82, c[0x0][0x190], RZ ;  /* 0x0000640052527a24 */ /* 0x000fe200078e02ff */
[----:B------:R-:W-:Y:S02]  /*2db30*/  LEA.HI.X.SX32 R11, R80, R2, 0x2, P0 ;  /* 0x00000002500b7211 */ /* 0x000fe400000f16ff */
[----:B------:R1:W-:Y:S02]  /*2db40*/  STL.64 [R1+0x298], R12 ;  /* 0x0002980c01007387 */ /* 0x0003e40000100a00 */
[C---:B-1----:R-:W-:Y:S02]  /*2db50*/  LEA R4, P2, R81.reuse, R0, 0x2 ;  /* 0x0000000051047211 */ /* 0x042fe400078410ff */
[----:B------:R-:W4:Y:S02]  /*2db60*/  LDL.LU R95, [R1+0x78] ;  /* 0x00007800015f7983 */ /* 0x000f240000300800 */
[----:B------:R-:W-:-:S02]  /*2db70*/  LEA.HI.X.SX32 R5, R81, R2, 0x2, P2 ;  /* 0x0000000251057211 */ /* 0x000fc400010f16ff */
[----:B------:R3:W-:Y:S01]  /*2db80*/  STL.64 [R1+0x290], R10 ;  /* 0x0002900a01007387 */ /* 0x0007e20000100a00 */
[----:B------:R-:W-:-:S03]  /*2db90*/  LEA R12, P4, R82, R0, 0x2 ;  /* 0x00000000520c7211 */ /* 0x000fc600078810ff */
[----:B------:R-:W4:Y:S01]  /*2dba0*/  LDL.LU R90, [R1+0x7c] ;  /* 0x00007c00015a7983 */ /* 0x000f220000300800 */
[----:B------:R-:W-:-:S03]  /*2dbb0*/  LEA.HI.X.SX32 R13, R82, R2, 0x2, P4 ;  /* 0x00000002520d7211 */ /* 0x000fc600020f16ff */
[----:B------:R2:W-:Y:S04]  /*2dbc0*/  STL.64 [R1+0x288], R4 ;  /* 0x0002880401007387 */ /* 0x0005e80000100a00 */
[----:B------:R-:W4:Y:S04]  /*2dbd0*/  LDL.LU R86, [R1+0x90] ;  /* 0x0000900001567983 */ /* 0x000f280000300800 */
[----:B------:R1:W-:Y:S01]  /*2dbe0*/  STL.64 [R1+0x280], R12 ;  /* 0x0002800c01007387 */ /* 0x0003e20000100a00 */
[----:B---3--:R-:W-:-:S04]  /*2dbf0*/  LEA R10, P0, R88, R0, 0x2 ;  /* 0x00000000580a7211 */ /* 0x008fc800078010ff */
[----:B------:R-:W-:Y:S02]  /*2dc00*/  LEA.HI.X.SX32 R11, R88, R2, 0x2, P0 ;  /* 0x00000002580b7211 */ /* 0x000fe400000f16ff */
[----:B------:R-:W3:Y:S01]  /*2dc10*/  LDL.LU R88, [R1+0x98] ;  /* 0x0000980001587983 */ /* 0x000ee20000300800 */
[----:B--2---:R-:W-:-:S03]  /*2dc20*/  LEA R4, P2, R92, R0, 0x2 ;  /* 0x000000005c047211 */ /* 0x004fc600078410ff */
[----:B------:R4:W-:Y:S01]  /*2dc30*/  STL.64 [R1+0x278], R10 ;  /* 0x0002780a01007387 */ /* 0x0009e20000100a00 */
[----:B------:R-:W-:-:S03]  /*2dc40*/  LEA.HI.X.SX32 R5, R92, R2, 0x2, P2 ;  /* 0x000000025c057211 */ /* 0x000fc600010f16ff */
[----:B------:R-:W2:Y:S01]  /*2dc50*/  LDL.LU R92, [R1+0x9c] ;  /* 0x00009c00015c7983 */ /* 0x000ea20000300800 */
[----:B-1----:R-:W-:-:S03]  /*2dc60*/  LEA R12, P4, R94, R0, 0x2 ;  /* 0x000000005e0c7211 */ /* 0x002fc600078810ff */
[----:B------:R1:W-:Y:S01]  /*2dc70*/  STL.64 [R1+0x270], R4 ;  /* 0x0002700401007387 */ /* 0x0003e20000100a00 */
[----:B------:R-:W-:-:S03]  /*2dc80*/  LEA.HI.X.SX32 R13, R94, R2, 0x2, P4 ;  /* 0x000000025e0d7211 */ /* 0x000fc600020f16ff */
[----:B------:R-:W2:Y:S04]  /*2dc90*/  LDL.LU R94, [R1+0xa4] ;  /* 0x0000a400015e7983 */ /* 0x000ea80000300800 */
[----:B------:R1:W-:Y:S01]  /*2dca0*/  STL.64 [R1+0x268], R12 ;  /* 0x0002680c01007387 */ /* 0x0003e20000100a00 */
[----:B----4-:R-:W-:-:S04]  /*2dcb0*/  LEA R10, P0, R93, R0, 0x2 ;  /* 0x000000005d0a7211 */ /* 0x010fc800078010ff */
[----:B------:R-:W-:Y:S02]  /*2dcc0*/  LEA.HI.X.SX32 R11, R93, R2, 0x2, P0 ;  /* 0x000000025d0b7211 */ /* 0x000fe400000f16ff */
[----:B------:R-:W4:Y:S01]  /*2dcd0*/  LDL.LU R93, [R1+0xb8] ;  /* 0x0000b800015d7983 */ /* 0x000f220000300800 */
[----:B-1----:R-:W-:-:S03]  /*2dce0*/  LEA R4, P2, R91, R0, 0x2 ;  /* 0x000000005b047211 */ /* 0x002fc600078410ff */
[----:B------:R1:W-:Y:S01]  /*2dcf0*/  STL.64 [R1+0x260], R10 ;  /* 0x0002600a01007387 */ /* 0x0003e20000100a00 */
[----:B------:R-:W-:-:S03]  /*2dd00*/  LEA.HI.X.SX32 R5, R91, R2, 0x2, P2 ;  /* 0x000000025b057211 */ /* 0x000fc600010f16ff */
[----:B------:R-:W4:Y:S01]  /*2dd10*/  LDL.LU R91, [R1+0xbc] ;  /* 0x0000bc00015b7983 */ /* 0x000f220000300800 */
[----:B------:R-:W-:-:S03]  /*2dd20*/  LEA R12, P4, R89, R0, 0x2 ;  /* 0x00000000590c7211 */ /* 0x000fc600078810ff */
[----:B------:R1:W-:Y:S01]  /*2dd30*/  STL.64 [R1+0x258], R4 ;  /* 0x0002580401007387 */ /* 0x0003e20000100a00 */
[----:B------:R-:W-:-:S03]  /*2dd40*/  LEA.HI.X.SX32 R13, R89, R2, 0x2, P4 ;  /* 0x00000002590d7211 */ /* 0x000fc600020f16ff */
[----:B------:R-:W4:Y:S01]  /*2dd50*/  LDL.LU R89, [R1+0xc8] ;  /* 0x0000c80001597983 */ /* 0x000f220000300800 */
[----:B-1----:R-:W-:-:S04]  /*2dd60*/  LEA R10, P0, R87, R0, 0x2 ;  /* 0x00000000570a7211 */ /* 0x002fc800078010ff */
[----:B------:R-:W-:Y:S01]  /*2dd70*/  LEA.HI.X.SX32 R11, R87, R2, 0x2, P0 ;  /* 0x00000002570b7211 */ /* 0x000fe200000f16ff */
[----:B------:R1:W-:Y:S01]  /*2dd80*/  STL.64 [R1+0x250], R12 ;  /* 0x0002500c01007387 */ /* 0x0003e20000100a00 */
[----:B------:R-:W-:-:S03]  /*2dd90*/  LEA R4, P2, R85, R0, 0x2 ;  /* 0x0000000055047211 */ /* 0x000fc600078410ff */
[----:B------:R-:W4:Y:S01]  /*2dda0*/  LDL.LU R87, [R1+0xdc] ;  /* 0x0000dc0001577983 */ /* 0x000f220000300800 */
[----:B------:R-:W-:-:S03]  /*2ddb0*/  LEA.HI.X.SX32 R5, R85, R2, 0x2, P2 ;  /* 0x0000000255057211 */ /* 0x000fc600010f16ff */
[----:B------:R1:W-:Y:S02]  /*2ddc0*/  STL.64 [R1+0x248], R10 ;  /* 0x0002480a01007387 */ /* 0x0003e40000100a00 */
[C---:B-1----:R-:W-:Y:S02]  /*2ddd0*/  LEA R12, P4, R84.reuse, R0, 0x2 ;  /* 0x00000000540c7211 */ /* 0x042fe400078810ff */
[----:B------:R-:W4:Y:S02]  /*2dde0*/  LDL.LU R85, [R1+0xe4] ;  /* 0x0000e40001557983 */ /* 0x000f240000300800 */
[----:B------:R-:W-:Y:S02]  /*2ddf0*/  LEA.HI.X.SX32 R13, R84, R2, 0x2, P4 ;  /* 0x00000002540d7211 */ /* 0x000fe400020f16ff */
        /* <DEDUP_REMOVED lines=12> */
[----:B------:R3:W-:Y:S01]  /*2dec0*/  STL.64 [R1+0x228], R4 ;  /* 0x0002280401007387 */ /* 0x0007e20000100a00 */
[----:B-1----:R-:W-:-:S03]  /*2ded0*/  LEA R10, P0, R86, R0, 0x2 ;  /* 0x00000000560a7211 */ /* 0x002fc600078010ff */
        /* <DEDUP_REMOVED lines=28> */
[----:B-1----:R-:W-:-:S03]  /*2e0a0*/  LEA R4, P2, R87, R0, 0x2 ;  /* 0x0000000057047211 */ /* 0x002fc600078410ff */
[----:B------:R1:W-:Y:S01]  /*2e0b0*/  STL.64 [R1+0x1e8], R10 ;  /* 0x0001e80a01007387 */ /* 0x0003e20000100a00 */
[----:B------:R-:W-:-:S03]  /*2e0c0*/  LEA.HI.X.SX32 R5, R87, R2, 0x2, P2 ;  /* 0x0000000257057211 */ /* 0x000fc600010f16ff */
[----:B------:R-:W4:Y:S01]  /*2e0d0*/  LDL.LU R87, [R1+0x2fc] ;  /* 0x0002fc0001577983 */ /* 0x000f220000300800 */
[----:B------:R-:W-:-:S04]  /*2e0e0*/  LEA R12, P4, R85, R0, 0x2 ;  /* 0x00000000550c7211 */ /* 0x000fc800078810ff */
[----:B------:R-:W-:Y:S01]  /*2e0f0*/  LEA.HI.X.SX32 R13, R85, R2, 0x2, P4 ;  /* 0x00000002550d7211 */ /* 0x000fe200020f16ff */
        /* <DEDUP_REMOVED lines=181> */
[----:B------:R-:W3:Y:S04]  /*2ec50*/  LDL.LU R88, [R1+0x444] ;  /* 0x0004440001587983 */ /* 0x000ee80000300800 */
        /* <DEDUP_REMOVED lines=39> */
[----:B------:R-:W-:Y:S02]  /*2eed0*/  LEA.HI.X.SX32 R11, R96, R2, 0x2, P0 ;  /* 0x00000002600b7211 */ /* 0x000fe400000f16ff */
[----:B------:R-:W-:-:S03]  /*2eee0*/  LEA R4, P2, R95, R0, 0x2 ;  /* 0x000000005f047211 */ /* 0x000fc600078410ff */
[----:B------:R3:W-:Y:S01]  /*2eef0*/  STL.64 [R1+0x20], R10 ;  /* 0x0000200a01007387 */ /* 0x0007e20000100a00 */
[----:B------:R-:W-:Y:S02]  /*2ef00*/  LEA.HI.X.SX32 R5, R95, R2, 0x2, P2 ;  /* 0x000000025f057211 */ /* 0x000fe400010f16ff */
[----:B-1----:R-:W-:-:S03]  /*2ef10*/  LEA R12, P4, R86, R0, 0x2 ;  /* 0x00000000560c7211 */ /* 0x002fc600078810ff */
[----:B------:R1:W-:Y:S01]  /*2ef20*/  STL.64 [R1+0x18], R4 ;  /* 0x0000180401007387 */ /* 0x0003e20000100a00 */
[----:B------:R-:W-:-:S03]  /*2ef30*/  LEA.HI.X.SX32 R13, R86, R2, 0x2, P4 ;  /* 0x00000002560d7211 */ /* 0x000fc600020f16ff */
[----:B------:R-:W4:Y:S04]  /*2ef40*/  LDL.LU R86, [R1+0x404] ;  /* 0x0004040001567983 */ /* 0x000f280000300800 */
[----:B------:R-:W-:Y:S01]  /*2ef50*/  STL.64 [R1+0x10], R12 ;  /* 0x0000100c01007387 */ /* 0x000fe20000100a00 */
[----:B------:R-:W-:Y:S02]  /*2ef60*/  IMAD R164, R180, c[0x0][0x190], RZ ;  /* 0x00006400b4a47a24 */ /* 0x000fe400078e02ff */
[----:B------:R-:W-:Y:S02]  /*2ef70*/  IMAD R165, R182, c[0x0][0x190], RZ ;  /* 0x00006400b6a57a24 */ /* 0x000fe400078e02ff */
[----:B------:R-:W-:Y:S02]  /*2ef80*/  IMAD R176, R194, c[0x0][0x190], RZ ;  /* 0x00006400c2b07a24 */ /* 0x000fe400078e02ff */
[----:B------:R-:W-:-:S02]  /*2ef90*/  IMAD R196, R199, c[0x0][0x190], RZ ;  /* 0x00006400c7c47a24 */ /* 0x000fc400078e02ff */
[----:B------:R-:W-:Y:S02]  /*2efa0*/  IMAD R202, R206, c[0x0][0x190], RZ ;  /* 0x00006400ceca7a24 */ /* 0x000fe400078e02ff */
[----:B------:R-:W-:Y:S02]  /*2efb0*/  IMAD R210, R218, c[0x0][0x190], RZ ;  /* 0x00006400dad27a24 */ /* 0x000fe400078e02ff */
[----:B------:R-:W-:Y:S01]  /*2efc0*/  IMAD R227, R232, c[0x0][0x190], RZ ;  /* 0x00006400e8e37a24 */ /* 0x000fe200078e02ff */
[-C--:B---3--:R-:W-:Y:S02]  /*2efd0*/  LEA R10, P0, R88, R0.reuse, 0x2 ;  /* 0x00000000580a7211 */ /* 0x088fe400078010ff */
[----:B-1----:R-:W-:Y:S02]  /*2efe0*/  LEA R4, P2, R90, R0, 0x2 ;  /* 0x000000005a047211 */ /* 0x002fe400078410ff */
[-C--:B------:R-:W-:Y:S02]  /*2eff0*/  LEA.HI.X.SX32 R11, R88, R2.reuse, 0x2, P0 ;  /* 0x00000002580b7211 */ /* 0x080fe400000f16ff */
[----:B------:R-:W-:Y:S01]  /*2f000*/  LEA.HI.X.SX32 R5, R90, R2, 0x2, P2 ;  /* 0x000000025a057211 */ /* 0x000fe200010f16ff */
[----:B------:R-:W3:Y:S01]  /*2f010*/  LDL.LU R88, [R1+0x400] ;  /* 0x0004000001587983 */ /* 0x000ee20000300800 */
[----:B--2---:R-:W-:-:S03]  /*2f020*/  LEA R60, P4, R92, R0, 0x2 ;  /* 0x000000005c3c7211 */ /* 0x004fc600078810ff */
[----:B------:R-:W-:Y:S01]  /*2f030*/  STL.64 [R1+0x8], R10 ;  /* 0x0000080a01007387 */ /* 0x000fe20000100a00 */
[----:B------:R-:W-:-:S03]  /*2f040*/  LEA.HI.X.SX32 R61, R92, R2, 0x2, P4 ;  /* 0x000000025c3d7211 */ /* 0x000fc600020f16ff */
[----:B------:R-:W2:Y:S01]  /*2f050*/  LDL.LU R90, [R1+0x3fc] ;  /* 0x0003fc00015a7983 */ /* 0x000ea20000300800 */
[----:B------:R-:W-:-:S03]  /*2f060*/  LEA R62, P0, R94, R0, 0x2 ;  /* 0x000000005e3e7211 */ /* 0x000fc600078010ff */
[----:B------:R1:W-:Y:S04]  /*2f070*/  STL.64 [R1], R4 ;  /* 0x0000000401007387 */ /* 0x0003e80000100a00 */
[----:B------:R-:W2:Y:S01]  /*2f080*/  LDL.LU R92, [R1+0x3f8] ;  /* 0x0003f800015c7983 */ /* 0x000ea20000300800 */
[----:B------:R-:W-:-:S03]  /*2f090*/  LEA.HI.X.SX32 R63, R94, R2, 0x2, P0 ;  /* 0x000000025e3f7211 */ /* 0x000fc600000f16ff */
        /* <DEDUP_REMOVED lines=81> */
[----:B----4-:R-:W-:-:S02]  /*2f5b0*/  LEA R68, P0, R89, R0, 0x2 ;  /* 0x0000000059447211 */ /* 0x010fc400078010ff */
[----:B------:R-:W-:Y:S02]  /*2f5c0*/  LEA R64, P2, R93, R0, 0x2 ;  /* 0x000000005d407211 */ /* 0x000fe400078410ff */
[----:B------:R-:W-:Y:S01]  /*2f5d0*/  MOV R185, R164 ;  /* 0x000000a400b97202 */ /* 0x000fe20000000f00 */
[----:B------:R-:W-:Y:S01]  /*2f5e0*/  IMAD.MOV.U32 R184, RZ, RZ, R165 ;  /* 0x000000ffffb87224 */ /* 0x000fe200078e00a5 */
[----:B------:R-:W-:Y:S01]  /*2f5f0*/  LEA.HI.X.SX32 R69, R89, R2, 0x2, P0 ;  /* 0x0000000259457211 */ /* 0x000fe200000f16ff */
[----:B------:R-:W-:Y:S01]  /*2f600*/  IMAD.MOV.U32 R197, RZ, RZ, R176 ;  /* 0x000000ffffc57224 */ /* 0x000fe200078e00b0 */
[C---:B------:R-:W-:Y:S01]  /*2f610*/  LEA R74, P0, R84.reuse, R0, 0x2 ;  /* 0x00000000544a7211 */ /* 0x040fe200078010ff */
[----:B------:R-:W4:Y:S03]  /*2f620*/  LDL.LU R28, [R1+0x55c] ;  /* 0x00055c00011c7983 */ /* 0x000f260000300800 */
[----:B------:R-:W-:Y:S01]  /*2f630*/  LEA.HI.X.SX32 R75, R84, R2, 0x2, P0 ;  /* 0x00000002544b7211 */ /* 0x000fe200000f16ff */
[----:B------:R-:W4:Y:S01]  /*2f640*/  LDL.LU R27, [R1+0x560] ;  /* 0x00056000011b7983 */ /* 0x000f220000300800 */
[----:B------:R-:W-:-:S02]  /*2f650*/  LEA R80, P0, R86, R0, 0x2 ;  /* 0x0000000056507211 */ /* 0x000fc400078010ff */
[----:B------:R-:W-:Y:S01]  /*2f660*/  LEA.HI.X.SX32 R65, R93, R2, 0x2, P2 ;  /* 0x000000025d417211 */ /* 0x000fe200010f16ff */
[----:B------:R-:W-:Y:S01]  /*2f670*/  IMAD.MOV.U32 R207, RZ, RZ, R185 ;  /* 0x000000ffffcf7224 */ /* 0x000fe200078e00b9 */
[C---:B------:R-:W-:Y:S01]  /*2f680*/  LEA R70, P2, R87.reuse, R0, 0x2 ;  /* 0x0000000057467211 */ /* 0x040fe200078410ff */
[----:B------:R-:W4:Y:S01]  /*2f690*/  LDL.LU R22, [R1+0x564] ;  /* 0x0005640001167983 */ /* 0x000f220000300800 */
[----:B------:R-:W-:Y:S02]  /*2f6a0*/  LEA.HI.X.SX32 R81, R86, R2, 0x2, P0 ;  /* 0x0000000256517211 */ /* 0x000fe400000f16ff */
[C---:B--2---:R-:W-:Y:S01]  /*2f6b0*/  LEA R86, P0, R92.reuse, R0, 0x2 ;  /* 0x000000005c567211 */ /* 0x044fe200078010ff */
[----:B------:R-:W-:Y:S01]  /*2f6c0*/  IMAD.MOV.U32 R220, RZ, RZ, R207 ;  /* 0x000000ffffdc7224 */ /* 0x000fe200078e00cf */
[-C--:B------:R-:W-:Y:S01]  /*2f6d0*/  LEA.HI.X.SX32 R71, R87, R2.reuse, 0x2, P2 ;  /* 0x0000000257477211 */ /* 0x080fe200010f16ff */
[----:B------:R-:W2:Y:S01]  /*2f6e0*/  LDL.LU R29, [R1+0x568] ;  /* 0x00056800011d7983 */ /* 0x000ea20000300800 */
[----:B------:R-:W-:-:S02]  /*2f6f0*/  LEA.HI.X.SX32 R87, R92, R2, 0x2, P0 ;  /* 0x000000025c577211 */ /* 0x000fc400000f16ff */
[C---:B------:R-:W-:Y:S01]  /*2f700*/  LEA R92, P0, R98.reuse, R0, 0x2 ;  /* 0x00000000625c7211 */ /* 0x040fe200078010ff */
[----:B------:R-:W2:Y:S03]  /*2f710*/  LDL.LU R25, [R1+0x56c] ;  /* 0x00056c0001197983 */ /* 0x000ea60000300800 */
[----:B------:R-:W-:Y:S01]  /*2f720*/  LEA.HI.X.SX32 R93, R98, R2, 0x2, P0 ;  /* 0x00000002625d7211 */ /* 0x000fe200000f16ff */
[----:B------:R-:W2:Y:S01]  /*2f730*/  LDL.LU R30, [R1+0x574] ;  /* 0x00057400011e7983 */ /* 0x000ea20000300800 */
[C---:B------:R-:W-:Y:S02]  /*2f740*/  LEA R98, P0, R104.reuse, R0, 0x2 ;  /* 0x0000000068627211 */ /* 0x040fe400078010ff */
[----:B------:R-:W-:Y:S01]  /*2f750*/  MOV R224, R210 ;  /* 0x000000d200e07202 */ /* 0x000fe20000000f00 */
[----:B------:R-:W2:Y:S01]  /*2f760*/  LDL.LU R23, [R1+0x570] ;  /* 0x0005700001177983 */ /* 0x000ea20000300800 */
[----:B------:R-:W-:-:S02]  /*2f770*/  LEA.HI.X.SX32 R99, R104, R2, 0x2, P0 ;  /* 0x0000000268637211 */ /* 0x000fc400000f16ff */
[C---:B------:R-:W-:Y:S02]  /*2f780*/  LEA R104, P0, R110.reuse, R0, 0x2 ;  /* 0x000000006e687211 */ /* 0x040fe400078010ff */
[----:B------:R-:W-:Y:S01]  /*2f790*/  MOV R215, R196 ;  /* 0x000000c400d77202 */ /* 0x000fe20000000f00 */
[----:B------:R-:W-:Y:S01]  /*2f7a0*/  IMAD R205, R219, c[0x0][0x190], RZ ;  /* 0x00006400dbcd7a24 */ /* 0x000fe200078e02ff */
[----:B------:R-:W-:Y:S01]  /*2f7b0*/  LEA.HI.X.SX32 R105, R110, R2, 0x2, P0 ;  /* 0x000000026e697211 */ /* 0x000fe200000f16ff */
[----:B------:R-:W-:Y:S01]  /*2f7c0*/  IMAD R225, R231, c[0x0][0x190], RZ ;  /* 0x00006400e7e17a24 */ /* 0x000fe200078e02ff */
[C---:B---3--:R-:W-:Y:S01]  /*2f7d0*/  LEA R110, P0, R116.reuse, R0, 0x2 ;  /* 0x00000000746e7211 */ /* 0x048fe200078010ff */
[----:B------:R-:W-:Y:S01]  /*2f7e0*/  IMAD.MOV.U32 R214, RZ, RZ, R197 ;  /* 0x000000ffffd67224 */ /* 0x000fe200078e00c5 */
[----:B------:R-:W3:Y:S02]  /*2f7f0*/  LDL.LU R8, [R1+0x578] ;  /* 0x0005780001087983 */ /* 0x000ee40000300800 */
[----:B------:R-:W-:-:S02]  /*2f800*/  LEA.HI.X.SX32 R111, R116, R2, 0x2, P0 ;  /* 0x00000002746f7211 */ /* 0x000fc400000f16ff */
[C---:B------:R-:W-:Y:S01]  /*2f810*/  LEA R116, P0, R122.reuse, R0, 0x2 ;  /* 0x000000007a747211 */ /* 0x040fe200078010ff */
[----:B------:R-:W-:Y:S01]  /*2f820*/  IMAD.MOV.U32 R241, RZ, RZ, R224 ;  /* 0x000000fffff17224 */ /* 0x000fe200078e00e0 */
[----:B------:R-:W2:Y:S02]  /*2f830*/  LDL.LU R26, [R1+0x57c] ;  /* 0x00057c00011a7983 */ /* 0x000ea40000300800 */
[----:B------:R-:W-:Y:S02]  /*2f840*/  LEA.HI.X.SX32 R117, R122, R2, 0x2, P0 ;  /* 0x000000027a757211 */ /* 0x000fe400000f16ff */
[C---:B------:R-:W-:Y:S01]  /*2f850*/  LEA R122, P0, R128.reuse, R0, 0x2 ;  /* 0x00000000807a7211 */ /* 0x040fe200078010ff */
[----:B------:R-:W-:Y:S01]  /*2f860*/  IMAD.MOV.U32 R230, RZ, RZ, R215 ;  /* 0x000000ffffe67224 */ /* 0x000fe200078e00d7 */
[----:B------:R-:W2:Y:S02]  /*2f870*/  LDL.LU R24, [R1+0x580] ;  /* 0x0005800001187983 */ /* 0x000ea40000300800 */
[----:B------:R-:W-:-:S02]  /*2f880*/  LEA.HI.X.SX32 R123, R128, R2, 0x2, P0 ;  /* 0x00000002807b7211 */ /* 0x000fc400000f16ff */
[----:B------:R-:W-:-:S04]  /*2f890*/  LEA R128, P0, R134, R0, 0x2 ;  /* 0x0000000086807211 */ /* 0x000fc800078010ff */
[----:B------:R-:W-:Y:S02]  /*2f8a0*/  LEA.HI.X.SX32 R129, R134, R2, 0x2, P0 ;  /* 0x0000000286817211 */ /* 0x000fe400000f16ff */
        /* <DEDUP_REMOVED lines=27> */
[----:B------:R-:W-:Y:S01]  /*2fa60*/  LEA.HI.X.SX32 R213, R218, R2, 0x2, P0 ;  /* 0x00000002dad57211 */ /* 0x000fe200000f16ff */
[----:B------:R-:W-:Y:S01]  /*2fa70*/  IMAD.MOV.U32 R203, RZ, RZ, R184 ;  /* 0x000000ffffcb7224 */ /* 0x000fe200078e00b8 */
[----:B------:R-:W-:-:S04]  /*2fa80*/  LEA R218, P0, R229, R0, 0x2 ;  /* 0x00000000e5da7211 */ /* 0x000fc800078010ff */
[----:B------:R-:W-:Y:S01]  /*2fa90*/  LEA.HI.X.SX32 R219, R229, R2, 0x2, P0 ;  /* 0x00000002e5db7211 */ /* 0x000fe200000f16ff */
[----:B------:R-:W-:Y:S02]  /*2faa0*/  IMAD.MOV.U32 R231, RZ, RZ, R214 ;  /* 0x000000ffffe77224 */ /* 0x000fe400078e00d6 */
[----:B------:R-:W-:Y:S01]  /*2fab0*/  IMAD.MOV.U32 R243, RZ, RZ, R225 ;  /* 0x000000fffff37224 */ /* 0x000fe200078e00e1 */
[C---:B------:R-:W-:Y:S01]  /*2fac0*/  LEA R224, P0, R233.reuse, R0, 0x2 ;  /* 0x00000000e9e07211 */ /* 0x040fe200078010ff */
[----:B------:R-:W-:Y:S02]  /*2fad0*/  IMAD.MOV.U32 R244, RZ, RZ, R230 ;  /* 0x000000fffff47224 */ /* 0x000fe400078e00e6 */
[----:B------:R-:W-:Y:S01]  /*2fae0*/  IMAD.MOV.U32 R223, RZ, RZ, R203 ;  /* 0x000000ffffdf7224 */ /* 0x000fe200078e00cb */
[----:B------:R-:W-:Y:S02]  /*2faf0*/  LEA.HI.X.SX32 R225, R233, R2, 0x2, P0 ;  /* 0x00000002e9e17211 */ /* 0x000fe400000f16ff */
[----:B------:R-:W-:Y:S01]  /*2fb00*/  MOV R245, R231 ;  /* 0x000000e700f57202 */ /* 0x000fe20000000f00 */
[----:B------:R-:W-:Y:S01]  /*2fb10*/  IMAD.MOV.U32 R237, RZ, RZ, R223 ;  /* 0x000000ffffed7224 */ /* 0x000fe200078e00df */
[----:B------:R-:W-:-:S04]  /*2fb20*/  LEA R230, P0, R236, R0, 0x2 ;  /* 0x00000000ece67211 */ /* 0x000fc800078010ff */
[----:B------:R-:W-:Y:S01]  /*2fb30*/  LEA.HI.X.SX32 R231, R236, R2, 0x2, P0 ;  /* 0x00000002ece77211 */ /* 0x000fe200000f16ff */
[----:B------:R-:W-:Y:S01]  /*2fb40*/  IMAD.MOV.U32 R13, RZ, RZ, R237 ;  /* 0x000000ffff0d7224 */ /* 0x000fe200078e00ed */
[----:B------:R-:W-:-:S04]  /*2fb50*/  LEA R236, P0, R242, R0, 0x2 ;  /* 0x00000000f2ec7211 */ /* 0x000fc800078010ff */
[----:B------:R-:W-:Y:S01]  /*2fb60*/  LEA.HI.X.SX32 R237, R242, R2, 0x2, P0 ;  /* 0x00000002f2ed7211 */ /* 0x000fe200000f16ff */
[----:B------:R-:W-:Y:S01]  /*2fb70*/  IMAD.MOV.U32 R12, RZ, RZ, R243 ;  /* 0x000000ffff0c7224 */ /* 0x000fe200078e00f3 */
[----:B------:R-:W-:-:S04]  /*2fb80*/  LEA R242, P0, R18, R0, 0x2 ;  /* 0x0000000012f27211 */ /* 0x000fc800078010ff */
[----:B------:R-:W-:Y:S02]  /*2fb90*/  LEA.HI.X.SX32 R243, R18, R2, 0x2, P0 ;  /* 0x0000000212f37211 */ /* 0x000fe400000f16ff */
[----:B------:R-:W-:-:S04]  /*2fba0*/  LEA R18, P0, R17, R0, 0x2 ;  /* 0x0000000011127211 */ /* 0x000fc800078010ff */
[----:B------:R-:W-:-:S05]  /*2fbb0*/  LEA.HI.X.SX32 R19, R17, R2, 0x2, P0 ;  /* 0x0000000211137211 */ /* 0x000fca00000f16ff */
[----:B------:R1:W-:Y:S04]  /*2fbc0*/  STL.64 [R1+0x2f8], R18 ;  /* 0x0002f81201007387 */ /* 0x0003e80000100a00 */
[----:B------:R-:W3:Y:S01]  /*2fbd0*/  LDL.LU R17, [R1+0x584] ;  /* 0x0005840001117983 */ /* 0x000ee20000300800 */
[-C--:B------:R-:W-:Y:S01]  /*2fbe0*/  LEA R66, P4, R91, R0.reuse, 0x2 ;  /* 0x000000005b427211 */ /* 0x080fe200078810ff */
[----:B------:R-:W-:Y:S01]  /*2fbf0*/  IMAD R79, R79, c[0x0][0x190], RZ ;  /* 0x000064004f4f7a24 */ /* 0x000fe200078e02ff */
[----:B------:R-:W-:Y:S01]  /*2fc00*/  LEA R76, P2, R83, R0, 0x2 ;  /* 0x00000000534c7211 */ /* 0x000fe200078410ff */
[----:B------:R-:W-:Y:S01]  /*2fc10*/  IMAD.MOV.U32 R221, RZ, RZ, R202 ;  /* 0x000000ffffdd7224 */ /* 0x000fe200078e00ca */
[----:B------:R-:W-:Y:S01]  /*2fc20*/  LEA.HI.X.SX32 R67, R91, R2, 0x2, P4 ;  /* 0x000000025b437211 */ /* 0x000fe200020f16ff */
[----:B------:R-:W-:Y:S01]  /*2fc30*/  IMAD.MOV.U32 R234, RZ, RZ, R205 ;  /* 0x000000ffffea7224 */ /* 0x000fe200078e00cd */
[----:B------:R-:W-:Y:S01]  /*2fc40*/  LEA R72, P4, R85, R0, 0x2 ;  /* 0x0000000055487211 */ /* 0x000fe200078810ff */
[----:B------:R-:W-:-:S02]  /*2fc50*/  IMAD.MOV.U32 R240, RZ, RZ, R227 ;  /* 0x000000fffff07224 */ /* 0x000fc400078e00e3 */
[----:B------:R-:W-:Y:S01]  /*2fc60*/  IMAD.MOV.U32 R14, RZ, RZ, R241 ;  /* 0x000000ffff0e7224 */ /* 0x000fe200078e00f1 */
[----:B------:R-:W-:Y:S01]  /*2fc70*/  LEA.HI.X.SX32 R73, R85, R2, 0x2, P4 ;  /* 0x0000000255497211 */ /* 0x000fe200020f16ff */
[----:B------:R-:W-:Y:S01]  /*2fc80*/  IMAD.MOV.U32 R7, RZ, RZ, R245 ;  /* 0x000000ffff077224 */ /* 0x000fe200078e00f5 */
[----:B------:R-:W-:Y:S01]  /*2fc90*/  LEA R78, P4, R79, R0, 0x2 ;  /* 0x000000004f4e7211 */ /* 0x000fe200078810ff */
[----:B------:R-:W3:Y:S01]  /*2fca0*/  LDL.LU R31, [R1+0x588] ;  /* 0x00058800011f7983 */ /* 0x000ee20000300800 */
[----:B------:R-:W-:Y:S02]  /*2fcb0*/  LEA.HI.X.SX32 R77, R83, R2, 0x2, P2 ;  /* 0x00000002534d7211 */ /* 0x000fe400010f16ff */
[----:B------:R-:W-:Y:S02]  /*2fcc0*/  LEA R82, P2, R88, R0, 0x2 ;  /* 0x0000000058527211 */ /* 0x000fe400078410ff */
[----:B------:R-:W-:Y:S02]  /*2fcd0*/  LEA.HI.X.SX32 R79, R79, R2, 0x2, P4 ;  /* 0x000000024f4f7211 */ /* 0x000fe400020f16ff */
[----:B------:R-:W-:-:S02]  /*2fce0*/  LEA R84, P4, R90, R0, 0x2 ;  /* 0x000000005a547211 */ /* 0x000fc400078810ff */
[----:B------:R-:W-:Y:S02]  /*2fcf0*/  LEA.HI.X.SX32 R83, R88, R2, 0x2, P2 ;  /* 0x0000000258537211 */ /* 0x000fe400010f16ff */
[----:B------:R-:W-:Y:S02]  /*2fd00*/  LEA R88, P2, R94, R0, 0x2 ;  /* 0x000000005e587211 */ /* 0x000fe400078410ff */
        /* <DEDUP_REMOVED lines=59> */
[C---:B------:R-:W-:Y:S02]  /*300c0*/  LEA R178, P2, R187.reuse, R0, 0x2 ;  /* 0x00000000bbb27211 */ /* 0x040fe400078410ff */
        /* <DEDUP_REMOVED lines=24> */
[----:B------:R-:W-:Y:S01]  /*30250*/  LEA.HI.X.SX32 R211, R216, R2, 0x2, P4 ;  /* 0x00000002d8d37211 */ /* 0x000fe200020f16ff */
[----:B------:R-:W-:Y:S01]  /*30260*/  IMAD.MOV.U32 R239, RZ, RZ, R234 ;  /* 0x000000ffffef7224 */ /* 0x000fe200078e00ea */
[----:B------:R-:W-:Y:S01]  /*30270*/  LEA R216, P4, R222, R0, 0x2 ;  /* 0x00000000ded87211 */ /* 0x000fe200078810ff */
[----:B------:R-:W-:Y:S01]  /*30280*/  IMAD.MOV.U32 R234, RZ, RZ, R220 ;  /* 0x000000ffffea7224 */ /* 0x000fe200078e00dc */
[----:B------:R-:W-:Y:S02]  /*30290*/  LEA.HI.X.SX32 R215, R235, R2, 0x2, P2 ;  /* 0x00000002ebd77211 */ /* 0x000fe400010f16ff */
[----:B------:R-:W-:-:S02]  /*302a0*/  LEA R220, P2, R226, R0, 0x2 ;  /* 0x00000000e2dc7211 */ /* 0x000fc400078410ff */
[----:B------:R-:W-:Y:S02]  /*302b0*/  LEA.HI.X.SX32 R217, R222, R2, 0x2, P4 ;  /* 0x00000002ded97211 */ /* 0x000fe400020f16ff */
[----:B------:R-:W-:Y:S02]  /*302c0*/  LEA R222, P4, R228, R0, 0x2 ;  /* 0x00000000e4de7211 */ /* 0x000fe400078810ff */
[----:B------:R-:W-:Y:S02]  /*302d0*/  MOV R235, R221 ;  /* 0x000000dd00eb7202 */ /* 0x000fe40000000f00 */
[----:B------:R-:W-:Y:S02]  /*302e0*/  LEA.HI.X.SX32 R221, R226, R2, 0x2, P2 ;  /* 0x00000002e2dd7211 */ /* 0x000fe400010f16ff */
[----:B------:R-:W-:Y:S02]  /*302f0*/  LEA R226, P2, R232, R0, 0x2 ;  /* 0x00000000e8e27211 */ /* 0x000fe400078410ff */
[----:B------:R-:W-:-:S02]  /*30300*/  LEA.HI.X.SX32 R223, R228, R2, 0x2, P4 ;  /* 0x00000002e4df7211 */ /* 0x000fc400020f16ff */
[C---:B------:R-:W-:Y:S02]  /*30310*/  LEA R228, P4, R5.reuse, R0, 0x2 ;  /* 0x0000000005e47211 */ /* 0x040fe400078810ff */
[----:B------:R-:W-:Y:S02]  /*30320*/  LEA.HI.X.SX32 R227, R232, R2, 0x2, P2 ;  /* 0x00000002e8e37211 */ /* 0x000fe400010f16ff */
[C---:B------:R-:W-:Y:S02]  /*30330*/  LEA R232, P2, R238.reuse, R0, 0x2 ;  /* 0x00000000eee87211 */ /* 0x040fe400078410ff */
[----:B------:R-:W-:Y:S02]  /*30340*/  LEA.HI.X.SX32 R229, R5, R2, 0x2, P4 ;  /* 0x0000000205e57211 */ /* 0x000fe400020f16ff */
[----:B------:R-:W-:Y:S02]  /*30350*/  MOV R15, R234 ;  /* 0x000000ea000f7202 */ /* 0x000fe40000000f00 */
[----:B------:R-:W-:Y:S01]  /*30360*/  LEA R234, P4, R249, R0, 0x2 ;  /* 0x00000000f9ea7211 */ /* 0x000fe200078810ff */
[----:B------:R-:W-:Y:S01]  /*30370*/  IMAD.MOV.U32 R16, RZ, RZ, R235 ;  /* 0x000000ffff107224 */ /* 0x000fe200078e00eb */
[----:B------:R-:W-:Y:S01]  /*30380*/  LEA.HI.X.SX32 R233, R238, R2, 0x2, P2 ;  /* 0x00000002eee97211 */ /* 0x000fe200010f16ff */
[----:B------:R-:W-:Y:S01]  /*30390*/  IMAD.MOV.U32 R5, RZ, RZ, R240 ;  /* 0x000000ffff057224 */ /* 0x000fe200078e00f0 */
[----:B------:R-:W-:-:S02]  /*303a0*/  LEA R238, P2, R247, R0, 0x2 ;  /* 0x00000000f7ee7211 */ /* 0x000fc400078410ff */
[----:B------:R-:W-:Y:S01]  /*303b0*/  LEA.HI.X.SX32 R235, R249, R2, 0x2, P4 ;  /* 0x00000002f9eb7211 */ /* 0x000fe200020f16ff */
[----:B------:R-:W-:Y:S01]  /*303c0*/  IMAD.MOV.U32 R4, RZ, RZ, R239 ;  /* 0x000000ffff047224 */ /* 0x000fe200078e00ef */
[----:B------:R-:W-:Y:S02]  /*303d0*/  LEA R240, P4, R246, R0, 0x2 ;  /* 0x00000000f6f07211 */ /* 0x000fe400078810ff */
[----:B------:R-:W-:Y:S02]  /*303e0*/  LEA.HI.X.SX32 R239, R247, R2, 0x2, P2 ;  /* 0x00000002f7ef7211 */ /* 0x000fe400010f16ff */
[----:B------:R-:W-:Y:S02]  /*303f0*/  MOV R249, R244 ;  /* 0x000000f400f97202 */ /* 0x000fe40000000f00 */
[----:B------:R-:W-:Y:S02]  /*30400*/  LEA R244, P2, R10, R0, 0x2 ;  /* 0x000000000af47211 */ /* 0x000fe400078410ff */
[----:B------:R-:W-:-:S02]  /*30410*/  LEA.HI.X.SX32 R241, R246, R2, 0x2, P4 ;  /* 0x00000002f6f17211 */ /* 0x000fc400020f16ff */
[----:B------:R-:W-:Y:S02]  /*30420*/  LEA R246, P4, R20, R0, 0x2 ;  /* 0x0000000014f67211 */ /* 0x000fe400078810ff */
[----:B------:R-:W-:Y:S02]  /*30430*/  LEA.HI.X.SX32 R245, R10, R2, 0x2, P2 ;  /* 0x000000020af57211 */ /* 0x000fe400010f16ff */
[----:B----4-:R-:W-:Y:S02]  /*30440*/  LEA R10, P2, R28, R0, 0x2 ;  /* 0x000000001c0a7211 */ /* 0x010fe400078410ff */
[----:B------:R-:W-:Y:S02]  /*30450*/  LEA.HI.X.SX32 R247, R20, R2, 0x2, P4 ;  /* 0x0000000214f77211 */ /* 0x000fe400020f16ff */
[-C--:B------:R-:W-:Y:S02]  /*30460*/  LEA R20, P4, R27, R0.reuse, 0x2 ;  /* 0x000000001b147211 */ /* 0x080fe400078810ff */
[----:B-1----:R-:W-:-:S02]  /*30470*/  LEA R18, P0, R22, R0, 0x2 ;  /* 0x0000000016127211 */ /* 0x002fc400078010ff */
[-C--:B------:R-:W-:Y:S02]  /*30480*/  LEA.HI.X.SX32 R11, R28, R2.reuse, 0x2, P2 ;  /* 0x000000021c0b7211 */ /* 0x080fe400010f16ff */
[-C--:B------:R-:W-:Y:S02]  /*30490*/  LEA.HI.X.SX32 R21, R27, R2.reuse, 0x2, P4 ;  /* 0x000000021b157211 */ /* 0x080fe400020f16ff */
[----:B------:R-:W-:Y:S01]  /*304a0*/  LEA.HI.X.SX32 R19, R22, R2, 0x2, P0 ;  /* 0x0000000216137211 */ /* 0x000fe200000f16ff */
[----:B------:R2:W-:Y:S04]  /*304b0*/  STL.64 [R1+0x300], R10 ;  /* 0x0003000a01007387 */ /* 0x0005e80000100a00 */
[----:B------:R1:W-:Y:S04]  /*304c0*/  STL.64 [R1+0x330], R20 ;  /* 0x0003301401007387 */ /* 0x0003e80000100a00 */
[----:B------:R-:W4:Y:S01]  /*304d0*/  LDL.LU R27, [R1+0x58c] ;  /* 0x00058c00011b7983 */ /* 0x000f220000300800 */
[----:B--2---:R-:W-:-:S03]  /*304e0*/  LEA R10, P2, R29, R0, 0x2 ;  /* 0x000000001d0a7211 */ /* 0x004fc600078410ff */
[----:B------:R2:W-:Y:S01]  /*304f0*/  STL.64 [R1+0x328], R18 ;  /* 0x0003281201007387 */ /* 0x0005e20000100a00 */
[----:B-1----:R-:W-:-:S03]  /*30500*/  LEA R20, P4, R25, R0, 0x2 ;  /* 0x0000000019147211 */ /* 0x002fc600078810ff */
[----:B------:R-:W4:Y:S01]  /*30510*/  LDL.LU R22, [R1+0x590] ;  /* 0x0005900001167983 */ /* 0x000f220000300800 */
[-C--:B------:R-:W-:Y:S02]  /*30520*/  LEA.HI.X.SX32 R11, R29, R2.reuse, 0x2, P2 ;  /* 0x000000021d0b7211 */ /* 0x080fe400010f16ff */
[----:B------:R-:W-:Y:S01]  /*30530*/  LEA.HI.X.SX32 R21, R25, R2, 0x2, P4 ;  /* 0x0000000219157211 */ /* 0x000fe200020f16ff */
[----:B------:R-:W4:Y:S01]  /*30540*/  LDL.LU R28, [R1+0x594] ;  /* 0x00059400011c7983 */ /* 0x000f220000300800 */
[----:B--2---:R-:W-:-:S03]  /*30550*/  LEA R18, P0, R23, R0, 0x2 ;  /* 0x0000000017127211 */ /* 0x004fc600078010ff */
[----:B------:R1:W-:Y:S01]  /*30560*/  STL.64 [R1+0x320], R10 ;  /* 0x0003200a01007387 */ /* 0x0003e20000100a00 */
[----:B------:R-:W-:-:S03]  /*30570*/  LEA.HI.X.SX32 R19, R23, R2, 0x2, P0 ;  /* 0x0000000217137211 */ /* 0x000fc600000f16ff */
[----:B------:R3:W-:Y:S04]  /*30580*/  STL.64 [R1+0x318], R20 ;  /* 0x0003181401007387 */ /* 0x0007e80000100a00 */
[----:B------:R2:W-:Y:S01]  /*30590*/  STL.64 [R1+0x310], R18 ;  /* 0x0003101201007387 */ /* 0x0005e20000100a00 */
[----:B-1----:R-:W-:-:S03]  /*305a0*/  LEA R10, P2, R30, R0, 0x2 ;  /* 0x000000001e0a7211 */ /* 0x002fc600078410ff */
[----:B------:R-:W4:Y:S01]  /*305b0*/  LDL.LU R23, [R1+0x598] ;  /* 0x0005980001177983 */ /* 0x000f220000300800 */
[----:B------:R-:W-:-:S03]  /*305c0*/  LEA.HI.X.SX32 R11, R30, R2, 0x2, P2 ;  /* 0x000000021e0b7211 */ /* 0x000fc600010f16ff */
[----:B------:R-:W4:Y:S01]  /*305d0*/  LDL.LU R29, [R1+0x59c] ;  /* 0x00059c00011d7983 */ /* 0x000f220000300800 */
[-C--:B---3--:R-:W-:Y:S02]  /*305e0*/  LEA R20, P4, R8, R0.reuse, 0x2 ;  /* 0x0000000008147211 */ /* 0x088fe400078810ff */
[----:B--2---:R-:W-:Y:S01]  /*305f0*/  LEA R18, P0, R26, R0, 0x2 ;  /* 0x000000001a127211 */ /* 0x004fe200078010ff */
[----:B------:R-:W2:Y:S01]  /*30600*/  LDL.LU R25, [R1+0x5a0] ;  /* 0x0005a00001197983 */ /* 0x000ea20000300800 */
[----:B------:R-:W-:-:S03]  /*30610*/  LEA.HI.X.SX32 R21, R8, R2, 0x2, P4 ;  /* 0x0000000208157211 */ /* 0x000fc600020f16ff */
[----:B------:R1:W-:Y:S01]  /*30620*/  STL.64 [R1+0x338], R10 ;  /* 0x0003380a01007387 */ /* 0x0003e20000100a00 */
[----:B------:R-:W-:-:S03]  /*30630*/  LEA.HI.X.SX32 R19, R26, R2, 0x2, P0 ;  /* 0x000000021a137211 */ /* 0x000fc600000f16ff */
[----:B------:R3:W-:Y:S04]  /*30640*/  STL.64 [R1+0x340], R20 ;  /* 0x0003401401007387 */ /* 0x0007e80000100a00 */
[----:B------:R-:W2:Y:S01]  /*30650*/  LDL.LU R8, [R1+0x5a4] ;  /* 0x0005a40001087983 */ /* 0x000ea20000300800 */
[----:B-1----:R-:W-:-:S03]  /*30660*/  LEA R10, P2, R24, R0, 0x2 ;  /* 0x00000000180a7211 */ /* 0x002fc600078410ff */
[----:B------:R-:W2:Y:S01]  /*30670*/  LDL.LU R26, [R1+0x5a8] ;  /* 0x0005a800011a7983 */ /* 0x000ea20000300800 */
[----:B------:R-:W-:-:S03]  /*30680*/  LEA.HI.X.SX32 R11, R24, R2, 0x2, P2 ;  /* 0x00000002180b7211 */ /* 0x000fc600010f16ff */
[----:B------:R1:W-:Y:S04]  /*30690*/  STL.64 [R1+0x370], R18 ;  /* 0x0003701201007387 */ /* 0x0003e80000100a00 */
[----:B------:R-:W2:Y:S04]  /*306a0*/  LDL.LU R30, [R1+0x5b0] ;  /* 0x0005b000011e7983 */ /* 0x000ea80000300800 */
[----:B------:R4:W-:Y:S04]  /*306b0*/  STL.64 [R1+0x368], R10 ;  /* 0x0003680a01007387 */ /* 0x0009e80000100a00 */
[----:B------:R-:W2:Y:S01]  /*306c0*/  LDL.LU R24, [R1+0x5ac] ;  /* 0x0005ac0001187983 */ /* 0x000ea20000300800 */
[----:B---3--:R-:W-:-:S04]  /*306d0*/  LEA R20, P4, R17, R0, 0x2 ;  /* 0x0000000011147211 */ /* 0x008fc800078810ff */
[----:B------:R-:W-:Y:S02]  /*306e0*/  LEA.HI.X.SX32 R21, R17, R2, 0x2, P4 ;  /* 0x0000000211157211 */ /* 0x000fe400020f16ff */
[----:B------:R-:W3:Y:S01]  /*306f0*/  LDL.LU R17, [R1+0x5b4] ;  /* 0x0005b40001117983 */ /* 0x000ee20000300800 */
[----:B-1----:R-:W-:-:S04]  /*30700*/  LEA R18, P0, R31, R0, 0x2 ;  /* 0x000000001f127211 */ /* 0x002fc800078010ff */
[----:B------:R-:W-:Y:S01]  /*30710*/  LEA.HI.X.SX32 R19, R31, R2, 0x2, P0 ;  /* 0x000000021f137211 */ /* 0x000fe200000f16ff */
[----:B------:R1:W-:Y:S04]  /*30720*/  STL.64 [R1+0x360], R20 ;  /* 0x0003601401007387 */ /* 0x0003e80000100a00 */
[----:B------:R1:W-:Y:S01]  /*30730*/  STL.64 [R1+0x358], R18 ;  /* 0x0003581201007387 */ /* 0x0003e20000100a00 */
[----:B----4-:R-:W-:-:S04]  /*30740*/  LEA R10, P2, R27, R0, 0x2 ;  /* 0x000000001b0a7211 */ /* 0x010fc800078410ff */
[----:B------:R-:W-:Y:S02]  /*30750*/  LEA.HI.X.SX32 R11, R27, R2, 0x2, P2 ;  /* 0x000000021b0b7211 */ /* 0x000fe400010f16ff */
[----:B-1----:R-:W-:-:S03]  /*30760*/  LEA R20, P4, R22, R0, 0x2 ;  /* 0x0000000016147211 */ /* 0x002fc600078810ff */
[----:B------:R1:W-:Y:S01]  /*30770*/  STL.64 [R1+0x350], R10 ;  /* 0x0003500a01007387 */ /* 0x0003e20000100a00 */
[----:B------:R-:W-:-:S03]  /*30780*/  LEA R18, P0, R28, R0, 0x2 ;  /* 0x000000001c127211 */ /* 0x000fc600078010ff */
[----:B------:R-:W4:Y:S01]  /*30790*/  LDL.LU R27, [R1+0x5b8] ;  /* 0x0005b800011b7983 */ /* 0x000f220000300800 */
[-C--:B------:R-:W-:Y:S02]  /*307a0*/  LEA.HI.X.SX32 R21, R22, R2.reuse, 0x2, P4 ;  /* 0x0000000216157211 */ /* 0x080fe400020f16ff */
[----:B------:R-:W-:Y:S01]  /*307b0*/  LEA.HI.X.SX32 R19, R28, R2, 0x2, P0 ;  /* 0x000000021c137211 */ /* 0x000fe200000f16ff */
[----:B------:R-:W4:Y:S04]  /*307c0*/  LDL.LU R22, [R1+0x5bc] ;  /* 0x0005bc0001167983 */ /* 0x000f280000300800 */
[----:B------:R1:W-:Y:S04]  /*307d0*/  STL.64 [R1+0x378], R20 ;  /* 0x0003781401007387 */ /* 0x0003e80000100a00 */
[----:B------:R2:W-:Y:S01]  /*307e0*/  STL.64 [R1+0x380], R18 ;  /* 0x0003801201007387 */ /* 0x0005e20000100a00 */
[----:B-1----:R-:W-:-:S02]  /*307f0*/  LEA R10, P2, R23, R0, 0x2 ;  /* 0x00000000170a7211 */ /* 0x002fc400078410ff */
[----:B------:R-:W-:Y:S02]  /*30800*/  LEA R20, P4, R29, R0, 0x2 ;  /* 0x000000001d147211 */ /* 0x000fe400078810ff */
[----:B------:R-:W-:Y:S02]  /*30810*/  LEA.HI.X.SX32 R11, R23, R2, 0x2, P2 ;  /* 0x00000002170b7211 */ /* 0x000fe400010f16ff */
[----:B--2---:R-:W-:Y:S02]  /*30820*/  LEA R18, P0, R25, R0, 0x2 ;  /* 0x0000000019127211 */ /* 0x004fe400078010ff */
[-C--:B------:R-:W-:Y:S01]  /*30830*/  LEA.HI.X.SX32 R21, R29, R2.reuse, 0x2, P4 ;  /* 0x000000021d157211 */ /* 0x080fe200020f16ff */
[----:B------:R1:W-:Y:S01]  /*30840*/  STL.64 [R1+0x3b0], R10 ;  /* 0x0003b00a01007387 */ /* 0x0003e20000100a00 */
[----:B------:R-:W-:-:S03]  /*30850*/  LEA.HI.X.SX32 R19, R25, R2, 0x2, P0 ;  /* 0x0000000219137211 */ /* 0x000fc600000f16ff */
[----:B------:R-:W2:Y:S04]  /*30860*/  LDL.LU R23, [R1+0x5c4] ;  /* 0x0005c40001177983 */ /* 0x000ea80000300800 */
[----:B------:R-:W2:Y:S04]  /*30870*/  LDL.LU R31, [R1+0x5c8] ;  /* 0x0005c800011f7983 */ /* 0x000ea80000300800 */
[----:B------:R-:W2:Y:S01]  /*30880*/  LDL.LU R28, [R1+0x5cc] ;  /* 0x0005cc00011c7983 */ /* 0x000ea20000300800 */
[----:B-1----:R-:W-:-:S03]  /*30890*/  LEA R10, P2, R8, R0, 0x2 ;  /* 0x00000000080a7211 */ /* 0x002fc600078410ff */
[----:B------:R1:W-:Y:S04]  /*308a0*/  STL.64 [R1+0x3a8], R20 ;  /* 0x0003a81401007387 */ /* 0x0003e80000100a00 */
[----:B------:R-:W2:Y:S01]  /*308b0*/  LDL.LU R25, [R1+0x5d0] ;  /* 0x0005d00001197983 */ /* 0x000ea20000300800 */
[----:B------:R-:W-:-:S03]  /*308c0*/  LEA.HI.X.SX32 R11, R8, R2, 0x2, P2 ;  /* 0x00000002080b7211 */ /* 0x000fc600010f16ff */
[----:B------:R3:W-:Y:S01]  /*308d0*/  STL.64 [R1+0x3a0], R18 ;  /* 0x0003a01201007387 */ /* 0x0007e20000100a00 */
[----:B-1----:R-:W-:-:S03]  /*308e0*/  LEA R20, P4, R26, R0, 0x2 ;  /* 0x000000001a147211 */ /* 0x002fc600078810ff */
[----:B------:R-:W2:Y:S01]  /*308f0*/  LDL.LU R29, [R1+0x5d4] ;  /* 0x0005d400011d7983 */ /* 0x000ea20000300800 */
[----:B------:R-:W-:Y:S02]  /*30900*/  LEA.HI.X.SX32 R21, R26, R2, 0x2, P4 ;  /* 0x000000021a157211 */ /* 0x000fe400020f16ff */
[C---:B---3--:R-:W-:Y:S01]  /*30910*/  LEA R18, P0, R24.reuse, R0, 0x2 ;  /* 0x0000000018127211 */ /* 0x048fe200078010ff */
[----:B------:R1:W-:Y:S03]  /*30920*/  STL.64 [R1+0x398], R10 ;  /* 0x0003980a01007387 */ /* 0x0003e60000100a00 */
[----:B------:R-:W-:Y:S01]  /*30930*/  LEA.HI.X.SX32 R19, R24, R2, 0x2, P0 ;  /* 0x0000000218137211 */ /* 0x000fe200000f16ff */
[----:B------:R3:W-:Y:S04]  /*30940*/  STL.64 [R1+0x390], R20 ;  /* 0x0003901401007387 */ /* 0x0007e80000100a00 */
[----:B------:R4:W-:Y:S04]  /*30950*/  STL.64 [R1+0x3b8], R18 ;  /* 0x0003b81201007387 */ /* 0x0009e80000100a00 */
[----:B------:R-:W2:Y:S01]  /*30960*/  LDL.LU R24, [R1+0x5d8] ;  /* 0x0005d80001187983 */ /* 0x000ea20000300800 */
[----:B-1----:R-:W-:-:S02]  /*30970*/  LEA R10, P2, R30, R0, 0x2 ;  /* 0x000000001e0a7211 */ /* 0x002fc400078410ff */
[C---:B---3--:R-:W-:Y:S01]  /*30980*/  LEA R20, P4, R17.reuse, R0, 0x2 ;  /* 0x0000000011147211 */ /* 0x048fe200078810ff */
[----:B------:R-:W2:Y:S01]  /*30990*/  LDL.LU R8, [R1+0x5dc] ;  /* 0x0005dc0001087983 */ /* 0x000ea20000300800 */
[-C--:B------:R-:W-:Y:S02]  /*309a0*/  LEA.HI.X.SX32 R11, R30, R2.reuse, 0x2, P2 ;  /* 0x000000021e0b7211 */ /* 0x080fe400010f16ff */
[----:B------:R-:W-:Y:S01]  /*309b0*/  LEA.HI.X.SX32 R21, R17, R2, 0x2, P4 ;  /* 0x0000000211157211 */ /* 0x000fe200020f16ff */
[----:B------:R-:W2:Y:S04]  /*309c0*/  LDL.LU R26, [R1+0x5e0] ;  /* 0x0005e000011a7983 */ /* 0x000ea80000300800 */
[----:B------:R1:W-:Y:S04]  /*309d0*/  STL.64 [R1+0x3c0], R10 ;  /* 0x0003c00a01007387 */ /* 0x0003e80000100a00 */
[----:B------:R2:W-:Y:S04]  /*309e0*/  STL.64 [R1+0x3f0], R20 ;  /* 0x0003f01401007387 */ /* 0x0005e80000100a00 */
[----:B------:R-:W2:Y:S04]  /*309f0*/  LDL.LU R17, [R1+0x5e4] ;  /* 0x0005e40001117983 */ /* 0x000ea80000300800 */
[----:B------:R-:W2:Y:S01]  /*30a00*/  LDL.LU R30, [R1+0x5e8] ;  /* 0x0005e800011e7983 */ /* 0x000ea20000300800 */
[----:B----4-:R-:W-:-:S02]  /*30a10*/  LEA R18, P0, R27, R0, 0x2 ;  /* 0x000000001b127211 */ /* 0x010fc400078010ff */
[C---:B-1----:R-:W-:Y:S02]  /*30a20*/  LEA R10, P2, R22.reuse, R0, 0x2 ;  /* 0x00000000160a7211 */ /* 0x042fe400078410ff */
[-C--:B------:R-:W-:Y:S02]  /*30a30*/  LEA.HI.X.SX32 R19, R27, R2.reuse, 0x2, P0 ;  /* 0x000000021b137211 */ /* 0x080fe400000f16ff */
[----:B------:R-:W-:-:S03]  /*30a40*/  LEA.HI.X.SX32 R11, R22, R2, 0x2, P2 ;  /* 0x00000002160b7211 */ /* 0x000fc600010f16ff */
[----:B------:R1:W-:Y:S04]  /*30a50*/  STL.64 [R1+0x3e8], R18 ;  /* 0x0003e81201007387 */ /* 0x0003e80000100a00 */
[----:B------:R4:W-:Y:S04]  /*30a60*/  STL.64 [R1+0x3e0], R10 ;  /* 0x0003e00a01007387 */ /* 0x0009e80000100a00 */
[----:B------:R-:W3:Y:S01]  /*30a70*/  LDL.LU R27, [R1+0x5ec] ;  /* 0x0005ec00011b7983 */ /* 0x000ee20000300800 */
[----:B--2---:R-:W-:-:S04]  /*30a80*/  LEA R20, P4, R23, R0, 0x2 ;  /* 0x0000000017147211 */ /* 0x004fc800078810ff */
[----:B------:R-:W-:Y:S02]  /*30a90*/  LEA.HI.X.SX32 R21, R23, R2, 0x2, P4 ;  /* 0x0000000217157211 */ /* 0x000fe400020f16ff */
[CC--:B-1----:R-:W-:Y:S02]  /*30aa0*/  LEA R18, P0, R31.reuse, R0.reuse, 0x2 ;  /* 0x000000001f127211 */ /* 0x0c2fe400078010ff */
[C---:B----4-:R-:W-:Y:S01]  /*30ab0*/  LEA R10, P2, R28.reuse, R0, 0x2 ;  /* 0x000000001c0a7211 */ /* 0x050fe200078410ff */
[----:B------:R1:W-:Y:S01]  /*30ac0*/  STL.64 [R1+0x3d8], R20 ;  /* 0x0003d81401007387 */ /* 0x0003e20000100a00 */
[-C--:B------:R-:W-:Y:S02]  /*30ad0*/  LEA.HI.X.SX32 R19, R31, R2.reuse, 0x2, P0 ;  /* 0x000000021f137211 */ /* 0x080fe400000f16ff */
[----:B------:R-:W-:Y:S02]  /*30ae0*/  LEA.HI.X.SX32 R11, R28, R2, 0x2, P2 ;  /* 0x000000021c0b7211 */ /* 0x000fe400010f16ff */
[C---:B------:R-:W-:Y:S01]  /*30af0*/  LEA R22, P4, R25.reuse, R0, 0x2 ;  /* 0x0000000019167211 */ /* 0x040fe200078810ff */
[----:B-1----:R-:W2:Y:S04]  /*30b00*/  LDL.LU R21, [R1+0x5f0] ;  /* 0x0005f00001157983 */ /* 0x002ea80000300800 */
[----:B------:R-:W4:Y:S04]  /*30b10*/  LDL.LU R20, [R1+0x5f4] ;  /* 0x0005f40001147983 */ /* 0x000f280000300800 */
[----:B------:R1:W-:Y:S01]  /*30b20*/  STL.64 [R1+0x3d0], R18 ;  /* 0x0003d01201007387 */ /* 0x0003e20000100a00 */
[----:B------:R-:W-:-:S03]  /*30b30*/  LEA.HI.X.SX32 R23, R25, R2, 0x2, P4 ;  /* 0x0000000219177211 */ /* 0x000fc600020f16ff */
[----:B------:R1:W-:Y:S04]  /*30b40*/  STL.64 [R1+0x3c8], R10 ;  /* 0x0003c80a01007387 */ /* 0x0003e80000100a00 */
[----:B------:R-:W4:Y:S01]  /*30b50*/  LDL.LU R28, [R1+0x5f8] ;  /* 0x0005f800011c7983 */ /* 0x000f220000300800 */
[----:B-1----:R-:W-:-:S03]  /*30b60*/  LEA R18, P0, R29, R0, 0x2 ;  /* 0x000000001d127211 */ /* 0x002fc600078010ff */
[----:B------:R-:W4:Y:S01]  /*30b70*/  LDL.LU R25, [R1+0x5fc] ;  /* 0x0005fc0001197983 */ /* 0x000f220000300800 */
[C---:B------:R-:W-:Y:S02]  /*30b80*/  LEA R10, P2, R24.reuse, R0, 0x2 ;  /* 0x00000000180a7211 */ /* 0x040fe400078410ff */
[-C--:B------:R-:W-:Y:S02]  /*30b90*/  LEA.HI.X.SX32 R19, R29, R2.reuse, 0x2, P0 ;  /* 0x000000021d137211 */ /* 0x080fe400000f16ff */
[----:B------:R-:W-:Y:S01]  /*30ba0*/  LEA.HI.X.SX32 R11, R24, R2, 0x2, P2 ;  /* 0x00000002180b7211 */ /* 0x000fe200010f16ff */
[----:B------:R1:W-:Y:S04]  /*30bb0*/  STL.64 [R1+0x3f8], R22 ;  /* 0x0003f81601007387 */ /* 0x0003e80000100a00 */
[----:B------:R1:W-:Y:S04]  /*30bc0*/  STL.64 [R1+0x400], R18 ;  /* 0x0004001201007387 */ /* 0x0003e80000100a00 */
[----:B------:R1:W-:Y:S02]  /*30bd0*/  STL.64 [R1+0x430], R10 ;  /* 0x0004300a01007387 */ /* 0x0003e40000100a00 */
[----:B-1----:R-:W-:-:S02]  /*30be0*/  LEA R22, P4, R8, R0, 0x2 ;  /* 0x0000000008167211 */ /* 0x002fc400078810ff */
[----:B------:R-:W4:Y:S01]  /*30bf0*/  LDL.LU R24, [R1+0x600] ;  /* 0x0006000001187983 */ /* 0x000f220000300800 */
[----:B------:R-:W-:-:S03]  /*30c00*/  LEA R18, P0, R26, R0, 0x2 ;  /* 0x000000001a127211 */ /* 0x000fc600078010ff */
[----:B------:R-:W4:Y:S01]  /*30c10*/  LDL.LU R29, [R1+0x604] ;  /* 0x00060400011d7983 */ /* 0x000f220000300800 */
[-C--:B------:R-:W-:Y:S02]  /*30c20*/  LEA.HI.X.SX32 R23, R8, R2.reuse, 0x2, P4 ;  /* 0x0000000208177211 */ /* 0x080fe400020f16ff */
[----:B------:R-:W-:Y:S01]  /*30c30*/  LEA.HI.X.SX32 R19, R26, R2, 0x2, P0 ;  /* 0x000000021a137211 */ /* 0x000fe200000f16ff */
[----:B------:R-:W4:Y:S01]  /*30c40*/  LDL.LU R8, [R1+0x608] ;  /* 0x0006080001087983 */ /* 0x000f220000300800 */
[----:B------:R-:W-:-:S03]  /*30c50*/  LEA R10, P2, R17, R0, 0x2 ;  /* 0x00000000110a7211 */ /* 0x000fc600078410ff */
[----:B------:R1:W-:Y:S01]  /*30c60*/  STL.64 [R1+0x428], R22 ;  /* 0x0004281601007387 */ /* 0x0003e20000100a00 */
[----:B------:R-:W-:-:S03]  /*30c70*/  LEA.HI.X.SX32 R11, R17, R2, 0x2, P2 ;  /* 0x00000002110b7211 */ /* 0x000fc600010f16ff */
[----:B------:R-:W4:Y:S04]  /*30c80*/  LDL.LU R31, [R1+0x610] ;  /* 0x00061000011f7983 */ /* 0x000f280000300800 */
[----:B------:R3:W-:Y:S04]  /*30c90*/  STL.64 [R1+0x420], R18 ;  /* 0x0004201201007387 */ /* 0x0007e80000100a00 */
[----:B------:R-:W4:Y:S01]  /*30ca0*/  LDL.LU R17, [R1+0x60c] ;  /* 0x00060c0001117983 */ /* 0x000f220000300800 */
[----:B-1----:R-:W-:-:S03]  /*30cb0*/  LEA R22, P4, R30, R0, 0x2 ;  /* 0x000000001e167211 */ /* 0x002fc600078810ff */
[----:B------:R-:W4:Y:S01]  /*30cc0*/  LDL.LU R26, [R1+0x614] ;  /* 0x00061400011a7983 */ /* 0x000f220000300800 */
[----:B------:R-:W-:-:S03]  /*30cd0*/  LEA.HI.X.SX32 R23, R30, R2, 0x2, P4 ;  /* 0x000000021e177211 */ /* 0x000fc600020f16ff */
[----:B------:R2:W-:Y:S04]  /*30ce0*/  STL.64 [R1+0x418], R10 ;  /* 0x0004180a01007387 */ /* 0x0005e80000100a00 */
[----:B------:R4:W-:Y:S01]  /*30cf0*/  STL.64 [R1+0x410], R22 ;  /* 0x0004101601007387 */ /* 0x0009e20000100a00 */
[----:B---3--:R-:W-:-:S04]  /*30d00*/  LEA R18, P0, R27, R0, 0x2 ;  /* 0x000000001b127211 */ /* 0x008fc800078010ff */
[----:B------:R-:W-:-:S05]  /*30d10*/  LEA.HI.X.SX32 R19, R27, R2, 0x2, P0 ;  /* 0x000000021b137211 */ /* 0x000fca00000f16ff */
[----:B------:R1:W-:Y:S04]  /*30d20*/  STL.64 [R1+0x438], R18 ;  /* 0x0004381201007387 */ /* 0x0003e80000100a00 */
[----:B------:R-:W3:Y:S01]  /*30d30*/  LDL.LU R27, [R1+0x618] ;  /* 0x00061800011b7983 */ /* 0x000ee20000300800 */
[----:B--2---:R-:W-:-:S04]  /*30d40*/  LEA R10, P2, R21, R0, 0x2 ;  /* 0x00000000150a7211 */ /* 0x004fc800078410ff */
[----:B------:R-:W-:Y:S02]  /*30d50*/  LEA.HI.X.SX32 R11, R21, R2, 0x2, P2 ;  /* 0x00000002150b7211 */ /* 0x000fe400010f16ff */
[----:B------:R-:W2:Y:S01]  /*30d60*/  LDL.LU R21, [R1+0x61c] ;  /* 0x00061c0001157983 */ /* 0x000ea20000300800 */
[----:B----4-:R-:W-:-:S04]  /*30d70*/  LEA R22, P4, R20, R0, 0x2 ;  /* 0x0000000014167211 */ /* 0x010fc800078810ff */
[----:B------:R-:W-:Y:S01]  /*30d80*/  LEA.HI.X.SX32 R23, R20, R2, 0x2, P4 ;  /* 0x0000000214177211 */ /* 0x000fe200020f16ff */
[----:B------:R4:W-:Y:S01]  /*30d90*/  STL.64 [R1+0x440], R10 ;  /* 0x0004400a01007387 */ /* 0x0009e20000100a00 */
[----:B-1----:R-:W-:-:S03]  /*30da0*/  LEA R18, P0, R28, R0, 0x2 ;  /* 0x000000001c127211 */ /* 0x002fc600078010ff */
[----:B------:R1:W-:Y:S01]  /*30db0*/  STL.64 [R1+0x470], R22 ;  /* 0x0004701601007387 */ /* 0x0003e20000100a00 */
[----:B------:R-:W-:-:S03]  /*30dc0*/  LEA.HI.X.SX32 R19, R28, R2, 0x2, P0 ;  /* 0x000000021c137211 */ /* 0x000fc600000f16ff */
[----:B------:R-:W2:Y:S01]  /*30dd0*/  LDL.LU R20, [R1+0x620] ;  /* 0x0006200001147983 */ /* 0x000ea20000300800 */
[----:B----4-:R-:W-:-:S03]  /*30de0*/  LEA R10, P2, R25, R0, 0x2 ;  /* 0x00000000190a7211 */ /* 0x010fc600078410ff */
[----:B------:R-:W4:Y:S01]  /*30df0*/  LDL.LU R30, [R1+0x624] ;  /* 0x00062400011e7983 */ /* 0x000f220000300800 */
[----:B------:R-:W-:-:S03]  /*30e00*/  LEA.HI.X.SX32 R11, R25, R2, 0x2, P2 ;  /* 0x00000002190b7211 */ /* 0x000fc600010f16ff */
[----:B------:R1:W-:Y:S04]  /*30e10*/  STL.64 [R1+0x468], R18 ;  /* 0x0004681201007387 */ /* 0x0003e80000100a00 */
[----:B------:R1:W-:Y:S04]  /*30e20*/  STL.64 [R1+0x460], R10 ;  /* 0x0004600a01007387 */ /* 0x0003e80000100a00 */
[----:B------:R-:W4:Y:S01]  /*30e30*/  LDL.LU R25, [R1+0x628] ;  /* 0x0006280001197983 */ /* 0x000f220000300800 */
[----:B-1----:R-:W-:-:S04]  /*30e40*/  LEA R22, P4, R24, R0, 0x2 ;  /* 0x0000000018167211 */ /* 0x002fc800078810ff */
[----:B------:R-:W-:Y:S02]  /*30e50*/  LEA.HI.X.SX32 R23, R24, R2, 0x2, P4 ;  /* 0x0000000218177211 */ /* 0x000fe400020f16ff */
[CC--:B------:R-:W-:Y:S02]  /*30e60*/  LEA R18, P0, R29.reuse, R0.reuse, 0x2 ;  /* 0x000000001d127211 */ /* 0x0c0fe400078010ff */
[C---:B------:R-:W-:Y:S01]  /*30e70*/  LEA R10, P2, R8.reuse, R0, 0x2 ;  /* 0x00000000080a7211 */ /* 0x040fe200078410ff */
[----:B------:R1:W-:Y:S01]  /*30e80*/  STL.64 [R1+0x458], R22 ;  /* 0x0004581601007387 */ /* 0x0003e20000100a00 */
[-C--:B------:R-:W-:Y:S02]  /*30e90*/  LEA.HI.X.SX32 R19, R29, R2.reuse, 0x2, P0 ;  /* 0x000000021d137211 */ /* 0x080fe400000f16ff */
[----:B------:R-:W-:Y:S01]  /*30ea0*/  LEA.HI.X.SX32 R11, R8, R2, 0x2, P2 ;  /* 0x00000002080b7211 */ /* 0x000fe200010f16ff */
[----:B------:R-:W4:Y:S04]  /*30eb0*/  LDL.LU R24, [R1+0x62c] ;  /* 0x00062c0001187983 */ /* 0x000f280000300800 */
[----:B------:R-:W4:Y:S01]  /*30ec0*/  LDL.LU R28, [R1+0x630] ;  /* 0x00063000011c7983 */ /* 0x000f220000300800 */
[----:B-1----:R-:W-:-:S03]  /*30ed0*/  LEA R22, P4, R17, R0, 0x2 ;  /* 0x0000000011167211 */ /* 0x002fc600078810ff */
[----:B------:R1:W-:Y:S01]  /*30ee0*/  STL.64 [R1+0x450], R18 ;  /* 0x0004501201007387 */ /* 0x0003e20000100a00 */
[----:B------:R-:W-:-:S03]  /*30ef0*/  LEA.HI.X.SX32 R23, R17, R2, 0x2, P4 ;  /* 0x0000000211177211 */ /* 0x000fc600020f16ff */
[----:B------:R1:W-:Y:S04]  /*30f00*/  STL.64 [R1+0x478], R10 ;  /* 0x0004780a01007387 */ /* 0x0003e80000100a00 */
[----:B------:R3:W-:Y:S04]  /*30f10*/  STL.64 [R1+0x480], R22 ;  /* 0x0004801601007387 */ /* 0x0007e80000100a00 */
[----:B------:R-:W4:Y:S01]  /*30f20*/  LDL.LU R17, [R1+0x634] ;  /* 0x0006340001117983 */ /* 0x000f220000300800 */
[CC--:B-1----:R-:W-:Y:S02]  /*30f30*/  LEA R18, P0, R31.reuse, R0.reuse, 0x2 ;  /* 0x000000001f127211 */ /* 0x0c2fe400078010ff */
[----:B------:R-:W-:Y:S01]  /*30f40*/  LEA R10, P2, R26, R0, 0x2 ;  /* 0x000000001a0a7211 */ /* 0x000fe200078410ff */
[----:B------:R-:W4:Y:S01]  /*30f50*/  LDL.LU R29, [R1+0x638] ;  /* 0x00063800011d7983 */ /* 0x000f220000300800 */
[----:B------:R-:W-:-:S02]  /*30f60*/  LEA.HI.X.SX32 R19, R31, R2, 0x2, P0 ;  /* 0x000000021f137211 */ /* 0x000fc400000f16ff */
[----:B------:R-:W-:Y:S01]  /*30f70*/  LEA.HI.X.SX32 R11, R26, R2, 0x2, P2 ;  /* 0x000000021a0b7211 */ /* 0x000fe200010f16ff */
[----:B------:R-:W4:Y:S04]  /*30f80*/  LDL.LU R8, [R1+0x63c] ;  /* 0x00063c0001087983 */ /* 0x000f280000300800 */
[----:B------:R2:W-:Y:S04]  /*30f90*/  STL.64 [R1+0x4b0], R18 ;  /* 0x0004b01201007387 */ /* 0x0005e80000100a00 */
[----:B------:R1:W-:Y:S04]  /*30fa0*/  STL.64 [R1+0x4a8], R10 ;  /* 0x0004a80a01007387 */ /* 0x0003e80000100a00 */
[----:B------:R-:W4:Y:S01]  /*30fb0*/  LDL.LU R26, [R1+0x640] ;  /* 0x00064000011a7983 */ /* 0x000f220000300800 */
[----:B---3--:R-:W-:-:S04]  /*30fc0*/  LEA R22, P4, R27, R0, 0x2 ;  /* 0x000000001b167211 */ /* 0x008fc800078810ff */
[----:B------:R-:W-:Y:S02]  /*30fd0*/  LEA.HI.X.SX32 R23, R27, R2, 0x2, P4 ;  /* 0x000000021b177211 */ /* 0x000fe400020f16ff */
[----:B------:R-:W3:Y:S04]  /*30fe0*/  LDL.LU R27, [R1+0x644] ;  /* 0x00064400011b7983 */ /* 0x000ee80000300800 */
[----:B------:R4:W-:Y:S04]  /*30ff0*/  STL.64 [R1+0x4a0], R22 ;  /* 0x0004a01601007387 */ /* 0x0009e80000100a00 */
[----:B------:R-:W3:Y:S01]  /*31000*/  LDL.LU R31, [R1+0x64c] ;  /* 0x00064c00011f7983 */ /* 0x000ee20000300800 */
[----:B--2---:R-:W-:-:S04]  /*31010*/  LEA R18, P0, R21, R0, 0x2 ;  /* 0x0000000015127211 */ /* 0x004fc800078010ff */
[----:B------:R-:W-:-:S05]  /*31020*/  LEA.HI.X.SX32 R19, R21, R2, 0x2, P0 ;  /* 0x0000000215137211 */ /* 0x000fca00000f16ff */
[----:B------:R2:W-:Y:S04]  /*31030*/  STL.64 [R1+0x498], R18 ;  /* 0x0004981201007387 */ /* 0x0005e80000100a00 */
[----:B------:R-:W3:Y:S01]  /*31040*/  LDL.LU R21, [R1+0x648] ;  /* 0x0006480001157983 */ /* 0x000ee20000300800 */
[-C--:B-1----:R-:W-:Y:S02]  /*31050*/  LEA R10, P2, R20, R0.reuse, 0x2 ;  /* 0x00000000140a7211 */ /* 0x082fe400078410ff */
[----:B----4-:R-:W-:Y:S02]  /*31060*/  LEA R22, P4, R30, R0, 0x2 ;  /* 0x000000001e167211 */ /* 0x010fe400078810ff */
[-C--:B------:R-:W-:Y:S02]  /*31070*/  LEA.HI.X.SX32 R11, R20, R2.reuse, 0x2, P2 ;  /* 0x00000002140b7211 */ /* 0x080fe400010f16ff */
[----:B------:R-:W-:Y:S01]  /*31080*/  LEA.HI.X.SX32 R23, R30, R2, 0x2, P4 ;  /* 0x000000021e177211 */ /* 0x000fe200020f16ff */
[----:B------:R-:W4:Y:S01]  /*31090*/  LDL.LU R20, [R1+0x650] ;  /* 0x0006500001147983 */ /* 0x000f220000300800 */
[----:B--2---:R-:W-:-:S03]  /*310a0*/  LEA R18, P0, R25, R0, 0x2 ;  /* 0x0000000019127211 */ /* 0x004fc600078010ff */
[----:B------:R1:W-:Y:S01]  /*310b0*/  STL.64 [R1+0x490], R10 ;  /* 0x0004900a01007387 */ /* 0x0003e20000100a00 */
[----:B------:R-:W-:-:S03]  /*310c0*/  LEA.HI.X.SX32 R19, R25, R2, 0x2, P0 ;  /* 0x0000000219137211 */ /* 0x000fc600000f16ff */
[----:B------:R2:W-:Y:S04]  /*310d0*/  STL.64 [R1+0x488], R22 ;  /* 0x0004881601007387 */ /* 0x0005e80000100a00 */
[----:B------:R2:W-:Y:S04]  /*310e0*/  STL.64 [R1+0x4b8], R18 ;  /* 0x0004b81201007387 */ /* 0x0005e80000100a00 */
[----:B------:R-:W4:Y:S01]  /*310f0*/  LDL.LU R25, [R1+0x654] ;  /* 0x0006540001197983 */ /* 0x000f220000300800 */
[-C--:B-1----:R-:W-:Y:S02]  /*31100*/  LEA R10, P2, R24, R0.reuse, 0x2 ;  /* 0x00000000180a7211 */ /* 0x082fe400078410ff */
[----:B--2---:R-:W-:-:S02]  /*31110*/  LEA R22, P4, R28, R0, 0x2 ;  /* 0x000000001c167211 */ /* 0x004fc400078810ff */
[-C--:B------:R-:W-:Y:S02]  /*31120*/  LEA.HI.X.SX32 R11, R24, R2.reuse, 0x2, P2 ;  /* 0x00000002180b7211 */ /* 0x080fe400010f16ff */
[----:B------:R-:W2:Y:S01]  /*31130*/  LDL.LU R24, [R1+0x658] ;  /* 0x0006580001187983 */ /* 0x000ea20000300800 */
[----:B------:R-:W-:-:S03]  /*31140*/  LEA.HI.X.SX32 R23, R28, R2, 0x2, P4 ;  /* 0x000000021c177211 */ /* 0x000fc600020f16ff */
[----:B------:R1:W-:Y:S04]  /*31150*/  STL.64 [R1+0x4c0], R10 ;  /* 0x0004c00a01007387 */ /* 0x0003e80000100a00 */
[----:B------:R1:W-:Y:S01]  /*31160*/  STL.64 [R1+0x4f0], R22 ;  /* 0x0004f01601007387 */ /* 0x0003e20000100a00 */
[----:B------:R-:W-:-:S04]  /*31170*/  LEA R18, P0, R17, R0, 0x2 ;  /* 0x0000000011127211 */ /* 0x000fc800078010ff */
[----:B------:R-:W-:-:S05]  /*31180*/  LEA.HI.X.SX32 R19, R17, R2, 0x2, P0 ;  /* 0x0000000211137211 */ /* 0x000fca00000f16ff */
[----:B------:R1:W-:Y:S04]  /*31190*/  STL.64 [R1+0x4e8], R18 ;  /* 0x0004e81201007387 */ /* 0x0003e80000100a00 */
[----:B------:R-:W2:Y:S01]  /*311a0*/  LDL.LU R17, [R1+0x65c] ;  /* 0x00065c0001117983 */ /* 0x000ea20000300800 */
[CC--:B-1----:R-:W-:Y:S02]  /*311b0*/  LEA R10, P2, R29.reuse, R0.reuse, 0x2 ;  /* 0x000000001d0a7211 */ /* 0x0c2fe400078410ff */
[C---:B------:R-:W-:Y:S01]  /*311c0*/  LEA R22, P4, R8.reuse, R0, 0x2 ;  /* 0x0000000008167211 */ /* 0x040fe200078810ff */
[----:B------:R-:W2:Y:S01]  /*311d0*/  LDL.LU R30, [R1+0x660] ;  /* 0x00066000011e7983 */ /* 0x000ea20000300800 */
[-C--:B------:R-:W-:Y:S02]  /*311e0*/  LEA.HI.X.SX32 R11, R29, R2.reuse, 0x2, P2 ;  /* 0x000000021d0b7211 */ /* 0x080fe400010f16ff */
[----:B------:R-:W-:Y:S01]  /*311f0*/  LEA.HI.X.SX32 R23, R8, R2, 0x2, P4 ;  /* 0x0000000208177211 */ /* 0x000fe200020f16ff */
[----:B------:R-:W2:Y:S01]  /*31200*/  LDL.LU R28, [R1+0x664] ;  /* 0x00066400011c7983 */ /* 0x000ea20000300800 */
[----:B------:R-:W-:-:S03]  /*31210*/  LEA R18, P0, R26, R0, 0x2 ;  /* 0x000000001a127211 */ /* 0x000fc600078010ff */
[----:B------:R3:W-:Y:S04]  /*31220*/  STL.64 [R1+0x4e0], R10 ;  /* 0x0004e00a01007387 */ /* 0x0007e80000100a00 */
[----:B------:R-:W2:Y:S01]  /*31230*/  LDL.LU R29, [R1+0x668] ;  /* 0x00066800011d7983 */ /* 0x000ea20000300800 */
[----:B------:R-:W-:-:S03]  /*31240*/  LEA.HI.X.SX32 R19, R26, R2, 0x2, P0 ;  /* 0x000000021a137211 */ /* 0x000fc600000f16ff */
[----:B------:R-:W-:Y:S04]  /*31250*/  STL.64 [R1+0x4d8], R22 ;  /* 0x0004d81601007387 */ /* 0x000fe80000100a00 */
[----:B------:R-:W2:Y:S04]  /*31260*/  LDL.LU R8, [R1+0x66c] ;  /* 0x00066c0001087983 */ /* 0x000ea80000300800 */
[----:B------:R1:W-:Y:S01]  /*31270*/  STL.64 [R1+0x4d0], R18 ;  /* 0x0004d01201007387 */ /* 0x0003e20000100a00 */
[----:B---3--:R-:W-:-:S04]  /*31280*/  LEA R10, P2, R27, R0, 0x2 ;  /* 0x000000001b0a7211 */ /* 0x008fc800078410ff */
[----:B------:R-:W-:-:S05]  /*31290*/  LEA.HI.X.SX32 R11, R27, R2, 0x2, P2 ;  /* 0x000000021b0b7211 */ /* 0x000fca00010f16ff */
[----:B------:R4:W-:Y:S01]  /*312a0*/  STL.64 [R1+0x4c8], R10 ;  /* 0x0004c80a01007387 */ /* 0x0009e20000100a00 */
[----:B-1----:R-:W-:-:S04]  /*312b0*/  LEA R18, P0, R31, R0, 0x2 ;  /* 0x000000001f127211 */ /* 0x002fc800078010ff */
[----:B------:R-:W-:Y:S02]  /*312c0*/  LEA.HI.X.SX32 R19, R31, R2, 0x2, P0 ;  /* 0x000000021f137211 */ /* 0x000fe400000f16ff */
[----:B------:R-:W-:-:S04]  /*312d0*/  LEA R22, P4, R21, R0, 0x2 ;  /* 0x0000000015167211 */ /* 0x000fc800078810ff */
[----:B------:R-:W-:-:S05]  /*312e0*/  LEA.HI.X.SX32 R23, R21, R2, 0x2, P4 ;  /* 0x0000000215177211 */ /* 0x000fca00020f16ff */
[----:B------:R1:W-:Y:S04]  /*312f0*/  STL.64 [R1+0x4f8], R22 ;  /* 0x0004f81601007387 */ /* 0x0003e80000100a00 */
[----:B------:R-:W3:Y:S01]  /*31300*/  LDL.LU R26, [R1+0x670] ;  /* 0x00067000011a7983 */ /* 0x000ee20000300800 */
[----:B----4-:R-:W-:-:S03]  /*31310*/  LEA R10, P2, R20, R0, 0x2 ;  /* 0x00000000140a7211 */ /* 0x010fc600078410ff */
[----:B------:R-:W4:Y:S01]  /*31320*/  LDL.LU R21, [R1+0x674] ;  /* 0x0006740001157983 */ /* 0x000f220000300800 */
[----:B------:R-:W-:-:S03]  /*31330*/  LEA.HI.X.SX32 R11, R20, R2, 0x2, P2 ;  /* 0x00000002140b7211 */ /* 0x000fc600010f16ff */
[----:B------:R-:W4:Y:S04]  /*31340*/  LDL.LU R27, [R1+0x678] ;  /* 0x00067800011b7983 */ /* 0x000f280000300800 */
[----:B------:R2:W-:Y:S04]  /*31350*/  STL.64 [R1+0x500], R18 ;  /* 0x0005001201007387 */ /* 0x0005e80000100a00 */
[----:B------:R-:W-:Y:S01]  /*31360*/  STL.64 [R1+0x530], R10 ;  /* 0x0005300a01007387 */ /* 0x000fe20000100a00 */
[----:B-1----:R-:W-:-:S03]  /*31370*/  LEA R22, P4, R25, R0, 0x2 ;  /* 0x0000000019167211 */ /* 0x002fc600078810ff */
[----:B------:R-:W4:Y:S01]  /*31380*/  LDL.LU R20, [R1+0x67c] ;  /* 0x00067c0001147983 */ /* 0x000f220000300800 */
[----:B------:R-:W-:-:S03]  /*31390*/  LEA.HI.X.SX32 R23, R25, R2, 0x2, P4 ;  /* 0x0000000219177211 */ /* 0x000fc600020f16ff */
[----:B------:R-:W4:Y:S01]  /*313a0*/  LDL.LU R31, [R1+0x680] ;  /* 0x00068000011f7983 */ /* 0x000f220000300800 */
[----:B--2---:R-:W-:-:S04]  /*313b0*/  LEA R18, P0, R24, R0, 0x2 ;  /* 0x0000000018127211 */ /* 0x004fc800078010ff */
[----:B------:R-:W-:Y:S01]  /*313c0*/  LEA.HI.X.SX32 R19, R24, R2, 0x2, P0 ;  /* 0x0000000218137211 */ /* 0x000fe200000f16ff */
[----:B------:R-:W-:Y:S04]  /*313d0*/  STL.64 [R1+0x528], R22 ;  /* 0x0005281601007387 */ /* 0x000fe80000100a00 */
[----:B------:R1:W-:Y:S04]  /*313e0*/  STL.64 [R1+0x520], R18 ;  /* 0x0005201201007387 */ /* 0x0003e80000100a00 */
[----:B-1----:R-:W2:Y:S01]  /*313f0*/  LDL.LU R19, [R1+0x684] ;  /* 0x0006840001137983 */ /* 0x002ea20000300800 */
[----:B------:R-:W-:-:S04]  /*31400*/  LEA R10, P2, R17, R0, 0x2 ;  /* 0x00000000110a7211 */ /* 0x000fc800078410ff */
[----:B------:R-:W-:-:S05]  /*31410*/  LEA.HI.X.SX32 R11, R17, R2, 0x2, P2 ;  /* 0x00000002110b7211 */ /* 0x000fca00010f16ff */
[----:B------:R1:W-:Y:S04]  /*31420*/  STL.64 [R1+0x518], R10 ;  /* 0x0005180a01007387 */ /* 0x0003e80000100a00 */
[----:B------:R-:W2:Y:S04]  /*31430*/  LDL.LU R18, [R1+0x688] ;  /* 0x0006880001127983 */ /* 0x000ea80000300800 */
[----:B------:R-:W2:Y:S01]  /*31440*/  LDL.LU R17, [R1+0x68c] ;  /* 0x00068c0001117983 */ /* 0x000ea20000300800 */
[-C--:B------:R-:W-:Y:S02]  /*31450*/  LEA R22, P4, R30, R0.reuse, 0x2 ;  /* 0x000000001e167211 */ /* 0x080fe400078810ff */
[----:B------:R-:W-:-:S02]  /*31460*/  LEA R24, P0, R28, R0, 0x2 ;  /* 0x000000001c187211 */ /* 0x000fc400078010ff */
[-C--:B------:R-:W-:Y:S02]  /*31470*/  LEA.HI.X.SX32 R23, R30, R2.reuse, 0x2, P4 ;  /* 0x000000021e177211 */ /* 0x080fe400020f16ff */
[----:B------:R-:W-:Y:S02]  /*31480*/  LEA.HI.X.SX32 R25, R28, R2, 0x2, P0 ;  /* 0x000000021c197211 */ /* 0x000fe400000f16ff */
[C---:B-1----:R-:W-:Y:S01]  /*31490*/  LEA R10, P2, R29.reuse, R0, 0x2 ;  /* 0x000000001d0a7211 */ /* 0x042fe200078410ff */
[----:B------:R1:W-:Y:S04]  /*314a0*/  STL.64 [R1+0x510], R22 ;  /* 0x0005101601007387 */ /* 0x0003e80000100a00 */
[----:B------:R3:W-:Y:S01]  /*314b0*/  STL.64 [R1+0x508], R24 ;  /* 0x0005081801007387 */ /* 0x0007e20000100a00 */
[----:B------:R-:W-:-:S03]  /*314c0*/  LEA.HI.X.SX32 R11, R29, R2, 0x2, P2 ;  /* 0x000000021d0b7211 */ /* 0x000fc600010f16ff */
[----:B------:R-:W2:Y:S01]  /*314d0*/  LDL.LU R28, [R1+0x690] ;  /* 0x00069000011c7983 */ /* 0x000ea20000300800 */
[----:B-1----:R-:W-:-:S03]  /*314e0*/  LEA R22, P4, R8, R0, 0x2 ;  /* 0x0000000008167211 */ /* 0x002fc600078810ff */
[----:B------:R-:W2:Y:S01]  /*314f0*/  LDL.LU R29, [R1+0x694] ;  /* 0x00069400011d7983 */ /* 0x000ea20000300800 */
[----:B------:R-:W-:-:S03]  /*31500*/  LEA.HI.X.SX32 R23, R8, R2, 0x2, P4 ;  /* 0x0000000208177211 */ /* 0x000fc600020f16ff */
[----:B------:R4:W-:Y:S04]  /*31510*/  STL.64 [R1+0x538], R10 ;  /* 0x0005380a01007387 */ /* 0x0009e80000100a00 */
[----:B------:R1:W-:Y:S01]  /*31520*/  STL.64 [R1+0x540], R22 ;  /* 0x0005401601007387 */ /* 0x0003e20000100a00 */
[----:B---3--:R-:W-:-:S04]  /*31530*/  LEA R24, P0, R26, R0, 0x2 ;  /* 0x000000001a187211 */ /* 0x008fc800078010ff */
[----:B------:R-:W-:Y:S02]  /*31540*/  LEA.HI.X.SX32 R25, R26, R2, 0x2, P0 ;  /* 0x000000021a197211 */ /* 0x000fe400000f16ff */
[-C--:B----4-:R-:W-:Y:S02]  /*31550*/  LEA R10, P2, R21, R0.reuse, 0x2 ;  /* 0x00000000150a7211 */ /* 0x090fe400078410ff */
[----:B-1----:R-:W-:Y:S01]  /*31560*/  LEA R22, P4, R27, R0, 0x2 ;  /* 0x000000001b167211 */ /* 0x002fe200078810ff */
[----:B------:R1:W-:Y:S01]  /*31570*/  STL.64 [R1+0x548], R24 ;  /* 0x0005481801007387 */ /* 0x0003e20000100a00 */
[----:B------:R-:W-:-:S03]  /*31580*/  LEA.HI.X.SX32 R11, R21, R2, 0x2, P2 ;  /* 0x00000002150b7211 */ /* 0x000fc600010f16ff */
[----:B------:R-:W3:Y:S01]  /*31590*/  LDL.LU R8, [R1+0x698] ;  /* 0x0006980001087983 */ /* 0x000ee20000300800 */
[----:B------:R-:W-:-:S03]  /*315a0*/  LEA.HI.X.SX32 R23, R27, R2, 0x2, P4 ;  /* 0x000000021b177211 */ /* 0x000fc600020f16ff */
[----:B------:R-:W4:Y:S01]  /*315b0*/  LDL.LU R26, [R1+0x69c] ;  /* 0x00069c00011a7983 */ /* 0x000f220000300800 */
[----:B-1----:R-:W-:-:S03]  /*315c0*/  LEA R24, P0, R20, R0, 0x2 ;  /* 0x0000000014187211 */ /* 0x002fc600078010ff */
[----:B------:R-:W4:Y:S04]  /*315d0*/  LDL.LU R21, [R1+0x6a0] ;  /* 0x0006a00001157983 */ /* 0x000f280000300800 */
        /* <DEDUP_REMOVED lines=8> */
[----:B------:R1:W-:Y:S01]  /*31660*/  STL.64 [R1+0x560], R24 ;  /* 0x0005601801007387 */ /* 0x0003e20000100a00 */
[----:B--2---:R-:W-:-:S04]  /*31670*/  LEA R22, P4, R19, R0, 0x2 ;  /* 0x0000000013167211 */ /* 0x004fc800078810ff */
[----:B------:R-:W-:Y:S01]  /*31680*/  LEA.HI.X.SX32 R23, R19, R2, 0x2, P4 ;  /* 0x0000000213177211 */ /* 0x000fe200020f16ff */
[----:B------:R2:W-:Y:S04]  /*31690*/  STL.64 [R1+0x558], R10 ;  /* 0x0005580a01007387 */ /* 0x0005e80000100a00 */
[----:B------:R1:W-:Y:S04]  /*316a0*/  STL.64 [R1+0x550], R22 ;  /* 0x0005501601007387 */ /* 0x0003e80000100a00 */
[----:B------:R-:W4:Y:S01]  /*316b0*/  LDL.LU R19, [R1+0x6b0] ;  /* 0x0006b00001137983 */ /* 0x000f220000300800 */
[----:B-1----:R-:W-:-:S04]  /*316c0*/  LEA R24, P0, R18, R0, 0x2 ;  /* 0x0000000012187211 */ /* 0x002fc800078010ff */
[----:B------:R-:W-:Y:S02]  /*316d0*/  LEA.HI.X.SX32 R25, R18, R2, 0x2, P0 ;  /* 0x0000000212197211 */ /* 0x000fe400000f16ff */
[----:B------:R-:W4:Y:S01]  /*316e0*/  LDL.LU R18, [R1+0x6b4] ;  /* 0x0006b40001127983 */ /* 0x000f220000300800 */
[----:B--2---:R-:W-:-:S04]  /*316f0*/  LEA R10, P2, R17, R0, 0x2 ;  /* 0x00000000110a7211 */ /* 0x004fc800078410ff */
[----:B------:R-:W-:Y:S01]  /*31700*/  LEA.HI.X.SX32 R11, R17, R2, 0x2, P2 ;  /* 0x00000002110b7211 */ /* 0x000fe200010f16ff */
[----:B------:R1:W-:Y:S04]  /*31710*/  STL.64 [R1+0x578], R24 ;  /* 0x0005781801007387 */ /* 0x0003e80000100a00 */
[----:B------:R3:W-:Y:S04]  /*31720*/  STL.64 [R1+0x580], R10 ;  /* 0x0005800a01007387 */ /* 0x0007e80000100a00 */
[----:B------:R-:W2:Y:S01]  /*31730*/  LDL.LU R17, [R1+0x6b8] ;  /* 0x0006b80001117983 */ /* 0x000ea20000300800 */
[----:B------:R-:W-:-:S03]  /*31740*/  LEA R22, P4, R28, R0, 0x2 ;  /* 0x000000001c167211 */ /* 0x000fc600078810ff */
[----:B------:R-:W2:Y:S01]  /*31750*/  LDL.LU R31, [R1+0x6bc] ;  /* 0x0006bc00011f7983 */ /* 0x000ea20000300800 */
[C---:B-1----:R-:W-:Y:S02]  /*31760*/  LEA R24, P0, R29.reuse, R0, 0x2 ;  /* 0x000000001d187211 */ /* 0x042fe400078010ff */
[-C--:B------:R-:W-:Y:S02]  /*31770*/  LEA.HI.X.SX32 R23, R28, R2.reuse, 0x2, P4 ;  /* 0x000000021c177211 */ /* 0x080fe400020f16ff */
[----:B------:R-:W-:-:S03]  /*31780*/  LEA.HI.X.SX32 R25, R29, R2, 0x2, P0 ;  /* 0x000000021d197211 */ /* 0x000fc600000f16ff */
[----:B------:R4:W-:Y:S04]  /*31790*/  STL.64 [R1+0x588], R22 ;  /* 0x0005881601007387 */ /* 0x0009e80000100a00 */
[----:B------:R1:W-:Y:S04]  /*317a0*/  STL.64 [R1+0x5b0], R24 ;  /* 0x0005b01801007387 */ /* 0x0003e80000100a00 */
[----:B------:R-:W2:Y:S01]  /*317b0*/  LDL.LU R29, [R1+0x6c0] ;  /* 0x0006c000011d7983 */ /* 0x000ea20000300800 */
[----:B---3--:R-:W-:-:S04]  /*317c0*/  LEA R10, P2, R8, R0, 0x2 ;  /* 0x00000000080a7211 */ /* 0x008fc800078410ff */
[----:B------:R-:W-:Y:S02]  /*317d0*/  LEA.HI.X.SX32 R11, R8, R2, 0x2, P2 ;  /* 0x00000002080b7211 */ /* 0x000fe400010f16ff */
[CC--:B----4-:R-:W-:Y:S02]  /*317e0*/  LEA R22, P4, R26.reuse, R0.reuse, 0x2 ;  /* 0x000000001a167211 */ /* 0x0d0fe400078810ff */
[C---:B-1----:R-:W-:Y:S01]  /*317f0*/  LEA R24, P0, R21.reuse, R0, 0x2 ;  /* 0x0000000015187211 */ /* 0x042fe200078010ff */
[----:B------:R1:W-:Y:S01]  /*31800*/  STL.64 [R1+0x5a8], R10 ;  /* 0x0005a80a01007387 */ /* 0x0003e20000100a00 */
[-C--:B------:R-:W-:Y:S02]  /*31810*/  LEA.HI.X.SX32 R23, R26, R2.reuse, 0x2, P4 ;  /* 0x000000021a177211 */ /* 0x080fe400020f16ff */
[----:B------:R-:W-:Y:S01]  /*31820*/  LEA.HI.X.SX32 R25, R21, R2, 0x2, P0 ;  /* 0x0000000215197211 */ /* 0x000fe200000f16ff */
[----:B------:R-:W3:Y:S04]  /*31830*/  LDL.LU R8, [R1+0x6c4] ;  /* 0x0006c40001087983 */ /* 0x000ee80000300800 */
[----:B------:R-:W4:Y:S01]  /*31840*/  LDL.LU R28, [R1+0x6c8] ;  /* 0x0006c800011c7983 */ /* 0x000f220000300800 */
[----:B-1----:R-:W-:-:S03]  /*31850*/  LEA R10, P2, R20, R0, 0x2 ;  /* 0x00000000140a7211 */ /* 0x002fc600078410ff */
[----:B------:R1:W-:Y:S01]  /*31860*/  STL.64 [R1+0x5a0], R22 ;  /* 0x0005a01601007387 */ /* 0x0003e20000100a00 */
[----:B------:R-:W-:-:S03]  /*31870*/  LEA.HI.X.SX32 R11, R20, R2, 0x2, P2 ;  /* 0x00000002140b7211 */ /* 0x000fc600010f16ff */
[----:B------:R1:W-:Y:S04]  /*31880*/  STL.64 [R1+0x598], R24 ;  /* 0x0005981801007387 */ /* 0x0003e80000100a00 */
[----:B------:R1:W-:Y:S02]  /*31890*/  STL.64 [R1+0x590], R10 ;  /* 0x0005900a01007387 */ /* 0x0003e40000100a00 */
[C---:B-1----:R-:W-:Y:S02]  /*318a0*/  LEA R22, P4, R30.reuse, R0, 0x2 ;  /* 0x000000001e167211 */ /* 0x042fe400078810ff */
[----:B------:R-:W4:Y:S02]  /*318b0*/  LDL.LU R20, [R1+0x6cc] ;  /* 0x0006cc0001147983 */ /* 0x000f240000300800 */
[----:B------:R-:W-:-:S02]  /*318c0*/  LEA.HI.X.SX32 R23, R30, R2, 0x2, P4 ;  /* 0x000000021e177211 */ /* 0x000fc400020f16ff */
[----:B------:R-:W4:Y:S01]  /*318d0*/  LDL.LU R26, [R1+0x6d0] ;  /* 0x0006d000011a7983 */ /* 0x000f220000300800 */
[----:B------:R-:W-:-:S03]  /*318e0*/  LEA R24, P0, R27, R0, 0x2 ;  /* 0x000000001b187211 */ /* 0x000fc600078010ff */
[----:B------:R-:W4:Y:S01]  /*318f0*/  LDL.LU R21, [R1+0x6d4] ;  /* 0x0006d40001157983 */ /* 0x000f220000300800 */
[----:B------:R-:W-:-:S03]  /*31900*/  LEA.HI.X.SX32 R25, R27, R2, 0x2, P0 ;  /* 0x000000021b197211 */ /* 0x000fc600000f16ff */
[----:B------:R1:W-:Y:S01]  /*31910*/  STL.64 [R1+0x5b8], R22 ;  /* 0x0005b81601007387 */ /* 0x0003e20000100a00 */
[----:B------:R-:W-:-:S04]  /*31920*/  LEA R10, P2, R19, R0, 0x2 ;  /* 0x00000000130a7211 */ /* 0x000fc800078410ff */
[----:B------:R-:W-:Y:S01]  /*31930*/  LEA.HI.X.SX32 R11, R19, R2, 0x2, P2 ;  /* 0x00000002130b7211 */ /* 0x000fe200010f16ff */
[----:B------:R2:W-:Y:S04]  /*31940*/  STL.64 [R1+0x5c0], R24 ;  /* 0x0005c01801007387 */ /* 0x0005e80000100a00 */
[----:B------:R-:W4:Y:S04]  /*31950*/  LDL.LU R27, [R1+0x6d8] ;  /* 0x0006d800011b7983 */ /* 0x000f280000300800 */
[----:B------:R-:W4:Y:S01]  /*31960*/  LDL.LU R19, [R1+0x6dc] ;  /* 0x0006dc0001137983 */ /* 0x000f220000300800 */
[----:B-1----:R-:W-:-:S04]  /*31970*/  LEA R22, P4, R18, R0, 0x2 ;  /* 0x0000000012167211 */ /* 0x002fc800078810ff */
[----:B------:R-:W-:Y:S01]  /*31980*/  LEA.HI.X.SX32 R23, R18, R2, 0x2, P4 ;  /* 0x0000000212177211 */ /* 0x000fe200020f16ff */
[----:B------:R1:W-:Y:S04]  /*31990*/  STL.64 [R1+0x5c8], R10 ;  /* 0x0005c80a01007387 */ /* 0x0003e80000100a00 */
[----:B------:R-:W4:Y:S04]  /*319a0*/  LDL.LU R30, [R1+0x6e4] ;  /* 0x0006e400011e7983 */ /* 0x000f280000300800 */
[----:B------:R1:W-:Y:S04]  /*319b0*/  STL.64 [R1+0x5f0], R22 ;  /* 0x0005f01601007387 */ /* 0x0003e80000100a00 */
[----:B------:R-:W4:Y:S01]  /*319c0*/  LDL.LU R18, [R1+0x6e0] ;  /* 0x0006e00001127983 */ /* 0x000f220000300800 */
[----:B--2---:R-:W-:-:S04]  /*319d0*/  LEA R24, P0, R17, R0, 0x2 ;  /* 0x0000000011187211 */ /* 0x004fc800078010ff */
[----:B------:R-:W-:Y:S02]  /*319e0*/  LEA.HI.X.SX32 R25, R17, R2, 0x2, P0 ;  /* 0x0000000211197211 */ /* 0x000fe400000f16ff */
[----:B------:R-:W2:Y:S01]  /*319f0*/  LDL.LU R17, [R1+0x6e8] ;  /* 0x0006e80001117983 */ /* 0x000ea20000300800 */
[----:B-1----:R-:W-:-:S04]  /*31a00*/  LEA R10, P2, R31, R0, 0x2 ;  /* 0x000000001f0a7211 */ /* 0x002fc800078410ff */
[----:B------:R-:W-:Y:S01]  /*31a10*/  LEA.HI.X.SX32 R11, R31, R2, 0x2, P2 ;  /* 0x000000021f0b7211 */ /* 0x000fe200010f16ff */
[----:B------:R3:W-:Y:S01]  /*31a20*/  STL.64 [R1+0x5e8], R24 ;  /* 0x0005e81801007387 */ /* 0x0007e20000100a00 */
[----:B------:R-:W-:-:S03]  /*31a30*/  LEA R22, P4, R29, R0, 0x2 ;  /* 0x000000001d167211 */ /* 0x000fc600078810ff */
[----:B------:R4:W-:Y:S01]  /*31a40*/  STL.64 [R1+0x5e0], R10 ;  /* 0x0005e00a01007387 */ /* 0x0009e20000100a00 */
[----:B------:R-:W-:-:S05]  /*31a50*/  LEA.HI.X.SX32 R23, R29, R2, 0x2, P4 ;  /* 0x000000021d177211 */ /* 0x000fca00020f16ff */
[----:B------:R1:W-:Y:S04]  /*31a60*/  STL.64 [R1+0x5d8], R22 ;  /* 0x0005d81601007387 */ /* 0x0003e80000100a00 */
[----:B------:R-:W2:Y:S01]  /*31a70*/  LDL.LU R29, [R1+0x6ec] ;  /* 0x0006ec00011d7983 */ /* 0x000ea20000300800 */
[-C--:B---3--:R-:W-:Y:S02]  /*31a80*/  LEA R24, P0, R8, R0.reuse, 0x2 ;  /* 0x0000000008187211 */ /* 0x088fe400078010ff */
[----:B----4-:R-:W-:Y:S02]  /*31a90*/  LEA R10, P2, R28, R0, 0x2 ;  /* 0x000000001c0a7211 */ /* 0x010fe400078410ff */
[-C--:B------:R-:W-:Y:S02]  /*31aa0*/  LEA.HI.X.SX32 R25, R8, R2.reuse, 0x2, P0 ;  /* 0x0000000208197211 */ /* 0x080fe400000f16ff */
[----:B------:R-:W-:Y:S01]  /*31ab0*/  LEA.HI.X.SX32 R11, R28, R2, 0x2, P2 ;  /* 0x000000021c0b7211 */ /* 0x000fe200010f16ff */
[----:B------:R-:W3:Y:S04]  /*31ac0*/  LDL.LU R8, [R1+0x6f0] ;  /* 0x0006f00001087983 */ /* 0x000ee80000300800 */
[----:B------:R4:W-:Y:S04]  /*31ad0*/  STL.64 [R1+0x5d0], R24 ;  /* 0x0005d01801007387 */ /* 0x0009e80000100a00 */
[----:B------:R4:W-:Y:S01]  /*31ae0*/  STL.64 [R1+0x5f8], R10 ;  /* 0x0005f80a01007387 */ /* 0x0009e20000100a00 */
[----:B-1----:R-:W-:-:S02]  /*31af0*/  LEA R22, P4, R20, R0, 0x2 ;  /* 0x0000000014167211 */ /* 0x002fc400078810ff */
[----:B----4-:R-:W-:Y:S02]  /*31b00*/  LEA R24, P0, R26, R0, 0x2 ;  /* 0x000000001a187211 */ /* 0x010fe400078010ff */
[----:B------:R-:W-:Y:S02]  /*31b10*/  LEA.HI.X.SX32 R23, R20, R2, 0x2, P4 ;  /* 0x0000000214177211 */ /* 0x000fe400020f16ff */
[C---:B------:R-:W-:Y:S02]  /*31b20*/  LEA R10, P2, R21.reuse, R0, 0x2 ;  /* 0x00000000150a7211 */ /* 0x040fe400078410ff */
[-C--:B------:R-:W-:Y:S01]  /*31b30*/  LEA.HI.X.SX32 R25, R26, R2.reuse, 0x2, P0 ;  /* 0x000000021a197211 */ /* 0x080fe200000f16ff */
[----:B------:R1:W-:Y:S01]  /*31b40*/  STL.64 [R1+0x600], R22 ;  /* 0x0006001601007387 */ /* 0x0003e20000100a00 */
[----:B------:R-:W-:-:S03]  /*31b50*/  LEA.HI.X.SX32 R11, R21, R2, 0x2, P2 ;  /* 0x00000002150b7211 */ /* 0x000fc600010f16ff */
[----:B------:R-:W4:Y:S04]  /*31b60*/  LDL.LU R20, [R1+0x6f4] ;  /* 0x0006f40001147983 */ /* 0x000f280000300800 */
[----:B------:R-:W4:Y:S04]  /*31b70*/  LDL.LU R31, [R1+0x6f8] ;  /* 0x0006f800011f7983 */ /* 0x000f280000300800 */
[----:B------:R-:W4:Y:S01]  /*31b80*/  LDL.LU R26, [R1+0x6fc] ;  /* 0x0006fc00011a7983 */ /* 0x000f220000300800 */
[----:B-1----:R-:W-:-:S03]  /*31b90*/  LEA R22, P4, R27, R0, 0x2 ;  /* 0x000000001b167211 */ /* 0x002fc600078810ff */
[----:B------:R1:W-:Y:S04]  /*31ba0*/  STL.64 [R1+0x608], R24 ;  /* 0x0006081801007387 */ /* 0x0003e80000100a00 */
[----:B------:R-:W4:Y:S01]  /*31bb0*/  LDL.LU R21, [R1+0x700] ;  /* 0x0007000001157983 */ /* 0x000f220000300800 */
[----:B------:R-:W-:-:S03]  /*31bc0*/  LEA.HI.X.SX32 R23, R27, R2, 0x2, P4 ;  /* 0x000000021b177211 */ /* 0x000fc600020f16ff */
[----:B------:R1:W-:Y:S02]  /*31bd0*/  STL.64 [R1+0x630], R10 ;  /* 0x0006300a01007387 */ /* 0x0003e40000100a00 */
[C---:B-1----:R-:W-:Y:S02]  /*31be0*/  LEA R24, P0, R19.reuse, R0, 0x2 ;  /* 0x0000000013187211 */ /* 0x042fe400078010ff */
[----:B------:R-:W4:Y:S02]  /*31bf0*/  LDL.LU R28, [R1+0x704] ;  /* 0x00070400011c7983 */ /* 0x000f240000300800 */
[----:B------:R-:W-:Y:S02]  /*31c00*/  LEA.HI.X.SX32 R25, R19, R2, 0x2, P0 ;  /* 0x0000000213197211 */ /* 0x000fe400000f16ff */
[C---:B------:R-:W-:Y:S01]  /*31c10*/  LEA R10, P2, R18.reuse, R0, 0x2 ;  /* 0x00000000120a7211 */ /* 0x040fe200078410ff */
[----:B------:R1:W-:Y:S03]  /*31c20*/  STL.64 [R1+0x628], R22 ;  /* 0x0006281601007387 */ /* 0x0003e60000100a00 */
[----:B------:R-:W-:Y:S01]  /*31c30*/  LEA.HI.X.SX32 R11, R18, R2, 0x2, P2 ;  /* 0x00000002120b7211 */ /* 0x000fe200010f16ff */
[----:B------:R-:W-:Y:S04]  /*31c40*/  STL.64 [R1+0x620], R24 ;  /* 0x0006201801007387 */ /* 0x000fe80000100a00 */
[----:B------:R2:W-:Y:S01]  /*31c50*/  STL.64 [R1+0x618], R10 ;  /* 0x0006180a01007387 */ /* 0x0005e20000100a00 */
[----:B-1----:R-:W-:-:S03]  /*31c60*/  LEA R22, P4, R30, R0, 0x2 ;  /* 0x000000001e167211 */ /* 0x002fc600078810ff */
[----:B--2---:R-:W4:Y:S01]  /*31c70*/  LDL.LU R10, [R1+0x708] ;  /* 0x00070800010a7983 */ /* 0x004f220000300800 */
[C---:B------:R-:W-:Y:S02]  /*31c80*/  LEA R24, P0, R17.reuse, R0, 0x2 ;  /* 0x0000000011187211 */ /* 0x040fe400078010ff */
[-C--:B------:R-:W-:Y:S01]  /*31c90*/  LEA.HI.X.SX32 R23, R30, R2.reuse, 0x2, P4 ;  /* 0x000000021e177211 */ /* 0x080fe200020f16ff */
[----:B------:R-:W4:Y:S01]  /*31ca0*/  LDL.LU R27, [R1+0x70c] ;  /* 0x00070c00011b7983 */ /* 0x000f220000300800 */
[----:B------:R-:W-:-:S03]  /*31cb0*/  LEA.HI.X.SX32 R25, R17, R2, 0x2, P0 ;  /* 0x0000000211197211 */ /* 0x000fc600000f16ff */
[----:B------:R-:W4:Y:S04]  /*31cc0*/  LDL.LU R11, [R1+0x710] ;  /* 0x00071000010b7983 */ /* 0x000f280000300800 */
[----:B------:R3:W-:Y:S04]  /*31cd0*/  STL.64 [R1+0x610], R22 ;  /* 0x0006101601007387 */ /* 0x0007e80000100a00 */
[----:B------:R4:W-:Y:S04]  /*31ce0*/  STL.64 [R1+0x638], R24 ;  /* 0x0006381801007387 */ /* 0x0009e80000100a00 */
[----:B------:R-:W4:Y:S01]  /*31cf0*/  LDL.LU R17, [R1+0x714] ;  /* 0x0007140001117983 */ /* 0x000f220000300800 */
[----:B------:R-:W-:-:S03]  /*31d00*/  LEA R18, P2, R29, R0, 0x2 ;  /* 0x000000001d127211 */ /* 0x000fc600078410ff */
[----:B------:R-:W4:Y:S01]  /*31d10*/  LDL.LU R30, [R1+0x718] ;  /* 0x00071800011e7983 */ /* 0x000f220000300800 */
[----:B------:R-:W-:-:S05]  /*31d20*/  LEA.HI.X.SX32 R19, R29, R2, 0x2, P2 ;  /* 0x000000021d137211 */ /* 0x000fca00010f16ff */
[----:B------:R1:W-:Y:S01]  /*31d30*/  STL.64 [R1+0x640], R18 ;  /* 0x0006401201007387 */ /* 0x0003e20000100a00 */
[----:B---3--:R-:W-:-:S04]  /*31d40*/  LEA R22, P4, R8, R0, 0x2 ;  /* 0x0000000008167211 */ /* 0x008fc800078810ff */
[----:B------:R-:W-:-:S05]  /*31d50*/  LEA.HI.X.SX32 R23, R8, R2, 0x2, P4 ;  /* 0x0000000208177211 */ /* 0x000fca00020f16ff */
[----:B------:R3:W-:Y:S04]  /*31d60*/  STL.64 [R1+0x648], R22 ;  /* 0x0006481601007387 */ /* 0x0007e80000100a00 */
[----:B------:R-:W2:Y:S01]  /*31d70*/  LDL.LU R8, [R1+0x71c] ;  /* 0x00071c0001087983 */ /* 0x000ea20000300800 */
[CC--:B----4-:R-:W-:Y:S02]  /*31d80*/  LEA R24, P0, R20.reuse, R0.reuse, 0x2 ;  /* 0x0000000014187211 */ /* 0x0d0fe400078010ff */
[----:B-1----:R-:W-:Y:S02]  /*31d90*/  LEA R18, P2, R31, R0, 0x2 ;  /* 0x000000001f127211 */ /* 0x002fe400078410ff */
[----:B------:R-:W-:Y:S02]  /*31da0*/  LEA.HI.X.SX32 R25, R20, R2, 0x2, P0 ;  /* 0x0000000214197211 */ /* 0x000fe400000f16ff */
[----:B---3--:R-:W-:-:S02]  /*31db0*/  LEA R22, P4, R26, R0, 0x2 ;  /* 0x000000001a167211 */ /* 0x008fc400078810ff */
[-C--:B------:R-:W-:Y:S01]  /*31dc0*/  LEA.HI.X.SX32 R19, R31, R2.reuse, 0x2, P2 ;  /* 0x000000021f137211 */ /* 0x080fe200010f16ff */
[----:B------:R1:W-:Y:S01]  /*31dd0*/  STL.64 [R1+0x670], R24 ;  /* 0x0006701801007387 */ /* 0x0003e20000100a00 */
[----:B------:R-:W-:-:S03]  /*31de0*/  LEA.HI.X.SX32 R23, R26, R2, 0x2, P4 ;  /* 0x000000021a177211 */ /* 0x000fc600020f16ff */
[----:B------:R-:W3:Y:S04]  /*31df0*/  LDL.LU R29, [R1+0x720] ;  /* 0x00072000011d7983 */ /* 0x000ee80000300800 */
[----:B------:R-:W4:Y:S01]  /*31e00*/  LDL.LU R20, [R1+0x724] ;  /* 0x0007240001147983 */ /* 0x000f220000300800 */
[----:B-1----:R-:W-:-:S03]  /*31e10*/  LEA R24, P0, R21, R0, 0x2 ;  /* 0x0000000015187211 */ /* 0x002fc600078010ff */
[----:B------:R1:W-:Y:S04]  /*31e20*/  STL.64 [R1+0x668], R18 ;  /* 0x0006681201007387 */ /* 0x0003e80000100a00 */
[----:B------:R1:W-:Y:S01]  /*31e30*/  STL.64 [R1+0x660], R22 ;  /* 0x0006601601007387 */ /* 0x0003e20000100a00 */
[----:B------:R-:W-:-:S03]  /*31e40*/  LEA.HI.X.SX32 R25, R21, R2, 0x2, P0 ;  /* 0x0000000215197211 */ /* 0x000fc600000f16ff */
[----:B------:R-:W4:Y:S01]  /*31e50*/  LDL.LU R26, [R1+0x728] ;  /* 0x00072800011a7983 */ /* 0x000f220000300800 */
[----:B-1----:R-:W-:-:S03]  /*31e60*/  LEA R18, P2, R28, R0, 0x2 ;  /* 0x000000001c127211 */ /* 0x002fc600078410ff */
[----:B------:R-:W4:Y:S01]  /*31e70*/  LDL.LU R21, [R1+0x72c] ;  /* 0x00072c0001157983 */ /* 0x000f220000300800 */
[----:B------:R-:W-:-:S03]  /*31e80*/  LEA.HI.X.SX32 R19, R28, R2, 0x2, P2 ;  /* 0x000000021c137211 */ /* 0x000fc600010f16ff */
[----:B------:R1:W-:Y:S04]  /*31e90*/  STL.64 [R1+0x658], R24 ;  /* 0x0006581801007387 */ /* 0x0003e80000100a00 */
[----:B------:R1:W-:Y:S01]  /*31ea0*/  STL.64 [R1+0x650], R18 ;  /* 0x0006501201007387 */ /* 0x0003e20000100a00 */
[----:B------:R-:W-:-:S04]  /*31eb0*/  LEA R22, P4, R10, R0, 0x2 ;  /* 0x000000000a167211 */ /* 0x000fc800078810ff */
[----:B------:R-:W-:Y:S02]  /*31ec0*/  LEA.HI.X.SX32 R23, R10, R2, 0x2, P4 ;  /* 0x000000020a177211 */ /* 0x000fe400020f16ff */
[-C--:B-1----:R-:W-:Y:S02]  /*31ed0*/  LEA R24, P0, R27, R0.reuse, 0x2 ;  /* 0x000000001b187211 */ /* 0x082fe400078010ff */
[----:B------:R-:W-:Y:S01]  /*31ee0*/  LEA R18, P2, R11, R0, 0x2 ;  /* 0x000000000b127211 */ /* 0x000fe200078410ff */
[----:B------:R1:W-:Y:S01]  /*31ef0*/  STL.64 [R1+0x678], R22 ;  /* 0x0006781601007387 */ /* 0x0003e20000100a00 */
[----:B------:R-:W-:-:S03]  /*31f00*/  LEA.HI.X.SX32 R25, R27, R2, 0x2, P0 ;  /* 0x000000021b197211 */ /* 0x000fc600000f16ff */
[----:B------:R-:W4:Y:S01]  /*31f10*/  LDL.LU R10, [R1+0x730] ;  /* 0x00073000010a7983 */ /* 0x000f220000300800 */
        /* <DEDUP_REMOVED lines=14> */
[----:B--2---:R-:W-:-:S04]  /*32000*/  LEA R18, P2, R8, R0, 0x2 ;  /* 0x0000000008127211 */ /* 0x004fc800078410ff */
[----:B------:R-:W-:-:S05]  /*32010*/  LEA.HI.X.SX32 R19, R8, R2, 0x2, P2 ;  /* 0x0000000208137211 */ /* 0x000fca00010f16ff */
[----:B------:R1:W-:Y:S04]  /*32020*/  STL.64 [R1+0x6a0], R18 ;  /* 0x0006a01201007387 */ /* 0x0003e80000100a00 */
[----:B------:R-:W2:Y:S01]  /*32030*/  LDL.LU R8, [R1+0x748] ;  /* 0x0007480001087983 */ /* 0x000ea20000300800 */
[CC--:B---3--:R-:W-:Y:S02]  /*32040*/  LEA R22, P4, R29.reuse, R0.reuse, 0x2 ;  /* 0x000000001d167211 */ /* 0x0c8fe400078810ff */
[C---:B----4-:R-:W-:Y:S02]  /*32050*/  LEA R24, P0, R20.reuse, R0, 0x2 ;  /* 0x0000000014187211 */ /* 0x050fe400078010ff */
[-C--:B------:R-:W-:Y:S02]  /*32060*/  LEA.HI.X.SX32 R23, R29, R2.reuse, 0x2, P4 ;  /* 0x000000021d177211 */ /* 0x080fe400020f16ff */
[----:B------:R-:W-:Y:S01]  /*32070*/  LEA.HI.X.SX32 R25, R20, R2, 0x2, P0 ;  /* 0x0000000214197211 */ /* 0x000fe200000f16ff */
[----:B------:R-:W3:Y:S04]  /*32080*/  LDL.LU R29, [R1+0x74c] ;  /* 0x00074c00011d7983 */ /* 0x000ee80000300800 */
[----:B------:R4:W-:Y:S01]  /*32090*/  STL.64 [R1+0x698], R22 ;  /* 0x0006981601007387 */ /* 0x0009e20000100a00 */
[----:B-1----:R-:W-:-:S03]  /*320a0*/  LEA R18, P2, R26, R0, 0x2 ;  /* 0x000000001a127211 */ /* 0x002fc600078410ff */
[----:B------:R1:W-:Y:S01]  /*320b0*/  STL.64 [R1+0x690], R24 ;  /* 0x0006901801007387 */ /* 0x0003e20000100a00 */
[----:B------:R-:W-:-:S03]  /*320c0*/  LEA.HI.X.SX32 R19, R26, R2, 0x2, P2 ;  /* 0x000000021a137211 */ /* 0x000fc600010f16ff */
[----:B------:R-:W3:Y:S01]  /*320d0*/  LDL.LU R20, [R1+0x750] ;  /* 0x0007500001147983 */ /* 0x000ee20000300800 */
[----:B----4-:R-:W-:-:S03]  /*320e0*/  LEA R22, P4, R21, R0, 0x2 ;  /* 0x0000000015167211 */ /* 0x010fc600078810ff */
[----:B------:R-:W4:Y:S01]  /*320f0*/  LDL.LU R30, [R1+0x754] ;  /* 0x00075400011e7983 */ /* 0x000f220000300800 */
[----:B------:R-:W-:-:S03]  /*32100*/  LEA.HI.X.SX32 R23, R21, R2, 0x2, P4 ;  /* 0x0000000215177211 */ /* 0x000fc600020f16ff */
[----:B------:R1:W-:Y:S04]  /*32110*/  STL.64 [R1+0x6b8], R18 ;  /* 0x0006b81201007387 */ /* 0x0003e80000100a00 */
[----:B------:R1:W-:Y:S02]  /*32120*/  STL.64 [R1+0x6c0], R22 ;  /* 0x0006c01601007387 */ /* 0x0003e40000100a00 */
[----:B-1----:R-:W-:-:S04]  /*32130*/  LEA R24, P0, R10, R0, 0x2 ;  /* 0x000000000a187211 */ /* 0x002fc800078010ff */
[----:B------:R-:W-:Y:S02]  /*32140*/  LEA.HI.X.SX32 R25, R10, R2, 0x2, P0 ;  /* 0x000000020a197211 */ /* 0x000fe400000f16ff */
[-C--:B------:R-:W-:Y:S01]  /*32150*/  LEA R18, P2, R31, R0.reuse, 0x2 ;  /* 0x000000001f127211 */ /* 0x080fe200078410ff */
[----:B------:R-:W4:Y:S01]  /*32160*/  LDL.LU R10, [R1+0x758] ;  /* 0x00075800010a7983 */ /* 0x000f220000300800 */
[----:B------:R-:W-:-:S03]  /*32170*/  LEA R22, P4, R27, R0, 0x2 ;  /* 0x000000001b167211 */ /* 0x000fc600078810ff */
        /* <DEDUP_REMOVED lines=11> */
[----:B-1----:R-:W-:-:S03]  /*32230*/  LEA R18, P2, R28, R0, 0x2 ;  /* 0x000000001c127211 */ /* 0x002fc600078410ff */
[----:B------:R-:W4:Y:S01]  /*32240*/  LDL.LU R31, [R1+0x768] ;  /* 0x00076800011f7983 */ /* 0x000f220000300800 */
[----:B------:R-:W-:-:S03]  /*32250*/  LEA R22, P4, R11, R0, 0x2 ;  /* 0x000000000b167211 */ /* 0x000fc600078810ff */
[----:B------:R-:W4:Y:S01]  /*32260*/  LDL.LU R27, [R1+0x76c] ;  /* 0x00076c00011b7983 */ /* 0x000f220000300800 */
[-C--:B------:R-:W-:Y:S02]  /*32270*/  LEA.HI.X.SX32 R19, R28, R2.reuse, 0x2, P2 ;  /* 0x000000021c137211 */ /* 0x080fe400010f16ff */
[----:B------:R-:W-:-:S03]  /*32280*/  LEA.HI.X.SX32 R23, R11, R2, 0x2, P4 ;  /* 0x000000020b177211 */ /* 0x000fc600020f16ff */
[----:B------:R3:W-:Y:S04]  /*32290*/  STL.64 [R1+0x6d8], R18 ;  /* 0x0006d81201007387 */ /* 0x0007e80000100a00 */
[----:B------:R1:W-:Y:S04]  /*322a0*/  STL.64 [R1+0x6d0], R22 ;  /* 0x0006d01601007387 */ /* 0x0003e80000100a00 */
[----:B------:R-:W4:Y:S01]  /*322b0*/  LDL.LU R11, [R1+0x774] ;  /* 0x00077400010b7983 */ /* 0x000f220000300800 */
[----:B--2---:R-:W-:-:S04]  /*322c0*/  LEA R24, P0, R8, R0, 0x2 ;  /* 0x0000000008187211 */ /* 0x004fc800078010ff */
[----:B------:R-:W-:Y:S02]  /*322d0*/  LEA.HI.X.SX32 R25, R8, R2, 0x2, P0 ;  /* 0x0000000208197211 */ /* 0x000fe400000f16ff */
[----:B------:R-:W2:Y:S04]  /*322e0*/  LDL.LU R8, [R1+0x778] ;  /* 0x0007780001087983 */ /* 0x000ea80000300800 */
[----:B------:R4:W-:Y:S04]  /*322f0*/  STL.64 [R1+0x6f8], R24 ;  /* 0x0006f81801007387 */ /* 0x0009e80000100a00 */
[----:B------:R-:W2:Y:S01]  /*32300*/  LDL.LU R28, [R1+0x77c] ;  /* 0x00077c00011c7983 */ /* 0x000ea20000300800 */
[----:B---3--:R-:W-:-:S04]  /*32310*/  LEA R18, P2, R29, R0, 0x2 ;  /* 0x000000001d127211 */ /* 0x008fc800078410ff */
[----:B------:R-:W-:-:S05]  /*32320*/  LEA.HI.X.SX32 R19, R29, R2, 0x2, P2 ;  /* 0x000000021d137211 */ /* 0x000fca00010f16ff */
[----:B------:R3:W-:Y:S01]  /*32330*/  STL.64 [R1+0x700], R18 ;  /* 0x0007001201007387 */ /* 0x0007e20000100a00 */
[----:B-1----:R-:W-:-:S03]  /*32340*/  LEA R22, P4, R20, R0, 0x2 ;  /* 0x0000000014167211 */ /* 0x002fc600078810ff */
[----:B------:R-:W2:Y:S01]  /*32350*/  LDL.LU R29, [R1+0x780] ;  /* 0x00078000011d7983 */ /* 0x000ea20000300800 */
[----:B----4-:R-:W-:Y:S02]  /*32360*/  LEA R24, P0, R30, R0, 0x2 ;  /* 0x000000001e187211 */ /* 0x010fe400078010ff */
[-C--:B------:R-:W-:Y:S02]  /*32370*/  LEA.HI.X.SX32 R23, R20, R2.reuse, 0x2, P4 ;  /* 0x0000000214177211 */ /* 0x080fe400020f16ff */
[----:B------:R-:W-:Y:S01]  /*32380*/  LEA.HI.X.SX32 R25, R30, R2, 0x2, P0 ;  /* 0x000000021e197211 */ /* 0x000fe200000f16ff */
[----:B------:R-:W4:Y:S04]  /*32390*/  LDL.LU R20, [R1+0x784] ;  /* 0x0007840001147983 */ /* 0x000f280000300800 */
[----:B------:R1:W-:Y:S04]  /*323a0*/  STL.64 [R1+0x708], R22 ;  /* 0x0007081601007387 */ /* 0x0003e80000100a00 */
[----:B------:R1:W-:Y:S01]  /*323b0*/  STL.64 [R1+0x730], R24 ;  /* 0x0007301801007387 */ /* 0x0003e20000100a00 */
[----:B---3--:R-:W-:-:S04]  /*323c0*/  LEA R18, P2, R10, R0, 0x2 ;  /* 0x000000000a127211 */ /* 0x008fc800078410ff */
[----:B------:R-:W-:Y:S02]  /*323d0*/  LEA.HI.X.SX32 R19, R10, R2, 0x2, P2 ;  /* 0x000000020a137211 */ /* 0x000fe400010f16ff */
[----:B-1----:R-:W-:-:S03]  /*323e0*/  LEA R22, P4, R26, R0, 0x2 ;  /* 0x000000001a167211 */ /* 0x002fc600078810ff */
[----:B------:R1:W-:Y:S01]  /*323f0*/  STL.64 [R1+0x728], R18 ;  /* 0x0007281201007387 */ /* 0x0003e20000100a00 */
[----:B------:R-:W-:-:S03]  /*32400*/  LEA R24, P0, R21, R0, 0x2 ;  /* 0x0000000015187211 */ /* 0x000fc600078010ff */
[----:B------:R-:W3:Y:S01]  /*32410*/  LDL.LU R10, [R1+0x788] ;  /* 0x00078800010a7983 */ /* 0x000ee20000300800 */
[-C--:B------:R-:W-:Y:S02]  /*32420*/  LEA.HI.X.SX32 R23, R26, R2.reuse, 0x2, P4 ;  /* 0x000000021a177211 */ /* 0x080fe400020f16ff */
[----:B------:R-:W-:Y:S01]  /*32430*/  LEA.HI.X.SX32 R25, R21, R2, 0x2, P0 ;  /* 0x0000000215197211 */ /* 0x000fe200000f16ff */
[----:B------:R-:W3:Y:S04]  /*32440*/  LDL.LU R26, [R1+0x78c] ;  /* 0x00078c00011a7983 */ /* 0x000ee80000300800 */
[----:B------:R1:W-:Y:S02]  /*32450*/  STL.64 [R1+0x720], R22 ;  /* 0x0007201601007387 */ /* 0x0003e40000100a00 */
[----:B-1----:R-:W-:-:S04]  /*32460*/  LEA R18, P2, R17, R0, 0x2 ;  /* 0x0000000011127211 */ /* 0x002fc800078410ff */
[----:B------:R-:W-:Y:S01]  /*32470*/  LEA.HI.X.SX32 R19, R17, R2, 0x2, P2 ;  /* 0x0000000211137211 */ /* 0x000fe200010f16ff */
[----:B------:R1:W-:Y:S04]  /*32480*/  STL.64 [R1+0x718], R24 ;  /* 0x0007181801007387 */ /* 0x0003e80000100a00 */
[----:B------:R1:W-:Y:S04]  /*32490*/  STL.64 [R1+0x710], R18 ;  /* 0x0007101201007387 */ /* 0x0003e80000100a00 */
[----:B------:R-:W3:Y:S01]  /*324a0*/  LDL.LU R17, [R1+0x794] ;  /* 0x0007940001117983 */ /* 0x000ee20000300800 */
[----:B------:R-:W-:-:S02]  /*324b0*/  LEA R22, P4, R31, R0, 0x2 ;  /* 0x000000001f167211 */ /* 0x000fc400078810ff */
[----:B-1----:R-:W-:Y:S01]  /*324c0*/  LEA R24, P0, R27, R0, 0x2 ;  /* 0x000000001b187211 */ /* 0x002fe200078010ff */
[----:B------:R-:W3:Y:S01]  /*324d0*/  LDL.LU R21, [R1+0x798] ;  /* 0x0007980001157983 */ /* 0x000ee20000300800 */
[-C--:B------:R-:W-:Y:S02]  /*324e0*/  LEA.HI.X.SX32 R23, R31, R2.reuse, 0x2, P4 ;  /* 0x000000021f177211 */ /* 0x080fe400020f16ff */
[----:B------:R-:W-:Y:S01]  /*324f0*/  LEA.HI.X.SX32 R25, R27, R2, 0x2, P0 ;  /* 0x000000021b197211 */ /* 0x000fe200000f16ff */
[----:B------:R-:W3:Y:S04]  /*32500*/  LDL.LU R30, [R1+0x79c] ;  /* 0x00079c00011e7983 */ /* 0x000ee80000300800 */
[----:B------:R2:W-:Y:S01]  /*32510*/  STL.64 [R1+0x738], R22 ;  /* 0x0007381601007387 */ /* 0x0005e20000100a00 */
[----:B------:R-:W-:-:S03]  /*32520*/  LEA R18, P2, R11, R0, 0x2 ;  /* 0x000000000b127211 */ /* 0x000fc600078410ff */
[----:B------:R1:W-:Y:S04]  /*32530*/  STL.64 [R1+0x740], R24 ;  /* 0x0007401801007387 */ /* 0x0003e80000100a00 */
[----:B------:R-:W3:Y:S01]  /*32540*/  LDL.LU R27, [R1+0x7a4] ;  /* 0x0007a400011b7983 */ /* 0x000ee20000300800 */
[----:B------:R-:W-:-:S03]  /*32550*/  LEA.HI.X.SX32 R19, R11, R2, 0x2, P2 ;  /* 0x000000020b137211 */ /* 0x000fc600010f16ff */
[----:B------:R-:W3:Y:S04]  /*32560*/  LDL.LU R11, [R1+0x7ac] ;  /* 0x0007ac00010b7983 */ /* 0x000ee80000300800 */
[----:B------:R1:W-:Y:S01]  /*32570*/  STL.64 [R1+0x748], R18 ;  /* 0x0007481201007387 */ /* 0x0003e20000100a00 */
[----:B--2---:R-:W-:-:S04]  /*32580*/  LEA R22, P4, R8, R0, 0x2 ;  /* 0x0000000008167211 */ /* 0x004fc800078810ff */
[----:B------:R-:W-:Y:S02]  /*32590*/  LEA.HI.X.SX32 R23, R8, R2, 0x2, P4 ;  /* 0x0000000208177211 */ /* 0x000fe400020f16ff */
[----:B------:R-:W2:Y:S01]  /*325a0*/  LDL.LU R8, [R1+0x7bc] ;  /* 0x0007bc0001087983 */ /* 0x000ea20000300800 */
[----:B-1----:R-:W-:-:S03]  /*325b0*/  LEA R24, P0, R28, R0, 0x2 ;  /* 0x000000001c187211 */ /* 0x002fc600078010ff */
[----:B------:R4:W-:Y:S01]  /*325c0*/  STL.64 [R1+0x770], R22 ;  /* 0x0007701601007387 */ /* 0x0009e20000100a00 */
[----:B------:R-:W-:-:S05]  /*325d0*/  LEA.HI.X.SX32 R25, R28, R2, 0x2, P0 ;  /* 0x000000021c197211 */ /* 0x000fca00000f16ff */
[----:B------:R3:W-:Y:S04]  /*325e0*/  STL.64 [R1+0x768], R24 ;  /* 0x0007681801007387 */ /* 0x0007e80000100a00 */
[----:B------:R-:W2:Y:S01]  /*325f0*/  LDL.LU R28, [R1+0x7c4] ;  /* 0x0007c400011c7983 */ /* 0x000ea20000300800 */
[----:B------:R-:W-:-:S04]  /*32600*/  LEA R18, P2, R29, R0, 0x2 ;  /* 0x000000001d127211 */ /* 0x000fc800078410ff */
[----:B------:R-:W-:Y:S02]  /*32610*/  LEA.HI.X.SX32 R19, R29, R2, 0x2, P2 ;  /* 0x000000021d137211 */ /* 0x000fe400010f16ff */
[----:B------:R-:W2:Y:S01]  /*32620*/  LDL.LU R29, [R1+0x7cc] ;  /* 0x0007cc00011d7983 */ /* 0x000ea20000300800 */
[----:B----4-:R-:W-:-:S04]  /*32630*/  LEA R22, P4, R20, R0, 0x2 ;  /* 0x0000000014167211 */ /* 0x010fc800078810ff */
[----:B------:R-:W-:Y:S01]  /*32640*/  LEA.HI.X.SX32 R23, R20, R2, 0x2, P4 ;  /* 0x0000000214177211 */ /* 0x000fe200020f16ff */
[----:B------:R1:W-:Y:S04]  /*32650*/  STL.64 [R1+0x760], R18 ;  /* 0x0007601201007387 */ /* 0x0003e80000100a00 */
[----:B------:R4:W-:Y:S04]  /*32660*/  STL.64 [R1+0x758], R22 ;  /* 0x0007581601007387 */ /* 0x0009e80000100a00 */
[----:B------:R-:W2:Y:S01]  /*32670*/  LDL.LU R20, [R1+0x7d4] ;  /* 0x0007d40001147983 */ /* 0x000ea20000300800 */
[----:B---3--:R-:W-:-:S02]  /*32680*/  LEA R24, P0, R10, R0, 0x2 ;  /* 0x000000000a187211 */ /* 0x008fc400078010ff */
[----:B-1----:R-:W-:Y:S02]  /*32690*/  LEA R18, P2, R26, R0, 0x2 ;  /* 0x000000001a127211 */ /* 0x002fe400078410ff */
[-C--:B------:R-:W-:Y:S02]  /*326a0*/  LEA.HI.X.SX32 R25, R10, R2.reuse, 0x2, P0 ;  /* 0x000000020a197211 */ /* 0x080fe400000f16ff */
[----:B------:R-:W-:Y:S01]  /*326b0*/  LEA.HI.X.SX32 R19, R26, R2, 0x2, P2 ;  /* 0x000000021a137211 */ /* 0x000fe200010f16ff */
[----:B------:R-:W3:Y:S04]  /*326c0*/  LDL.LU R10, [R1+0x7d8] ;  /* 0x0007d800010a7983 */ /* 0x000ee80000300800 */
[----:B------:R1:W-:Y:S04]  /*326d0*/  STL.64 [R1+0x750], R24 ;  /* 0x0007501801007387 */ /* 0x0003e80000100a00 */
[----:B------:R1:W-:Y:S04]  /*326e0*/  STL.64 [R1+0x778], R18 ;  /* 0x0007781201007387 */ /* 0x0003e80000100a00 */
[----:B------:R-:W3:Y:S01]  /*326f0*/  LDL.LU R26, [R1+0x7dc] ;  /* 0x0007dc00011a7983 */ /* 0x000ee20000300800 */
[----:B----4-:R-:W-:-:S04]  /*32700*/  LEA R22, P4, R17, R0, 0x2 ;  /* 0x0000000011167211 */ /* 0x010fc800078810ff */
[----:B------:R-:W-:-:S05]  /*32710*/  LEA.HI.X.SX32 R23, R17, R2, 0x2, P4 ;  /* 0x0000000211177211 */ /* 0x000fca00020f16ff */
[----:B------:R4:W-:Y:S04]  /*32720*/  STL.64 [R1+0x780], R22 ;  /* 0x0007801601007387 */ /* 0x0009e80000100a00 */
[----:B------:R-:W3:Y:S01]  /*32730*/  LDL.LU R17, [R1+0x7e4] ;  /* 0x0007e40001117983 */ /* 0x000ee20000300800 */
[CC--:B-1----:R-:W-:Y:S02]  /*32740*/  LEA R24, P0, R21.reuse, R0.reuse, 0x2 ;  /* 0x0000000015187211 */ /* 0x0c2fe400078010ff */
[C---:B------:R-:W-:Y:S01]  /*32750*/  LEA R18, P2, R30.reuse, R0, 0x2 ;  /* 0x000000001e127211 */ /* 0x040fe200078410ff */
[----:B------:R-:W3:Y:S01]  /*32760*/  LDL.LU R31, [R1+0x7ec] ;  /* 0x0007ec00011f7983 */ /* 0x000ee20000300800 */
[----:B------:R-:W-:Y:S02]  /*32770*/  LEA.HI.X.SX32 R25, R21, R2, 0x2, P0 ;  /* 0x0000000215197211 */ /* 0x000fe400000f16ff */
[----:B----4-:R-:W-:Y:S01]  /*32780*/  LEA R22, P4, R27, R0, 0x2 ;  /* 0x000000001b167211 */ /* 0x010fe200078810ff */
[----:B------:R-:W3:Y:S01]  /*32790*/  LDL.LU R21, [R1+0x7fc] ;  /* 0x0007fc0001157983 */ /* 0x000ee20000300800 */
[----:B------:R-:W-:-:S02]  /*327a0*/  LEA.HI.X.SX32 R19, R30, R2, 0x2, P2 ;  /* 0x000000021e137211 */ /* 0x000fc400010f16ff */
[----:B------:R-:W-:Y:S01]  /*327b0*/  LEA.HI.X.SX32 R23, R27, R2, 0x2, P4 ;  /* 0x000000021b177211 */ /* 0x000fe200020f16ff */
[----:B------:R1:W-:Y:S04]  /*327c0*/  STL.64 [R1+0x788], R24 ;  /* 0x0007881801007387 */ /* 0x0003e80000100a00 */
[----:B------:R2:W-:Y:S04]  /*327d0*/  STL.64 [R1+0x790], R18 ;  /* 0x0007901201007387 */ /* 0x0005e80000100a00 */
[----:B------:R2:W-:Y:S01]  /*327e0*/  STL.64 [R1+0x7b0], R22 ;  /* 0x0007b01601007387 */ /* 0x0005e20000100a00 */
[----:B-1----:R-:W-:-:S03]  /*327f0*/  LEA R24, P0, R11, R0, 0x2 ;  /* 0x000000000b187211 */ /* 0x002fc600078010ff */
[----:B------:R-:W3:Y:S01]  /*32800*/  LDL.LU R27, [R1+0x804] ;  /* 0x00080400011b7983 */ /* 0x000ee20000300800 */
[----:B------:R-:W-:-:S03]  /*32810*/  LEA.HI.X.SX32 R25, R11, R2, 0x2, P0 ;  /* 0x000000020b197211 */ /* 0x000fc600000f16ff */
[----:B------:R-:W3:Y:S04]  /*32820*/  LDL.LU R11, [R1+0x80c] ;  /* 0x00080c00010b7983 */ /* 0x000ee80000300800 */
[----:B------:R1:W-:Y:S01]  /*32830*/  STL.64 [R1+0x7a8], R24 ;  /* 0x0007a81801007387 */ /* 0x0003e20000100a00 */
[----:B--2---:R-:W-:-:S04]  /*32840*/  LEA R18, P2, R8, R0, 0x2 ;  /* 0x0000000008127211 */ /* 0x004fc800078410ff */
[----:B------:R-:W-:-:S05]  /*32850*/  LEA.HI.X.SX32 R19, R8, R2, 0x2, P2 ;  /* 0x0000000208137211 */ /* 0x000fca00010f16ff */
[----:B------:R2:W-:Y:S04]  /*32860*/  STL.64 [R1+0x7a0], R18 ;  /* 0x0007a01201007387 */ /* 0x0005e80000100a00 */
[----:B------:R-:W4:Y:S01]  /*32870*/  LDL.LU R8, [R1+0x814] ;  /* 0x0008140001087983 */ /* 0x000f220000300800 */
[----:B------:R-:W-:-:S03]  /*32880*/  LEA R22, P4, R28, R0, 0x2 ;  /* 0x000000001c167211 */ /* 0x000fc600078810ff */
[----:B------:R-:W4:Y:S01]  /*32890*/  LDL.LU R30, [R1+0x818] ;  /* 0x00081800011e7983 */ /* 0x000f220000300800 */
[----:B------:R-:W-:-:S05]  /*328a0*/  LEA.HI.X.SX32 R23, R28, R2, 0x2, P4 ;  /* 0x000000021c177211 */ /* 0x000fca00020f16ff */
[----:B------:R3:W-:Y:S01]  /*328b0*/  STL.64 [R1+0x798], R22 ;  /* 0x0007981601007387 */ /* 0x0007e20000100a00 */
[----:B-1----:R-:W-:-:S04]  /*328c0*/  LEA R24, P0, R29, R0, 0x2 ;  /* 0x000000001d187211 */ /* 0x002fc800078010ff */
[----:B------:R-:W-:-:S05]  /*328d0*/  LEA.HI.X.SX32 R25, R29, R2, 0x2, P0 ;  /* 0x000000021d197211 */ /* 0x000fca00000f16ff */
[----:B------:R1:W-:Y:S04]  /*328e0*/  STL.64 [R1+0x7b8], R24 ;  /* 0x0007b81801007387 */ /* 0x0003e80000100a00 */
[----:B------:R-:W4:Y:S01]  /*328f0*/  LDL.LU R28, [R1+0x81c] ;  /* 0x00081c00011c7983 */ /* 0x000f220000300800 */
[----:B--2---:R-:W-:-:S04]  /*32900*/  LEA R18, P2, R20, R0, 0x2 ;  /* 0x0000000014127211 */ /* 0x004fc800078410ff */
[----:B------:R-:W-:Y:S02]  /*32910*/  LEA.HI.X.SX32 R19, R20, R2, 0x2, P2 ;  /* 0x0000000214137211 */ /* 0x000fe400010f16ff */
[----:B------:R-:W2:Y:S04]  /*32920*/  LDL.LU R20, [R1+0x824] ;  /* 0x0008240001147983 */ /* 0x000ea80000300800 */
[----:B------:R1:W-:Y:S01]  /*32930*/  STL.64 [R1+0x7c0], R18 ;  /* 0x0007c01201007387 */ /* 0x0003e20000100a00 */
[----:B---3--:R-:W-:-:S04]  /*32940*/  LEA R22, P4, R10, R0, 0x2 ;  /* 0x000000000a167211 */ /* 0x008fc800078810ff */
[----:B------:R-:W-:Y:S02]  /*32950*/  LEA.HI.X.SX32 R23, R10, R2, 0x2, P4 ;  /* 0x000000020a177211 */ /* 0x000fe400020f16ff */
[----:B------:R-:W3:Y:S01]  /*32960*/  LDL.LU R10, [R1+0x82c] ;  /* 0x00082c00010a7983 */ /* 0x000ee20000300800 */
[----:B-1----:R-:W-:-:S04]  /*32970*/  LEA R24, P0, R26, R0, 0x2 ;  /* 0x000000001a187211 */ /* 0x002fc800078010ff */
[----:B------:R-:W-:Y:S01]  /*32980*/  LEA.HI.X.SX32 R25, R26, R2, 0x2, P0 ;  /* 0x000000021a197211 */ /* 0x000fe200000f16ff */
[----:B------:R1:W-:Y:S04]  /*32990*/  STL.64 [R1+0x7c8], R22 ;  /* 0x0007c81601007387 */ /* 0x0003e80000100a00 */
[----:B------:R1:W-:Y:S01]  /*329a0*/  STL.64 [R1+0x7d0], R24 ;  /* 0x0007d01801007387 */ /* 0x0003e20000100a00 */
[----:B------:R-:W-:-:S04]  /*329b0*/  LEA R18, P2, R17, R0, 0x2 ;  /* 0x0000000011127211 */ /* 0x000fc800078410ff */
[----:B------:R-:W-:-:S05]  /*329c0*/  LEA.HI.X.SX32 R19, R17, R2, 0x2, P2 ;  /* 0x0000000211137211 */ /* 0x000fca00010f16ff */
[----:B------:R1:W-:Y:S04]  /*329d0*/  STL.64 [R1+0x7f0], R18 ;  /* 0x0007f01201007387 */ /* 0x0003e80000100a00 */
[----:B------:R-:W3:Y:S01]  /*329e0*/  LDL.LU R17, [R1+0x83c] ;  /* 0x00083c0001117983 */ /* 0x000ee20000300800 */
[-C--:B-1----:R-:W-:Y:S02]  /*329f0*/  LEA R22, P4, R31, R0.reuse, 0x2 ;  /* 0x000000001f167211 */ /* 0x082fe400078810ff */
[----:B------:R-:W-:Y:S01]  /*32a00*/  LEA R24, P0, R21, R0, 0x2 ;  /* 0x0000000015187211 */ /* 0x000fe200078010ff */
[----:B------:R-:W3:Y:S01]  /*32a10*/  LDL.LU R29, [R1+0x844] ;  /* 0x00084400011d7983 */ /* 0x000ee20000300800 */
[----:B------:R-:W-:-:S03]  /*32a20*/  LEA.HI.X.SX32 R23, R31, R2, 0x2, P4 ;  /* 0x000000021f177211 */ /* 0x000fc600020f16ff */
[----:B------:R-:W3:Y:S01]  /*32a30*/  LDL.LU R26, [R1+0x84c] ;  /* 0x00084c00011a7983 */ /* 0x000ee20000300800 */
[----:B------:R-:W-:-:S03]  /*32a40*/  LEA.HI.X.SX32 R25, R21, R2, 0x2, P0 ;  /* 0x0000000215197211 */ /* 0x000fc600000f16ff */
[----:B------:R1:W-:Y:S01]  /*32a50*/  STL.64 [R1+0x7e8], R22 ;  /* 0x0007e81601007387 */ /* 0x0003e20000100a00 */
[----:B------:R-:W-:-:S04]  /*32a60*/  LEA R18, P2, R27, R0, 0x2 ;  /* 0x000000001b127211 */ /* 0x000fc800078410ff */
[----:B------:R-:W-:Y:S01]  /*32a70*/  LEA.HI.X.SX32 R19, R27, R2, 0x2, P2 ;  /* 0x000000021b137211 */ /* 0x000fe200010f16ff */
[----:B------:R4:W-:Y:S04]  /*32a80*/  STL.64 [R1+0x7e0], R24 ;  /* 0x0007e01801007387 */ /* 0x0009e80000100a00 */
[----:B------:R-:W3:Y:S01]  /*32a90*/  LDL.LU R21, [R1+0x854] ;  /* 0x0008540001157983 */ /* 0x000ee20000300800 */
[----:B-1----:R-:W-:-:S04]  /*32aa0*/  LEA R22, P4, R11, R0, 0x2 ;  /* 0x000000000b167211 */ /* 0x002fc800078810ff */
[----:B------:R-:W-:Y:S01]  /*32ab0*/  LEA.HI.X.SX32 R23, R11, R2, 0x2, P4 ;  /* 0x000000020b177211 */ /* 0x000fe200020f16ff */
[----:B------:R1:W-:Y:S04]  /*32ac0*/  STL.64 [R1+0x7d8], R18 ;  /* 0x0007d81201007387 */ /* 0x0003e80000100a00 */
[----:B------:R-:W3:Y:S04]  /*32ad0*/  LDL.LU R27, [R1+0x858] ;  /* 0x00085800011b7983 */ /* 0x000ee80000300800 */
[----:B------:R1:W-:Y:S04]  /*32ae0*/  STL.64 [R1+0x7f8], R22 ;  /* 0x0007f81601007387 */ /* 0x0003e80000100a00 */
[----:B------:R-:W3:Y:S04]  /*32af0*/  LDL.LU R11, [R1+0x85c] ;  /* 0x00085c00010b7983 */ /* 0x000ee80000300800 */
[----:B------:R-:W3:Y:S01]  /*32b00*/  LDL.LU R31, [R1+0x864] ;  /* 0x00086400011f7983 */ /* 0x000ee20000300800 */
[----:B----4-:R-:W-:-:S02]  /*32b10*/  LEA R24, P0, R8, R0, 0x2 ;  /* 0x0000000008187211 */ /* 0x010fc400078010ff */
[----:B-1----:R-:W-:Y:S02]  /*32b20*/  LEA R18, P2, R30, R0, 0x2 ;  /* 0x000000001e127211 */ /* 0x002fe400078410ff */
[-C--:B------:R-:W-:Y:S02]  /*32b30*/  LEA.HI.X.SX32 R25, R8, R2.reuse, 0x2, P0 ;  /* 0x0000000208197211 */ /* 0x080fe400000f16ff */
[----:B------:R-:W-:Y:S01]  /*32b40*/  LEA.HI.X.SX32 R19, R30, R2, 0x2, P2 ;  /* 0x000000021e137211 */ /* 0x000fe200010f16ff */
[----:B------:R-:W4:Y:S04]  /*32b50*/  LDL.LU R8, [R1+0x86c] ;  /* 0x00086c0001087983 */ /* 0x000f280000300800 */
[----:B------:R2:W-:Y:S04]  /*32b60*/  STL.64 [R1+0x800], R24 ;  /* 0x0008001801007387 */ /* 0x0005e80000100a00 */
[----:B------:R3:W-:Y:S01]  /*32b70*/  STL.64 [R1+0x808], R18 ;  /* 0x0008081201007387 */ /* 0x0007e20000100a00 */
[----:B------:R-:W-:-:S04]  /*32b80*/  LEA R22, P4, R28, R0, 0x2 ;  /* 0x000000001c167211 */ /* 0x000fc800078810ff */
[----:B------:R-:W-:Y:S02]  /*32b90*/  LEA.HI.X.SX32 R23, R28, R2, 0x2, P4 ;  /* 0x000000021c177211 */ /* 0x000fe400020f16ff */
[----:B--2---:R-:W-:-:S03]  /*32ba0*/  LEA R24, P0, R20, R0, 0x2 ;  /* 0x0000000014187211 */ /* 0x004fc600078010ff */
[----:B------:R1:W-:Y:S01]  /*32bb0*/  STL.64 [R1+0x810], R22 ;  /* 0x0008101601007387 */ /* 0x0003e20000100a00 */
[----:B------:R-:W-:-:S03]  /*32bc0*/  LEA.HI.X.SX32 R25, R20, R2, 0x2, P0 ;  /* 0x0000000214197211 */ /* 0x000fc600000f16ff */
[----:B------:R-:W2:Y:S04]  /*32bd0*/  LDL.LU R28, [R1+0x87c] ;  /* 0x00087c00011c7983 */ /* 0x000ea80000300800 */
[----:B------:R-:W2:Y:S04]  /*32be0*/  LDL.LU R20, [R1+0x884] ;  /* 0x0008840001147983 */ /* 0x000ea80000300800 */
[----:B------:R1:W-:Y:S01]  /*32bf0*/  STL.64 [R1+0x830], R24 ;  /* 0x0008301801007387 */ /* 0x0003e20000100a00 */
[----:B---3--:R-:W-:-:S04]  /*32c00*/  LEA R18, P2, R10, R0, 0x2 ;  /* 0x000000000a127211 */ /* 0x008fc800078410ff */
[----:B------:R-:W-:-:S05]  /*32c10*/  LEA.HI.X.SX32 R19, R10, R2, 0x2, P2 ;  /* 0x000000020a137211 */ /* 0x000fca00010f16ff */
[----:B------:R3:W-:Y:S01]  /*32c20*/  STL.64 [R1+0x828], R18 ;  /* 0x0008281201007387 */ /* 0x0007e20000100a00 */
[----:B-1----:R-:W-:-:S04]  /*32c30*/  LEA R22, P4, R17, R0, 0x2 ;  /* 0x0000000011167211 */ /* 0x002fc800078810ff */
[----:B------:R-:W-:-:S05]  /*32c40*/  LEA.HI.X.SX32 R23, R17, R2, 0x2, P4 ;  /* 0x0000000211177211 */ /* 0x000fca00020f16ff */
[----:B------:R1:W-:Y:S04]  /*32c50*/  STL.64 [R1+0x820], R22 ;  /* 0x0008201601007387 */ /* 0x0003e80000100a00 */
[----:B------:R-:W2:Y:S01]  /*32c60*/  LDL.LU R17, [R1+0x88c] ;  /* 0x00088c0001117983 */ /* 0x000ea20000300800 */
[CC--:B------:R-:W-:Y:S02]  /*32c70*/  LEA R24, P0, R29.reuse, R0.reuse, 0x2 ;  /* 0x000000001d187211 */ /* 0x0c0fe400078010ff */
[C---:B---3--:R-:W-:Y:S01]  /*32c80*/  LEA R18, P2, R26.reuse, R0, 0x2 ;  /* 0x000000001a127211 */ /* 0x048fe200078410ff */
[----:B------:R-:W3:Y:S01]  /*32c90*/  LDL.LU R10, [R1+0x894] ;  /* 0x00089400010a7983 */ /* 0x000ee20000300800 */
[-C--:B------:R-:W-:Y:S02]  /*32ca0*/  LEA.HI.X.SX32 R25, R29, R2.reuse, 0x2, P0 ;  /* 0x000000021d197211 */ /* 0x080fe400000f16ff */
[----:B------:R-:W-:Y:S01]  /*32cb0*/  LEA.HI.X.SX32 R19, R26, R2, 0x2, P2 ;  /* 0x000000021a137211 */ /* 0x000fe200010f16ff */
[----:B------:R-:W3:Y:S01]  /*32cc0*/  LDL.LU R29, [R1+0x898] ;  /* 0x00089800011d7983 */ /* 0x000ee20000300800 */
[----:B-1----:R-:W-:-:S03]  /*32cd0*/  LEA R22, P4, R21, R0, 0x2 ;  /* 0x0000000015167211 */ /* 0x002fc600078810ff */
[----:B------:R1:W-:Y:S04]  /*32ce0*/  STL.64 [R1+0x818], R24 ;  /* 0x0008181801007387 */ /* 0x0003e80000100a00 */
[----:B------:R-:W3:Y:S01]  /*32cf0*/  LDL.LU R3, [R1+0x89c] ;  /* 0x00089c0001037983 */ /* 0x000ee20000300800 */
[----:B------:R-:W-:-:S03]  /*32d00*/  LEA.HI.X.SX32 R23, R21, R2, 0x2, P4 ;  /* 0x0000000215177211 */ /* 0x000fc600020f16ff */
[----:B------:R1:W-:Y:S02]  /*32d10*/  STL.64 [R1+0x838], R18 ;  /* 0x0008381201007387 */ /* 0x0003e40000100a00 */
[C---:B-1----:R-:W-:Y:S02]  /*32d20*/  LEA R24, P0, R27.reuse, R0, 0x2 ;  /* 0x000000001b187211 */ /* 0x042fe400078010ff */
[----:B------:R-:W3:Y:S02]  /*32d30*/  LDL.LU R21, [R1+0x8a4] ;  /* 0x0008a40001157983 */ /* 0x000ee40000300800 */
[----:B------:R-:W-:Y:S02]  /*32d40*/  LEA.HI.X.SX32 R25, R27, R2, 0x2, P0 ;  /* 0x000000021b197211 */ /* 0x000fe400000f16ff */
[C---:B------:R-:W-:Y:S01]  /*32d50*/  LEA R18, P2, R11.reuse, R0, 0x2 ;  /* 0x000000000b127211 */ /* 0x040fe200078410ff */
[----:B------:R-:W-:Y:S03]  /*32d60*/  STL.64 [R1+0x840], R22 ;  /* 0x0008401601007387 */ /* 0x000fe60000100a00 */
[----:B------:R-:W-:Y:S01]  /*32d70*/  LEA.HI.X.SX32 R19, R11, R2, 0x2, P2 ;  /* 0x000000020b137211 */ /* 0x000fe200010f16ff */
[----:B------:R-:W-:Y:S04]  /*32d80*/  STL.64 [R1+0x848], R24 ;  /* 0x0008481801007387 */ /* 0x000fe80000100a00 */
[----:B------:R1:W-:Y:S02]  /*32d90*/  STL.64 [R1+0x850], R18 ;  /* 0x0008501201007387 */ /* 0x0003e40000100a00 */
[----:B-1----:R-:W-:-:S02]  /*32da0*/  IMAD.MOV.U32 R18, RZ, RZ, R16 ;  /* 0x000000ffff127224 */ /* 0x002fc400078e0010 */
[----:B------:R-:W-:Y:S02]  /*32db0*/  IMAD.MOV.U32 R16, RZ, RZ, R15 ;  /* 0x000000ffff107224 */ /* 0x000fe400078e000f */
[----:B------:R-:W3:Y:S01]  /*32dc0*/  LDL.LU R15, [R1+0x8ac] ;  /* 0x0008ac00010f7983 */ /* 0x000ee20000300800 */
[----:B------:R-:W-:-:S03]  /*32dd0*/  LEA R22, P4, R31, R0, 0x2 ;  /* 0x000000001f167211 */ /* 0x000fc600078810ff */
[----:B------:R-:W3:Y:S01]  /*32de0*/  LDL.LU R19, [R1+0x8bc] ;  /* 0x0008bc0001137983 */ /* 0x000ee20000300800 */
[----:B------:R-:W-:-:S03]  /*32df0*/  LEA.HI.X.SX32 R23, R31, R2, 0x2, P4 ;  /* 0x000000021f177211 */ /* 0x000fc600020f16ff */
[----:B------:R-:W3:Y:S04]  /*32e00*/  LDL.LU R11, [R1+0x8c4] ;  /* 0x0008c400010b7983 */ /* 0x000ee80000300800 */
[----:B------:R1:W-:Y:S01]  /*32e10*/  STL.64 [R1+0x870], R22 ;  /* 0x0008701601007387 */ /* 0x0003e20000100a00 */
[----:B----4-:R-:W-:-:S04]  /*32e20*/  LEA R24, P0, R8, R0, 0x2 ;  /* 0x0000000008187211 */ /* 0x010fc800078010ff */
[----:B------:R-:W-:-:S05]  /*32e30*/  LEA.HI.X.SX32 R25, R8, R2, 0x2, P0 ;  /* 0x0000000208197211 */ /* 0x000fca00000f16ff */
[----:B------:R-:W-:Y:S04]  /*32e40*/  STL.64 [R1+0x868], R24 ;  /* 0x0008681801007387 */ /* 0x000fe80000100a00 */
[----:B------:R-:W4:Y:S01]  /*32e50*/  LDL.LU R8, [R1+0x8cc] ;  /* 0x0008cc0001087983 */ /* 0x000f220000300800 */
[-C--:B--2---:R-:W-:Y:S02]  /*32e60*/  LEA R26, P2, R28, R0.reuse, 0x2 ;  /* 0x000000001c1a7211 */ /* 0x084fe400078410ff */
[----:B-1----:R-:W-:Y:S02]  /*32e70*/  LEA R22, P4, R20, R0, 0x2 ;  /* 0x0000000014167211 */ /* 0x002fe400078810ff */
[-C--:B------:R-:W-:Y:S02]  /*32e80*/  LEA.HI.X.SX32 R27, R28, R2.reuse, 0x2, P2 ;  /* 0x000000021c1b7211 */ /* 0x080fe400010f16ff */
[----:B------:R-:W-:-:S03]  /*32e90*/  LEA.HI.X.SX32 R23, R20, R2, 0x2, P4 ;  /* 0x0000000214177211 */ /* 0x000fc600020f16ff */
[----:B------:R-:W-:Y:S04]  /*32ea0*/  STL.64 [R1+0x860], R26 ;  /* 0x0008601a01007387 */ /* 0x000fe80000100a00 */
[----:B------:R1:W-:Y:S04]  /*32eb0*/  STL.64 [R1+0x858], R22 ;  /* 0x0008581601007387 */ /* 0x0003e80000100a00 */
[----:B-1----:R-:W2:Y:S01]  /*32ec0*/  LDL.LU R23, [R1+0x8d4] ;  /* 0x0008d40001177983 */ /* 0x002ea20000300800 */
[----:B------:R-:W-:-:S04]  /*32ed0*/  LEA R24, P0, R17, R0, 0x2 ;  /* 0x0000000011187211 */ /* 0x000fc800078010ff */
[----:B------:R-:W-:Y:S02]  /*32ee0*/  LEA.HI.X.SX32 R25, R17, R2, 0x2, P0 ;  /* 0x0000000211197211 */ /* 0x000fe400000f16ff */
[----:B------:R-:W2:Y:S04]  /*32ef0*/  LDL.LU R17, [R1+0x8d8] ;  /* 0x0008d80001117983 */ /* 0x000ea80000300800 */
[----:B------:R-:W2:Y:S04]  /*32f00*/  LDL.LU R22, [R1+0x8dc] ;  /* 0x0008dc0001167983 */ /* 0x000ea80000300800 */
[----:B------:R1:W-:Y:S04]  /*32f10*/  STL.64 [R1+0x878], R24 ;  /* 0x0008781801007387 */ /* 0x0003e80000100a00 */
[----:B------:R-:W2:Y:S01]  /*32f20*/  LDL.LU R20, [R1+0x8e4] ;  /* 0x0008e40001147983 */ /* 0x000ea20000300800 */
[----:B---3--:R-:W-:-:S04]  /*32f30*/  LEA R30, P2, R10, R0, 0x2 ;  /* 0x000000000a1e7211 */ /* 0x008fc800078410ff */
[----:B------:R-:W-:Y:S01]  /*32f40*/  LEA.HI.X.SX32 R31, R10, R2, 0x2, P2 ;  /* 0x000000020a1f7211 */ /* 0x000fe200010f16ff */
[----:B------:R-:W-:Y:S02]  /*32f50*/  IMAD.MOV.U32 R10, RZ, RZ, R13 ;  /* 0x000000ffff0a7224 */ /* 0x000fe400078e000d */
[----:B------:R-:W3:Y:S01]  /*32f60*/  LDL.LU R13, [R1+0x8ec] ;  /* 0x0008ec00010d7983 */ /* 0x000ee20000300800 */
[----:B------:R-:W-:-:S04]  /*32f70*/  LEA R26, P4, R29, R0, 0x2 ;  /* 0x000000001d1a7211 */ /* 0x000fc800078810ff */
[----:B------:R-:W-:Y:S01]  /*32f80*/  LEA.HI.X.SX32 R27, R29, R2, 0x2, P4 ;  /* 0x000000021d1b7211 */ /* 0x000fe200020f16ff */
[----:B------:R1:W-:Y:S02]  /*32f90*/  STL.64 [R1+0x880], R30 ;  /* 0x0008801e01007387 */ /* 0x0003e40000100a00 */
[C---:B-1----:R-:W-:Y:S02]  /*32fa0*/  LEA R24, P0, R3.reuse, R0, 0x2 ;  /* 0x0000000003187211 */ /* 0x042fe400078010ff */
[----:B------:R1:W-:Y:S02]  /*32fb0*/  STL.64 [R1+0x888], R26 ;  /* 0x0008881a01007387 */ /* 0x0003e40000100a00 */
[----:B------:R-:W-:Y:S02]  /*32fc0*/  LEA.HI.X.SX32 R25, R3, R2, 0x2, P0 ;  /* 0x0000000203197211 */ /* 0x000fe400000f16ff */
[----:B------:R-:W3:Y:S01]  /*32fd0*/  LDL.LU R28, [R1+0x8fc] ;  /* 0x0008fc00011c7983 */ /* 0x000ee20000300800 */
[----:B------:R-:W-:-:S03]  /*32fe0*/  LEA R30, P2, R21, R0, 0x2 ;  /* 0x00000000151e7211 */ /* 0x000fc600078410ff */
[----:B------:R-:W3:Y:S01]  /*32ff0*/  LDL.LU R29, [R1+0x904] ;  /* 0x00090400011d7983 */ /* 0x000ee20000300800 */
[----:B------:R-:W-:-:S03]  /*33000*/  LEA.HI.X.SX32 R31, R21, R2, 0x2, P2 ;  /* 0x00000002151f7211 */ /* 0x000fc600010f16ff */
[----:B------:R1:W-:Y:S02]  /*33010*/  STL.64 [R1+0x890], R24 ;  /* 0x0008901801007387 */ /* 0x0003e40000100a00 */
[----:B-1----:R-:W-:-:S04]  /*33020*/  LEA R26, P4, R15, R0, 0x2 ;  /* 0x000000000f1a7211 */ /* 0x002fc800078810ff */
[----:B------:R-:W-:Y:S01]  /*33030*/  LEA.HI.X.SX32 R27, R15, R2, 0x2, P4 ;  /* 0x000000020f1b7211 */ /* 0x000fe200020f16ff */
[----:B------:R1:W-:Y:S04]  /*33040*/  STL.64 [R1+0x8b0], R30 ;  /* 0x0008b01e01007387 */ /* 0x0003e80000100a00 */
[----:B------:R4:W-:Y:S04]  /*33050*/  STL.64 [R1+0x8a8], R26 ;  /* 0x0008a81a01007387 */ /* 0x0009e80000100a00 */
[----:B------:R-:W3:Y:S01]  /*33060*/  LDL.LU R15, [R1+0x90c] ;  /* 0x00090c00010f7983 */ /* 0x000ee20000300800 */
[----:B------:R-:W-:-:S03]  /*33070*/  LEA R24, P0, R19, R0, 0x2 ;  /* 0x0000000013187211 */ /* 0x000fc600078010ff */
[----:B------:R-:W3:Y:S01]  /*33080*/  LDL.LU R21, [R1+0x914] ;  /* 0x0009140001157983 */ /* 0x000ee20000300800 */
[----:B------:R-:W-:-:S03]  /*33090*/  LEA.HI.X.SX32 R25, R19, R2, 0x2, P0 ;  /* 0x0000000213197211 */ /* 0x000fc600000f16ff */
[----:B------:R-:W3:Y:S01]  /*330a0*/  LDL.LU R19, [R1+0x918] ;  /* 0x0009180001137983 */ /* 0x000ee20000300800 */
[----:B-1----:R-:W-:-:S04]  /*330b0*/  LEA R30, P2, R11, R0, 0x2 ;  /* 0x000000000b1e7211 */ /* 0x002fc800078410ff */
[----:B------:R-:W-:Y:S01]  /*330c0*/  LEA.HI.X.SX32 R31, R11, R2, 0x2, P2 ;  /* 0x000000020b1f7211 */ /* 0x000fe200010f16ff */
[----:B------:R2:W-:Y:S04]  /*330d0*/  STL.64 [R1+0x8a0], R24 ;  /* 0x0008a01801007387 */ /* 0x0005e80000100a00 */
[----:B------:R-:W3:Y:S04]  /*330e0*/  LDL.LU R11, [R1+0x91c] ;  /* 0x00091c00010b7983 */ /* 0x000ee80000300800 */
[----:B------:R1:W-:Y:S01]  /*330f0*/  STL.64 [R1+0x898], R30 ;  /* 0x0008981e01007387 */ /* 0x0003e20000100a00 */
[----:B----4-:R-:W-:-:S04]  /*33100*/  LEA R26, P4, R8, R0, 0x2 ;  /* 0x00000000081a7211 */ /* 0x010fc800078810ff */
[----:B------:R-:W-:-:S05]  /*33110*/  LEA.HI.X.SX32 R27, R8, R2, 0x2, P4 ;  /* 0x00000002081b7211 */ /* 0x000fca00020f16ff */
[----:B------:R4:W-:Y:S01]  /*33120*/  STL.64 [R1+0x8b8], R26 ;  /* 0x0008b81a01007387 */ /* 0x0009e20000100a00 */
[----:B--2---:R-:W-:-:S04]  /*33130*/  LEA R24, P0, R23, R0, 0x2 ;  /* 0x0000000017187211 */ /* 0x004fc800078010ff */
[----:B------:R-:W-:-:S05]  /*33140*/  LEA.HI.X.SX32 R25, R23, R2, 0x2, P0 ;  /* 0x0000000217197211 */ /* 0x000fca00000f16ff */
[----:B------:R2:W-:Y:S01]  /*33150*/  STL.64 [R1+0x8c0], R24 ;  /* 0x0008c01801007387 */ /* 0x0005e20000100a00 */
[----:B-1----:R-:W-:-:S04]  /*33160*/  LEA R30, P2, R17, R0, 0x2 ;  /* 0x00000000111e7211 */ /* 0x002fc800078410ff */
[----:B------:R-:W-:Y:S02]  /*33170*/  LEA.HI.X.SX32 R31, R17, R2, 0x2, P2 ;  /* 0x00000002111f7211 */ /* 0x000fe400010f16ff */
[----:B----4-:R-:W-:-:S03]  /*33180*/  LEA R26, P4, R22, R0, 0x2 ;  /* 0x00000000161a7211 */ /* 0x010fc600078810ff */
[----:B------:R1:W-:Y:S01]  /*33190*/  STL.64 [R1+0x8c8], R30 ;  /* 0x0008c81e01007387 */ /* 0x0003e20000100a00 */
[----:B------:R-:W-:Y:S02]  /*331a0*/  LEA.HI.X.SX32 R27, R22, R2, 0x2, P4 ;  /* 0x00000002161b7211 */ /* 0x000fe400020f16ff */
[C---:B--2---:R-:W-:Y:S01]  /*331b0*/  LEA R24, P0, R20.reuse, R0, 0x2 ;  /* 0x0000000014187211 */ /* 0x044fe200078010ff */
[----:B-1----:R1:W5:Y:S04]  /*331c0*/  LDL.LU.64 R30, [R1+0x3de0] ;  /* 0x003de000011e7983 */ /* 0x0023680000300a00 */
[----:B------:R-:W2:Y:S01]  /*331d0*/  LDL.LU R22, [R1+0x92c] ;  /* 0x00092c0001167983 */ /* 0x000ea20000300800 */
[----:B------:R-:W-:-:S03]  /*331e0*/  LEA.HI.X.SX32 R25, R20, R2, 0x2, P0 ;  /* 0x0000000214197211 */ /* 0x000fc600000f16ff */
[----:B------:R4:W-:Y:S04]  /*331f0*/  STL.64 [R1+0x8d0], R26 ;  /* 0x0008d01a01007387 */ /* 0x0009e80000100a00 */
[----:B------:R-:W2:Y:S01]  /*33200*/  LDL.LU R20, [R1+0x944] ;  /* 0x0009440001147983 */ /* 0x000ea20000300800 */
[----:B------:R-:W-:Y:S01]  /*33210*/  IMAD.MOV.U32 R23, RZ, RZ, R10 ;  /* 0x000000ffff177224 */ /* 0x000fe200078e000a */
[----:B------:R-:W-:Y:S02]  /*33220*/  MOV R10, R16 ;  /* 0x00000010000a7202 */ /* 0x000fe40000000f00 */
[----:B---3--:R-:W-:-:S04]  /*33230*/  LEA R16, P2, R13, R0, 0x2 ;  /* 0x000000000d107211 */ /* 0x008fc800078410ff */
[----:B------:R-:W-:Y:S01]  /*33240*/  LEA.HI.X.SX32 R17, R13, R2, 0x2, P2 ;  /* 0x000000020d117211 */ /* 0x000fe200010f16ff */
[----:B------:R3:W-:Y:S01]  /*33250*/  STL.64 [R1+0x8f0], R24 ;  /* 0x0008f01801007387 */ /* 0x0007e20000100a00 */
[----:B------:R-:W-:-:S03]  /*33260*/  IMAD.MOV.U32 R13, RZ, RZ, R12 ;  /* 0x000000ffff0d7224 */ /* 0x000fc600078e000c */
[----:B------:R1:W-:Y:S04]  /*33270*/  STL.64 [R1+0x8e8], R16 ;  /* 0x0008e81001007387 */ /* 0x0003e80000100a00 */
[----:B------:R-:W2:Y:S01]  /*33280*/  LDL.LU R12, [R1+0x94c] ;  /* 0x00094c00010c7983 */ /* 0x000ea20000300800 */
[----:B----4-:R-:W-:-:S03]  /*33290*/  LEA R26, P4, R28, R0, 0x2 ;  /* 0x000000001c1a7211 */ /* 0x010fc600078810ff */
[----:B------:R-:W4:Y:S01]  /*332a0*/  LDL.LU R8, [R1+0x954] ;  /* 0x0009540001087983 */ /* 0x000f220000300800 */
[C---:B---3--:R-:W-:Y:S01]  /*332b0*/  LEA R24, P0, R29.reuse, R0, 0x2 ;  /* 0x000000001d187211 */ /* 0x048fe200078010ff */
[----:B------:R-:W-:Y:S01]  /*332c0*/  IMAD.MOV.U32 R3, RZ, RZ, R249 ;  /* 0x000000ffff037224 */ /* 0x000fe200078e00f9 */
[-C--:B------:R-:W-:Y:S01]  /*332d0*/  LEA.HI.X.SX32 R27, R28, R2.reuse, 0x2, P4 ;  /* 0x000000021c1b7211 */ /* 0x080fe200020f16ff */
[----:B------:R-:W3:Y:S01]  /*332e0*/  LDL.LU R249, [R1+0x958] ;  /* 0x0009580001f97983 */ /* 0x000ee20000300800 */
[----:B------:R-:W-:Y:S02]  /*332f0*/  LEA.HI.X.SX32 R25, R29, R2, 0x2, P0 ;  /* 0x000000021d197211 */ /* 0x000fe400000f16ff */
[C---:B-1----:R-:W-:Y:S01]  /*33300*/  LEA R16, P2, R15.reuse, R0, 0x2 ;  /* 0x000000000f107211 */ /* 0x042fe200078410ff */
[----:B------:R1:W-:Y:S03]  /*33310*/  STL.64 [R1+0x8e0], R26 ;  /* 0x0008e01a01007387 */ /* 0x0003e60000100a00 */
[----:B------:R-:W-:Y:S01]  /*33320*/  LEA.HI.X.SX32 R17, R15, R2, 0x2, P2 ;  /* 0x000000020f117211 */ /* 0x000fe200010f16ff */
[----:B------:R-:W-:Y:S01]  /*33330*/  IMAD.MOV.U32 R15, RZ, RZ, R7 ;  /* 0x000000ffff0f7224 */ /* 0x000fe200078e0007 */
[----:B------:R1:W-:Y:S01]  /*33340*/  STL.64 [R1+0x8d8], R24 ;  /* 0x0008d81801007387 */ /* 0x0003e20000100a00 */
[----:B------:R-:W-:-:S03]  /*33350*/  IMAD.MOV.U32 R7, RZ, RZ, R248 ;  /* 0x000000ffff077224 */ /* 0x000fc600078e00f8 */
[----:B------:R-:W3:Y:S04]  /*33360*/  LDL.LU R248, [R1+0x95c] ;  /* 0x00095c0001f87983 */ /* 0x000ee80000300800 */
[----:B------:R1:W-:Y:S02]  /*33370*/  STL.64 [R1+0x8f8], R16 ;  /* 0x0008f81001007387 */ /* 0x0003e40000100a00 */
[-C--:B-1----:R-:W-:Y:S02]  /*33380*/  LEA R26, P4, R21, R0.reuse, 0x2 ;  /* 0x00000000151a7211 */ /* 0x082fe400078810ff */
[----:B------:R-:W3:Y:S01]  /*33390*/  LDL.LU R25, [R1+0x964] ;  /* 0x0009640001197983 */ /* 0x000ee20000300800 */
[----:B------:R-:W-:Y:S02]  /*333a0*/  LEA R28, P0, R19, R0, 0x2 ;  /* 0x00000000131c7211 */ /* 0x000fe400078010ff */
[----:B------:R-:W-:-:S02]  /*333b0*/  LEA.HI.X.SX32 R27, R21, R2, 0x2, P4 ;  /* 0x00000002151b7211 */ /* 0x000fc400020f16ff */
[----:B------:R-:W-:Y:S02]  /*333c0*/  LEA.HI.X.SX32 R29, R19, R2, 0x2, P0 ;  /* 0x00000002131d7211 */ /* 0x000fe400000f16ff */
[----:B------:R-:W-:Y:S02]  /*333d0*/  MOV R17, R23 ;  /* 0x0000001700117202 */ /* 0x000fe40000000f00 */
[----:B------:R-:W3:Y:S04]  /*333e0*/  LDL.LU R23, [R1+0x96c] ;  /* 0x00096c0001177983 */ /* 0x000ee80000300800 */
[----:B------:R1:W-:Y:S04]  /*333f0*/  STL.64 [R1+0x900], R26 ;  /* 0x0009001a01007387 */ /* 0x0003e80000100a00 */
[----:B------:R1:W-:Y:S02]  /*33400*/  STL.64 [R1+0x908], R28 ;  /* 0x0009081c01007387 */ /* 0x0003e40000100a00 */
[-C--:B-1----:R-:W-:Y:S01]  /*33410*/  LEA R26, P4, R10, R0.reuse, 0x2 ;  /* 0x000000000a1a7211 */ /* 0x082fe200078810ff */
[----:B------:R-:W-:Y:S01]  /*33420*/  IMAD.MOV.U32 R27, RZ, RZ, R10 ;  /* 0x000000ffff1b7224 */ /* 0x000fe200078e000a */
[----:B------:R1:W5:Y:S04]  /*33430*/  LDL.LU.64 R28, [R1+0x3dd8] ;  /* 0x003dd800011c7983 */ /* 0x0003680000300a00 */
[----:B------:R-:W3:Y:S01]  /*33440*/  LDL.LU R10, [R1+0x97c] ;  /* 0x00097c00010a7983 */ /* 0x000ee20000300800 */
[----:B------:R-:W-:-:S03]  /*33450*/  LEA R16, P2, R11, R0, 0x2 ;  /* 0x000000000b107211 */ /* 0x000fc600078410ff */
[----:B------:R-:W3:Y:S01]  /*33460*/  LDL.LU R24, [R1+0x984] ;  /* 0x0009840001187983 */ /* 0x000ee20000300800 */
[----:B------:R-:W-:Y:S01]  /*33470*/  IMAD.MOV.U32 R19, RZ, RZ, R17 ;  /* 0x000000ffff137224 */ /* 0x000fe200078e0011 */
[-C--:B------:R-:W-:Y:S01]  /*33480*/  LEA.HI.X.SX32 R17, R11, R2.reuse, 0x2, P2 ;  /* 0x000000020b117211 */ /* 0x080fe200010f16ff */
[----:B------:R-:W-:Y:S01]  /*33490*/  IMAD.MOV.U32 R21, RZ, RZ, R18 ;  /* 0x000000ffff157224 */ /* 0x000fe200078e0012 */
[----:B------:R-:W3:Y:S01]  /*334a0*/  LDL.LU R11, [R1+0x98c] ;  /* 0x00098c00010b7983 */ /* 0x000ee20000300800 */
[----:B------:R-:W-:-:S03]  /*334b0*/  LEA.HI.X.SX32 R27, R27, R2, 0x2, P4 ;  /* 0x000000021b1b7211 */ /* 0x000fc600020f16ff */
[----:B------:R1:W-:Y:S04]  /*334c0*/  STL.64 [R1+0x910], R16 ;  /* 0x0009101001007387 */ /* 0x0003e80000100a00 */
[----:B------:R2:W-:Y:S01]  /*334d0*/  STL.64 [R1+0x930], R26 ;  /* 0x0009301a01007387 */ /* 0x0005e20000100a00 */
[----:B-1----:R-:W-:Y:S01]  /*334e0*/  IMAD.MOV.U32 R17, RZ, RZ, R19 ;  /* 0x000000ffff117224 */ /* 0x002fe200078e0013 */
[----:B------:R-:W-:-:S04]  /*334f0*/  LEA R16, P2, R19, R0, 0x2 ;  /* 0x0000000013107211 */ /* 0x000fc800078410ff */
[----:B------:R-:W-:Y:S02]  /*33500*/  LEA.HI.X.SX32 R17, R17, R2, 0x2, P2 ;  /* 0x0000000211117211 */ /* 0x000fe400010f16ff */
[----:B--2---:R-:W-:-:S04]  /*33510*/  LEA R18, P0, R22, R0, 0x2 ;  /* 0x0000000016127211 */ /* 0x004fc800078010ff */
[----:B------:R-:W-:Y:S02]  /*33520*/  LEA.HI.X.SX32 R19, R22, R2, 0x2, P0 ;  /* 0x0000000216137211 */ /* 0x000fe400000f16ff */
[----:B------:R-:W2:Y:S01]  /*33530*/  LDL.LU R22, [R1+0x994] ;  /* 0x0009940001167983 */ /* 0x000ea20000300800 */
[----:B------:R-:W-:-:S03]  /*33540*/  LEA R26, P4, R20, R0, 0x2 ;  /* 0x00000000141a7211 */ /* 0x000fc600078810ff */
[----:B------:R-:W-:Y:S01]  /*33550*/  STL.64 [R1+0x928], R18 ;  /* 0x0009281201007387 */ /* 0x000fe20000100a00 */
[----:B------:R-:W-:-:S03]  /*33560*/  LEA.HI.X.SX32 R27, R20, R2, 0x2, P4 ;  /* 0x00000002141b7211 */ /* 0x000fc600020f16ff */
[----:B------:R1:W-:Y:S02]  /*33570*/  STL.64 [R1+0x920], R16 ;  /* 0x0009201001007387 */ /* 0x0003e40000100a00 */
[----:B-1----:R-:W-:Y:S02]  /*33580*/  MOV R17, R3 ;  /* 0x0000000300117202 */ /* 0x002fe40000000f00 */
[----:B------:R-:W2:Y:S04]  /*33590*/  LDL.LU R3, [R1+0x99c] ;  /* 0x00099c0001037983 */ /* 0x000ea80000300800 */
[----:B------:R1:W-:Y:S04]  /*335a0*/  STL.64 [R1+0x918], R26 ;  /* 0x0009181a01007387 */ /* 0x0003e80000100a00 */
[----:B------:R-:W2:Y:S01]  /*335b0*/  LDL.LU R20, [R1+0x9a4] ;  /* 0x0009a40001147983 */ /* 0x000ea20000300800 */
[----:B------:R-:W-:-:S04]  /*335c0*/  LEA R18, P0, R12, R0, 0x2 ;  /* 0x000000000c127211 */ /* 0x000fc800078010ff */
[----:B------:R-:W-:Y:S02]  /*335d0*/  LEA.HI.X.SX32 R19, R12, R2, 0x2, P0 ;  /* 0x000000020c137211 */ /* 0x000fe400000f16ff */
[-C--:B----4-:R-:W-:Y:S01]  /*335e0*/  LEA R16, P2, R8, R0.reuse, 0x2 ;  /* 0x0000000008107211 */ /* 0x090fe200078410ff */
[----:B-1----:R-:W-:Y:S02]  /*335f0*/  IMAD.MOV.U32 R27, RZ, RZ, R15 ;  /* 0x000000ffff1b7224 */ /* 0x002fe400078e000f */
[----:B------:R-:W4:Y:S04]  /*33600*/  LDL.LU R15, [R1+0x9ac] ;  /* 0x0009ac00010f7983 */ /* 0x000f280000300800 */
[----:B------:R1:W-:Y:S01]  /*33610*/  STL.64 [R1+0x938], R18 ;  /* 0x0009381201007387 */ /* 0x0003e20000100a00 */
[----:B---3--:R-:W-:-:S03]  /*33620*/  LEA R26, P4, R249, R0, 0x2 ;  /* 0x00000000f91a7211 */ /* 0x008fc600078810ff */
[----:B------:R-:W3:Y:S01]  /*33630*/  LDL.LU R12, [R1+0x9bc] ;  /* 0x0009bc00010c7983 */ /* 0x000ee20000300800 */
[----:B-1----:R-:W-:Y:S01]  /*33640*/  IMAD.MOV.U32 R19, RZ, RZ, R17 ;  /* 0x000000ffff137224 */ /* 0x002fe200078e0011 */
[----:B------:R-:W-:Y:S02]  /*33650*/  LEA.HI.X.SX32 R17, R8, R2, 0x2, P2 ;  /* 0x0000000208117211 */ /* 0x000fe400010f16ff */
[----:B------:R-:W3:Y:S04]  /*33660*/  LDL.LU R8, [R1+0x3dd0] ;  /* 0x003dd00001087983 */ /* 0x000ee80000300800 */
[----:B------:R1:W-:Y:S01]  /*33670*/  STL.64 [R1+0x940], R16 ;  /* 0x0009401001007387 */ /* 0x0003e20000100a00 */
[----:B------:R-:W-:Y:S01]  /*33680*/  LEA R18, P0, R248, R0, 0x2 ;  /* 0x00000000f8127211 */ /* 0x000fe200078010ff */
[----:B-1----:R-:W-:Y:S01]  /*33690*/  IMAD.MOV.U32 R17, RZ, RZ, R27 ;  /* 0x000000ffff117224 */ /* 0x002fe200078e001b */
[----:B------:R-:W-:-:S02]  /*336a0*/  LEA.HI.X.SX32 R27, R249, R2, 0x2, P4 ;  /* 0x00000002f91b7211 */ /* 0x000fc400020f16ff */
[----:B------:R-:W3:Y:S04]  /*336b0*/  LDL.LU R249, [R1+0x3dcc] ;  /* 0x003dcc0001f97983 */ /* 0x000ee80000300800 */
[----:B------:R1:W-:Y:S01]  /*336c0*/  STL.64 [R1+0x948], R26 ;  /* 0x0009481a01007387 */ /* 0x0003e20000100a00 */
[----:B------:R-:W-:Y:S01]  /*336d0*/  LEA R16, P2, R25, R0, 0x2 ;  /* 0x0000000019107211 */ /* 0x000fe200078410ff */
[----:B-1----:R-:W-:Y:S01]  /*336e0*/  IMAD.MOV.U32 R27, RZ, RZ, R19 ;  /* 0x000000ffff1b7224 */ /* 0x002fe200078e0013 */
[----:B------:R-:W-:Y:S02]  /*336f0*/  LEA.HI.X.SX32 R19, R248, R2, 0x2, P0 ;  /* 0x00000002f8137211 */ /* 0x000fe400000f16ff */
[----:B------:R-:W3:Y:S04]  /*33700*/  LDL.LU R248, [R1+0x3dc8] ;  /* 0x003dc80001f87983 */ /* 0x000ee80000300800 */
[----:B------:R1:W-:Y:S01]  /*33710*/  STL.64 [R1+0x950], R18 ;  /* 0x0009501201007387 */ /* 0x0003e20000100a00 */
[----:B------:R-:W-:-:S02]  /*33720*/  LEA R26, P4, R23, R0, 0x2 ;  /* 0x00000000171a7211 */ /* 0x000fc400078810ff */
[----:B-1----:R-:W-:Y:S02]  /*33730*/  MOV R19, R17 ;  /* 0x0000001100137202 */ /* 0x002fe40000000f00 */
        /* <DEDUP_REMOVED lines=17> */
[----:B------:R1:W-:Y:S02]  /*33850*/  STL.64 [R1+0x958], R16 ;  /* 0x0009581001007387 */ /* 0x0003e40000100a00 */
[----:B-1----:R-:W-:Y:S01]  /*33860*/  LEA R16, P2, R27, R0, 0x2 ;  /* 0x000000001b107211 */ /* 0x002fe200078410ff */
[----:B------:R-:W-:Y:S01]  /*33870*/  IMAD.MOV.U32 R17, RZ, RZ, R27 ;  /* 0x000000ffff117224 */ /* 0x000fe200078e001b */
[-C--:B------:R-:W-:Y:S02]  /*33880*/  LEA.HI.X.SX32 R27, R11, R2.reuse, 0x2, P4 ;  /* 0x000000020b1b7211 */ /* 0x080fe400020f16ff */
[----:B------:R-:W3:Y:S04]  /*33890*/  LDL.LU R11, [R1+0x9e4] ;  /* 0x0009e400010b7983 */ /* 0x000ee80000300800 */
[----:B------:R1:W-:Y:S01]  /*338a0*/  STL.64 [R1+0x978], R26 ;  /* 0x0009781a01007387 */ /* 0x0003e20000100a00 */
[----:B------:R-:W-:-:S02]  /*338b0*/  LEA.HI.X.SX32 R17, R17, R2, 0x2, P2 ;  /* 0x0000000211117211 */ /* 0x000fc400010f16ff */
[----:B-1----:R-:W-:Y:S02]  /*338c0*/  MOV R27, R19 ;  /* 0x00000013001b7202 */ /* 0x002fe40000000f00 */
[----:B--2---:R-:W-:-:S04]  /*338d0*/  LEA R18, P0, R22, R0, 0x2 ;  /* 0x0000000016127211 */ /* 0x004fc800078010ff */
[----:B------:R-:W-:Y:S02]  /*338e0*/  LEA.HI.X.SX32 R19, R22, R2, 0x2, P0 ;  /* 0x0000000216137211 */ /* 0x000fe400000f16ff */
[----:B------:R-:W2:Y:S04]  /*338f0*/  LDL.LU R22, [R1+0x9ec] ;  /* 0x0009ec0001167983 */ /* 0x000ea80000300800 */
[----:B------:R-:W-:Y:S04]  /*33900*/  STL.64 [R1+0x980], R18 ;  /* 0x0009801201007387 */ /* 0x000fe80000100a00 */
[----:B------:R1:W-:Y:S01]  /*33910*/  STL.64 [R1+0x988], R16 ;  /* 0x0009881001007387 */ /* 0x0003e20000100a00 */
[----:B------:R-:W-:Y:S01]  /*33920*/  LEA R26, P4, R3, R0, 0x2 ;  /* 0x00000000031a7211 */ /* 0x000fe200078810ff */
[----:B-1----:R-:W-:-:S03]  /*33930*/  IMAD.MOV.U32 R17, RZ, RZ, R27 ;  /* 0x000000ffff117224 */ /* 0x002fc600078e001b */
[----:B------:R-:W-:Y:S02]  /*33940*/  LEA.HI.X.SX32 R27, R3, R2, 0x2, P4 ;  /* 0x00000002031b7211 */ /* 0x000fe400020f16ff */
[----:B------:R-:W-:-:S03]  /*33950*/  LEA R18, P0, R20, R0, 0x2 ;  /* 0x0000000014127211 */ /* 0x000fc600078010ff */
[----:B------:R1:W-:Y:S01]  /*33960*/  STL.64 [R1+0x990], R26 ;  /* 0x0009901a01007387 */ /* 0x0003e20000100a00 */
[----:B------:R-:W-:-:S03]  /*33970*/  LEA.HI.X.SX32 R19, R20, R2, 0x2, P0 ;  /* 0x0000000214137211 */ /* 0x000fc600000f16ff */
[----:B------:R-:W2:Y:S01]  /*33980*/  LDL.LU R3, [R1+0xa04] ;  /* 0x000a040001037983 */ /* 0x000ea20000300800 */
[----:B-1----:R-:W-:-:S03]  /*33990*/  IMAD.MOV.U32 R27, RZ, RZ, R21 ;  /* 0x000000ffff1b7224 */ /* 0x002fc600078e0015 */
[----:B------:R-:W2:Y:S04]  /*339a0*/  LDL.LU R21, [R1+0xa0c] ;  /* 0x000a0c0001157983 */ /* 0x000ea80000300800 */
[----:B------:R1:W-:Y:S04]  /*339b0*/  STL.64 [R1+0x9b0], R18 ;  /* 0x0009b01201007387 */ /* 0x0003e80000100a00 */
[----:B------:R-:W2:Y:S01]  /*339c0*/  LDL.LU R20, [R1+0xa14] ;  /* 0x000a140001147983 */ /* 0x000ea20000300800 */
[-C--:B----4-:R-:W-:Y:S02]  /*339d0*/  LEA R16, P2, R15, R0.reuse, 0x2 ;  /* 0x000000000f107211 */ /* 0x090fe400078410ff */
[----:B---3--:R-:W-:-:S02]  /*339e0*/  LEA R26, P4, R12, R0, 0x2 ;  /* 0x000000000c1a7211 */ /* 0x008fc400078810ff */
[----:B-1----:R-:W-:Y:S01]  /*339f0*/  LEA R18, P0, R17, R0, 0x2 ;  /* 0x0000000011127211 */ /* 0x002fe200078010ff */
[----:B------:R-:W-:Y:S01]  /*33a00*/  IMAD.MOV.U32 R19, RZ, RZ, R17 ;  /* 0x000000ffff137224 */ /* 0x000fe200078e0011 */
[-C--:B------:R-:W-:Y:S01]  /*33a10*/  LEA.HI.X.SX32 R17, R15, R2.reuse, 0x2, P2 ;  /* 0x000000020f117211 */ /* 0x080fe200010f16ff */
[----:B------:R-:W-:Y:S02]  /*33a20*/  IMAD.MOV.U32 R15, RZ, RZ, R14 ;  /* 0x000000ffff0f7224 */ /* 0x000fe400078e000e */
[----:B------:R-:W3:Y:S01]  /*33a30*/  LDL.LU R14, [R1+0xa1c] ;  /* 0x000a1c00010e7983 */ /* 0x000ee20000300800 */
[----:B------:R-:W-:-:S03]  /*33a40*/  LEA.HI.X.SX32 R19, R19, R2, 0x2, P0 ;  /* 0x0000000213137211 */ /* 0x000fc600000f16ff */
[----:B------:R1:W-:Y:S02]  /*33a50*/  STL.64 [R1+0x9a8], R16 ;  /* 0x0009a81001007387 */ /* 0x0003e40000100a00 */
[----:B-1----:R-:W-:Y:S02]  /*33a60*/  MOV R17, R27 ;  /* 0x0000001b00117202 */ /* 0x002fe40000000f00 */
[----:B------:R-:W-:Y:S02]  /*33a70*/  LEA.HI.X.SX32 R27, R12, R2, 0x2, P4 ;  /* 0x000000020c1b7211 */ /* 0x000fe400020f16ff */
[----:B------:R-:W4:Y:S04]  /*33a80*/  LDL.LU R12, [R1+0xa20] ;  /* 0x000a2000010c7983 */ /* 0x000f280000300800 */
[----:B------:R-:W-:Y:S04]  /*33a90*/  STL.64 [R1+0x9a0], R26 ;  /* 0x0009a01a01007387 */ /* 0x000fe80000100a00 */
[----:B------:R1:W-:Y:S02]  /*33aa0*/  STL.64 [R1+0x998], R18 ;  /* 0x0009981201007387 */ /* 0x0003e40000100a00 */
[----:B-1----:R-:W-:Y:S01]  /*33ab0*/  IMAD.MOV.U32 R19, RZ, RZ, R17 ;  /* 0x000000ffff137224 */ /* 0x002fe200078e0011 */
[----:B------:R-:W-:-:S04]  /*33ac0*/  LEA R16, P2, R25, R0, 0x2 ;  /* 0x0000000019107211 */ /* 0x000fc800078410ff */
[----:B------:R-:W-:Y:S02]  /*33ad0*/  LEA.HI.X.SX32 R17, R25, R2, 0x2, P2 ;  /* 0x0000000219117211 */ /* 0x000fe400010f16ff */
[----:B------:R-:W4:Y:S04]  /*33ae0*/  LDL.LU R25, [R1+0xa24] ;  /* 0x000a240001197983 */ /* 0x000f280000300800 */
[----:B------:R-:W-:Y:S01]  /*33af0*/  STL.64 [R1+0x9b8], R16 ;  /* 0x0009b81001007387 */ /* 0x000fe20000100a00 */
[----:B------:R-:W-:-:S04]  /*33b00*/  LEA R26, P4, R23, R0, 0x2 ;  /* 0x00000000171a7211 */ /* 0x000fc800078810ff */
[----:B------:R-:W-:Y:S02]  /*33b10*/  LEA.HI.X.SX32 R27, R23, R2, 0x2, P4 ;  /* 0x00000002171b7211 */ /* 0x000fe400020f16ff */
[----:B------:R-:W4:Y:S04]  /*33b20*/  LDL.LU R23, [R1+0xa2c] ;  /* 0x000a2c0001177983 */ /* 0x000f280000300800 */
[----:B------:R1:W-:Y:S01]  /*33b30*/  STL.64 [R1+0x9c0], R26 ;  /* 0x0009c01a01007387 */ /* 0x0003e20000100a00 */
[----:B------:R-:W-:Y:S01]  /*33b40*/  LEA R18, P0, R10, R0, 0x2 ;  /* 0x000000000a127211 */ /* 0x000fe200078010ff */
[----:B-1----:R-:W-:-:S03]  /*33b50*/  IMAD.MOV.U32 R27, RZ, RZ, R19 ;  /* 0x000000ffff1b7224 */ /* 0x002fc600078e0013 */
[----:B------:R-:W-:Y:S02]  /*33b60*/  LEA.HI.X.SX32 R19, R10, R2, 0x2, P0 ;  /* 0x000000020a137211 */ /* 0x000fe400000f16ff */
[----:B------:R-:W4:Y:S04]  /*33b70*/  LDL.LU R10, [R1+0xa3c] ;  /* 0x000a3c00010a7983 */ /* 0x000f280000300800 */
[----:B------:R-:W-:Y:S01]  /*33b80*/  STL.64 [R1+0x9c8], R18 ;  /* 0x0009c81201007387 */ /* 0x000fe20000100a00 */
[----:B------:R-:W-:-:S04]  /*33b90*/  LEA R16, P2, R24, R0, 0x2 ;  /* 0x0000000018107211 */ /* 0x000fc800078410ff */
[----:B------:R-:W-:Y:S02]  /*33ba0*/  LEA.HI.X.SX32 R17, R24, R2, 0x2, P2 ;  /* 0x0000000218117211 */ /* 0x000fe400010f16ff */
[----:B------:R-:W4:Y:S04]  /*33bb0*/  LDL.LU R24, [R1+0xa44] ;  /* 0x000a440001187983 */ /* 0x000f280000300800 */
[----:B------:R1:W-:Y:S01]  /*33bc0*/  STL.64 [R1+0x9d0], R16 ;  /* 0x0009d01001007387 */ /* 0x0003e20000100a00 */
[-C--:B------:R-:W-:Y:S01]  /*33bd0*/  LEA R26, P4, R11, R0.reuse, 0x2 ;  /* 0x000000000b1a7211 */ /* 0x080fe200078810ff */
[----:B-1----:R-:W-:Y:S01]  /*33be0*/  IMAD.MOV.U32 R17, RZ, RZ, R27 ;  /* 0x000000ffff117224 */ /* 0x002fe200078e001b */
[----:B------:R-:W-:Y:S02]  /*33bf0*/  LEA R16, P2, R27, R0, 0x2 ;  /* 0x000000001b107211 */ /* 0x000fe400078410ff */
[-C--:B------:R-:W-:Y:S01]  /*33c00*/  LEA.HI.X.SX32 R27, R11, R2.reuse, 0x2, P4 ;  /* 0x000000020b1b7211 */ /* 0x080fe200020f16ff */
[----:B------:R-:W-:Y:S01]  /*33c10*/  IMAD.MOV.U32 R11, RZ, RZ, R4 ;  /* 0x000000ffff0b7224 */ /* 0x000fe200078e0004 */
[----:B------:R-:W-:Y:S01]  /*33c20*/  LEA.HI.X.SX32 R17, R17, R2, 0x2, P2 ;  /* 0x0000000211117211 */ /* 0x000fe200010f16ff */
[----:B------:R-:W4:Y:S04]  /*33c30*/  LDL.LU R4, [R1+0xa4c] ;  /* 0x000a4c0001047983 */ /* 0x000f280000300800 */
[----:B------:R1:W-:Y:S01]  /*33c40*/  STL.64 [R1+0x9d8], R26 ;  /* 0x0009d81a01007387 */ /* 0x0003e20000100a00 */
[----:B--2---:R-:W-:-:S04]  /*33c50*/  LEA R18, P0, R22, R0, 0x2 ;  /* 0x0000000016127211 */ /* 0x004fc800078010ff */
[----:B------:R-:W-:Y:S02]  /*33c60*/  LEA.HI.X.SX32 R19, R22, R2, 0x2, P0 ;  /* 0x0000000216137211 */ /* 0x000fe400000f16ff */
[----:B------:R-:W2:Y:S04]  /*33c70*/  LDL.LU R22, [R1+0xa54] ;  /* 0x000a540001167983 */ /* 0x000ea80000300800 */
[----:B------:R1:W-:Y:S04]  /*33c80*/  STL.64 [R1+0x9f0], R18 ;  /* 0x0009f01201007387 */ /* 0x0003e80000100a00 */
[----:B------:R1:W-:Y:S02]  /*33c90*/  STL.64 [R1+0x9e8], R16 ;  /* 0x0009e81001007387 */ /* 0x0003e40000100a00 */
[----:B-1----:R-:W-:-:S04]  /*33ca0*/  LEA R26, P4, R3, R0, 0x2 ;  /* 0x00000000031a7211 */ /* 0x002fc800078810ff */
[----:B------:R-:W-:Y:S02]  /*33cb0*/  LEA.HI.X.SX32 R27, R3, R2, 0x2, P4 ;  /* 0x00000002031b7211 */ /* 0x000fe400020f16ff */
[----:B------:R-:W-:-:S04]  /*33cc0*/  LEA R18, P0, R21, R0, 0x2 ;  /* 0x0000000015127211 */ /* 0x000fc800078010ff */
[----:B------:R-:W-:Y:S02]  /*33cd0*/  LEA.HI.X.SX32 R19, R21, R2, 0x2, P0 ;  /* 0x0000000215137211 */ /* 0x000fe400000f16ff */
[C---:B------:R-:W-:Y:S01]  /*33ce0*/  LEA R16, P2, R20.reuse, R0, 0x2 ;  /* 0x0000000014107211 */ /* 0x040fe200078410ff */
[----:B------:R-:W-:Y:S03]  /*33cf0*/  STL.64 [R1+0x9e0], R26 ;  /* 0x0009e01a01007387 */ /* 0x000fe60000100a00 */
[----:B------:R-:W-:Y:S01]  /*33d00*/  LEA.HI.X.SX32 R17, R20, R2, 0x2, P2 ;  /* 0x0000000214117211 */ /* 0x000fe200010f16ff */
[----:B------:R-:W-:Y:S04]  /*33d10*/  STL.64 [R1+0x9f8], R18 ;  /* 0x0009f81201007387 */ /* 0x000fe80000100a00 */
[----:B------:R1:W-:Y:S04]  /*33d20*/  STL.64 [R1+0xa00], R16 ;  /* 0x000a001001007387 */ /* 0x0003e80000100a00 */
[----:B------:R-:W2:Y:S01]  /*33d30*/  LDL.LU R3, [R1+0xa64] ;  /* 0x000a640001037983 */ /* 0x000ea20000300800 */
[----:B-1----:R-:W-:-:S03]  /*33d40*/  MOV R16, R13 ;  /* 0x0000000d00107202 */ /* 0x002fc60000000f00 */
[----:B------:R-:W2:Y:S01]  /*33d50*/  LDL.LU R13, [R1+0xa6c] ;  /* 0x000a6c00010d7983 */ /* 0x000ea20000300800 */
[----:B------:R-:W-:-:S03]  /*33d60*/  IMAD.MOV.U32 R17, RZ, RZ, R249 ;  /* 0x000000ffff117224 */ /* 0x000fc600078e00f9 */
[----:B------:R-:W2:Y:S01]  /*33d70*/  LDL.LU R249, [R1+0xa7c] ;  /* 0x000a7c0001f97983 */ /* 0x000ea20000300800 */
[----:B---3--:R-:W-:-:S04]  /*33d80*/  LEA R26, P4, R14, R0, 0x2 ;  /* 0x000000000e1a7211 */ /* 0x008fc800078810ff */
[----:B------:R-:W-:Y:S02]  /*33d90*/  LEA.HI.X.SX32 R27, R14, R2, 0x2, P4 ;  /* 0x000000020e1b7211 */ /* 0x000fe400020f16ff */
[C---:B----4-:R-:W-:Y:S01]  /*33da0*/  LEA R18, P0, R12.reuse, R0, 0x2 ;  /* 0x000000000c127211 */ /* 0x050fe200078010ff */
[----:B------:R-:W3:Y:S03]  /*33db0*/  LDL.LU R14, [R1+0xa84] ;  /* 0x000a8400010e7983 */ /* 0x000ee60000300800 */
[----:B------:R-:W-:Y:S01]  /*33dc0*/  LEA.HI.X.SX32 R19, R12, R2, 0x2, P0 ;  /* 0x000000020c137211 */ /* 0x000fe200000f16ff */
[----:B------:R1:W-:Y:S04]  /*33dd0*/  STL.64 [R1+0xa08], R26 ;  /* 0x000a081a01007387 */ /* 0x0003e80000100a00 */
[----:B------:R-:W4:Y:S04]  /*33de0*/  LDL.LU R12, [R1+0xa8c] ;  /* 0x000a8c00010c7983 */ /* 0x000f280000300800 */
[----:B------:R-:W-:Y:S01]  /*33df0*/  STL.64 [R1+0xa10], R18 ;  /* 0x000a101201007387 */ /* 0x000fe20000100a00 */
[----:B------:R-:W-:-:S04]  /*33e00*/  LEA R20, P2, R25, R0, 0x2 ;  /* 0x0000000019147211 */ /* 0x000fc800078410ff */
[----:B------:R-:W-:Y:S02]  /*33e10*/  LEA.HI.X.SX32 R21, R25, R2, 0x2, P2 ;  /* 0x0000000219157211 */ /* 0x000fe400010f16ff */
[----:B------:R-:W4:Y:S04]  /*33e20*/  LDL.LU R25, [R1+0xa94] ;  /* 0x000a940001197983 */ /* 0x000f280000300800 */
[----:B------:R1:W-:Y:S02]  /*33e30*/  STL.64 [R1+0xa18], R20 ;  /* 0x000a181401007387 */ /* 0x0003e40000100a00 */
[----:B-1----:R-:W-:Y:S01]  /*33e40*/  LEA R26, P4, R23, R0, 0x2 ;  /* 0x00000000171a7211 */ /* 0x002fe200078810ff */
[----:B------:R-:W-:-:S03]  /*33e50*/  IMAD.MOV.U32 R21, RZ, RZ, R11 ;  /* 0x000000ffff157224 */ /* 0x000fc600078e000b */
[----:B------:R-:W-:Y:S01]  /*33e60*/  LEA.HI.X.SX32 R27, R23, R2, 0x2, P4 ;  /* 0x00000002171b7211 */ /* 0x000fe200020f16ff */
[----:B------:R-:W4:Y:S04]  /*33e70*/  LDL.LU R11, [R1+0xa9c] ;  /* 0x000a9c00010b7983 */ /* 0x000f280000300800 */
[----:B------:R-:W-:Y:S04]  /*33e80*/  STL.64 [R1+0xa30], R26 ;  /* 0x000a301a01007387 */ /* 0x000fe80000100a00 */
[----:B------:R-:W4:Y:S01]  /*33e90*/  LDL.LU R23, [R1+0xaa0] ;  /* 0x000aa00001177983 */ /* 0x000f220000300800 */
[----:B------:R-:W-:-:S04]  /*33ea0*/  LEA R18, P0, R10, R0, 0x2 ;  /* 0x000000000a127211 */ /* 0x000fc800078010ff */
[----:B------:R-:W-:Y:S02]  /*33eb0*/  LEA.HI.X.SX32 R19, R10, R2, 0x2, P0 ;  /* 0x000000020a137211 */ /* 0x000fe400000f16ff */
[----:B------:R-:W4:Y:S04]  /*33ec0*/  LDL.LU R10, [R1+0xaa4] ;  /* 0x000aa400010a7983 */ /* 0x000f280000300800 */
[----:B------:R1:W-:Y:S01]  /*33ed0*/  STL.64 [R1+0xa28], R18 ;  /* 0x000a281201007387 */ /* 0x0003e20000100a00 */
[----:B------:R-:W-:Y:S01]  /*33ee0*/  LEA R20, P2, R24, R0, 0x2 ;  /* 0x0000000018147211 */ /* 0x000fe200078410ff */
[----:B-1----:R-:W-:-:S03]  /*33ef0*/  IMAD.MOV.U32 R19, RZ, RZ, R21 ;  /* 0x000000ffff137224 */ /* 0x002fc600078e0015 */
[----:B------:R-:W-:Y:S02]  /*33f00*/  LEA.HI.X.SX32 R21, R24, R2, 0x2, P2 ;  /* 0x0000000218157211 */ /* 0x000fe400010f16ff */
[----:B------:R-:W-:-:S03]  /*33f10*/  MOV R24, R5 ;  /* 0x0000000500187202 */ /* 0x000fc60000000f00 */
[----:B------:R1:W-:Y:S01]  /*33f20*/  STL.64 [R1+0xa20], R20 ;  /* 0x000a201401007387 */ /* 0x0003e20000100a00 */
[----:B------:R-:W-:Y:S01]  /*33f30*/  IMAD.MOV.U32 R5, RZ, RZ, R19 ;  /* 0x000000ffff057224 */ /* 0x000fe200078e0013 */
[----:B------:R-:W-:Y:S01]  /*33f40*/  LEA R26, P4, R4, R0, 0x2 ;  /* 0x00000000041a7211 */ /* 0x000fe200078810ff */
[----:B-1----:R-:W-:-:S03]  /*33f50*/  IMAD.MOV.U32 R21, RZ, RZ, R15 ;  /* 0x000000ffff157224 */ /* 0x002fc600078e000f */
[----:B------:R-:W-:Y:S02]  /*33f60*/  LEA.HI.X.SX32 R27, R4, R2, 0x2, P4 ;  /* 0x00000002041b7211 */ /* 0x000fe400020f16ff */
[-C--:B------:R-:W-:Y:S02]  /*33f70*/  LEA R20, P2, R15, R0.reuse, 0x2 ;  /* 0x000000000f147211 */ /* 0x080fe400078410ff */
[----:B------:R-:W-:Y:S01]  /*33f80*/  LEA R4, P4, R19, R0, 0x2 ;  /* 0x0000000013047211 */ /* 0x000fe200078810ff */
[----:B------:R1:W-:Y:S01]  /*33f90*/  STL.64 [R1+0xa38], R26 ;  /* 0x000a381a01007387 */ /* 0x0003e20000100a00 */
[-C--:B------:R-:W-:Y:S02]  /*33fa0*/  LEA.HI.X.SX32 R21, R21, R2.reuse, 0x2, P2 ;  /* 0x0000000215157211 */ /* 0x080fe400010f16ff */
[----:B------:R-:W-:Y:S01]  /*33fb0*/  LEA.HI.X.SX32 R5, R5, R2, 0x2, P4 ;  /* 0x0000000205057211 */ /* 0x000fe200020f16ff */
[----:B-1----:R1:W5:Y:S04]  /*33fc0*/  LDL.LU.64 R26, [R1+0x3dc0] ;  /* 0x003dc000011a7983 */ /* 0x0023680000300a00 */
[----:B------:R-:W4:Y:S01]  /*33fd0*/  LDL.LU R15, [R1+0xaac] ;  /* 0x000aac00010f7983 */ /* 0x000f220000300800 */
[----:B--2---:R-:W-:-:S04]  /*33fe0*/  LEA R18, P0, R22, R0, 0x2 ;  /* 0x0000000016127211 */ /* 0x004fc800078010ff */
[----:B------:R-:W-:Y:S01]  /*33ff0*/  LEA.HI.X.SX32 R19, R22, R2, 0x2, P0 ;  /* 0x0000000216137211 */ /* 0x000fe200000f16ff */
[----:B------:R-:W-:Y:S02]  /*34000*/  IMAD.MOV.U32 R22, RZ, RZ, R16 ;  /* 0x000000ffff167224 */ /* 0x000fe400078e0010 */
[----:B------:R-:W2:Y:S04]  /*34010*/  LDL.LU R16, [R1+0xabc] ;  /* 0x000abc0001107983 */ /* 0x000ea80000300800 */
[----:B------:R1:W-:Y:S04]  /*34020*/  STL.64 [R1+0xa40], R18 ;  /* 0x000a401201007387 */ /* 0x0003e80000100a00 */
[----:B------:R1:W-:Y:S04]  /*34030*/  STL.64 [R1+0xa48], R20 ;  /* 0x000a481401007387 */ /* 0x0003e80000100a00 */
[----:B------:R1:W-:Y:S02]  /*34040*/  STL.64 [R1+0xa50], R4 ;  /* 0x000a500401007387 */ /* 0x0003e40000100a00 */
[----:B-1----:R-:W-:-:S04]  /*34050*/  LEA R18, P0, R3, R0, 0x2 ;  /* 0x0000000003127211 */ /* 0x002fc800078010ff */
[----:B------:R-:W-:Y:S02]  /*34060*/  LEA.HI.X.SX32 R19, R3, R2, 0x2, P0 ;  /* 0x0000000203137211 */ /* 0x000fe400000f16ff */
[----:B------:R-:W-:-:S04]  /*34070*/  LEA R20, P2, R13, R0, 0x2 ;  /* 0x000000000d147211 */ /* 0x000fc800078410ff */
[----:B------:R-:W-:Y:S02]  /*34080*/  LEA.HI.X.SX32 R21, R13, R2, 0x2, P2 ;  /* 0x000000020d157211 */ /* 0x000fe400010f16ff */
[C---:B------:R-:W-:Y:S01]  /*34090*/  LEA R4, P4, R249.reuse, R0, 0x2 ;  /* 0x00000000f9047211 */ /* 0x040fe200078810ff */
[----:B------:R3:W-:Y:S03]  /*340a0*/  STL.64 [R1+0xa58], R18 ;  /* 0x000a581201007387 */ /* 0x0007e60000100a00 */
[----:B------:R-:W-:Y:S01]  /*340b0*/  LEA.HI.X.SX32 R5, R249, R2, 0x2, P4 ;  /* 0x00000002f9057211 */ /* 0x000fe200020f16ff */
[----:B------:R4:W-:Y:S04]  /*340c0*/  STL.64 [R1+0xa70], R20 ;  /* 0x000a701401007387 */ /* 0x0009e80000100a00 */
[----:B------:R-:W2:Y:S04]  /*340d0*/  LDL.LU R249, [R1+0xad4] ;  /* 0x000ad40001f97983 */ /* 0x000ea80000300800 */
[----:B------:R-:W2:Y:S04]  /*340e0*/  LDL.LU R3, [R1+0xadc] ;  /* 0x000adc0001037983 */ /* 0x000ea80000300800 */
[----:B------:R1:W-:Y:S04]  /*340f0*/  STL.64 [R1+0xa68], R4 ;  /* 0x000a680401007387 */ /* 0x0003e80000100a00 */
[----:B------:R-:W2:Y:S01]  /*34100*/  LDL.LU R13, [R1+0xae0] ;  /* 0x000ae000010d7983 */ /* 0x000ea20000300800 */
[----:B---3--:R-:W-:-:S02]  /*34110*/  LEA R18, P0, R14, R0, 0x2 ;  /* 0x000000000e127211 */ /* 0x008fc400078010ff */
[----:B----4-:R-:W-:Y:S02]  /*34120*/  LEA R20, P2, R12, R0, 0x2 ;  /* 0x000000000c147211 */ /* 0x010fe400078410ff */
[-C--:B------:R-:W-:Y:S02]  /*34130*/  LEA.HI.X.SX32 R19, R14, R2.reuse, 0x2, P0 ;  /* 0x000000020e137211 */ /* 0x080fe400000f16ff */
[----:B------:R-:W-:Y:S01]  /*34140*/  LEA.HI.X.SX32 R21, R12, R2, 0x2, P2 ;  /* 0x000000020c157211 */ /* 0x000fe200010f16ff */
[----:B------:R-:W3:Y:S04]  /*34150*/  LDL.LU R14, [R1+0xae4] ;  /* 0x000ae400010e7983 */ /* 0x000ee80000300800 */
[----:B------:R4:W-:Y:S04]  /*34160*/  STL.64 [R1+0xa60], R18 ;  /* 0x000a601201007387 */ /* 0x0009e80000100a00 */
[----:B------:R-:W3:Y:S01]  /*34170*/  LDL.LU R12, [R1+0xaec] ;  /* 0x000aec00010c7983 */ /* 0x000ee20000300800 */
[----:B-1----:R-:W-:-:S03]  /*34180*/  LEA R4, P4, R25, R0, 0x2 ;  /* 0x0000000019047211 */ /* 0x002fc600078810ff */
[----:B------:R-:W-:Y:S01]  /*34190*/  STL.64 [R1+0xa78], R20 ;  /* 0x000a781401007387 */ /* 0x000fe20000100a00 */
[----:B------:R-:W-:-:S03]  /*341a0*/  LEA.HI.X.SX32 R5, R25, R2, 0x2, P4 ;  /* 0x0000000219057211 */ /* 0x000fc600020f16ff */
[----:B------:R-:W3:Y:S04]  /*341b0*/  LDL.LU R25, [R1+0xafc] ;  /* 0x000afc0001197983 */ /* 0x000ee80000300800 */
[----:B------:R1:W-:Y:S01]  /*341c0*/  STL.64 [R1+0xa80], R4 ;  /* 0x000a800401007387 */ /* 0x0003e20000100a00 */
[----:B----4-:R-:W-:-:S04]  /*341d0*/  LEA R18, P0, R11, R0, 0x2 ;  /* 0x000000000b127211 */ /* 0x010fc800078010ff */
[----:B------:R-:W-:Y:S01]  /*341e0*/  LEA.HI.X.SX32 R19, R11, R2, 0x2, P0 ;  /* 0x000000020b137211 */ /* 0x000fe200000f16ff */
[----:B-1----:R-:W-:Y:S02]  /*341f0*/  IMAD.MOV.U32 R5, RZ, RZ, R24 ;  /* 0x000000ffff057224 */ /* 0x002fe400078e0018 */
[----:B------:R-:W4:Y:S01]  /*34200*/  LDL.LU R24, [R1+0xb04] ;  /* 0x000b040001187983 */ /* 0x000f220000300800 */
[----:B------:R-:W-:-:S03]  /*34210*/  LEA R20, P2, R23, R0, 0x2 ;  /* 0x0000000017147211 */ /* 0x000fc600078410ff */
[----:B------:R-:W4:Y:S01]  /*34220*/  LDL.LU R11, [R1+0xb0c] ;  /* 0x000b0c00010b7983 */ /* 0x000f220000300800 */
[----:B------:R-:W-:-:S03]  /*34230*/  LEA.HI.X.SX32 R21, R23, R2, 0x2, P2 ;  /* 0x0000000217157211 */ /* 0x000fc600010f16ff */
[----:B------:R1:W-:Y:S01]  /*34240*/  STL.64 [R1+0xa88], R18 ;  /* 0x000a881201007387 */ /* 0x0003e20000100a00 */
[----:B------:R-:W-:Y:S01]  /*34250*/  LEA R4, P4, R10, R0, 0x2 ;  /* 0x000000000a047211 */ /* 0x000fe200078810ff */
[----:B-1----:R-:W-:Y:S02]  /*34260*/  IMAD.MOV.U32 R19, RZ, RZ, R22 ;  /* 0x000000ffff137224 */ /* 0x002fe400078e0016 */
[----:B------:R-:W4:Y:S04]  /*34270*/  LDL.LU R22, [R1+0xb14] ;  /* 0x000b140001167983 */ /* 0x000f280000300800 */
[----:B------:R-:W4:Y:S04]  /*34280*/  LDL.LU R23, [R1+0xb1c] ;  /* 0x000b1c0001177983 */ /* 0x000f280000300800 */
[----:B------:R1:W-:Y:S02]  /*34290*/  STL.64 [R1+0xa90], R20 ;  /* 0x000a901401007387 */ /* 0x0003e40000100a00 */
[----:B-1----:R-:W-:-:S02]  /*342a0*/  MOV R21, R5 ;  /* 0x0000000500157202 */ /* 0x002fc40000000f00 */
[----:B------:R-:W-:Y:S02]  /*342b0*/  LEA.HI.X.SX32 R5, R10, R2, 0x2, P4 ;  /* 0x000000020a057211 */ /* 0x000fe400020f16ff */
[----:B------:R-:W4:Y:S04]  /*342c0*/  LDL.LU R10, [R1+0xb20] ;  /* 0x000b2000010a7983 */ /* 0x000f280000300800 */
[----:B------:R1:W-:Y:S02]  /*342d0*/  STL.64 [R1+0xa98], R4 ;  /* 0x000a980401007387 */ /* 0x0003e40000100a00 */
[-C--:B-1----:R-:W-:Y:S01]  /*342e0*/  LEA R4, P4, R19, R0.reuse, 0x2 ;  /* 0x0000000013047211 */ /* 0x082fe200078810ff */
[----:B------:R-:W-:Y:S01]  /*342f0*/  IMAD.MOV.U32 R5, RZ, RZ, R19 ;  /* 0x000000ffff057224 */ /* 0x000fe200078e0013 */
[----:B------:R-:W-:-:S04]  /*34300*/  LEA R18, P0, R15, R0, 0x2 ;  /* 0x000000000f127211 */ /* 0x000fc800078010ff */
[-C--:B------:R-:W-:Y:S01]  /*34310*/  LEA.HI.X.SX32 R19, R15, R2.reuse, 0x2, P0 ;  /* 0x000000020f137211 */ /* 0x080fe200000f16ff */
[----:B------:R-:W-:Y:S02]  /*34320*/  IMAD.MOV.U32 R15, RZ, RZ, R7 ;  /* 0x000000ffff0f7224 */ /* 0x000fe400078e0007 */
[----:B------:R-:W4:Y:S04]  /*34330*/  LDL.LU R7, [R1+0xb24] ;  /* 0x000b240001077983 */ /* 0x000f280000300800 */
[----:B------:R1:W-:Y:S01]  /*34340*/  STL.64 [R1+0xab0], R18 ;  /* 0x000ab01201007387 */ /* 0x0003e20000100a00 */
[----:B------:R-:W-:Y:S02]  /*34350*/  LEA.HI.X.SX32 R5, R5, R2, 0x2, P4 ;  /* 0x0000000205057211 */ /* 0x000fe400020f16ff */
[----:B-1----:R-:W-:Y:S01]  /*34360*/  LEA R18, P0, R21, R0, 0x2 ;  /* 0x0000000015127211 */ /* 0x002fe200078010ff */
[----:B------:R-:W-:-:S05]  /*34370*/  IMAD.MOV.U32 R19, RZ, RZ, R21 ;  /* 0x000000ffff137224 */ /* 0x000fca00078e0015 */
[----:B------:R-:W-:Y:S02]  /*34380*/  LEA.HI.X.SX32 R19, R19, R2, 0x2, P0 ;  /* 0x0000000213137211 */ /* 0x000fe400000f16ff */
[----:B--2---:R-:W-:-:S04]  /*34390*/  LEA R20, P2, R16, R0, 0x2 ;  /* 0x0000000010147211 */ /* 0x004fc800078410ff */
[----:B------:R-:W-:Y:S02]  /*343a0*/  LEA.HI.X.SX32 R21, R16, R2, 0x2, P2 ;  /* 0x0000000210157211 */ /* 0x000fe400010f16ff */
[----:B------:R-:W2:Y:S04]  /*343b0*/  LDL.LU R16, [R1+0xb2c] ;  /* 0x000b2c0001107983 */ /* 0x000ea80000300800 */
[----:B------:R1:W-:Y:S04]  /*343c0*/  STL.64 [R1+0xaa8], R20 ;  /* 0x000aa81401007387 */ /* 0x0003e80000100a00 */
[----:B------:R1:W-:Y:S04]  /*343d0*/  STL.64 [R1+0xaa0], R4 ;  /* 0x000aa00401007387 */ /* 0x0003e80000100a00 */
[----:B------:R1:W-:Y:S02]  /*343e0*/  STL.64 [R1+0xab8], R18 ;  /* 0x000ab81201007387 */ /* 0x0003e40000100a00 */
[----:B-1----:R-:W-:-:S04]  /*343f0*/  LEA R20, P2, R249, R0, 0x2 ;  /* 0x00000000f9147211 */ /* 0x002fc800078410ff */
[----:B------:R-:W-:Y:S02]  /*34400*/  LEA.HI.X.SX32 R21, R249, R2, 0x2, P2 ;  /* 0x00000002f9157211 */ /* 0x000fe400010f16ff */
[----:B------:R-:W2:Y:S01]  /*34410*/  LDL.LU R249, [R1+0x3dbc] ;  /* 0x003dbc0001f97983 */ /* 0x000ea20000300800 */
[----:B------:R-:W-:-:S04]  /*34420*/  LEA R4, P4, R3, R0, 0x2 ;  /* 0x0000000003047211 */ /* 0x000fc800078810ff */
[----:B------:R-:W-:Y:S02]  /*34430*/  LEA.HI.X.SX32 R5, R3, R2, 0x2, P4 ;  /* 0x0000000203057211 */ /* 0x000fe400020f16ff */
[C---:B------:R-:W-:Y:S01]  /*34440*/  LEA R18, P0, R13.reuse, R0, 0x2 ;  /* 0x000000000d127211 */ /* 0x040fe200078010ff */
[----:B------:R3:W-:Y:S03]  /*34450*/  STL.64 [R1+0xac0], R20 ;  /* 0x000ac01401007387 */ /* 0x0007e60000100a00 */
[----:B------:R-:W-:Y:S01]  /*34460*/  LEA.HI.X.SX32 R19, R13, R2, 0x2, P0 ;  /* 0x000000020d137211 */ /* 0x000fe200000f16ff */
[----:B------:R1:W-:Y:S04]  /*34470*/  STL.64 [R1+0xac8], R4 ;  /* 0x000ac80401007387 */ /* 0x0003e80000100a00 */
[----:B------:R-:W2:Y:S01]  /*34480*/  LDL.LU R13, [R1+0xb4c] ;  /* 0x000b4c00010d7983 */ /* 0x000ea20000300800 */
[----:B---3--:R-:W-:-:S03]  /*34490*/  LEA R20, P2, R14, R0, 0x2 ;  /* 0x000000000e147211 */ /* 0x008fc600078410ff */
[----:B------:R3:W-:Y:S01]  /*344a0*/  STL.64 [R1+0xad0], R18 ;  /* 0x000ad01201007387 */ /* 0x0007e20000100a00 */
[----:B-1----:R-:W-:Y:S02]  /*344b0*/  LEA R4, P4, R12, R0, 0x2 ;  /* 0x000000000c047211 */ /* 0x002fe400078810ff */
[-C--:B------:R-:W-:Y:S02]  /*344c0*/  LEA.HI.X.SX32 R21, R14, R2.reuse, 0x2, P2 ;  /* 0x000000020e157211 */ /* 0x080fe400010f16ff */
[----:B------:R-:W2:Y:S01]  /*344d0*/  LDL.LU R14, [R1+0xb54] ;  /* 0x000b5400010e7983 */ /* 0x000ea20000300800 */
[----:B------:R-:W-:-:S03]  /*344e0*/  LEA.HI.X.SX32 R5, R12, R2, 0x2, P4 ;  /* 0x000000020c057211 */ /* 0x000fc600020f16ff */
[----:B------:R4:W-:Y:S04]  /*344f0*/  STL.64 [R1+0xad8], R20 ;  /* 0x000ad81401007387 */ /* 0x0009e80000100a00 */
[----:B------:R-:W2:Y:S01]  /*34500*/  LDL.LU R12, [R1+0xb5c] ;  /* 0x000b5c00010c7983 */ /* 0x000ea20000300800 */
[----:B---3--:R-:W-:-:S04]  /*34510*/  LEA R18, P0, R25, R0, 0x2 ;  /* 0x0000000019127211 */ /* 0x008fc800078010ff */
[----:B------:R-:W-:Y:S01]  /*34520*/  LEA.HI.X.SX32 R19, R25, R2, 0x2, P0 ;  /* 0x0000000219137211 */ /* 0x000fe200000f16ff */
[----:B------:R1:W-:Y:S04]  /*34530*/  STL.64 [R1+0xaf0], R4 ;  /* 0x000af00401007387 */ /* 0x0003e80000100a00 */
[----:B------:R3:W-:Y:S01]  /*34540*/  STL.64 [R1+0xae8], R18 ;  /* 0x000ae81201007387 */ /* 0x0007e20000100a00 */
[CC--:B----4-:R-:W-:Y:S02]  /*34550*/  LEA R20, P2, R24.reuse, R0.reuse, 0x2 ;  /* 0x0000000018147211 */ /* 0x0d0fe400078410ff */
[----:B-1----:R-:W-:Y:S02]  /*34560*/  LEA R4, P4, R11, R0, 0x2 ;  /* 0x000000000b047211 */ /* 0x002fe400078810ff */
[----:B------:R-:W-:-:S02]  /*34570*/  LEA.HI.X.SX32 R21, R24, R2, 0x2, P2 ;  /* 0x0000000218157211 */ /* 0x000fc400010f16ff */
[----:B------:R-:W-:-:S03]  /*34580*/  LEA.HI.X.SX32 R5, R11, R2, 0x2, P4 ;  /* 0x000000020b057211 */ /* 0x000fc600020f16ff */
[----:B------:R1:W-:Y:S01]  /*34590*/  STL.64 [R1+0xae0], R20 ;  /* 0x000ae01401007387 */ /* 0x0003e20000100a00 */
[----:B---3--:R-:W-:-:S04]  /*345a0*/  LEA R18, P0, R22, R0, 0x2 ;  /* 0x0000000016127211 */ /* 0x008fc800078010ff */
[----:B------:R-:W-:Y:S02]  /*345b0*/  LEA.HI.X.SX32 R19, R22, R2, 0x2, P0 ;  /* 0x0000000216137211 */ /* 0x000fe400000f16ff */
[C---:B-1----:R-:W-:Y:S01]  /*345c0*/  LEA R20, P2, R23.reuse, R0, 0x2 ;  /* 0x0000000017147211 */ /* 0x042fe200078410ff */
[----:B------:R1:W-:Y:S03]  /*345d0*/  STL.64 [R1+0xaf8], R4 ;  /* 0x000af80401007387 */ /* 0x0003e60000100a00 */
[----:B------:R-:W-:Y:S01]  /*345e0*/  LEA.HI.X.SX32 R21, R23, R2, 0x2, P2 ;  /* 0x0000000217157211 */ /* 0x000fe200010f16ff */
[----:B------:R3:W-:Y:S04]  /*345f0*/  STL.64 [R1+0xb00], R18 ;  /* 0x000b001201007387 */ /* 0x0007e80000100a00 */
[----:B------:R-:W4:Y:S04]  /*34600*/  LDL.LU R24, [R1+0xb6c] ;  /* 0x000b6c0001187983 */ /* 0x000f280000300800 */
[----:B------:R-:W-:Y:S04]  /*34610*/  STL.64 [R1+0xb08], R20 ;  /* 0x000b081401007387 */ /* 0x000fe80000100a00 */
[----:B------:R-:W4:Y:S01]  /*34620*/  LDL.LU R25, [R1+0xb7c] ;  /* 0x000b7c0001197983 */ /* 0x000f220000300800 */
[----:B-1----:R-:W-:-:S03]  /*34630*/  LEA R4, P4, R10, R0, 0x2 ;  /* 0x000000000a047211 */ /* 0x002fc600078810ff */
[----:B------:R-:W4:Y:S01]  /*34640*/  LDL.LU R11, [R1+0xb84] ;  /* 0x000b8400010b7983 */ /* 0x000f220000300800 */
[----:B------:R-:W-:-:S05]  /*34650*/  LEA.HI.X.SX32 R5, R10, R2, 0x2, P4 ;  /* 0x000000020a057211 */ /* 0x000fca00020f16ff */
[----:B------:R-:W-:Y:S04]  /*34660*/  STL.64 [R1+0xb10], R4 ;  /* 0x000b100401007387 */ /* 0x000fe80000100a00 */
[----:B------:R-:W4:Y:S01]  /*34670*/  LDL.LU R3, [R1+0xb8c] ;  /* 0x000b8c0001037983 */ /* 0x000f220000300800 */
[----:B---3--:R-:W-:-:S04]  /*34680*/  LEA R18, P0, R7, R0, 0x2 ;  /* 0x0000000007127211 */ /* 0x008fc800078010ff */
[----:B------:R-:W-:Y:S02]  /*34690*/  LEA.HI.X.SX32 R19, R7, R2, 0x2, P0 ;  /* 0x0000000207137211 */ /* 0x000fe400000f16ff */
[----:B------:R-:W3:Y:S04]  /*346a0*/  LDL.LU R7, [R1+0xb94] ;  /* 0x000b940001077983 */ /* 0x000ee80000300800 */
[----:B------:R1:W-:Y:S02]  /*346b0*/  STL.64 [R1+0xb18], R18 ;  /* 0x000b181201007387 */ /* 0x0003e40000100a00 */
[----:B-1----:R-:W-:-:S04]  /*346c0*/  LEA R18, P0, R248, R0, 0x2 ;  /* 0x00000000f8127211 */ /* 0x002fc800078010ff */
[----:B------:R-:W-:Y:S02]  /*346d0*/  LEA.HI.X.SX32 R19, R248, R2, 0x2, P0 ;  /* 0x00000002f8137211 */ /* 0x000fe400000f16ff */
[----:B--2---:R-:W-:-:S04]  /*346e0*/  LEA R20, P2, R16, R0, 0x2 ;  /* 0x0000000010147211 */ /* 0x004fc800078410ff */
[----:B------:R-:W-:-:S05]  /*346f0*/  LEA.HI.X.SX32 R21, R16, R2, 0x2, P2 ;  /* 0x0000000210157211 */ /* 0x000fca00010f16ff */
[----:B------:R1:W-:Y:S04]  /*34700*/  STL.64 [R1+0xb30], R20 ;  /* 0x000b301401007387 */ /* 0x0003e80000100a00 */
[----:B-1----:R-:W2:Y:S04]  /*34710*/  LDL.LU R20, [R1+0xb9c] ;  /* 0x000b9c0001147983 */ /* 0x002ea80000300800 */
[----:B------:R-:W2:Y:S04]  /*34720*/  LDL.LU R21, [R1+0xba0] ;  /* 0x000ba00001157983 */ /* 0x000ea80000300800 */
[----:B------:R-:W2:Y:S01]  /*34730*/  LDL.LU R10, [R1+0xba4] ;  /* 0x000ba400010a7983 */ /* 0x000ea20000300800 */
[----:B------:R-:W-:-:S04]  /*34740*/  LEA R4, P4, R249, R0, 0x2 ;  /* 0x00000000f9047211 */ /* 0x000fc800078810ff */
[----:B------:R-:W-:-:S05]  /*34750*/  LEA.HI.X.SX32 R5, R249, R2, 0x2, P4 ;  /* 0x00000002f9057211 */ /* 0x000fca00020f16ff */
[----:B------:R-:W-:Y:S04]  /*34760*/  STL.64 [R1+0xb28], R4 ;  /* 0x000b280401007387 */ /* 0x000fe80000100a00 */
[----:B------:R1:W-:Y:S01]  /*34770*/  STL.64 [R1+0xb20], R18 ;  /* 0x000b201201007387 */ /* 0x0003e20000100a00 */
[----:B------:R-:W-:-:S03]  /*34780*/  LEA R22, P2, R13, R0, 0x2 ;  /* 0x000000000d167211 */ /* 0x000fc600078410ff */
[----:B-1----:R-:W2:Y:S04]  /*34790*/  LDL.LU R18, [R1+0xbac] ;  /* 0x000bac0001127983 */ /* 0x002ea80000300800 */
[----:B------:R-:W2:Y:S01]  /*347a0*/  LDL.LU R19, [R1+0xc24] ;  /* 0x000c240001137983 */ /* 0x000ea20000300800 */
[----:B------:R-:W-:-:S03]  /*347b0*/  LEA.HI.X.SX32 R23, R13, R2, 0x2, P2 ;  /* 0x000000020d177211 */ /* 0x000fc600010f16ff */
[----:B------:R-:W2:Y:S01]  /*347c0*/  LDL.LU R13, [R1+0xd58] ;  /* 0x000d5800010d7983 */ /* 0x000ea20000300800 */
[-C--:B------:R-:W-:Y:S02]  /*347d0*/  LEA R4, P4, R14, R0.reuse, 0x2 ;  /* 0x000000000e047211 */ /* 0x080fe400078810ff */
[----:B------:R-:W-:Y:S01]  /*347e0*/  LEA R248, P0, R12, R0, 0x2 ;  /* 0x000000000cf87211 */ /* 0x000fe200078010ff */
[----:B------:R-:W2:Y:S01]  /*347f0*/  LDL.LU R16, [R1+0xd70] ;  /* 0x000d700001107983 */ /* 0x000ea20000300800 */
[----:B------:R-:W-:-:S03]  /*34800*/  LEA.HI.X.SX32 R5, R14, R2, 0x2, P4 ;  /* 0x000000020e057211 */ /* 0x000fc600020f16ff */
[----:B------:R1:W-:Y:S01]  /*34810*/  STL.64 [R1+0xb38], R22 ;  /* 0x000b381601007387 */ /* 0x0003e20000100a00 */
[----:B------:R-:W-:Y:S02]  /*34820*/  LEA.HI.X.SX32 R249, R12, R2, 0x2, P0 ;  /* 0x000000020cf97211 */ /* 0x000fe400000f16ff */
[----:B-1----:R-:W-:Y:S01]  /*34830*/  LEA R22, P2, R17, R0, 0x2 ;  /* 0x0000000011167211 */ /* 0x002fe200078410ff */
[----:B------:R-:W-:Y:S02]  /*34840*/  IMAD.MOV.U32 R23, RZ, RZ, R17 ;  /* 0x000000ffff177224 */ /* 0x000fe400078e0011 */
[----:B------:R-:W2:Y:S04]  /*34850*/  LDL.LU R17, [R1+0xd14] ;  /* 0x000d140001117983 */ /* 0x000ea80000300800 */
[----:B------:R-:W2:Y:S04]  /*34860*/  LDL.LU R14, [R1+0xd5c] ;  /* 0x000d5c00010e7983 */ /* 0x000ea80000300800 */
[----:B------:R1:W-:Y:S01]  /*34870*/  STL.64 [R1+0xb40], R4 ;  /* 0x000b400401007387 */ /* 0x0003e20000100a00 */
[----:B------:R-:W-:-:S02]  /*34880*/  LEA.HI.X.SX32 R23, R23, R2, 0x2, P2 ;  /* 0x0000000217177211 */ /* 0x000fc400010f16ff */
[----:B-1----:R-:W-:Y:S02]  /*34890*/  LEA R4, P4, R15, R0, 0x2 ;  /* 0x000000000f047211 */ /* 0x002fe400078810ff */
[----:B------:R-:W-:Y:S02]  /*348a0*/  MOV R5, R15 ;  /* 0x0000000f00057202 */ /* 0x000fe40000000f00 */
[----:B------:R-:W2:Y:S04]  /*348b0*/  LDL.LU R15, [R1+0xd74] ;  /* 0x000d7400010f7983 */ /* 0x000ea80000300800 */
[----:B------:R-:W2:Y:S01]  /*348c0*/  LDL.LU R12, [R1+0xdbc] ;  /* 0x000dbc00010c7983 */ /* 0x000ea20000300800 */
[----:B------:R-:W-:-:S03]  /*348d0*/  LEA.HI.X.SX32 R5, R5, R2, 0x2, P4 ;  /* 0x0000000205057211 */ /* 0x000fc600020f16ff */
[----:B------:R4:W-:Y:S04]  /*348e0*/  STL.64 [R1+0xb48], R248 ;  /* 0x000b48f801007387 */ /* 0x0009e80000100a00 */
[----:B------:R1:W-:Y:S01]  /*348f0*/  STL.64 [R1+0xb50], R22 ;  /* 0x000b501601007387 */ /* 0x0003e20000100a00 */
[----:B----4-:R-:W-:-:S03]  /*34900*/  LEA R248, P0, R24, R0, 0x2 ;  /* 0x0000000018f87211 */ /* 0x010fc600078010ff */
[----:B------:R4:W-:Y:S01]  /*34910*/  STL.64 [R1+0xb58], R4 ;  /* 0x000b580401007387 */ /* 0x0009e20000100a00 */
[----:B------:R-:W-:Y:S02]  /*34920*/  LEA.HI.X.SX32 R249, R24, R2, 0x2, P0 ;  /* 0x0000000218f97211 */ /* 0x000fe400000f16ff */
[C---:B-1----:R-:W-:Y:S01]  /*34930*/  LEA R22, P2, R25.reuse, R0, 0x2 ;  /* 0x0000000019167211 */ /* 0x042fe200078410ff */
[----:B------:R1:W5:Y:S03]  /*34940*/  LDL.LU R24, [R1+0x3db8] ;  /* 0x003db80001187983 */ /* 0x0003660000300800 */
[----:B------:R-:W-:Y:S01]  /*34950*/  LEA.HI.X.SX32 R23, R25, R2, 0x2, P2 ;  /* 0x0000000219177211 */ /* 0x000fe200010f16ff */
[----:B------:R1:W-:Y:S01]  /*34960*/  STL.64 [R1+0xb70], R248 ;  /* 0x000b70f801007387 */ /* 0x0003e20000100a00 */
[----:B----4-:R-:W-:-:S03]  /*34970*/  LEA R4, P4, R11, R0, 0x2 ;  /* 0x000000000b047211 */ /* 0x010fc600078810ff */
[----:B------:R2:W5:Y:S01]  /*34980*/  LDL.LU R25, [R1+0x3db4] ;  /* 0x003db40001197983 */ /* 0x0005620000300800 */
[----:B------:R-:W-:-:S03]  /*34990*/  LEA.HI.X.SX32 R5, R11, R2, 0x2, P4 ;  /* 0x000000020b057211 */ /* 0x000fc600020f16ff */
[----:B------:R3:W-:Y:S01]  /*349a0*/  STL.64 [R1+0xb68], R22 ;  /* 0x000b681601007387 */ /* 0x0007e20000100a00 */
[----:B-1----:R-:W-:-:S03]  /*349b0*/  LEA R248, P0, R3, R0, 0x2 ;  /* 0x0000000003f87211 */ /* 0x002fc600078010ff */
[----:B------:R-:W2:Y:S01]  /*349c0*/  LDL.LU R11, [R1+0x3db0] ;  /* 0x003db000010b7983 */ /* 0x000ea20000300800 */
[----:B------:R-:W-:-:S03]  /*349d0*/  LEA.HI.X.SX32 R249, R3, R2, 0x2, P0 ;  /* 0x0000000203f97211 */ /* 0x000fc600000f16ff */
[----:B------:R-:W-:Y:S04]  /*349e0*/  STL.64 [R1+0xb60], R4 ;  /* 0x000b600401007387 */ /* 0x000fe80000100a00 */
[----:B------:R-:W-:Y:S01]  /*349f0*/  STL.64 [R1+0xb78], R248 ;  /* 0x000b78f801007387 */ /* 0x000fe20000100a00 */
[----:B------:R-:W-:Y:S01]  /*34a00*/  IMAD.MOV.U32 R3, RZ, RZ, R6 ;  /* 0x000000ffff037224 */ /* 0x000fe200078e0006 */
[----:B---3--:R-:W-:-:S04]  /*34a10*/  LEA R22, P2, R7, R0, 0x2 ;  /* 0x0000000007167211 */ /* 0x008fc800078410ff */
[----:B------:R-:W-:-:S05]  /*34a20*/  LEA.HI.X.SX32 R23, R7, R2, 0x2, P2 ;  /* 0x0000000207177211 */ /* 0x000fca00010f16ff */
[----:B------:R1:W-:Y:S04]  /*34a30*/  STL.64 [R1+0xb80], R22 ;  /* 0x000b801601007387 */ /* 0x0003e80000100a00 */
[----:B-1----:R1:W5:Y:S01]  /*34a40*/  LDL.LU.64 R22, [R1+0x3da8] ;  /* 0x003da80001167983 */ /* 0x0023620000300a00 */
[CC--:B--2---:R-:W-:Y:S02]  /*34a50*/  LEA R4, P4, R20.reuse, R0.reuse, 0x2 ;  /* 0x0000000014047211 */ /* 0x0c4fe400078810ff */
[C---:B------:R-:W-:Y:S02]  /*34a60*/  LEA R248, P0, R21.reuse, R0, 0x2 ;  /* 0x0000000015f87211 */ /* 0x040fe400078010ff */
[-C--:B------:R-:W-:Y:S02]  /*34a70*/  LEA.HI.X.SX32 R5, R20, R2.reuse, 0x2, P4 ;  /* 0x0000000214057211 */ /* 0x080fe400020f16ff */
[----:B------:R-:W-:Y:S01]  /*34a80*/  LEA.HI.X.SX32 R249, R21, R2, 0x2, P0 ;  /* 0x0000000215f97211 */ /* 0x000fe200000f16ff */
[----:B------:R1:W5:Y:S01]  /*34a90*/  LDL.LU R20, [R1+0x3da0] ;  /* 0x003da00001147983 */ /* 0x0003620000300800 */
[----:B------:R-:W-:-:S03]  /*34aa0*/  LEA R6, P2, R10, R0, 0x2 ;  /* 0x000000000a067211 */ /* 0x000fc600078410ff */
[----:B------:R2:W-:Y:S01]  /*34ab0*/  STL.64 [R1+0xb88], R4 ;  /* 0x000b880401007387 */ /* 0x0005e20000100a00 */
[----:B------:R-:W-:-:S03]  /*34ac0*/  LEA.HI.X.SX32 R7, R10, R2, 0x2, P2 ;  /* 0x000000020a077211 */ /* 0x000fc600010f16ff */
[----:B------:R1:W5:Y:S04]  /*34ad0*/  LDL.LU R21, [R1+0x3d9c] ;  /* 0x003d9c0001157983 */ /* 0x0003680000300800 */
[----:B------:R3:W-:Y:S04]  /*34ae0*/  STL.64 [R1+0xb90], R248 ;  /* 0x000b90f801007387 */ /* 0x0007e80000100a00 */
[----:B------:R-:W4:Y:S04]  /*34af0*/  LDL.LU R10, [R1+0x3d98] ;  /* 0x003d9800010a7983 */ /* 0x000f280000300800 */
[----:B------:R1:W-:Y:S01]  /*34b00*/  STL.64 [R1+0xb98], R6 ;  /* 0x000b980601007387 */ /* 0x0003e20000100a00 */
[----:B--2---:R-:W-:-:S02]  /*34b10*/  LEA R4, P4, R18, R0, 0x2 ;  /* 0x0000000012047211 */ /* 0x004fc400078810ff */
[C---:B---3--:R-:W-:Y:S02]  /*34b20*/  LEA R248, P0, R19.reuse, R0, 0x2 ;  /* 0x0000000013f87211 */ /* 0x048fe400078010ff */
[-C--:B------:R-:W-:Y:S02]  /*34b30*/  LEA.HI.X.SX32 R5, R18, R2.reuse, 0x2, P4 ;  /* 0x0000000212057211 */ /* 0x080fe400020f16ff */
[----:B------:R-:W-:Y:S01]  /*34b40*/  LEA.HI.X.SX32 R249, R19, R2, 0x2, P0 ;  /* 0x0000000213f97211 */ /* 0x000fe200000f16ff */
[----:B------:R2:W5:Y:S01]  /*34b50*/  LDL.LU R18, [R1+0x3d94] ;  /* 0x003d940001127983 */ /* 0x0005620000300800 */
[----:B-1----:R-:W-:-:S03]  /*34b60*/  LEA R6, P2, R13, R0, 0x2 ;  /* 0x000000000d067211 */ /* 0x002fc600078410ff */
[----:B------:R1:W-:Y:S01]  /*34b70*/  STL.64 [R1+0xbb0], R4 ;  /* 0x000bb00401007387 */ /* 0x0003e20000100a00 */
[----:B------:R-:W-:-:S03]  /*34b80*/  LEA.HI.X.SX32 R7, R13, R2, 0x2, P2 ;  /* 0x000000020d077211 */ /* 0x000fc600010f16ff */
[----:B------:R2:W5:Y:S04]  /*34b90*/  LDL.LU R19, [R1+0x3d90] ;  /* 0x003d900001137983 */ /* 0x0005680000300800 */
[----:B------:R3:W-:Y:S04]  /*34ba0*/  STL.64 [R1+0xba8], R248 ;  /* 0x000ba8f801007387 */ /* 0x0007e80000100a00 */
[----:B------:R-:W2:Y:S01]  /*34bb0*/  LDL.LU R13, [R1+0x3d8c] ;  /* 0x003d8c00010d7983 */ /* 0x000ea20000300800 */
[----:B-1----:R-:W-:-:S03]  /*34bc0*/  LEA R4, P4, R16, R0, 0x2 ;  /* 0x0000000010047211 */ /* 0x002fc600078810ff */
[----:B------:R1:W-:Y:S01]  /*34bd0*/  STL.64 [R1+0xba0], R6 ;  /* 0x000ba00601007387 */ /* 0x0003e20000100a00 */
[----:B------:R-:W-:Y:S02]  /*34be0*/  LEA.HI.X.SX32 R5, R16, R2, 0x2, P4 ;  /* 0x0000000210057211 */ /* 0x000fe400020f16ff */
[C---:B---3--:R-:W-:Y:S01]  /*34bf0*/  LEA R248, P0, R17.reuse, R0, 0x2 ;  /* 0x0000000011f87211 */ /* 0x048fe200078010ff */
[----:B------:R3:W5:Y:S03]  /*34c00*/  LDL.LU R16, [R1+0x3d88] ;  /* 0x003d880001107983 */ /* 0x0007660000300800 */
[----:B------:R-:W-:Y:S01]  /*34c10*/  LEA.HI.X.SX32 R249, R17, R2, 0x2, P0 ;  /* 0x0000000211f97211 */ /* 0x000fe200000f16ff */
[----:B------:R3:W-:Y:S01]  /*34c20*/  STL.64 [R1+0xc20], R4 ;  /* 0x000c200401007387 */ /* 0x0007e20000100a00 */
[----:B-1----:R-:W-:-:S03]  /*34c30*/  LEA R6, P2, R14, R0, 0x2 ;  /* 0x000000000e067211 */ /* 0x002fc600078410ff */
[----:B------:R1:W5:Y:S01]  /*34c40*/  LDL.LU R17, [R1+0x3d84] ;  /* 0x003d840001117983 */ /* 0x0003620000300800 */
[----:B------:R-:W-:-:S03]  /*34c50*/  LEA.HI.X.SX32 R7, R14, R2, 0x2, P2 ;  /* 0x000000020e077211 */ /* 0x000fc600010f16ff */
[----:B------:R1:W-:Y:S04]  /*34c60*/  STL.64 [R1+0xd10], R248 ;  /* 0x000d10f801007387 */ /* 0x0003e80000100a00 */
[----:B------:R1:W5:Y:S01]  /*34c70*/  LDL.LU R14, [R1+0x3d80] ;  /* 0x003d8000010e7983 */ /* 0x0003620000300800 */
[----:B---3--:R-:W-:-:S03]  /*34c80*/  LEA R4, P4, R15, R0, 0x2 ;  /* 0x000000000f047211 */ /* 0x008fc600078810ff */
[----:B------:R-:W-:Y:S01]  /*34c90*/  STL.64 [R1+0xd58], R6 ;  /* 0x000d580601007387 */ /* 0x000fe20000100a00 */
[C---:B-1----:R-:W-:Y:S02]  /*34ca0*/  LEA R248, P0, R12.reuse, R0, 0x2 ;  /* 0x000000000cf87211 */ /* 0x042fe400078010ff */
[-C--:B------:R-:W-:Y:S02]  /*34cb0*/  LEA.HI.X.SX32 R5, R15, R2.reuse, 0x2, P4 ;  /* 0x000000020f057211 */ /* 0x080fe400020f16ff */
[----:B------:R-:W-:Y:S01]  /*34cc0*/  LEA.HI.X.SX32 R249, R12, R2, 0x2, P0 ;  /* 0x000000020cf97211 */ /* 0x000fe200000f16ff */
[----:B------:R1:W5:Y:S04]  /*34cd0*/  LDL.LU R15, [R1+0x3d7c] ;  /* 0x003d7c00010f7983 */ /* 0x0003680000300800 */
[----:B------:R-:W-:Y:S04]  /*34ce0*/  STL.64 [R1+0xd70], R4 ;  /* 0x000d700401007387 */ /* 0x000fe80000100a00 */
[----:B------:R1:W5:Y:S04]  /*34cf0*/  LDL.LU R12, [R1+0x3d78] ;  /* 0x003d7800010c7983 */ /* 0x0003680000300800 */
[----:B------:R3:W-:Y:S02]  /*34d00*/  STL.64 [R1+0xdb8], R248 ;  /* 0x000db8f801007387 */ /* 0x0007e40000100a00 */
[----:B---3--:R-:W-:-:S04]  /*34d10*/  LEA R248, P0, R11, R0, 0x2 ;  /* 0x000000000bf87211 */ /* 0x008fc800078010ff */
[----:B------:R-:W-:Y:S02]  /*34d20*/  LEA.HI.X.SX32 R249, R11, R2, 0x2, P0 ;  /* 0x000000020bf97211 */ /* 0x000fe400000f16ff */
[----:B----4-:R-:W-:-:S04]  /*34d30*/  LEA R4, P4, R10, R0, 0x2 ;  /* 0x000000000a047211 */ /* 0x010fc800078810ff */
[----:B------:R-:W-:Y:S02]  /*34d40*/  LEA.HI.X.SX32 R5, R10, R2, 0x2, P4 ;  /* 0x000000020a057211 */ /* 0x000fe400020f16ff */
[----:B--2---:R-:W-:-:S04]  /*34d50*/  LEA R6, P2, R13, R0, 0x2 ;  /* 0x000000000d067211 */ /* 0x004fc800078410ff */
[----:B------:R-:W-:Y:S02]  /*34d60*/  LEA.HI.X.SX32 R7, R13, R2, 0x2, P2 ;  /* 0x000000020d077211 */ /* 0x000fe400010f16ff */
[----:B------:R1:W5:Y:S04]  /*34d70*/  LDL.LU R13, [R1+0x3d74] ;  /* 0x003d7400010d7983 */ /* 0x0003680000300800 */
[----:B------:R2:W-:Y:S04]  /*34d80*/  STL.64 [R1+0xdd0], R6 ;  /* 0x000dd00601007387 */ /* 0x0005e80000100a00 */
[----:B------:R1:W5:Y:S04]  /*34d90*/  LDL.LU R10, [R1+0x3d70] ;  /* 0x003d7000010a7983 */ /* 0x0003680000300800 */
[----:B------:R3:W-:Y:S01]  /*34da0*/  STL.64 [R1+0xe18], R4 ;  /* 0x000e180401007387 */ /* 0x0007e20000100a00 */
[----:B--2---:R-:W-:-:S03]  /*34db0*/  LEA R6, P2, R8, R0, 0x2 ;  /* 0x0000000008067211 */ /* 0x004fc600078410ff */
[----:B------:R1:W5:Y:S01]  /*34dc0*/  LDL.LU R11, [R1+0x3d6c] ;  /* 0x003d6c00010b7983 */ /* 0x0003620000300800 */
[----:B------:R-:W-:-:S03]  /*34dd0*/  LEA.HI.X.SX32 R7, R8, R2, 0x2, P2 ;  /* 0x0000000208077211 */ /* 0x000fc600010f16ff */
[----:B------:R2:W-:Y:S01]  /*34de0*/  STL.64 [R1+0xe10], R248 ;  /* 0x000e10f801007387 */ /* 0x0005e20000100a00 */
[----:B---3--:R-:W-:-:S03]  /*34df0*/  LEA R4, P4, R9, R0, 0x2 ;  /* 0x0000000009047211 */ /* 0x008fc600078810ff */
[----:B------:R1:W5:Y:S01]  /*34e00*/  LDL.LU R8, [R1+0x3d68] ;  /* 0x003d680001087983 */ /* 0x0003620000300800 */
[----:B------:R-:W-:-:S03]  /*34e10*/  LEA.HI.X.SX32 R5, R9, R2, 0x2, P4 ;  /* 0x0000000209057211 */ /* 0x000fc600020f16ff */
[----:B------:R3:W-:Y:S01]  /*34e20*/  STL.64 [R1+0xe30], R6 ;  /* 0x000e300601007387 */ /* 0x0007e20000100a00 */
[----:B--2---:R-:W-:-:S03]  /*34e30*/  LEA R248, P0, R252, R0, 0x2 ;  /* 0x00000000fcf87211 */ /* 0x004fc600078010ff */
[----:B------:R1:W5:Y:S01]  /*34e40*/  LDL.LU R9, [R1+0x3d64] ;  /* 0x003d640001097983 */ /* 0x0003620000300800 */
[----:B------:R-:W-:-:S03]  /*34e50*/  LEA.HI.X.SX32 R249, R252, R2, 0x2, P0 ;  /* 0x00000002fcf97211 */ /* 0x000fc600000f16ff */
[----:B------:R2:W-:Y:S01]  /*34e60*/  STL.64 [R1+0xe48], R4 ;  /* 0x000e480401007387 */ /* 0x0005e20000100a00 */
[----:B---3--:R-:W-:Y:S01]  /*34e70*/  IMAD.MOV.U32 R7, RZ, RZ, R3 ;  /* 0x000000ffff077224 */ /* 0x008fe200078e0003 */
[----:B------:R-:W-:Y:S02]  /*34e80*/  LEA R6, P2, R3, R0, 0x2 ;  /* 0x0000000003067211 */ /* 0x000fe400078410ff */
[----:B------:R-:W3:Y:S02]  /*34e90*/  LDL.LU R252, [R1+0x3d60] ;  /* 0x003d600001fc7983 */ /* 0x000ee40000300800 */
[----:B------:R-:W-:Y:S02]  /*34ea0*/  LEA.HI.X.SX32 R7, R7, R2, 0x2, P2 ;  /* 0x0000000207077211 */ /* 0x000fe400010f16ff */
[----:B------:R4:W-:Y:S01]  /*34eb0*/  STL.64 [R1+0xe78], R248 ;  /* 0x000e78f801007387 */ /* 0x0009e20000100a00 */
[----:B--2---:R-:W-:-:S03]  /*34ec0*/  LEA R4, P4, R250, R0, 0x2 ;  /* 0x00000000fa047211 */ /* 0x004fc600078810ff */
[----:B------:R2:W-:Y:S01]  /*34ed0*/  STL.64 [R1+0xe90], R6 ;  /* 0x000e900601007387 */ /* 0x0005e20000100a00 */
[----:B------:R-:W-:Y:S02]  /*34ee0*/  LEA.HI.X.SX32 R5, R250, R2, 0x2, P4 ;  /* 0x00000002fa057211 */ /* 0x000fe400020f16ff */
[C---:B----4-:R-:W-:Y:S01]  /*34ef0*/  LEA R248, P0, R251.reuse, R0, 0x2 ;  /* 0x00000000fbf87211 */ /* 0x050fe200078010ff */
[----:B--2---:R1:W5:Y:S03]  /*34f00*/  LDL.LU.64 R6, [R1+0x3d58] ;  /* 0x003d580001067983 */ /* 0x0043660000300a00 */
[----:B------:R-:W-:Y:S01]  /*34f10*/  LEA.HI.X.SX32 R249, R251, R2, 0x2, P0 ;  /* 0x00000002fbf97211 */ /* 0x000fe200000f16ff */
[----:B------:R1:W5:Y:S04]  /*34f20*/  LDL.LU R250, [R1+0x3d50] ;  /* 0x003d500001fa7983 */ /* 0x0003680000300800 */
[----:B------:R2:W-:Y:S04]  /*34f30*/  STL.64 [R1+0xea8], R4 ;  /* 0x000ea80401007387 */ /* 0x0005e80000100a00 */
[----:B--2---:R1:W5:Y:S04]  /*34f40*/  LDL.LU.64 R4, [R1+0x3d48] ;  /* 0x003d480001047983 */ /* 0x0043680000300a00 */
[----:B------:R1:W5:Y:S04]  /*34f50*/  LDL.LU R251, [R1+0x3d40] ;  /* 0x003d400001fb7983 */ /* 0x0003680000300800 */
[----:B------:R2:W-:Y:S04]  /*34f60*/  STL.64 [R1+0xea0], R248 ;  /* 0x000ea0f801007387 */ /* 0x0005e80000100a00 */
[----:B--2---:R1:W5:Y:S01]  /*34f70*/  LDL.LU.64 R248, [R1+0x3d38] ;  /* 0x003d380001f87983 */ /* 0x0043620000300a00 */
[----:B------:R-:W-:-:S02]  /*34f80*/  IMAD.MOV.U32 R3, RZ, RZ, c[0x0][0x180] ;  /* 0x00006000ff037624 */ /* 0x000fc400078e00ff */
[----:B------:R-:W-:-:S03]  /*34f90*/  IMAD.MOV.U32 R0, RZ, RZ, c[0x0][0x180] ;  /* 0x00006000ff007624 */ /* 0x000fc600078e00ff */
[----:B------:R-:W-:-:S04]  /*34fa0*/  IADD3 R3, R3, -0x91, RZ ;  /* 0xffffff6f03037810 */ /* 0x000fc80007ffe0ff */
[----:B------:R-:W-:Y:S02]  /*34fb0*/  ISETP.GE.U32.AND P2, PT, R3, 0x7ffffef0, PT ;  /* 0x7ffffef00300780c */ /* 0x000fe40003f46070 */
[----:B------:R-:W-:Y:S02]  /*34fc0*/  MOV R3, c[0x0][0x188] ;  /* 0x0000620000037a02 */ /* 0x000fe40000000f00 */
[----:B------:R-:W-:-:S03]  /*34fd0*/  IADD3 R0, R0, -0x95, RZ ;  /* 0xffffff6b00007810 */ /* 0x000fc60007ffe0ff */
[----:B------:R-:W-:Y:S01]  /*34fe0*/  IMAD.SHL.U32 R2, R3, 0x80, RZ ;  /* 0x0000008003027824 */ /* 0x000fe200078e00ff */
[----:B------:R-:W-:Y:S02]  /*34ff0*/  ISETP.GE.U32.AND P4, PT, R0, 0x7ffffeec, PT ;  /* 0x7ffffeec0000780c */ /* 0x000fe40003f86070 */
[----:B---3--:R-:W-:Y:S01]  /*35000*/  ISETP.NE.U32.AND P0, PT, R252, RZ, PT ;  /* 0x000000fffc00720c */ /* 0x008fe20003f05070 */
[----:B------:R-:W-:-:S05]  /*35010*/  IMAD.MOV.U32 R252, RZ, RZ, c[0x0][0x180] ;  /* 0x00006000fffc7624 */ /* 0x000fca00078e00ff */
[----:B------:R-:W-:Y:S02]  /*35020*/  IADD3 R3, R252, -0x99, RZ ;  /* 0xffffff67fc037810 */ /* 0x000fe40007ffe0ff */
[----:B-1----:R-:W1:Y:S02]  /*35030*/  S2R R0, SR_TID.X ;  /* 0x0000000000007919 */ /* 0x002e640000002100 */
[----:B-1----:R-:W-:-:S05]  /*35040*/  LOP3.LUT R0, R0, 0x7f, RZ, 0xc0, !PT ;  /* 0x0000007f00007812 */ /* 0x002fca00078ec0ff */
[----:B------:R-:W-:-:S05]  /*35050*/  IMAD.SHL.U32 R0, R0, 0x4, RZ ;  /* 0x0000000400007824 */ /* 0x000fca00078e00ff */
[C---:B------:R-:W-:Y:S02]  /*35060*/  LOP3.LUT R2, R0.reuse, 0x10, RZ, 0x3c, !PT ;  /* 0x0000001000027812 */ /* 0x040fe400078e3cff */
[C---:B------:R-:W-:Y:S02]  /*35070*/  LOP3.LUT R2, R0.reuse, 0x30, RZ, 0x3c, !PT ;  /* 0x0000003000027812 */ /* 0x040fe400078e3cff */
[C---:B------:R-:W-:Y:S02]  /*35080*/  LOP3.LUT R2, R0.reuse, 0x50, RZ, 0x3c, !PT ;  /* 0x0000005000027812 */ /* 0x040fe400078e3cff */
[C---:B------:R-:W-:Y:S01]  /*35090*/  LOP3.LUT R2, R0.reuse, 0x70, RZ, 0x3c, !PT ;  /* 0x0000007000027812 */ /* 0x040fe200078e3cff */
[----:B------:R-:W-:Y:S01]  /*350a0*/  IMAD.MOV.U32 R2, RZ, RZ, c[0x0][0x188] ;  /* 0x00006200ff027624 */ /* 0x000fe200078e00ff */
[----:B------:R-:W-:-:S04]  /*350b0*/  IADD3 R0, R0, 0x100000, RZ ;  /* 0x0010000000007810 */ /* 0x000fc80007ffe0ff */
[----:B------:R-:W-:Y:S02]  /*350c0*/  SHF.L.U32 R2, R2, 0x7, RZ ;  /* 0x0000000702027819 */ /* 0x000fe400000006ff */
[----:B------:R1:W-:Y:S04]  /*350d0*/  STL.64 [R1+0x40d0], R232 ;  /* 0x0040d0e801007387 */ /* 0x0003e80000100a00 */
[----:B------:R2:W-:Y:S04]  /*350e0*/  STL.64 [R1+0x40c8], R246 ;  /* 0x0040c8f601007387 */ /* 0x0005e80000100a00 */
[----:B-----5:R3:W-:Y:S04]  /*350f0*/  STL.64 [R1+0x4040], R250 ;  /* 0x004040fa01007387 */ /* 0x0207e80000100a00 */
[----:B-1----:R-:W3:Y:S01]  /*35100*/  S2R R233, SR_TID.X ;  /* 0x0000000000e97919 */ /* 0x002ee20000002100 */
[----:B------:R-:W-:-:S03]  /*35110*/  IMAD.WIDE R248, R2, 0x4, R248 ;  /* 0x0000000402f87825 */ /* 0x000fc600078e02f8 */
[----:B--2---:R-:W2:Y:S04]  /*35120*/  LDL.64 R246, [R1+0x750] ;  /* 0x0007500001f67983 */ /* 0x004ea80000100a00 */
[----:B------:R-:W0:Y:S01]  /*35130*/  LDGDEPBAR ;  /* 0x00000000000079af */ /* 0x000e220000000000 */
[----:B---3--:R-:W-:-:S03]  /*35140*/  LOP3.LUT R250, R233, 0x7f, RZ, 0xc0, !PT ;  /* 0x0000007fe9fa7812 */ /* 0x008fc600078ec0ff */
[----:B------:R-:W3:Y:S02]  /*35150*/  LDL.64 R232, [R1+0x798] ;  /* 0x0007980001e87983 */ /* 0x000ee40000100a00 */
[C---:B------:R-:W-:Y:S02]  /*35160*/  IMAD.SHL.U32 R251, R250.reuse, 0x4, RZ ;  /* 0x00000004fafb7824 */ /* 0x040fe400078e00ff */
[----:B------:R1:W-:Y:S04]  /*35170*/  STL.64 [R1+0x4048], R2 ;  /* 0x0040480201007387 */ /* 0x0003e80000100a00 */
[----:B------:R4:W-:Y:S04]  /*35180*/  LDGSTS.E [R251], [R4.64], P0 ;  /* 0x0000000004fb7fae */ /* 0x0009e80008121844 */
[----:B-1----:R-:W2:Y:S04]  /*35190*/  LDL.64 R2, [R1+0x710] ;  /* 0x0007100001027983 */ /* 0x002ea80000100a00 */
[----:B------:R4:W-:Y:S04]  /*351a0*/  STL.64 [R1+0x4020], R4 ;  /* 0x0040200401007387 */ /* 0x0009e80000100a00 */
[----:B------:R-:W-:Y:S04]  /*351b0*/  STL.64 [R1+0x18a0], R248 ;  /* 0x0018a0f801007387 */ /* 0x000fe80000100a00 */
[----:B------:R1:W-:Y:S01]  /*351c0*/  STL.64 [R1+0x4050], R248 ;  /* 0x004050f801007387 */ /* 0x0003e20000100a00 */
[----:B----4-:R-:W-:-:S05]  /*351d0*/  IMAD.SHL.U32 R4, R250, 0x4, RZ ;  /* 0x00000004fa047824 */ /* 0x010fca00078e00ff */
[----:B------:R4:W-:Y:S04]  /*351e0*/  LDGSTS.E [R4+0x1000], [R58.64], P0 ;  /* 0x010000003a047fae */ /* 0x0009e80008121844 */
[----:B-1----:R-:W2:Y:S04]  /*351f0*/  LDL.64 R248, [R1+0x6d0] ;  /* 0x0006d00001f87983 */ /* 0x002ea80000100a00 */
[----:B------:R4:W-:Y:S04]  /*35200*/  STL.64 [R1+0x3fe0], R58 ;  /* 0x003fe03a01007387 */ /* 0x0009e80000100a00 */
[----:B------:R1:W-:Y:S04]  /*35210*/  LDGSTS.E [R4+0x2000], [R56.64], P0 ;  /* 0x0200000038047fae */ /* 0x0003e80008121844 */
[----:B------:R1:W-:Y:S04]  /*35220*/  LDGSTS.E [R4+0x3000], [R54.64], P0 ;  /* 0x0300000036047fae */ /* 0x0003e80008121844 */
[----:B----4-:R-:W4:Y:S04]  /*35230*/  LDL.64 R58, [R1+0x690] ;  /* 0x00069000013a7983 */ /* 0x010f280000100a00 */
[----:B------:R1:W-:Y:S04]  /*35240*/  STL.64 [R1+0x3fa8], R56 ;  /* 0x003fa83801007387 */ /* 0x0003e80000100a00 */
[----:B------:R1:W-:Y:S04]  /*35250*/  LDGSTS.E [R4+0x4000], [R52.64], P0 ;  /* 0x0400000034047fae */ /* 0x0003e80008121844 */
[----:B------:R1:W-:Y:S04]  /*35260*/  LDGSTS.E [R4+0x5000], [R50.64], P0 ;  /* 0x0500000032047fae */ /* 0x0003e80008121844 */
[----:B-1----:R-:W2:Y:S04]  /*35270*/  LDL.64 R56, [R1+0x650] ;  /* 0x0006500001387983 */ /* 0x002ea80000100a00 */
        /* <DEDUP_REMOVED lines=45> */
[----:B-1----:R-:W2:Y:S04]  /*35550*/  LDL.64 R32, [R1+0x348] ;  /* 0x0003480001207983 */ /* 0x002ea80000100a00 */
[----:B------:R1:W-:Y:S04]  /*35560*/  STL.64 [R1+0x3da8], R30 ;  /* 0x003da81e01007387 */ /* 0x0003e80000100a00 */
[----:B-1----:R-:W2:Y:S04]  /*35570*/  LDL.64 R30, [R1+0x308] ;  /* 0x00030800011e7983 */ /* 0x002ea80000100a00 */
[----:B------:R-:W-:Y:S04]  /*35580*/  STL.64 [R1+0x3db0], R28 ;  /* 0x003db01c01007387 */ /* 0x000fe80000100a00 */
        /* <DEDUP_REMOVED lines=8> */
[----:B------:R3:W-:Y:S04]  /*35610*/  STL.64 [R1+0x3e08], R10 ;  /* 0x003e080a01007387 */ /* 0x0007e80000100a00 */
[----:B------:R1:W-:Y:S04]  /*35620*/  STL.64 [R1+0x3e10], R8 ;  /* 0x003e100801007387 */ /* 0x0003e80000100a00 */
[----:B------:R1:W-:Y:S04]  /*35630*/  STL.64 [R1+0x3e18], R6 ;  /* 0x003e180601007387 */ /* 0x0003e80000100a00 */
[----:B---3--:R-:W3:Y:S04]  /*35640*/  LDL.64 R10, [R1+0x8d8] ;  /* 0x0008d800010a7983 */ /* 0x008ee80000100a00 */
[----:B-1----:R-:W3:Y:S04]  /*35650*/  LDL.64 R8, [R1+0x898] ;  /* 0x0008980001087983 */ /* 0x002ee80000100a00 */
[----:B------:R-:W3:Y:S04]  /*35660*/  LDL.64 R6, [R1+0x858] ;  /* 0x0008580001067983 */ /* 0x000ee80000100a00 */
[----:B------:R-:W3:Y:S04]  /*35670*/  LDL.64 R12, [R1+0x918] ;  /* 0x00091800010c7983 */ /* 0x000ee80000100a00 */
[----:B------:R-:W3:Y:S04]  /*35680*/  LDL.64 R16, [R1+0x958] ;  /* 0x0009580001107983 */ /* 0x000ee80000100a00 */
[----:B------:R-:W3:Y:S04]  /*35690*/  LDL.64 R18, [R1+0x998] ;  /* 0x0009980001127983 */ /* 0x000ee80000100a00 */
[----:B------:R-:W3:Y:S04]  /*356a0*/  LDL.64 R20, [R1+0x9e0] ;  /* 0x0009e00001147983 */ /* 0x000ee80000100a00 */
[----:B------:R-:W3:Y:S04]  /*356b0*/  LDL.64 R22, [R1+0xa20] ;  /* 0x000a200001167983 */ /* 0x000ee80000100a00 */
[----:B------:R-:W3:Y:S04]  /*356c0*/  LDL.64 R24, [R1+0xa60] ;  /* 0x000a600001187983 */ /* 0x000ee80000100a00 */
[----:B------:R-:W3:Y:S04]  /*356d0*/  LDL.64 R28, [R1+0xaa0] ;  /* 0x000aa000011c7983 */ /* 0x000ee80000100a00 */
[----:B--2---:R1:W-:Y:S04]  /*356e0*/  LDGSTS.E [R4+0x1c000], [R30.64], P0 ;  /* 0x1c0000001e047fae */ /* 0x0043e80008121844 */
[----:B------:R2:W-:Y:S04]  /*356f0*/  LDGSTS.E [R4+0x1d000], [R32.64], P0 ;  /* 0x1d00000020047fae */ /* 0x0005e80008121844 */
        /* <DEDUP_REMOVED lines=12> */
[----:B----4-:R4:W-:Y:S04]  /*357c0*/  LDGSTS.E [R4+0x2a000], [R58.64], P0 ;  /* 0x2a0000003a047fae */ /* 0x0109e80008121844 */
[----:B------:R1:W-:Y:S04]  /*357d0*/  LDGSTS.E [R4+0x2b000], [R248.64], P0 ;  /* 0x2b000000f8047fae */ /* 0x0003e80008121844 */
[----:B------:R1:W-:Y:S04]  /*357e0*/  LDGSTS.E [R4+0x2c000], [R2.64], P0 ;  /* 0x2c00000002047fae */ /* 0x0003e80008121844 */
[----:B------:R2:W-:Y:S04]  /*357f0*/  LDGSTS.E [R4+0x2d000], [R246.64], P0 ;  /* 0x2d000000f6047fae */ /* 0x0005e80008121844 */
[----:B------:R4:W-:Y:S04]  /*35800*/  LDGSTS.E [R4+0x2e000], [R232.64], P0 ;  /* 0x2e000000e8047fae */ /* 0x0009e80008121844 */
[----:B-1----:R-:W3:Y:S04]  /*35810*/  LDL.64 R30, [R1+0xae0] ;  /* 0x000ae000011e7983 */ /* 0x002ee80000100a00 */
[----:B--2---:R-:W2:Y:S04]  /*35820*/  LDL.64 R246, [R1+0x818] ;  /* 0x0008180001f67983 */ /* 0x004ea80000100a00 */
[----:B----4-:R-:W4:Y:S04]  /*35830*/  LDL.64 R232, [R1+0x7d8] ;  /* 0x0007d80001e87983 */ /* 0x010f280000100a00 */
[----:B------:R-:W2:Y:S04]  /*35840*/  LDL.64 R44, [R1+0xb20] ;  /* 0x000b2000012c7983 */ /* 0x000ea80000100a00 */
        /* <DEDUP_REMOVED lines=15> */
[----:B------:R-:W1:Y:S04]  /*35940*/  S2R R5, SR_TID.X ;  /* 0x0000000000057919 */ /* 0x000e680000002100 */
[----:B------:R-:W3:Y:S04]  /*35950*/  LDL.LU.64 R14, [R1+0x50] ;  /* 0x00005000010e7983 */ /* 0x000ee80000300a00 */
[----:B------:R-:W3:Y:S01]  /*35960*/  LDL.LU.64 R26, [R1+0x18] ;  /* 0x00001800011a7983 */ /* 0x000ee20000300a00 */
[----:B-1----:R-:W-:-:S05]  /*35970*/  LOP3.LUT R5, R5, 0x7f, RZ, 0xc0, !PT ;  /* 0x0000007f05057812 */ /* 0x002fca00078ec0ff */
[----:B------:R-:W-:Y:S01]  /*35980*/  IMAD.SHL.U32 R5, R5, 0x4, RZ ;  /* 0x0000000405057824 */ /* 0x000fe200078e00ff */
[----:B----4-:R1:W-:Y:S04]  /*35990*/  LDGSTS.E [R4+0x2f000], [R232.64], P0 ;  /* 0x2f000000e8047fae */ /* 0x0103e80008121844 */
[----:B--2---:R2:W-:Y:S04]  /*359a0*/  LDGSTS.E [R4+0x30000], [R246.64], P0 ;  /* 0x30000000f6047fae */ /* 0x0045e80008121844 */
[----:B---3--:R3:W-:Y:S04]  /*359b0*/  LDGSTS.E [R4+0x31000], [R6.64], P0 ;  /* 0x3100000006047fae */ /* 0x0087e80008121844 */
[----:B------:R4:W-:Y:S04]  /*359c0*/  LDGSTS.E [R4+0x32000], [R8.64], P0 ;  /* 0x3200000008047fae */ /* 0x0009e80008121844 */
[----:B------:R1:W-:Y:S04]  /*359d0*/  LDGSTS.E [R4+0x33000], [R10.64], P0 ;  /* 0x330000000a047fae */ /* 0x0003e80008121844 */
[----:B------:R1:W-:Y:S04]  /*359e0*/  LDGSTS.E [R4+0x34000], [R12.64], P0 ;  /* 0x340000000c047fae */ /* 0x0003e80008121844 */
[----:B------:R1:W-:Y:S04]  /*359f0*/  LDGSTS.E [R4+0x35000], [R16.64], P0 ;  /* 0x3500000010047fae */ /* 0x0003e80008121844 */
[----:B------:R1:W-:Y:S04]  /*35a00*/  LDGSTS.E [R4+0x36000], [R18.64], P0 ;  /* 0x3600000012047fae */ /* 0x0003e80008121844 */
[----:B------:R2:W-:Y:S04]  /*35a10*/  LDGSTS.E [R4+0x37000], [R20.64], P0 ;  /* 0x3700000014047fae */ /* 0x0005e80008121844 */
[----:B------:R2:W-:Y:S04]  /*35a20*/  LDGSTS.E [R4+0x38000], [R22.64], P0 ;  /* 0x3800000016047fae */ /* 0x0005e80008121844 */
[----:B-1----:R-:W4:Y:S04]  /*35a30*/  LDL.LU.64 R232, [R1+0x40d0] ;  /* 0x0040d00001e87983 */ /* 0x002f280000300a00 */
[----:B------:R1:W-:Y:S04]  /*35a40*/  LDGSTS.E [R4+0x39000], [R24.64], P0 ;  /* 0x3900000018047fae */ /* 0x0003e80008121844 */
[----:B--2---:R-:W2:Y:S04]  /*35a50*/  LDL.LU.64 R246, [R1+0x40c8] ;  /* 0x0040c80001f67983 */ /* 0x004ea80000300a00 */
[----:B------:R1:W-:Y:S04]  /*35a60*/  LDGSTS.E [R4+0x3a000], [R28.64], P0 ;  /* 0x3a0000001c047fae */ /* 0x0003e80008121844 */
[----:B------:R1:W-:Y:S04]  /*35a70*/  LDGSTS.E [R4+0x3b000], [R30.64], P0 ;  /* 0x3b0000001e047fae */ /* 0x0003e80008121844 */
[----:B------:R-:W2:Y:S04]  /*35a80*/  LDL.64 R20, [R1+0x2f8] ;  /* 0x0002f80001147983 */ /* 0x000ea80000100a00 */
[----:B------:R3:W-:Y:S04]  /*35a90*/  LDGSTS.E [R4+0x3c000], [R44.64], P0 ;  /* 0x3c0000002c047fae */ /* 0x0007e80008121844 */
[----:B------:R-:W2:Y:S04]  /*35aa0*/  LDL.64 R22, [R1+0x338] ;  /* 0x0003380001167983 */ /* 0x000ea80000100a00 */
[----:B-1----:R-:W2:Y:S01]  /*35ab0*/  LDL.64 R24, [R1+0x378] ;  /* 0x0003780001187983 */ /* 0x002ea20000100a00 */
[----:B---3--:R-:W-:-:S03]  /*35ac0*/  LOP3.LUT R45, R5, 0x10, RZ, 0x3c, !PT ;  /* 0x00000010052d7812 */ /* 0x008fc600078e3cff */
[----:B------:R-:W3:Y:S04]  /*35ad0*/  LDL.64 R28, [R1+0x3b8] ;  /* 0x0003b800011c7983 */ /* 0x000ee80000100a00 */
[----:B------:R1:W-:Y:S04]  /*35ae0*/  LDGSTS.E [R4+0x3d000], [R32.64], P0 ;  /* 0x3d00000020047fae */ /* 0x0003e80008121844 */
[----:B------:R-:W3:Y:S04]  /*35af0*/  LDL.64 R30, [R1+0x3f8] ;  /* 0x0003f800011e7983 */ /* 0x000ee80000100a00 */
[----:B------:R1:W-:Y:S04]  /*35b00*/  LDGSTS.E [R4+0x3e000], [R34.64], P0 ;  /* 0x3e00000022047fae */ /* 0x0003e80008121844 */
[----:B-1----:R-:W3:Y:S04]  /*35b10*/  LDL.64 R32, [R1+0x438] ;  /* 0x0004380001207983 */ /* 0x002ee80000100a00 */
        /* <DEDUP_REMOVED lines=28> */
[----:B------:R-:W-:Y:S04]  /*35ce0*/  STL.64 [R1+0x3e28], R14 ;  /* 0x003e280e01007387 */ /* 0x000fe80000100a00 */
[----:B------:R-:W-:Y:S04]  /*35cf0*/  STL.64 [R1+0x3e30], R26 ;  /* 0x003e301a01007387 */ /* 0x000fe80000100a00 */
[----:B------:R1:W-:Y:S04]  /*35d00*/  STL.64 [R1+0x3e38], R66 ;  /* 0x003e384201007387 */ /* 0x0003e80000100a00 */
[----:B------:R-:W-:Y:S04]  /*35d10*/  STL.64 [R1+0x3e40], R80 ;  /* 0x003e405001007387 */ /* 0x000fe80000100a00 */
[----:B------:R-:W-:Y:S04]  /*35d20*/  STL.64 [R1+0x3e48], R94 ;  /* 0x003e485e01007387 */ /* 0x000fe80000100a00 */
[----:B------:R-:W-:Y:S04]  /*35d30*/  STL.64 [R1+0x3e58], R108 ;  /* 0x003e586c01007387 */ /* 0x000fe80000100a00 */
[----:B------:R1:W-:Y:S04]  /*35d40*/  LDGSTS.E [R45+0xd200], [R26.64], P0 ;  /* 0x0d2000001a2d7fae */ /* 0x0003e80008121844 */
        /* <DEDUP_REMOVED lines=8> */
[----:B------:R1:W-:Y:S04]  /*35dd0*/  STL.64 [R1+0x3e88], R178 ;  /* 0x003e88b201007387 */ /* 0x0003e80000100a00 */
        /* <DEDUP_REMOVED lines=9> */
[----:B-1----:R-:W3:Y:S04]  /*35e70*/  LDL.64 R66, [R1+0x7f8] ;  /* 0x0007f80001427983 */ /* 0x002ee80000100a00 */
[----:B------:R1:W-:Y:S04]  /*35e80*/  LDGSTS.E [R45+0x17200], [R192.64], P0 ;  /* 0x17200000c02d7fae */ /* 0x0003e80008121844 */
[----:B------:R-:W3:Y:S04]  /*35e90*/  LDL.64 R26, [R1+0x838] ;  /* 0x00083800011a7983 */ /* 0x000ee80000100a00 */
[----:B------:R1:W-:Y:S04]  /*35ea0*/  LDGSTS.E [R45+0x18200], [R206.64], P0 ;  /* 0x18200000ce2d7fae */ /* 0x0003e80008121844 */
[----:B------:R-:W3:Y:S04]  /*35eb0*/  LDL.64 R6, [R1+0x878] ;  /* 0x0008780001067983 */ /* 0x000ee80000100a00 */
[----:B------:R1:W-:Y:S04]  /*35ec0*/  LDGSTS.E [R45+0x19200], [R220.64], P0 ;  /* 0x19200000dc2d7fae */ /* 0x0003e80008121844 */
[----:B----4-:R-:W4:Y:S04]  /*35ed0*/  LDL.64 R8, [R1+0x8b8] ;  /* 0x0008b80001087983 */ /* 0x010f280000100a00 */
[----:B------:R1:W-:Y:S04]  /*35ee0*/  LDGSTS.E [R45+0x1a200], [R234.64], P0 ;  /* 0x1a200000ea2d7fae */ /* 0x0003e80008121844 */
[----:B------:R-:W4:Y:S04]  /*35ef0*/  LDL.64 R10, [R1+0x8f8] ;  /* 0x0008f800010a7983 */ /* 0x000f280000100a00 */
[----:B------:R-:W4:Y:S04]  /*35f00*/  LDL.64 R12, [R1+0x938] ;  /* 0x00093800010c7983 */ /* 0x000f280000100a00 */
[----:B------:R-:W4:Y:S04]  /*35f10*/  LDL.64 R18, [R1+0x978] ;  /* 0x0009780001127983 */ /* 0x000f280000100a00 */
[----:B--2---:R2:W-:Y:S04]  /*35f20*/  LDGSTS.E [R45+0x1b200], [R20.64], P0 ;  /* 0x1b200000142d7fae */ /* 0x0045e80008121844 */
[----:B------:R1:W-:Y:S04]  /*35f30*/  LDGSTS.E [R45+0x1c200], [R22.64], P0 ;  /* 0x1c200000162d7fae */ /* 0x0003e80008121844 */
[----:B------:R1:W-:Y:S04]  /*35f40*/  LDGSTS.E [R45+0x1d200], [R24.64], P0 ;  /* 0x1d200000182d7fae */ /* 0x0003e80008121844 */
[----:B--2---:R-:W2:Y:S04]  /*35f50*/  LDL.64 R20, [R1+0x9b8] ;  /* 0x0009b80001147983 */ /* 0x004ea80000100a00 */
[----:B---3--:R3:W-:Y:S04]  /*35f60*/  LDGSTS.E [R45+0x1e200], [R28.64], P0 ;  /* 0x1e2000001c2d7fae */ /* 0x0087e80008121844 */
[----:B-1----:R-:W2:Y:S04]  /*35f70*/  LDL.64 R22, [R1+0x9f8] ;  /* 0x0009f80001167983 */ /* 0x002ea80000100a00 */
[----:B------:R1:W-:Y:S04]  /*35f80*/  LDGSTS.E [R45+0x1f200], [R30.64], P0 ;  /* 0x1f2000001e2d7fae */ /* 0x0003e80008121844 */
[----:B------:R-:W2:Y:S04]  /*35f90*/  LDL.64 R24, [R1+0xa38] ;  /* 0x000a380001187983 */ /* 0x000ea80000100a00 */
[----:B------:R1:W-:Y:S04]  /*35fa0*/  LDGSTS.E [R45+0x20200], [R32.64], P0 ;  /* 0x20200000202d7fae */ /* 0x0003e80008121844 */
[----:B---3--:R-:W3:Y:S04]  /*35fb0*/  LDL.64 R28, [R1+0xa78] ;  /* 0x000a7800011c7983 */ /* 0x008ee80000100a00 */
        /* <DEDUP_REMOVED lines=28> */
[----:B-1----:R-:W3:Y:S04]  /*36180*/  LDL.64 R2, [R1+0x128] ;  /* 0x0001280001027983 */ /* 0x002ee80000100a00 */
[----:B------:R-:W3:Y:S04]  /*36190*/  LDL.LU.64 R178, [R1+0xf0] ;  /* 0x0000f00001b27983 */ /* 0x000ee80000300a00 */
[----:B------:R-:W3:Y:S04]  /*361a0*/  LDL.LU.64 R108, [R1+0xb8] ;  /* 0x0000b800016c7983 */ /* 0x000ee80000300a00 */
[----:B------:R-:W3:Y:S04]  /*361b0*/  LDL.LU.64 R14, [R1+0x80] ;  /* 0x00008000010e7983 */ /* 0x000ee80000300a00 */
[----:B------:R-:W3:Y:S04]  /*361c0*/  LDL.LU.64 R16, [R1+0x48] ;  /* 0x0000480001107983 */ /* 0x000ee80000300a00 */
[----:B------:R-:W3:Y:S01]  /*361d0*/  LDL.LU.64 R32, [R1+0x10] ;  /* 0x0000100001207983 */ /* 0x000ee20000300a00 */
[----:B------:R-:W-:-:S03]  /*361e0*/  LOP3.LUT R5, R4, 0x20, RZ, 0x3c, !PT ;  /* 0x0000002004057812 */ /* 0x000fc600078e3cff */
[----:B------:R1:W-:Y:S04]  /*361f0*/  LDGSTS.E [R45+0x2f200], [R66.64], P0 ;  /* 0x2f200000422d7fae */ /* 0x0003e80008121844 */
[----:B------:R1:W-:Y:S04]  /*36200*/  LDGSTS.E [R45+0x30200], [R26.64], P0 ;  /* 0x302000001a2d7fae */ /* 0x0003e80008121844 */
[----:B------:R1:W-:Y:S04]  /*36210*/  LDGSTS.E [R45+0x31200], [R6.64], P0 ;  /* 0x31200000062d7fae */ /* 0x0003e80008121844 */
[----:B----4-:R1:W-:Y:S04]  /*36220*/  LDGSTS.E [R45+0x32200], [R8.64], P0 ;  /* 0x32200000082d7fae */ /* 0x0103e80008121844 */
[----:B------:R1:W-:Y:S04]  /*36230*/  LDGSTS.E [R45+0x33200], [R10.64], P0 ;  /* 0x332000000a2d7fae */ /* 0x0003e80008121844 */
[----:B------:R1:W-:Y:S04]  /*36240*/  LDGSTS.E [R45+0x34200], [R12.64], P0 ;  /* 0x342000000c2d7fae */ /* 0x0003e80008121844 */
[----:B------:R1:W-:Y:S04]  /*36250*/  LDGSTS.E [R45+0x35200], [R18.64], P0 ;  /* 0x35200000122d7fae */ /* 0x0003e80008121844 */
[----:B--2---:R2:W-:Y:S04]  /*36260*/  LDGSTS.E [R45+0x36200], [R20.64], P0 ;  /* 0x36200000142d7fae */ /* 0x0045e80008121844 */
[----:B------:R4:W-:Y:S04]  /*36270*/  LDGSTS.E [R45+0x37200], [R22.64], P0 ;  /* 0x37200000162d7fae */ /* 0x0009e80008121844 */
[----:B--2---:R-:W2:Y:S04]  /*36280*/  LDL.64 R20, [R1+0x300] ;  /* 0x0003000001147983 */ /* 0x004ea80000100a00 */
[----:B------:R1:W-:Y:S04]  /*36290*/  LDGSTS.E [R45+0x38200], [R24.64], P0 ;  /* 0x38200000182d7fae */ /* 0x0003e80008121844 */
[----:B----4-:R-:W4:Y:S04]  /*362a0*/  LDL.64 R22, [R1+0x340] ;  /* 0x0003400001167983 */ /* 0x010f280000100a00 */
[----:B---3--:R3:W-:Y:S04]  /*362b0*/  LDGSTS.E [R45+0x39200], [R28.64], P0 ;  /* 0x392000001c2d7fae */ /* 0x0087e80008121844 */
[----:B-1----:R-:W4:Y:S04]  /*362c0*/  LDL.64 R24, [R1+0x380] ;  /* 0x0003800001187983 */ /* 0x002f280000100a00 */
[----:B------:R1:W-:Y:S04]  /*362d0*/  LDGSTS.E [R45+0x3a200], [R30.64], P0 ;  /* 0x3a2000001e2d7fae */ /* 0x0003e80008121844 */
[----:B---3--:R-:W4:Y:S04]  /*362e0*/  LDL.64 R28, [R1+0x3c0] ;  /* 0x0003c000011c7983 */ /* 0x008f280000100a00 */
[----:B------:R1:W-:Y:S04]  /*362f0*/  LDGSTS.E [R45+0x3b200], [R34.64], P0 ;  /* 0x3b200000222d7fae */ /* 0x0003e80008121844 */
[----:B-1----:R-:W4:Y:S04]  /*36300*/  LDL.64 R30, [R1+0x400] ;  /* 0x00040000011e7983 */ /* 0x002f280000100a00 */
[----:B------:R1:W-:Y:S04]  /*36310*/  LDGSTS.E [R45+0x3c200], [R36.64], P0 ;  /* 0x3c200000242d7fae */ /* 0x0003e80008121844 */
[----:B------:R-:W4:Y:S04]  /*36320*/  LDL.64 R34, [R1+0x440] ;  /* 0x0004400001227983 */ /* 0x000f280000100a00 */
        /* <DEDUP_REMOVED lines=62> */
[----:B------:R-:W3:Y:S04]  /*36710*/  LDL.64 R94, [R1+0x800] ;  /* 0x00080000015e7983 */ /* 0x000ee80000100a00 */
[----:B------:R-:W3:Y:S04]  /*36720*/  LDL.64 R80, [R1+0x840] ;  /* 0x0008400001507983 */ /* 0x000ee80000100a00 */
[----:B--2---:R2:W-:Y:S04]  /*36730*/  LDGSTS.E [R5+0x1b400], [R20.64], P0 ;  /* 0x1b40000014057fae */ /* 0x0045e80008121844 */
[----:B------:R-:W3:Y:S04]  /*36740*/  LDL.64 R66, [R1+0x880] ;  /* 0x0008800001427983 */ /* 0x000ee80000100a00 */
[----:B----4-:R4:W-:Y:S04]  /*36750*/  LDGSTS.E [R5+0x1c400], [R22.64], P0 ;  /* 0x1c40000016057fae */ /* 0x0109e80008121844 */
[----:B------:R-:W3:Y:S04]  /*36760*/  LDL.64 R26, [R1+0x8c0] ;  /* 0x0008c000011a7983 */ /* 0x000ee80000100a00 */
[----:B------:R1:W-:Y:S04]  /*36770*/  LDGSTS.E [R5+0x1d400], [R24.64], P0 ;  /* 0x1d40000018057fae */ /* 0x0003e80008121844 */
        /* <DEDUP_REMOVED lines=10> */
[----:B--2---:R-:W2:Y:S04]  /*36820*/  LDL.64 R20, [R1+0xa40] ;  /* 0x000a400001147983 */ /* 0x004ea80000100a00 */
[----:B------:R1:W-:Y:S04]  /*36830*/  LDGSTS.E [R5+0x23400], [R40.64], P0 ;  /* 0x2340000028057fae */ /* 0x0003e80008121844 */
[----:B----4-:R-:W4:Y:S04]  /*36840*/  LDL.64 R22, [R1+0xa80] ;  /* 0x000a800001167983 */ /* 0x010f280000100a00 */
[----:B------:R1:W-:Y:S04]  /*36850*/  LDGSTS.E [R5+0x24400], [R42.64], P0 ;  /* 0x244000002a057fae */ /* 0x0003e80008121844 */
[----:B------:R1:W-:Y:S04]  /*36860*/  LDGSTS.E [R5+0x25400], [R44.64], P0 ;  /* 0x254000002c057fae */ /* 0x0003e80008121844 */
[----:B-1----:R-:W4:Y:S04]  /*36870*/  LDL.64 R24, [R1+0xac0] ;  /* 0x000ac00001187983 */ /* 0x002f280000100a00 */
[----:B------:R1:W-:Y:S04]  /*36880*/  LDGSTS.E [R5+0x26400], [R46.64], P0 ;  /* 0x264000002e057fae */ /* 0x0003e80008121844 */
[----:B------:R-:W4:Y:S04]  /*36890*/  LDL.64 R30, [R1+0xb00] ;  /* 0x000b0000011e7983 */ /* 0x000f280000100a00 */
[----:B------:R1:W-:Y:S04]  /*368a0*/  LDGSTS.E [R5+0x27400], [R48.64], P0 ;  /* 0x2740000030057fae */ /* 0x0003e80008121844 */
        /* <DEDUP_REMOVED lines=14> */
[----:B------:R-:W4:Y:S04]  /*36990*/  LDL.64 R2, [R1+0x238] ;  /* 0x0002380001027983 */ /* 0x000f280000100a00 */
[----:B------:R-:W4:Y:S04]  /*369a0*/  LDL.LU.64 R208, [R1+0x200] ;  /* 0x0002000001d07983 */ /* 0x000f280000300a00 */
        /* <DEDUP_REMOVED lines=8> */
[----:B------:R-:W4:Y:S01]  /*36a30*/  LDL.LU.64 R28, [R1+0x8] ;  /* 0x00000800011c7983 */ /* 0x000f220000300a00 */
[----:B------:R-:W-:-:S05]  /*36a40*/  IMAD.SHL.U32 R250, R250, 0x4, RZ ;  /* 0x00000004fafa7824 */ /* 0x000fca00078e00ff */
[----:B------:R-:W-:Y:S01]  /*36a50*/  LOP3.LUT R250, R250, 0x30, RZ, 0x3c, !PT ;  /* 0x00000030fafa7812 */ /* 0x000fe200078e3cff */
[----:B---3--:R1:W-:Y:S04]  /*36a60*/  LDGSTS.E [R5+0x2f400], [R94.64], P0 ;  /* 0x2f4000005e057fae */ /* 0x0083e80008121844 */
[----:B------:R3:W-:Y:S04]  /*36a70*/  LDGSTS.E [R5+0x30400], [R80.64], P0 ;  /* 0x3040000050057fae */ /* 0x0007e80008121844 */
        /* <DEDUP_REMOVED lines=13> */
[----:B--2---:R-:W2:Y:S04]  /*36b50*/  LDL.64 R12, [R1+0x4b0] ;  /* 0x0004b000010c7983 */ /* 0x004ea80000100a00 */
[----:B------:R4:W-:Y:S04]  /*36b60*/  LDGSTS.E [R5+0x38400], [R20.64], P0 ;  /* 0x3840000014057fae */ /* 0x0009e80008121844 */
[----:B-1----:R-:W2:Y:S04]  /*36b70*/  LDL.64 R18, [R1+0x4f0] ;  /* 0x0004f00001127983 */ /* 0x002ea80000100a00 */
[----:B----4-:R1:W-:Y:S04]  /*36b80*/  LDGSTS.E [R5+0x39400], [R22.64], P0 ;  /* 0x3940000016057fae */ /* 0x0103e80008121844 */
[----:B------:R-:W3:Y:S04]  /*36b90*/  LDL.64 R20, [R1+0x530] ;  /* 0x0005300001147983 */ /* 0x000ee80000100a00 */
[----:B------:R1:W-:Y:S04]  /*36ba0*/  LDGSTS.E [R5+0x3a400], [R24.64], P0 ;  /* 0x3a40000018057fae */ /* 0x0003e80008121844 */
[----:B-1----:R-:W2:Y:S04]  /*36bb0*/  LDL.64 R22, [R1+0x548] ;  /* 0x0005480001167983 */ /* 0x002ea80000100a00 */
[----:B------:R1:W-:Y:S04]  /*36bc0*/  LDGSTS.E [R5+0x3b400], [R30.64], P0 ;  /* 0x3b4000001e057fae */ /* 0x0003e80008121844 */
[----:B------:R-:W3:Y:S04]  /*36bd0*/  LDL.64 R24, [R1+0x588] ;  /* 0x0005880001187983 */ /* 0x000ee80000100a00 */
[----:B-1----:R-:W3:Y:S04]  /*36be0*/  LDL.64 R30, [R1+0x5c8] ;  /* 0x0005c800011e7983 */ /* 0x002ee80000100a00 */
[----:B------:R1:W-:Y:S04]  /*36bf0*/  LDGSTS.E [R5+0x3c400], [R48.64], P0 ;  /* 0x3c40000030057fae */ /* 0x0003e80008121844 */
        /* <DEDUP_REMOVED lines=17> */
[----:B------:R1:W-:Y:S04]  /*36d10*/  LDGSTS.E [R250+0x6600], [R46.64], P0 ;  /* 0x066000002efa7fae */ /* 0x0003e80008121844 */
        /* <DEDUP_REMOVED lines=40> */
[----:B---3--:R3:W-:Y:S04]  /*36fa0*/  LDGSTS.E [R250+0x1b600], [R80.64], P0 ;  /* 0x1b60000050fa7fae */ /* 0x0087e80008121844 */
[----:B------:R-:W-:Y:S04]  /*36fb0*/  STL.64 [R1+0x4030], R210 ;  /* 0x004030d201007387 */ /* 0x000fe80000100a00 */
[----:B------:R1:W-:Y:S04]  /*36fc0*/  LDGSTS.E [R250+0x1c600], [R66.64], P0 ;  /* 0x1c60000042fa7fae */ /* 0x0003e80008121844 */
[----:B------:R-:W-:Y:S04]  /*36fd0*/  STL.64 [R1+0x4038], R224 ;  /* 0x004038e001007387 */ /* 0x000fe80000100a00 */
[----:B------:R1:W-:Y:S04]  /*36fe0*/  LDGSTS.E [R250+0x1d600], [R26.64], P0 ;  /* 0x1d6000001afa7fae */ /* 0x0003e80008121844 */
[----:B------:R-:W-:Y:S04]  /*36ff0*/  STL.64 [R1+0x4058], R238 ;  /* 0x004058ee01007387 */ /* 0x000fe80000100a00 */
[----:B------:R1:W-:Y:S04]  /*37000*/  LDGSTS.E [R250+0x1e600], [R6.64], P0 ;  /* 0x1e60000006fa7fae */ /* 0x0003e80008121844 */
[----:B------:R1:W-:Y:S04]  /*37010*/  LDGSTS.E [R250+0x1f600], [R8.64], P0 ;  /* 0x1f60000008fa7fae */ /* 0x0003e80008121844 */
[----:B------:R-:W4:Y:S04]  /*37020*/  LDL.64 R150, [R1+0x808] ;  /* 0x0008080001967983 */ /* 0x000f280000100a00 */
[----:B------:R1:W-:Y:S04]  /*37030*/  LDGSTS.E [R250+0x20600], [R10.64], P0 ;  /* 0x206000000afa7fae */ /* 0x0003e80008121844 */
[----:B------:R-:W4:Y:S04]  /*37040*/  LDL.64 R136, [R1+0x848] ;  /* 0x0008480001887983 */ /* 0x000f280000100a00 */
[----:B--2---:R2:W-:Y:S04]  /*37050*/  LDGSTS.E [R250+0x21600], [R12.64], P0 ;  /* 0x216000000cfa7fae */ /* 0x0045e80008121844 */
[----:B------:R-:W4:Y:S04]  /*37060*/  LDL.64 R122, [R1+0x888] ;  /* 0x00088800017a7983 */ /* 0x000f280000100a00 */
[----:B------:R1:W-:Y:S04]  /*37070*/  LDGSTS.E [R250+0x22600], [R18.64], P0 ;  /* 0x2260000012fa7fae */ /* 0x0003e80008121844 */
[----:B---3--:R-:W3:Y:S04]  /*37080*/  LDL.64 R80, [R1+0x8c8] ;  /* 0x0008c80001507983 */ /* 0x008ee80000100a00 */
[----:B------:R2:W-:Y:S04]  /*37090*/  LDGSTS.E [R250+0x23600], [R20.64], P0 ;  /* 0x2360000014fa7fae */ /* 0x0005e80008121844 */
[----:B-1----:R-:W3:Y:S04]  /*370a0*/  LDL.64 R66, [R1+0x908] ;  /* 0x0009080001427983 */ /* 0x002ee80000100a00 */
        /* <DEDUP_REMOVED lines=9> */
[----:B------:R-:W2:Y:S04]  /*37140*/  LDL.64 R20, [R1+0xa48] ;  /* 0x000a480001147983 */ /* 0x000ea80000100a00 */
[----:B------:R1:W-:Y:S04]  /*37150*/  LDGSTS.E [R250+0x29600], [R52.64], P0 ;  /* 0x2960000034fa7fae */ /* 0x0003e80008121844 */
[----:B-1----:R-:W2:Y:S04]  /*37160*/  LDL.64 R22, [R1+0xa88] ;  /* 0x000a880001167983 */ /* 0x002ea80000100a00 */
[----:B------:R1:W-:Y:S04]  /*37170*/  LDGSTS.E [R250+0x2a600], [R54.64], P0 ;  /* 0x2a60000036fa7fae */ /* 0x0003e80008121844 */
[----:B------:R-:W2:Y:S04]  /*37180*/  LDL.64 R24, [R1+0xac8] ;  /* 0x000ac80001187983 */ /* 0x000ea80000100a00 */
[----:B------:R1:W-:Y:S04]  /*37190*/  LDGSTS.E [R250+0x2b600], [R56.64], P0 ;  /* 0x2b60000038fa7fae */ /* 0x0003e80008121844 */
[----:B------:R-:W2:Y:S04]  /*371a0*/  LDL.64 R50, [R1+0xb08] ;  /* 0x000b080001327983 */ /* 0x000ea80000100a00 */
[----:B------:R1:W-:Y:S04]  /*371b0*/  LDGSTS.E [R250+0x2c600], [R58.64], P0 ;  /* 0x2c6000003afa7fae */ /* 0x0003e80008121844 */
[----:B-1----:R-:W2:Y:S04]  /*371c0*/  LDL.64 R56, [R1+0xb48] ;  /* 0x000b480001387983 */ /* 0x002ea80000100a00 */
[----:B------:R1:W-:Y:S04]  /*371d0*/  LDGSTS.E [R250+0x2d600], [R248.64], P0 ;  /* 0x2d600000f8fa7fae */ /* 0x0003e80008121844 */
[----:B------:R-:W2:Y:S04]  /*371e0*/  LDL.64 R58, [R1+0xb88] ;  /* 0x000b8800013a7983 */ /* 0x000ea80000100a00 */
[----:B------:R1:W-:Y:S04]  /*371f0*/  LDGSTS.E [R250+0x2e600], [R2.64], P0 ;  /* 0x2e60000002fa7fae */ /* 0x0003e80008121844 */
[----:B-1----:R-:W2:Y:S04]  /*37200*/  LDL.64 R248, [R1+0xd58] ;  /* 0x000d580001f87983 */ /* 0x002ea80000100a00 */
[----:B------:R-:W2:Y:S04]  /*37210*/  LDL.64 R2, [R1+0xe78] ;  /* 0x000e780001027983 */ /* 0x000ea80000100a00 */
[----:B------:R-:W2:Y:S04]  /*37220*/  LDL.LU.64 R126, [R1+0x2d8] ;  /* 0x0002d800017e7983 */ /* 0x000ea80000300a00 */
        /* <DEDUP_REMOVED lines=12> */
[----:B------:R-:W2:Y:S04]  /*372f0*/  LDL.LU.64 R30, [R1] ;  /* 0x00000000011e7983 */ /* 0x000ea80000300a00 */
[----:B------:R-:W2:Y:S04]  /*37300*/  LDL.64 R206, [R1+0x328] ;  /* 0x0003280001ce7983 */ /* 0x000ea80000100a00 */
[----:B------:R-:W2:Y:S04]  /*37310*/  LDL.64 R192, [R1+0x368] ;  /* 0x0003680001c07983 */ /* 0x000ea80000100a00 */
[----:B----4-:R1:W-:Y:S04]  /*37320*/  LDGSTS.E [R250+0x2f600], [R150.64], P0 ;  /* 0x2f60000096fa7fae */ /* 0x0103e80008121844 */
[----:B------:R4:W-:Y:S04]  /*37330*/  LDGSTS.E [R250+0x30600], [R136.64], P0 ;  /* 0x3060000088fa7fae */ /* 0x0009e80008121844 */
[----:B-1----:R-:W2:Y:S04]  /*37340*/  LDL.64 R150, [R1+0x3a8] ;  /* 0x0003a80001967983 */ /* 0x002ea80000100a00 */
[----:B------:R1:W-:Y:S04]  /*37350*/  LDGSTS.E [R250+0x31600], [R122.64], P0 ;  /* 0x316000007afa7fae */ /* 0x0003e80008121844 */
[----:B----4-:R-:W4:Y:S04]  /*37360*/  LDL.64 R136, [R1+0x3e8] ;  /* 0x0003e80001887983 */ /* 0x010f280000100a00 */
[----:B---3--:R3:W-:Y:S04]  /*37370*/  LDGSTS.E [R250+0x32600], [R80.64], P0 ;  /* 0x3260000050fa7fae */ /* 0x0087e80008121844 */
[----:B-1----:R-:W4:Y:S04]  /*37380*/  LDL.64 R122, [R1+0x428] ;  /* 0x00042800017a7983 */ /* 0x002f280000100a00 */
        /* <DEDUP_REMOVED lines=8> */
[----:B--2---:R1:W-:Y:S04]  /*37410*/  LDGSTS.E [R250+0x37600], [R12.64], P0 ;  /* 0x376000000cfa7fae */ /* 0x0043e80008121844 */
        /* <DEDUP_REMOVED lines=17> */
[----:B-1----:R-:W3:Y:S01]  /*37530*/  LDL.64 R2, [R1+0x790] ;  /* 0x0007900001027983 */ /* 0x002ee20000100a00 */
[----:B------:R-:W-:-:S05]  /*37540*/  LOP3.LUT R141, R4, 0x40, RZ, 0x3c, !PT ;  /* 0x00000040048d7812 */ /* 0x000fca00078e3cff */
        /* <DEDUP_REMOVED lines=42> */
[----:B------:R1:W-:Y:S04]  /*377f0*/  LDGSTS.E [R141+0x1d800], [R150.64], P0 ;  /* 0x1d800000968d7fae */ /* 0x0003e80008121844 */
[----:B------:R-:W2:Y:S04]  /*37800*/  LDL.64 R32, [R1+0x7d0] ;  /* 0x0007d00001207983 */ /* 0x000ea80000100a00 */
[----:B----4-:R4:W-:Y:S04]  /*37810*/  LDGSTS.E [R141+0x1e800], [R136.64], P0 ;  /* 0x1e800000888d7fae */ /* 0x0109e80008121844 */
[----:B------:R-:W2:Y:S04]  /*37820*/  LDL.64 R108, [R1+0x810] ;  /* 0x00081000016c7983 */ /* 0x000ea80000100a00 */
[----:B------:R1:W-:Y:S04]  /*37830*/  LDGSTS.E [R141+0x1f800], [R122.64], P0 ;  /* 0x1f8000007a8d7fae */ /* 0x0003e80008121844 */
[----:B------:R-:W2:Y:S04]  /*37840*/  LDL.64 R178, [R1+0x850] ;  /* 0x0008500001b27983 */ /* 0x000ea80000100a00 */
[----:B---3--:R3:W-:Y:S04]  /*37850*/  LDGSTS.E [R141+0x20800], [R80.64], P0 ;  /* 0x20800000508d7fae */ /* 0x0087e80008121844 */
[----:B-1----:R-:W2:Y:S04]  /*37860*/  LDL.64 R206, [R1+0x890] ;  /* 0x0008900001ce7983 */ /* 0x002ea80000100a00 */
[----:B------:R1:W-:Y:S04]  /*37870*/  LDGSTS.E [R141+0x21800], [R66.64], P0 ;  /* 0x21800000428d7fae */ /* 0x0003e80008121844 */
[----:B------:R-:W2:Y:S04]  /*37880*/  LDL.64 R192, [R1+0x8d0] ;  /* 0x0008d00001c07983 */ /* 0x000ea80000100a00 */
[----:B------:R1:W-:Y:S04]  /*37890*/  LDGSTS.E [R141+0x22800], [R26.64], P0 ;  /* 0x228000001a8d7fae */ /* 0x0003e80008121844 */
[----:B----4-:R-:W4:Y:S04]  /*378a0*/  LDL.64 R136, [R1+0x910] ;  /* 0x0009100001887983 */ /* 0x010f280000100a00 */
[----:B------:R1:W-:Y:S04]  /*378b0*/  LDGSTS.E [R141+0x23800], [R8.64], P0 ;  /* 0x23800000088d7fae */ /* 0x0003e80008121844 */
[----:B------:R-:W4:Y:S04]  /*378c0*/  LDL.64 R122, [R1+0x950] ;  /* 0x00095000017a7983 */ /* 0x000f280000100a00 */
[----:B------:R1:W-:Y:S04]  /*378d0*/  LDGSTS.E [R141+0x24800], [R10.64], P0 ;  /* 0x248000000a8d7fae */ /* 0x0003e80008121844 */
[----:B-1----:R-:W4:Y:S04]  /*378e0*/  LDL.64 R66, [R1+0x990] ;  /* 0x0009900001427983 */ /* 0x002f280000100a00 */
[----:B------:R1:W-:Y:S04]  /*378f0*/  LDGSTS.E [R141+0x25800], [R12.64], P0 ;  /* 0x258000000c8d7fae */ /* 0x0003e80008121844 */
[----:B------:R-:W4:Y:S04]  /*37900*/  LDL.64 R26, [R1+0x9d0] ;  /* 0x0009d000011a7983 */ /* 0x000f280000100a00 */
        /* <DEDUP_REMOVED lines=13> */
[----:B---3--:R-:W3:Y:S04]  /*379e0*/  LDL.64 R58, [R1+0xb90] ;  /* 0x000b9000013a7983 */ /* 0x008ee80000100a00 */
[----:B------:R1:W-:Y:S04]  /*379f0*/  LDGSTS.E [R141+0x2d800], [R2.64], P0 ;  /* 0x2d800000028d7fae */ /* 0x0003e80008121844 */
[----:B-1----:R-:W3:Y:S04]  /*37a00*/  LDL.64 R248, [R1+0xd70] ;  /* 0x000d700001f87983 */ /* 0x002ee80000100a00 */
[----:B------:R-:W3:Y:S04]  /*37a10*/  LDL.64 R2, [R1+0xe90] ;  /* 0x000e900001027983 */ /* 0x000ee80000100a00 */
[----:B------:R-:W3:Y:S04]  /*37a20*/  LDL.LU.64 R112, [R1+0x2d0] ;  /* 0x0002d00001707983 */ /* 0x000ee80000300a00 */
        /* <DEDUP_REMOVED lines=12> */
[----:B------:R-:W3:Y:S04]  /*37af0*/  LDL.64 R68, [R1+0x320] ;  /* 0x0003200001447983 */ /* 0x000ee80000100a00 */
[----:B------:R-:W3:Y:S01]  /*37b00*/  LDL.64 R28, [R1+0x7f0] ;  /* 0x0007f000011c7983 */ /* 0x000ee20000100a00 */
[----:B------:R-:W-:-:S03]  /*37b10*/  LOP3.LUT R251, R251, 0x50, RZ, 0x3c, !PT ;  /* 0x00000050fbfb7812 */ /* 0x000fc600078e3cff */
[----:B------:R-:W3:Y:S04]  /*37b20*/  LDL.64 R40, [R1+0x830] ;  /* 0x0008300001287983 */ /* 0x000ee80000100a00 */
[----:B------:R-:W3:Y:S04]  /*37b30*/  LDL.64 R46, [R1+0x870] ;  /* 0x00087000012e7983 */ /* 0x000ee80000100a00 */
[----:B------:R-:W3:Y:S04]  /*37b40*/  LDL.64 R152, [R1+0x8b0] ;  /* 0x0008b00001987983 */ /* 0x000ee80000100a00 */
[----:B------:R-:W3:Y:S04]  /*37b50*/  LDL.64 R222, [R1+0x8f0] ;  /* 0x0008f00001de7983 */ /* 0x000ee80000100a00 */
[----:B------:R-:W3:Y:S04]  /*37b60*/  LDL.64 R110, [R1+0x930] ;  /* 0x00093000016e7983 */ /* 0x000ee80000100a00 */
[----:B--2---:R1:W-:Y:S04]  /*37b70*/  LDGSTS.E [R141+0x2e800], [R32.64], P0 ;  /* 0x2e800000208d7fae */ /* 0x0043e80008121844 */
[----:B------:R2:W-:Y:S04]  /*37b80*/  LDGSTS.E [R141+0x2f800], [R108.64], P0 ;  /* 0x2f8000006c8d7fae */ /* 0x0005e80008121844 */
[----:B-1----:R-:W3:Y:S04]  /*37b90*/  LDL.64 R32, [R1+0x360] ;  /* 0x0003600001207983 */ /* 0x002ee80000100a00 */
[----:B------:R1:W-:Y:S04]  /*37ba0*/  LDGSTS.E [R141+0x30800], [R178.64], P0 ;  /* 0x30800000b28d7fae */ /* 0x0003e80008121844 */
[----:B--2---:R-:W2:Y:S04]  /*37bb0*/  LDL.64 R108, [R1+0x3a0] ;  /* 0x0003a000016c7983 */ /* 0x004ea80000100a00 */
[----:B------:R4:W-:Y:S04]  /*37bc0*/  LDGSTS.E [R141+0x31800], [R206.64], P0 ;  /* 0x31800000ce8d7fae */ /* 0x0009e80008121844 */
[----:B-1----:R-:W2:Y:S04]  /*37bd0*/  LDL.64 R178, [R1+0x3e0] ;  /* 0x0003e00001b27983 */ /* 0x002ea80000100a00 */
[----:B------:R1:W-:Y:S04]  /*37be0*/  LDGSTS.E [R141+0x32800], [R192.64], P0 ;  /* 0x32800000c08d7fae */ /* 0x0003e80008121844 */
[----:B----4-:R-:W4:Y:S04]  /*37bf0*/  LDL.64 R206, [R1+0x420] ;  /* 0x0004200001ce7983 */ /* 0x010f280000100a00 */
        /* <DEDUP_REMOVED lines=56> */
[----:B--2---:R3:W-:Y:S04]  /*37f80*/  LDGSTS.E [R251+0x1da00], [R108.64], P0 ;  /* 0x1da000006cfb7fae */ /* 0x0047e80008121844 */
[----:B-1----:R-:W2:Y:S04]  /*37f90*/  LDL.64 R32, [R1+0x970] ;  /* 0x0009700001207983 */ /* 0x002ea80000100a00 */
[----:B------:R1:W-:Y:S04]  /*37fa0*/  LDGSTS.E [R251+0x1ea00], [R178.64], P0 ;  /* 0x1ea00000b2fb7fae */ /* 0x0003e80008121844 */
[----:B----4-:R4:W-:Y:S04]  /*37fb0*/  LDGSTS.E [R251+0x1fa00], [R206.64], P0 ;  /* 0x1fa00000cefb7fae */ /* 0x0109e80008121844 */
[----:B-1----:R-:W2:Y:S04]  /*37fc0*/  LDL.64 R178, [R1+0x9b0] ;  /* 0x0009b00001b27983 */ /* 0x002ea80000100a00 */
[----:B------:R1:W-:Y:S04]  /*37fd0*/  LDGSTS.E [R251+0x20a00], [R192.64], P0 ;  /* 0x20a00000c0fb7fae */ /* 0x0003e80008121844 */
[----:B------:R3:W-:Y:S04]  /*37fe0*/  LDGSTS.E [R251+0x21a00], [R136.64], P0 ;  /* 0x21a0000088fb7fae */ /* 0x0007e80008121844 */
        /* <DEDUP_REMOVED lines=11> */
[----:B---3--:R3:W-:Y:S04]  /*380a0*/  LDGSTS.E [R251+0x29a00], [R50.64], P0 ;  /* 0x29a0000032fb7fae */ /* 0x0087e80008121844 */
[----:B-1----:R-:W2:Y:S04]  /*380b0*/  LDL.64 R24, [R1+0xad8] ;  /* 0x000ad80001187983 */ /* 0x002ea80000100a00 */
[----:B------:R1:W-:Y:S04]  /*380c0*/  LDGSTS.E [R251+0x2aa00], [R56.64], P0 ;  /* 0x2aa0000038fb7fae */ /* 0x0003e80008121844 */
[----:B---3--:R-:W3:Y:S04]  /*380d0*/  LDL.64 R50, [R1+0xb18] ;  /* 0x000b180001327983 */ /* 0x008ee80000100a00 */
[----:B------:R4:W-:Y:S04]  /*380e0*/  LDGSTS.E [R251+0x2ba00], [R58.64], P0 ;  /* 0x2ba000003afb7fae */ /* 0x0009e80008121844 */
[----:B-1----:R-:W3:Y:S04]  /*380f0*/  LDL.64 R56, [R1+0xb58] ;  /* 0x000b580001387983 */ /* 0x002ee80000100a00 */
[----:B------:R1:W-:Y:S04]  /*38100*/  LDGSTS.E [R251+0x2ca00], [R248.64], P0 ;  /* 0x2ca00000f8fb7fae */ /* 0x0003e80008121844 */
[----:B----4-:R-:W4:Y:S04]  /*38110*/  LDL.64 R58, [R1+0xb98] ;  /* 0x000b9800013a7983 */ /* 0x010f280000100a00 */
[----:B------:R1:W-:Y:S04]  /*38120*/  LDGSTS.E [R251+0x2da00], [R2.64], P0 ;  /* 0x2da0000002fb7fae */ /* 0x0003e80008121844 */
[----:B-1----:R-:W4:Y:S04]  /*38130*/  LDL.64 R248, [R1+0xdb8] ;  /* 0x000db80001f87983 */ /* 0x002f280000100a00 */
[----:B------:R1:W-:Y:S04]  /*38140*/  LDGSTS.E [R251+0x2ea00], [R28.64], P0 ;  /* 0x2ea000001cfb7fae */ /* 0x0003e80008121844 */
        /* <DEDUP_REMOVED lines=14> */
[----:B------:R-:W4:Y:S04]  /*38230*/  LDL.64 R70, [R1+0x318] ;  /* 0x0003180001467983 */ /* 0x000f280000100a00 */
[----:B-1----:R-:W4:Y:S04]  /*38240*/  LDL.64 R28, [R1+0x358] ;  /* 0x00035800011c7983 */ /* 0x002f280000100a00 */
[----:B------:R1:W-:Y:S04]  /*38250*/  LDGSTS.E [R251+0x2fa00], [R40.64], P0 ;  /* 0x2fa0000028fb7fae */ /* 0x0003e80008121844 */
[----:B------:R1:W-:Y:S04]  /*38260*/  LDGSTS.E [R251+0x30a00], [R46.64], P0 ;  /* 0x30a000002efb7fae */ /* 0x0003e80008121844 */
[----:B------:R1:W-:Y:S04]  /*38270*/  LDGSTS.E [R251+0x31a00], [R152.64], P0 ;  /* 0x31a0000098fb7fae */ /* 0x0003e80008121844 */
[----:B-1----:R-:W4:Y:S04]  /*38280*/  LDL.64 R40, [R1+0x398] ;  /* 0x0003980001287983 */ /* 0x002f280000100a00 */
[----:B------:R1:W-:Y:S04]  /*38290*/  LDGSTS.E [R251+0x32a00], [R222.64], P0 ;  /* 0x32a00000defb7fae */ /* 0x0003e80008121844 */
[----:B------:R-:W4:Y:S04]  /*382a0*/  LDL.64 R46, [R1+0x3d8] ;  /* 0x0003d800012e7983 */ /* 0x000f280000100a00 */
[----:B------:R1:W-:Y:S04]  /*382b0*/  LDGSTS.E [R251+0x33a00], [R110.64], P0 ;  /* 0x33a000006efb7fae */ /* 0x0003e80008121844 */
[----:B-1----:R-:W4:Y:S04]  /*382c0*/  LDL.64 R222, [R1+0x418] ;  /* 0x0004180001de7983 */ /* 0x002f280000100a00 */
[----:B------:R-:W4:Y:S04]  /*382d0*/  LDL.64 R52, [R1+0x7e8] ;  /* 0x0007e80001347983 */ /* 0x000f280000100a00 */
[----:B------:R-:W4:Y:S01]  /*382e0*/  LDL.64 R110, [R1+0x458] ;  /* 0x00045800016e7983 */ /* 0x000f220000100a00 */
[----:B------:R-:W-:-:S03]  /*382f0*/  LOP3.LUT R152, R4, 0x60, RZ, 0x3c, !PT ;  /* 0x0000006004987812 */ /* 0x000fc600078e3cff */
[----:B------:R-:W4:Y:S04]  /*38300*/  LDL.64 R54, [R1+0x828] ;  /* 0x0008280001367983 */ /* 0x000f280000100a00 */
        /* <DEDUP_REMOVED lines=10> */
[----:B--2---:R1:W-:Y:S04]  /*383b0*/  LDGSTS.E [R251+0x34a00], [R32.64], P0 ;  /* 0x34a0000020fb7fae */ /* 0x0043e80008121844 */
[----:B-1----:R-:W2:Y:S04]  /*383c0*/  LDL.64 R32, [R1+0x498] ;  /* 0x0004980001207983 */ /* 0x002ea80000100a00 */
[----:B------:R1:W-:Y:S04]  /*383d0*/  LDGSTS.E [R251+0x35a00], [R178.64], P0 ;  /* 0x35a00000b2fb7fae */ /* 0x0003e80008121844 */
        /* <DEDUP_REMOVED lines=10> */
[----:B---3--:R3:W-:Y:S04]  /*38480*/  LDGSTS.E [R251+0x3ba00], [R50.64], P0 ;  /* 0x3ba0000032fb7fae */ /* 0x0087e80008121844 */
[----:B-1----:R-:W2:Y:S04]  /*38490*/  LDL.64 R24, [R1+0x620] ;  /* 0x0006200001187983 */ /* 0x002ea80000100a00 */
[----:B------:R1:W-:Y:S04]  /*384a0*/  LDGSTS.E [R251+0x3ca00], [R56.64], P0 ;  /* 0x3ca0000038fb7fae */ /* 0x0003e80008121844 */
[----:B---3--:R-:W3:Y:S04]  /*384b0*/  LDL.64 R50, [R1+0x660] ;  /* 0x0006600001327983 */ /* 0x008ee80000100a00 */
[----:B----4-:R4:W-:Y:S04]  /*384c0*/  LDGSTS.E [R251+0x3da00], [R58.64], P0 ;  /* 0x3da000003afb7fae */ /* 0x0109e80008121844 */
[----:B-1----:R-:W3:Y:S04]  /*384d0*/  LDL.64 R56, [R1+0x6a0] ;  /* 0x0006a00001387983 */ /* 0x002ee80000100a00 */
[----:B------:R1:W-:Y:S04]  /*384e0*/  LDGSTS.E [R251+0x3ea00], [R248.64], P0 ;  /* 0x3ea00000f8fb7fae */ /* 0x0003e80008121844 */
[----:B----4-:R-:W3:Y:S04]  /*384f0*/  LDL.64 R58, [R1+0x6e0] ;  /* 0x0006e000013a7983 */ /* 0x010ee80000100a00 */
[----:B------:R1:W-:Y:S04]  /*38500*/  LDGSTS.E [R251+0x3fa00], [R2.64], P0 ;  /* 0x3fa0000002fb7fae */ /* 0x0003e80008121844 */
[----:B-1----:R-:W3:Y:S04]  /*38510*/  LDL.64 R248, [R1+0x720] ;  /* 0x0007200001f87983 */ /* 0x002ee80000100a00 */
[----:B------:R1:W-:Y:S04]  /*38520*/  LDGSTS.E [R152+0xc00], [R98.64], P0 ;  /* 0x00c0000062987fae */ /* 0x0003e80008121844 */
[----:B------:R-:W3:Y:S04]  /*38530*/  LDL.64 R2, [R1+0x760] ;  /* 0x0007600001027983 */ /* 0x000ee80000100a00 */
        /* <DEDUP_REMOVED lines=30> */
[----:B-1----:R-:W3:Y:S04]  /*38720*/  LDL.64 R70, [R1+0xaf0] ;  /* 0x000af00001467983 */ /* 0x002ee80000100a00 */
[----:B------:R-:W3:Y:S04]  /*38730*/  LDL.64 R28, [R1+0xb30] ;  /* 0x000b3000011c7983 */ /* 0x000ee80000100a00 */
[----:B------:R1:W-:Y:S04]  /*38740*/  LDGSTS.E [R152+0x1ec00], [R46.64], P0 ;  /* 0x1ec000002e987fae */ /* 0x0003e80008121844 */
[----:B------:R1:W-:Y:S04]  /*38750*/  LDGSTS.E [R152+0x1fc00], [R222.64], P0 ;  /* 0x1fc00000de987fae */ /* 0x0003e80008121844 */
[----:B------:R1:W-:Y:S04]  /*38760*/  LDGSTS.E [R152+0x20c00], [R110.64], P0 ;  /* 0x20c000006e987fae */ /* 0x0003e80008121844 */
        /* <DEDUP_REMOVED lines=8> */
[----:B---3--:R3:W-:Y:S04]  /*387f0*/  LDGSTS.E [R152+0x28c00], [R50.64], P0 ;  /* 0x28c0000032987fae */ /* 0x0087e80008121844 */
[----:B------:R1:W-:Y:S04]  /*38800*/  LDGSTS.E [R152+0x29c00], [R56.64], P0 ;  /* 0x29c0000038987fae */ /* 0x0003e80008121844 */
[----:B------:R1:W-:Y:S04]  /*38810*/  LDGSTS.E [R152+0x2ac00], [R58.64], P0 ;  /* 0x2ac000003a987fae */ /* 0x0003e80008121844 */
[----:B------:R1:W-:Y:S04]  /*38820*/  LDGSTS.E [R152+0x2bc00], [R248.64], P0 ;  /* 0x2bc00000f8987fae */ /* 0x0003e80008121844 */
[----:B------:R2:W-:Y:S04]  /*38830*/  LDGSTS.E [R152+0x2cc00], [R2.64], P0 ;  /* 0x2cc0000002987fae */ /* 0x0005e80008121844 */
[----:B-1----:R-:W4:Y:S04]  /*38840*/  LDL.64 R248, [R1+0xbb0] ;  /* 0x000bb00001f87983 */ /* 0x002f280000100a00 */
[----:B------:R1:W-:Y:S04]  /*38850*/  LDGSTS.E [R152+0x2dc00], [R250.64], P0 ;  /* 0x2dc00000fa987fae */ /* 0x0003e80008121844 */
[----:B--2---:R-:W2:Y:S04]  /*38860*/  LDL.64 R2, [R1+0xdd0] ;  /* 0x000dd00001027983 */ /* 0x004ea80000100a00 */
[----:B------:R3:W-:Y:S04]  /*38870*/  LDGSTS.E [R152+0x2ec00], [R52.64], P0 ;  /* 0x2ec0000034987fae */ /* 0x0007e80008121844 */
[----:B-1----:R-:W2:Y:S04]  /*38880*/  LDL.64 R250, [R1+0xea0] ;  /* 0x000ea00001fa7983 */ /* 0x002ea80000100a00 */
[----:B------:R-:W2:Y:S04]  /*38890*/  LDL.LU.64 R58, [R1+0x2c0] ;  /* 0x0002c000013a7983 */ /* 0x000ea80000300a00 */
[----:B------:R-:W2:Y:S04]  /*388a0*/  LDL.LU.64 R56, [R1+0x288] ;  /* 0x0002880001387983 */ /* 0x000ea80000300a00 */
[----:B------:R-:W2:Y:S04]  /*388b0*/  LDL.LU.64 R46, [R1+0x250] ;  /* 0x00025000012e7983 */ /* 0x000ea80000300a00 */
[----:B------:R-:W2:Y:S04]  /*388c0*/  LDL.LU.64 R222, [R1+0x218] ;  /* 0x0002180001de7983 */ /* 0x000ea80000300a00 */
[----:B---3--:R-:W3:Y:S04]  /*388d0*/  LDL.LU.64 R50, [R1+0x1e0] ;  /* 0x0001e00001327983 */ /* 0x008ee80000300a00 */
        /* <DEDUP_REMOVED lines=18> */
[----:B------:R1:W-:Y:S01]  /*38a00*/  LDGSTS.E [R152+0x39c00], [R84.64], P0 ;  /* 0x39c0000054987fae */ /* 0x0003e20008121844 */
[----:B------:R-:W-:-:S03]  /*38a10*/  LOP3.LUT R4, R4, 0x70, RZ, 0x3c, !PT ;  /* 0x0000007004047812 */ /* 0x000fc600078e3cff */
[----:B------:R-:W3:Y:S04]  /*38a20*/  LDL.64 R18, [R1+0x558] ;  /* 0x0005580001127983 */ /* 0x000ee80000100a00 */
[----:B------:R1:W-:Y:S04]  /*38a30*/  LDGSTS.E [R152+0x3ac00], [R70.64], P0 ;  /* 0x3ac0000046987fae */ /* 0x0003e80008121844 */
[----:B-1----:R-:W3:Y:S04]  /*38a40*/  LDL.64 R154, [R1+0x310] ;  /* 0x00031000019a7983 */ /* 0x002ee80000100a00 */
[----:B------:R1:W-:Y:S04]  /*38a50*/  LDGSTS.E [R152+0x3bc00], [R28.64], P0 ;  /* 0x3bc000001c987fae */ /* 0x0003e80008121844 */
[----:B------:R-:W3:Y:S04]  /*38a60*/  LDL.64 R84, [R1+0x350] ;  /* 0x0003500001547983 */ /* 0x000ee80000100a00 */
[----:B------:R-:W3:Y:S04]  /*38a70*/  LDL.64 R70, [R1+0x3d0] ;  /* 0x0003d00001467983 */ /* 0x000ee80000100a00 */
[----:B-1----:R-:W3:Y:S04]  /*38a80*/  LDL.64 R28, [R1+0x390] ;  /* 0x00039000011c7983 */ /* 0x002ee80000100a00 */
[----:B------:R1:W-:Y:S04]  /*38a90*/  LDGSTS.E [R152+0x3cc00], [R40.64], P0 ;  /* 0x3cc0000028987fae */ /* 0x0003e80008121844 */
[----:B------:R-:W3:Y:S04]  /*38aa0*/  LDL.64 R6, [R1+0x5d8] ;  /* 0x0005d80001067983 */ /* 0x000ee80000100a00 */
[----:B------:R-:W3:Y:S04]  /*38ab0*/  LDL.64 R94, [R1+0x618] ;  /* 0x00061800015e7983 */ /* 0x000ee80000100a00 */
        /* <DEDUP_REMOVED lines=17> */
[----:B----4-:R1:W-:Y:S04]  /*38bd0*/  LDGSTS.E [R152+0x3dc00], [R248.64], P0 ;  /* 0x3dc00000f8987fae */ /* 0x0103e80008121844 */
[----:B--2---:R2:W-:Y:S04]  /*38be0*/  LDGSTS.E [R152+0x3ec00], [R2.64], P0 ;  /* 0x3ec0000002987fae */ /* 0x0045e80008121844 */
[----:B-1----:R-:W4:Y:S04]  /*38bf0*/  LDL.64 R248, [R1+0x450] ;  /* 0x0004500001f87983 */ /* 0x002f280000100a00 */
[----:B------:R1:W-:Y:S04]  /*38c00*/  LDGSTS.E [R152+0x3fc00], [R250.64], P0 ;  /* 0x3fc00000fa987fae */ /* 0x0003e80008121844 */
[----:B--2---:R-:W2:Y:S04]  /*38c10*/  LDL.64 R2, [R1+0x490] ;  /* 0x0004900001027983 */ /* 0x004ea80000100a00 */
[----:B------:R2:W-:Y:S04]  /*38c20*/  LDGSTS.E [R4+0xe00], [R58.64], P0 ;  /* 0x00e000003a047fae */ /* 0x0005e80008121844 */
[----:B-1----:R-:W2:Y:S04]  /*38c30*/  LDL.64 R250, [R1+0x4d0] ;  /* 0x0004d00001fa7983 */ /* 0x002ea80000100a00 */
        /* <DEDUP_REMOVED lines=30> */
[----:B---3--:R-:W3:Y:S04]  /*38e20*/  LDL.64 R154, [R1+0x960] ;  /* 0x00096000019a7983 */ /* 0x008ee80000100a00 */
[----:B-1----:R-:W3:Y:S04]  /*38e30*/  LDL.64 R28, [R1+0x510] ;  /* 0x00051000011c7983 */ /* 0x002ee80000100a00 */
[----:B------:R-:W3:Y:S04]  /*38e40*/  LDL.64 R70, [R1+0x598] ;  /* 0x0005980001467983 */ /* 0x000ee80000100a00 */
[----:B------:R1:W-:Y:S04]  /*38e50*/  LDGSTS.E [R4+0x1fe00], [R40.64], P0 ;  /* 0x1fe0000028047fae */ /* 0x0003e80008121844 */
[----:B------:R-:W3:Y:S04]  /*38e60*/  LDL.64 R84, [R1+0xba8] ;  /* 0x000ba80001547983 */ /* 0x000ee80000100a00 */
[----:B-1----:R-:W3:Y:S04]  /*38e70*/  LDL.64 R40, [R1+0x8a0] ;  /* 0x0008a00001287983 */ /* 0x002ee80000100a00 */
[----:B----4-:R1:W-:Y:S04]  /*38e80*/  LDGSTS.E [R4+0x20e00], [R248.64], P0 ;  /* 0x20e00000f8047fae */ /* 0x0103e80008121844 */
[----:B--2---:R2:W-:Y:S04]  /*38e90*/  LDGSTS.E [R4+0x21e00], [R2.64], P0 ;  /* 0x21e0000002047fae */ /* 0x0045e80008121844 */
[----:B-1----:R-:W4:Y:S04]  /*38ea0*/  LDL.64 R248, [R1+0x9a0] ;  /* 0x0009a00001f87983 */ /* 0x002f280000100a00 */
[----:B------:R1:W-:Y:S04]  /*38eb0*/  LDGSTS.E [R4+0x22e00], [R250.64], P0 ;  /* 0x22e00000fa047fae */ /* 0x0003e80008121844 */
[----:B--2---:R-:W4:Y:S04]  /*38ec0*/  LDL.64 R2, [R1+0x9e8] ;  /* 0x0009e80001027983 */ /* 0x004f280000100a00 */
[----:B-1----:R-:W4:Y:S04]  /*38ed0*/  LDL.64 R250, [R1+0xa28] ;  /* 0x000a280001fa7983 */ /* 0x002f280000100a00 */
[----:B---3--:R1:W-:Y:S04]  /*38ee0*/  LDGSTS.E [R4+0x23e00], [R28.64], P0 ;  /* 0x23e000001c047fae */ /* 0x0083e80008121844 */
[----:B------:R3:W-:Y:S04]  /*38ef0*/  LDGSTS.E [R4+0x24e00], [R18.64], P0 ;  /* 0x24e0000012047fae */ /* 0x0007e80008121844 */
[----:B------:R3:W-:Y:S04]  /*38f00*/  LDGSTS.E [R4+0x25e00], [R70.64], P0 ;  /* 0x25e0000046047fae */ /* 0x0007e80008121844 */
[----:B-1----:R-:W2:Y:S04]  /*38f10*/  LDL.64 R28, [R1+0xe18] ;  /* 0x000e1800011c7983 */ /* 0x002ea80000100a00 */
[----:B---3--:R-:W3:Y:S04]  /*38f20*/  LDL.LU.64 R18, [R1+0x40c0] ;  /* 0x0040c00001127983 */ /* 0x008ee80000300a00 */
[----:B------:R-:W3:Y:S04]  /*38f30*/  LDL.64 R70, [R1+0xfb0] ;  /* 0x000fb00001467983 */ /* 0x000ee80000100a00 */
[----:B------:R1:W-:Y:S04]  /*38f40*/  LDGSTS.E [R4+0x26e00], [R6.64], P0 ;  /* 0x26e0000006047fae */ /* 0x0003e80008121844 */
[----:B------:R1:W-:Y:S04]  /*38f50*/  LDGSTS.E [R4+0x27e00], [R94.64], P0 ;  /* 0x27e000005e047fae */ /* 0x0003e80008121844 */
[----:B------:R1:W-:Y:S04]  /*38f60*/  LDGSTS.E [R4+0x28e00], [R164.64], P0 ;  /* 0x28e00000a4047fae */ /* 0x0003e80008121844 */
[----:B-1----:R-:W3:Y:S04]  /*38f70*/  LDL.LU.64 R6, [R1+0x40b8] ;  /* 0x0040b80001067983 */ /* 0x002ee80000300a00 */
[----:B------:R-:W3:Y:S04]  /*38f80*/  LDL.LU.64 R94, [R1+0x40b0] ;  /* 0x0040b000015e7983 */ /* 0x000ee80000300a00 */
[----:B------:R-:W3:Y:S04]  /*38f90*/  LDL.LU.64 R164, [R1+0x40a8] ;  /* 0x0040a80001a47983 */ /* 0x000ee80000300a00 */
        /* <DEDUP_REMOVED lines=24> */
[----:B----4-:R1:W-:Y:S04]  /*39120*/  LDGSTS.E [R4+0x35e00], [R248.64], P0 ;  /* 0x35e00000f8047fae */ /* 0x0103e80008121844 */
[----:B------:R4:W-:Y:S04]  /*39130*/  LDGSTS.E [R4+0x36e00], [R2.64], P0 ;  /* 0x36e0000002047fae */ /* 0x0009e80008121844 */
[----:B-1----:R-:W3:Y:S04]  /*39140*/  LDL.LU.64 R248, [R1+0x4050] ;  /* 0x0040500001f87983 */ /* 0x002ee80000300a00 */
[----:B------:R1:W-:Y:S04]  /*39150*/  LDGSTS.E [R4+0x37e00], [R250.64], P0 ;  /* 0x37e00000fa047fae */ /* 0x0003e80008121844 */
[----:B----4-:R-:W4:Y:S04]  /*39160*/  LDL.LU.64 R2, [R1+0x4048] ;  /* 0x0040480001027983 */ /* 0x010f280000300a00 */
[----:B------:R4:W-:Y:S04]  /*39170*/  LDGSTS.E [R4+0x38e00], [R224.64], P0 ;  /* 0x38e00000e0047fae */ /* 0x0009e80008121844 */
[----:B-1----:R-:W4:Y:S04]  /*39180*/  LDL.LU.64 R250, [R1+0x4040] ;  /* 0x0040400001fa7983 */ /* 0x002f280000300a00 */
[----:B------:R1:W-:Y:S04]  /*39190*/  LDGSTS.E [R4+0x39e00], [R210.64], P0 ;  /* 0x39e00000d2047fae */ /* 0x0003e80008121844 */
[----:B------:R1:W-:Y:S04]  /*391a0*/  LDGSTS.E [R4+0x3ae00], [R196.64], P0 ;  /* 0x3ae00000c4047fae */ /* 0x0003e80008121844 */
[----:B------:R1:W-:Y:S04]  /*391b0*/  LDGSTS.E [R4+0x3be00], [R182.64], P0 ;  /* 0x3be00000b6047fae */ /* 0x0003e80008121844 */
[----:B------:R1:W-:Y:S04]  /*391c0*/  LDGSTS.E [R4+0x3ce00], [R168.64], P0 ;  /* 0x3ce00000a8047fae */ /* 0x0003e80008121844 */
[----:B------:R1:W-:Y:S04]  /*391d0*/  LDGSTS.E [R4+0x3de00], [R84.64], P0 ;  /* 0x3de0000054047fae */ /* 0x0003e80008121844 */
[----:B-1----:R-:W4:Y:S04]  /*391e0*/  LDL.LU.64 R84, [R1+0xbc0] ;  /* 0x000bc00001547983 */ /* 0x002f280000300a00 */
[----:B--2---:R1:W-:Y:S04]  /*391f0*/  LDGSTS.E [R4+0x3ee00], [R28.64], P0 ;  /* 0x3ee000001c047fae */ /* 0x0043e80008121844 */
[----:B------:R-:W2:Y:S04]  /*39200*/  S2R R153, SR_TID.X ;  /* 0x0000000000997919 */ /* 0x000ea80000002100 */
[----:B---3--:R3:W-:Y:S04]  /*39210*/  LDGSTS.E [R4+0x3fe00], [R70.64], P0 ;  /* 0x3fe0000046047fae */ /* 0x0087e80008121844 */
[----:B-1----:R-:W4:Y:S04]  /*39220*/  LDL.LU.64 R28, [R1+0xbc8] ;  /* 0x000bc800011c7983 */ /* 0x002f280000300a00 */
[----:B------:R-:W0:Y:S04]  /*39230*/  LDGDEPBAR ;  /* 0x00000000000079af */ /* 0x000e280000000000 */
[----:B------:R-:W-:Y:S06]  /*39240*/  BAR.SYNC.DEFER_BLOCKING 0x0 ;  /* 0x0000000000007b1d */ /* 0x000fec0000010000 */
[----:B------:R-:W4:Y:S04]  /*39250*/  LDL.LU.64 R210, [R1+0xbd0] ;  /* 0x000bd00001d27983 */ /* 0x000f280000300a00 */
[----:B------:R-:W4:Y:S01]  /*39260*/  LDL.LU.64 R168, [R1+0xbd8] ;  /* 0x000bd80001a87983 */ /* 0x000f220000300a00 */
[----:B--2---:R-:W-:-:S04]  /*39270*/  LOP3.LUT R197, R153, 0x7f, RZ, 0xc0, !PT ;  /* 0x0000007f99c57812 */ /* 0x004fc800078ec0ff */
[----:B------:R-:W-:Y:S01]  /*39280*/  SHF.L.U32 R153, R197, 0x2, RZ ;  /* 0x00000002c5997819 */ /* 0x000fe200000006ff */
[----:B------:R-:W-:Y:S01]  /*39290*/  @!PT LDS RZ, [RZ] ;  /* 0x00000000fffff984 */ /* 0x000fe20000000800 */
[----:B------:R-:W-:Y:S01]  /*392a0*/  @!PT LDS RZ, [RZ] ;  /* 0x00000000fffff984 */ /* 0x000fe20000000800 */
[----:B------:R-:W-:Y:S01]  /*392b0*/  @!PT LDS RZ, [RZ] ;  /* 0x00000000fffff984 */ /* 0x000fe20000000800 */
[----:B------:R1:W-:Y:S01]  /*392c0*/  LDGSTS.E [R0+0x20000], [R248.64], !P5 ;  /* 0x20000000f8007fae */ /* 0x0003e2000e921844 */
[----:B----4-:R-:W-:-:S05]  /*392d0*/  IMAD.WIDE R224, R2, 0x4, R250 ;  /* 0x0000000402e07825 */ /* 0x010fca00078e02fa */
[----:B------:R-:W-:Y:S04]  /*392e0*/  STL.64 [R1+0x1898], R224 ;  /* 0x001898e001007387 */ /* 0x000fe80000100a00 */
[----:B---3--:R-:W2:Y:S01]  /*392f0*/  LDL.LU.64 R70, [R1+0xbe0] ;  /* 0x000be00001467983 */ /* 0x008ea20000300a00 */
[----:B------:R-:W-:Y:S01]  /*39300*/  ISETP.GE.U32.AND P0, PT, R3, 0x7ffffee8, PT ;  /* 0x7ffffee80300780c */ /* 0x000fe20003f06070 */
[C---:B------:R-:W-:Y:S01]  /*39310*/  IMAD.WIDE R182, R2.reuse, 0x4, R40 ;  /* 0x0000000402b67825 */ /* 0x040fe200078e0228 */
[C---:B-1----:R-:W-:Y:S01]  /*39320*/  IADD3 R248, R153.reuse, 0x100000, RZ ;  /* 0x0010000099f87810 */ /* 0x042fe20007ffe0ff */
[----:B------:R-:W3:Y:S01]  /*39330*/  LDL.LU.64 R40, [R1+0xbe8] ;  /* 0x000be80001287983 */ /* 0x000ee20000300a00 */
[C---:B------:R-:W-:Y:S01]  /*39340*/  IADD3 R3, R153.reuse, 0x100000, RZ ;  /* 0x0010000099037810 */ /* 0x040fe20007ffe0ff */
[C---:B------:R-:W-:Y:S01]  /*39350*/  IMAD.WIDE R154, R2.reuse, 0x4, R154 ;  /* 0x00000004029a7825 */ /* 0x040fe200078e029a */
[----:B------:R-:W-:Y:S01]  /*39360*/  IADD3 R0, R153, 0x100000, RZ ;  /* 0x0010000099007810 */ /* 0x000fe20007ffe0ff */
[----:B------:R1:W-:Y:S04]  /*39370*/  STL.64 [R1+0x1890], R182 ;  /* 0x001890b601007387 */ /* 0x0003e80000100a00 */
[----:B------:R4:W-:Y:S04]  /*39380*/  LDGSTS.E [R248+0x20200], [R224.64], !P5 ;  /* 0x20200000e0f87fae */ /* 0x0009e8000e921844 */
[----:B------:R1:W-:Y:S04]  /*39390*/  STL.64 [R1+0x1888], R154 ;  /* 0x0018889a01007387 */ /* 0x0003e80000100a00 */
[----:B------:R1:W-:Y:S04]  /*393a0*/  LDGSTS.E [R3+0x21000], [R182.64], !P1 ;  /* 0x21000000b6037fae */ /* 0x0003e8000c921844 */
[----:B------:R1:W-:Y:S04]  /*393b0*/  LDGSTS.E [R0+0x21200], [R154.64], !P1 ;  /* 0x212000009a007fae */ /* 0x0003e8000c921844 */
[----:B-1----:R-:W3:Y:S01]  /*393c0*/  LDL.LU.64 R182, [R1+0xbf0] ;  /* 0x000bf00001b67983 */ /* 0x002ee20000300a00 */
[----:B------:R-:W-:-:S03]  /*393d0*/  IMAD.WIDE R154, R2, 0x4, R84 ;  /* 0x00000004029a7825 */ /* 0x000fc600078e0254 */
[----:B------:R-:W3:Y:S01]  /*393e0*/  LDL.LU.64 R84, [R1+0xbf8] ;  /* 0x000bf80001547983 */ /* 0x000ee20000300a00 */
[----:B----4-:R-:W-:-:S03]  /*393f0*/  IMAD.WIDE R224, R2, 0x4, R28 ;  /* 0x0000000402e07825 */ /* 0x010fc600078e021c */
[----:B------:R-:W4:Y:S01]  /*39400*/  LDL.LU.64 R28, [R1+0xc00] ;  /* 0x000c0000011c7983 */ /* 0x000f220000300a00 */
[----:B------:R-:W-:-:S04]  /*39410*/  IADD3 R249, R252, -0x9d, RZ ;  /* 0xffffff63fcf97810 */ /* 0x000fc80007ffe0ff */
[----:B------:R-:W-:Y:S02]  /*39420*/  ISETP.GE.U32.AND P5, PT, R249, 0x7ffffee4, PT ;  /* 0x7ffffee4f900780c */ /* 0x000fe40003fa6070 */
[----:B------:R-:W-:Y:S01]  /*39430*/  IADD3 R249, R153, 0x100000, RZ ;  /* 0x0010000099f97810 */ /* 0x000fe20007ffe0ff */
[----:B------:R1:W-:Y:S01]  /*39440*/  STL.64 [R1+0x1880], R154 ;  /* 0x0018809a01007387 */ /* 0x0003e20000100a00 */
[----:B------:R-:W-:-:S03]  /*39450*/  IADD3 R248, R252, -0xa1, RZ ;  /* 0xffffff5ffcf87810 */ /* 0x000fc60007ffe0ff */
[----:B------:R-:W-:Y:S01]  /*39460*/  STL.64 [R1+0x1878], R224 ;  /* 0x001878e001007387 */ /* 0x000fe20000100a00 */
[----:B------:R-:W-:-:S03]  /*39470*/  ISETP.GE.U32.AND P1, PT, R248, 0x7ffffee0, PT ;  /* 0x7ffffee0f800780c */ /* 0x000fc60003f26070 */
[----:B------:R1:W-:Y:S01]  /*39480*/  LDGSTS.E [R249+0x22000], [R154.64], !P6 ;  /* 0x220000009af97fae */ /* 0x0003e2000f121844 */
[----:B------:R-:W-:Y:S01]  /*39490*/  IADD3 R248, R153, 0x100000, RZ ;  /* 0x0010000099f87810 */ /* 0x000fe20007ffe0ff */
[----:B------:R-:W-:-:S04]  /*394a0*/  IMAD.WIDE R210, R2, 0x4, R210 ;  /* 0x0000000402d27825 */ /* 0x000fc800078e02d2 */
[C---:B------:R-:W-:Y:S01]  /*394b0*/  IMAD.WIDE R168, R2.reuse, 0x4, R168 ;  /* 0x0000000402a87825 */ /* 0x040fe200078e02a8 */
[----:B------:R2:W-:Y:S04]  /*394c0*/  LDGSTS.E [R248+0x22200], [R224.64], !P6 ;  /* 0x22200000e0f87fae */ /* 0x0005e8000f121844 */
[----:B------:R2:W-:Y:S04]  /*394d0*/  LDGSTS.E [R3+0x23000], [R210.64], !P3 ;  /* 0x23000000d2037fae */ /* 0x0005e8000d921844 */
[----:B-1----:R-:W4:Y:S04]  /*394e0*/  LDL.LU.64 R154, [R1+0xc08] ;  /* 0x000c0800019a7983 */ /* 0x002f280000300a00 */
[----:B------:R2:W-:Y:S04]  /*394f0*/  STL.64 [R1+0x1870], R210 ;  /* 0x001870d201007387 */ /* 0x0005e80000100a00 */
[----:B------:R3:W-:Y:S04]  /*39500*/  STL.64 [R1+0x1868], R168 ;  /* 0x001868a801007387 */ /* 0x0007e80000100a00 */
[----:B------:R3:W-:Y:S01]  /*39510*/  LDGSTS.E [R0+0x23200], [R168.64], !P3 ;  /* 0x23200000a8007fae */ /* 0x0007e2000d921844 */
[----:B--2---:R-:W-:-:S03]  /*39520*/  IMAD.WIDE R210, R2, 0x4, R70 ;  /* 0x0000000402d27825 */ /* 0x004fc600078e0246 */
[----:B------:R-:W2:Y:S01]  /*39530*/  LDL.LU.64 R70, [R1+0xc10] ;  /* 0x000c100001467983 */ /* 0x000ea20000300a00 */
[----:B---3--:R-:W-:-:S03]  /*39540*/  IMAD.WIDE R168, R2, 0x4, R40 ;  /* 0x0000000402a87825 */ /* 0x008fc600078e0228 */
[----:B------:R-:W3:Y:S04]  /*39550*/  LDL.LU.64 R40, [R1+0xc18] ;  /* 0x000c180001287983 */ /* 0x000ee80000300a00 */
[----:B------:R1:W-:Y:S04]  /*39560*/  STL.64 [R1+0x1860], R210 ;  /* 0x001860d201007387 */ /* 0x0003e80000100a00 */
[----:B------:R1:W-:Y:S04]  /*39570*/  STL.64 [R1+0x1858], R168 ;  /* 0x001858a801007387 */ /* 0x0003e80000100a00 */
[----:B------:R1:W-:Y:S04]  /*39580*/  LDGSTS.E [R248+0x24000], [R210.64], !P2 ;  /* 0x24000000d2f87fae */ /* 0x0003e8000d121844 */
[----:B------:R1:W-:Y:S04]  /*39590*/  LDGSTS.E [R3+0x24200], [R168.64], !P2 ;  /* 0x24200000a8037fae */ /* 0x0003e8000d121844 */
[----:B-1----:R-:W3:Y:S01]  /*395a0*/  LDL.LU.64 R210, [R1+0xc28] ;  /* 0x000c280001d27983 */ /* 0x002ee20000300a00 */
[----:B------:R-:W-:-:S05]  /*395b0*/  IMAD.WIDE R182, R2, 0x4, R182 ;  /* 0x0000000402b67825 */ /* 0x000fca00078e02b6 */
[----:B------:R4:W-:Y:S01]  /*395c0*/  STL.64 [R1+0x1850], R182 ;  /* 0x001850b601007387 */ /* 0x0009e20000100a00 */
[----:B------:R-:W-:-:S03]  /*395d0*/  IMAD.WIDE R224, R2, 0x4, R84 ;  /* 0x0000000402e07825 */ /* 0x000fc600078e0254 */
[----:B------:R-:W3:Y:S04]  /*395e0*/  LDL.LU.64 R168, [R1+0xc30] ;  /* 0x000c300001a87983 */ /* 0x000ee80000300a00 */
[----:B------:R-:W-:Y:S04]  /*395f0*/  STL.64 [R1+0x1848], R224 ;  /* 0x001848e001007387 */ /* 0x000fe80000100a00 */
[----:B------:R-:W3:Y:S04]  /*39600*/  LDL.LU.64 R84, [R1+0xc38] ;  /* 0x000c380001547983 */ /* 0x000ee80000300a00 */
[----:B------:R4:W-:Y:S04]  /*39610*/  LDGSTS.E [R0+0x25000], [R182.64], !P4 ;  /* 0x25000000b6007fae */ /* 0x0009e8000e121844 */
[----:B------:R1:W-:Y:S01]  /*39620*/  LDGSTS.E [R248+0x25200], [R224.64], !P4 ;  /* 0x25200000e0f87fae */ /* 0x0003e2000e121844 */
[----:B----4-:R-:W-:-:S03]  /*39630*/  IMAD.WIDE R182, R2, 0x4, R28 ;  /* 0x0000000402b67825 */ /* 0x010fc600078e021c */
[----:B------:R-:W4:Y:S04]  /*39640*/  LDL.LU.64 R28, [R1+0xc40] ;  /* 0x000c4000011c7983 */ /* 0x000f280000300a00 */
[----:B------:R1:W-:Y:S04]  /*39650*/  STL.64 [R1+0x1840], R182 ;  /* 0x001840b601007387 */ /* 0x0003e80000100a00 */
[----:B------:R1:W-:Y:S01]  /*39660*/  LDGSTS.E [R3+0x26000], [R182.64], !P0 ;  /* 0x26000000b6037fae */ /* 0x0003e2000c121844 */
[----:B------:R-:W-:-:S04]  /*39670*/  IADD3 R249, R252, -0xa9, RZ ;  /* 0xffffff57fcf97810 */ /* 0x000fc80007ffe0ff */
[----:B------:R-:W-:Y:S02]  /*39680*/  ISETP.GE.U32.AND P3, PT, R249, 0x7ffffed8, PT ;  /* 0x7ffffed8f900780c */ /* 0x000fe40003f66070 */
[----:B------:R-:W-:Y:S01]  /*39690*/  IADD3 R249, R252, -0xb1, RZ ;  /* 0xffffff4ffcf97810 */ /* 0x000fe20007ffe0ff */
[----:B------:R-:W-:-:S05]  /*396a0*/  IMAD.WIDE R154, R2, 0x4, R154 ;  /* 0x00000004029a7825 */ /* 0x000fca00078e029a */
[----:B------:R2:W-:Y:S04]  /*396b0*/  STL.64 [R1+0x1838], R154 ;  /* 0x0018389a01007387 */ /* 0x0005e80000100a00 */
[----:B-1----:R-:W4:Y:S04]  /*396c0*/  LDL.LU.64 R182, [R1+0xc48] ;  /* 0x000c480001b67983 */ /* 0x002f280000300a00 */
[----:B------:R2:W-:Y:S01]  /*396d0*/  LDGSTS.E [R0+0x26200], [R154.64], !P0 ;  /* 0x262000009a007fae */ /* 0x0005e2000c121844 */
[----:B------:R-:W-:Y:S02]  /*396e0*/  ISETP.GE.U32.AND P4, PT, R249, 0x7ffffed0, PT ;  /* 0x7ffffed0f900780c */ /* 0x000fe40003f86070 */
[----:B------:R-:W-:-:S02]  /*396f0*/  IADD3 R249, R153, 0x100000, RZ ;  /* 0x0010000099f97810 */ /* 0x000fc40007ffe0ff */
[----:B------:R-:W-:-:S04]  /*39700*/  IADD3 R248, R252, -0xb5, RZ ;  /* 0xffffff4bfcf87810 */ /* 0x000fc80007ffe0ff */
[----:B------:R-:W-:Y:S02]  /*39710*/  ISETP.GE.U32.AND P0, PT, R248, 0x7ffffecc, PT ;  /* 0x7ffffeccf800780c */ /* 0x000fe40003f06070 */
[----:B------:R-:W-:Y:S01]  /*39720*/  IADD3 R248, R153, 0x100000, RZ ;  /* 0x0010000099f87810 */ /* 0x000fe20007ffe0ff */
[C---:B--2---:R-:W-:Y:S02]  /*39730*/  IMAD.WIDE R154, R2.reuse, 0x4, R70 ;  /* 0x00000004029a7825 */ /* 0x044fe400078e0246 */
[----:B------:R-:W2:Y:S02]  /*39740*/  LDL.LU.64 R70, [R1+0xc50] ;  /* 0x000c500001467983 */ /* 0x000ea40000300a00 */
[C---:B---3--:R-:W-:Y:S02]  /*39750*/  IMAD.WIDE R224, R2.reuse, 0x4, R40 ;  /* 0x0000000402e07825 */ /* 0x048fe400078e0228 */
[----:B------:R-:W3:Y:S04]  /*39760*/  LDL.LU.64 R40, [R1+0xc58] ;  /* 0x000c580001287983 */ /* 0x000ee80000300a00 */
[----:B------:R1:W-:Y:S04]  /*39770*/  STL.64 [R1+0x1830], R154 ;  /* 0x0018309a01007387 */ /* 0x0003e80000100a00 */
[----:B------:R-:W-:Y:S04]  /*39780*/  STL.64 [R1+0x1828], R224 ;  /* 0x001828e001007387 */ /* 0x000fe80000100a00 */
[----:B------:R1:W-:Y:S04]  /*39790*/  LDGSTS.E [R249+0x27000], [R154.64], !P5 ;  /* 0x270000009af97fae */ /* 0x0003e8000e921844 */
[----:B------:R2:W-:Y:S04]  /*397a0*/  LDGSTS.E [R248+0x27200], [R224.64], !P5 ;  /* 0x27200000e0f87fae */ /* 0x0005e8000e921844 */
[----:B-1----:R-:W3:Y:S01]  /*397b0*/  LDL.LU.64 R154, [R1+0xc60] ;  /* 0x000c6000019a7983 */ /* 0x002ee20000300a00 */
[----:B------:R-:W-:-:S04]  /*397c0*/  IMAD.WIDE R210, R2, 0x4, R210 ;  /* 0x0000000402d27825 */ /* 0x000fc800078e02d2 */
[C---:B------:R-:W-:Y:S01]  /*397d0*/  IMAD.WIDE R168, R2.reuse, 0x4, R168 ;  /* 0x0000000402a87825 */ /* 0x040fe200078e02a8 */
[----:B------:R1:W-:Y:S04]  /*397e0*/  STL.64 [R1+0x1820], R210 ;  /* 0x001820d201007387 */ /* 0x0003e80000100a00 */
[----:B------:R1:W-:Y:S04]  /*397f0*/  LDGSTS.E [R3+0x28000], [R210.64], !P1 ;  /* 0x28000000d2037fae */ /* 0x0003e8000c921844 */
[----:B------:R4:W-:Y:S04]  /*39800*/  STL.64 [R1+0x1818], R168 ;  /* 0x001818a801007387 */ /* 0x0009e80000100a00 */
[----:B------:R4:W-:Y:S01]  /*39810*/  LDGSTS.E [R0+0x28200], [R168.64], !P1 ;  /* 0x28200000a8007fae */ /* 0x0009e2000c921844 */
[----:B-1----:R-:W-:-:S03]  /*39820*/  IMAD.WIDE R210, R2, 0x4, R84 ;  /* 0x0000000402d27825 */ /* 0x002fc600078e0254 */
[----:B------:R-:W3:Y:S01]  /*39830*/  LDL.LU.64 R84, [R1+0xc68] ;  /* 0x000c680001547983 */ /* 0x000ee20000300a00 */
[----:B----4-:R-:W-:-:S03]  /*39840*/  IMAD.WIDE R168, R2, 0x4, R28 ;  /* 0x0000000402a87825 */ /* 0x010fc600078e021c */
[----:B------:R-:W4:Y:S01]  /*39850*/  LDL.LU.64 R28, [R1+0xc70] ;  /* 0x000c7000011c7983 */ /* 0x000f220000300a00 */
[----:B------:R-:W-:-:S04]  /*39860*/  IADD3 R250, R252, -0xa5, RZ ;  /* 0xffffff5bfcfa7810 */ /* 0x000fc80007ffe0ff */
[----:B------:R-:W-:Y:S01]  /*39870*/  ISETP.GE.U32.AND P6, PT, R250, 0x7ffffedc, PT ;  /* 0x7ffffedcfa00780c */ /* 0x000fe20003fc6070 */
[----:B------:R1:W-:Y:S04]  /*39880*/  STL.64 [R1+0x1810], R210 ;  /* 0x001810d201007387 */ /* 0x0003e80000100a00 */
[----:B------:R1:W-:Y:S01]  /*39890*/  STL.64 [R1+0x1808], R168 ;  /* 0x001808a801007387 */ /* 0x0003e20000100a00 */
[----:B------:R-:W-:-:S07]  /*398a0*/  IADD3 R250, R252, -0xad, RZ ;  /* 0xffffff53fcfa7810 */ /* 0x000fce0007ffe0ff */
[----:B------:R1:W-:Y:S04]  /*398b0*/  LDGSTS.E [R248+0x29000], [R210.64], !P6 ;  /* 0x29000000d2f87fae */ /* 0x0003e8000f121844 */
[----:B------:R1:W-:Y:S01]  /*398c0*/  LDGSTS.E [R3+0x29200], [R168.64], !P6 ;  /* 0x29200000a8037fae */ /* 0x0003e2000f121844 */
[----:B------:R-:W-:-:S03]  /*398d0*/  ISETP.GE.U32.AND P2, PT, R250, 0x7ffffed4, PT ;  /* 0x7ffffed4fa00780c */ /* 0x000fc60003f46070 */
[----:B-1----:R-:W4:Y:S01]  /*398e0*/  LDL.LU.64 R210, [R1+0xc78] ;  /* 0x000c780001d27983 */ /* 0x002f220000300a00 */
[----:B------:R-:W-:-:S05]  /*398f0*/  IMAD.WIDE R182, R2, 0x4, R182 ;  /* 0x0000000402b67825 */ /* 0x000fca00078e02b6 */
[----:B------:R3:W-:Y:S04]  /*39900*/  STL.64 [R1+0x17e8], R182 ;  /* 0x0017e8b601007387 */ /* 0x0007e80000100a00 */
[----:B------:R-:W4:Y:S04]  /*39910*/  LDL.LU.64 R168, [R1+0xc80] ;  /* 0x000c800001a87983 */ /* 0x000f280000300a00 */
[----:B------:R3:W-:Y:S01]  /*39920*/  LDGSTS.E [R0+0x2a000], [R182.64], !P3 ;  /* 0x2a000000b6007fae */ /* 0x0007e2000d921844 */
[----:B--2---:R-:W-:-:S05]  /*39930*/  IMAD.WIDE R224, R2, 0x4, R70 ;  /* 0x0000000402e07825 */ /* 0x004fca00078e0246 */
[----:B------:R-:W-:Y:S04]  /*39940*/  STL.64 [R1+0x17e0], R224 ;  /* 0x0017e0e001007387 */ /* 0x000fe80000100a00 */
[----:B------:R-:W2:Y:S01]  /*39950*/  LDL.LU.64 R70, [R1+0xc88] ;  /* 0x000c880001467983 */ /* 0x000ea20000300a00 */
[----:B---3--:R-:W-:-:S03]  /*39960*/  IMAD.WIDE R182, R2, 0x4, R40 ;  /* 0x0000000402b67825 */ /* 0x008fc600078e0228 */
[----:B------:R-:W3:Y:S04]  /*39970*/  LDL.LU.64 R40, [R1+0xc90] ;  /* 0x000c900001287983 */ /* 0x000ee80000300a00 */
[----:B------:R1:W-:Y:S04]  /*39980*/  STL.64 [R1+0x17d8], R182 ;  /* 0x0017d8b601007387 */ /* 0x0003e80000100a00 */
[----:B------:R4:W-:Y:S04]  /*39990*/  LDGSTS.E [R248+0x2a200], [R224.64], !P3 ;  /* 0x2a200000e0f87fae */ /* 0x0009e8000d921844 */
[----:B------:R1:W-:Y:S01]  /*399a0*/  LDGSTS.E [R3+0x2b000], [R182.64], !P2 ;  /* 0x2b000000b6037fae */ /* 0x0003e2000d121844 */
[----:B------:R-:W-:-:S05]  /*399b0*/  IMAD.WIDE R154, R2, 0x4, R154 ;  /* 0x00000004029a7825 */ /* 0x000fca00078e029a */
[----:B------:R1:W-:Y:S04]  /*399c0*/  STL.64 [R1+0x17d0], R154 ;  /* 0x0017d09a01007387 */ /* 0x0003e80000100a00 */
[----:B-1----:R-:W3:Y:S04]  /*399d0*/  LDL.LU.64 R182, [R1+0xc98] ;  /* 0x000c980001b67983 */ /* 0x002ee80000300a00 */
[----:B------:R1:W-:Y:S02]  /*399e0*/  LDGSTS.E [R0+0x2b200], [R154.64], !P2 ;  /* 0x2b2000009a007fae */ /* 0x0003e4000d121844 */
[----:B-1----:R-:W-:-:S02]  /*399f0*/  IMAD.WIDE R154, R2, 0x4, R84 ;  /* 0x00000004029a7825 */ /* 0x002fc400078e0254 */
[----:B------:R-:W3:Y:S02]  /*39a00*/  LDL.LU.64 R84, [R1+0xca0] ;  /* 0x000ca00001547983 */ /* 0x000ee40000300a00 */
[----:B----4-:R-:W-:Y:S02]  /*39a10*/  IMAD.WIDE R224, R2, 0x4, R28 ;  /* 0x0000000402e07825 */ /* 0x010fe400078e021c */
[----:B------:R-:W4:Y:S01]  /*39a20*/  LDL.LU.64 R28, [R1+0xca8] ;  /* 0x000ca800011c7983 */ /* 0x000f220000300a00 */
[----:B------:R-:W-:-:S04]  /*39a30*/  IADD3 R249, R252, -0xbd, RZ ;  /* 0xffffff43fcf97810 */ /* 0x000fc80007ffe0ff */
[----:B------:R-:W-:Y:S02]  /*39a40*/  ISETP.GE.U32.AND P1, PT, R249, 0x7ffffec4, PT ;  /* 0x7ffffec4f900780c */ /* 0x000fe40003f26070 */
        /* <DEDUP_REMOVED lines=10> */
[----:B------:R2:W-:Y:S01]  /*39af0*/  LDGSTS.E [R248+0x2c200], [R224.64], !P4 ;  /* 0x2c200000e0f87fae */ /* 0x0005e2000e121844 */
[----:B------:R-:W-:-:S03]  /*39b00*/  IADD3 R250, R252, -0xb9, RZ ;  /* 0xffffff47fcfa7810 */ /* 0x000fc60007ffe0ff */
[----:B------:R2:W-:Y:S04]  /*39b10*/  LDGSTS.E [R3+0x2d000], [R210.64], !P0 ;  /* 0x2d000000d2037fae */ /* 0x0005e8000c121844 */
[----:B-1----:R-:W4:Y:S01]  /*39b20*/  LDL.LU.64 R154, [R1+0xcb0] ;  /* 0x000cb000019a7983 */ /* 0x002f220000300a00 */
[----:B------:R-:W-:-:S03]  /*39b30*/  IMAD.WIDE R168, R2, 0x4, R168 ;  /* 0x0000000402a87825 */ /* 0x000fc600078e02a8 */
[----:B------:R2:W-:Y:S04]  /*39b40*/  STL.64 [R1+0x17b8], R210 ;  /* 0x0017b8d201007387 */ /* 0x0005e80000100a00 */
[----:B------:R3:W-:Y:S01]  /*39b50*/  STL.64 [R1+0x17b0], R168 ;  /* 0x0017b0a801007387 */ /* 0x0007e20000100a00 */
[----:B------:R-:W-:-:S03]  /*39b60*/  ISETP.GE.U32.AND P5, PT, R250, 0x7ffffec8, PT ;  /* 0x7ffffec8fa00780c */ /* 0x000fc60003fa6070 */
        /* <DEDUP_REMOVED lines=8> */
[----:B------:R1:W-:Y:S01]  /*39bf0*/  LDGSTS.E [R3+0x2e200], [R168.64], !P5 ;  /* 0x2e200000a8037fae */ /* 0x0003e2000e921844 */
[----:B------:R-:W-:-:S03]  /*39c00*/  IMAD.WIDE R182, R2, 0x4, R182 ;  /* 0x0000000402b67825 */ /* 0x000fc600078e02b6 */
[----:B-1----:R-:W3:Y:S04]  /*39c10*/  LDL.LU.64 R210, [R1+0xcc8] ;  /* 0x000cc80001d27983 */ /* 0x002ee80000300a00 */
[----:B------:R4:W-:Y:S04]  /*39c20*/  STL.64 [R1+0x1798], R182 ;  /* 0x001798b601007387 */ /* 0x0009e80000100a00 */
[----:B------:R-:W3:Y:S04]  /*39c30*/  LDL.LU.64 R168, [R1+0xcd0] ;  /* 0x000cd00001a87983 */ /* 0x000ee80000300a00 */
[----:B------:R4:W-:Y:S01]  /*39c40*/  LDGSTS.E [R0+0x2f000], [R182.64], !P1 ;  /* 0x2f000000b6007fae */ /* 0x0009e2000c921844 */
[----:B------:R-:W-:-:S05]  /*39c50*/  IMAD.WIDE R224, R2, 0x4, R84 ;  /* 0x0000000402e07825 */ /* 0x000fca00078e0254 */
[----:B------:R-:W-:Y:S04]  /*39c60*/  STL.64 [R1+0x1790], R224 ;  /* 0x001790e001007387 */ /* 0x000fe80000100a00 */
[----:B------:R-:W3:Y:S01]  /*39c70*/  LDL.LU.64 R84, [R1+0xcd8] ;  /* 0x000cd80001547983 */ /* 0x000ee20000300a00 */
[----:B------:R-:W-:-:S03]  /*39c80*/  IADD3 R250, R252, -0xc1, RZ ;  /* 0xffffff3ffcfa7810 */ /* 0x000fc60007ffe0ff */
[----:B------:R1:W-:Y:S01]  /*39c90*/  LDGSTS.E [R248+0x2f200], [R224.64], !P1 ;  /* 0x2f200000e0f87fae */ /* 0x0003e2000c921844 */
[----:B----4-:R-:W-:-:S03]  /*39ca0*/  IMAD.WIDE R182, R2, 0x4, R28 ;  /* 0x0000000402b67825 */ /* 0x010fc600078e021c */
[----:B------:R-:W4:Y:S01]  /*39cb0*/  LDL.LU.64 R28, [R1+0xce0] ;  /* 0x000ce000011c7983 */ /* 0x000f220000300a00 */
[----:B------:R-:W-:-:S03]  /*39cc0*/  ISETP.GE.U32.AND P6, PT, R250, 0x7ffffec0, PT ;  /* 0x7ffffec0fa00780c */ /* 0x000fc60003fc6070 */
[----:B------:R1:W-:Y:S01]  /*39cd0*/  STL.64 [R1+0x1788], R182 ;  /* 0x001788b601007387 */ /* 0x0003e20000100a00 */
[----:B------:R-:W-:-:S09]  /*39ce0*/  IADD3 R249, R252, -0xd1, RZ ;  /* 0xffffff2ffcf97810 */ /* 0x000fd20007ffe0ff */
[----:B------:R1:W-:Y:S01]  /*39cf0*/  LDGSTS.E [R3+0x30000], [R182.64], !P6 ;  /* 0x30000000b6037fae */ /* 0x0003e2000f121844 */
        /* <DEDUP_REMOVED lines=74> */
[----:B-1----:R-:W4:Y:S04]  /*3a1a0*/  LDL.LU.64 R154, [R1+0xd60] ;  /* 0x000d6000019a7983 */ /* 0x002f280000300a00 */
[----:B------:R2:W-:Y:S01]  /*3a1b0*/  STL.64 [R1+0x1718], R210 ;  /* 0x001718d201007387 */ /* 0x0005e20000100a00 */
[----:B------:R-:W-:Y:S01]  /*3a1c0*/  IMAD.WIDE R168, R2, 0x4, R168 ;  /* 0x0000000402a87825 */ /* 0x000fe200078e02a8 */
[----:B------:R-:W-:-:S04]  /*3a1d0*/  ISETP.GE.U32.AND P3, PT, R250, 0x7ffffea0, PT ;  /* 0x7ffffea0fa00780c */ /* 0x000fc80003f66070 */
        /* <DEDUP_REMOVED lines=95> */
[C---:B------:R-:W-:Y:S02]  /*3a7d0*/  IADD3 R248, R5.reuse, 0x100000, RZ ;  /* 0x0010000005f87810 */ /* 0x040fe40007ffe0ff */
[----:B------:R-:W-:Y:S01]  /*3a7e0*/  IADD3 R3, R5, 0x100000, RZ ;  /* 0x0010000005037810 */ /* 0x000fe20007ffe0ff */
[----:B------:R-:W-:Y:S02]  /*3a7f0*/  IMAD.WIDE R210, R2, 0x4, R210 ;  /* 0x0000000402d27825 */ /* 0x000fe400078e02d2 */
[----:B------:R2:W-:Y:S01]  /*3a800*/  LDGSTS.E [R248+0x20600], [R224.64], !P2 ;  /* 0x20600000e0f87fae */ /* 0x0005e2000d121844 */
[----:B------:R-:W-:-:S03]  /*3a810*/  IADD3 R250, R252, -0x8a, RZ ;  /* 0xffffff76fcfa7810 */ /* 0x000fc60007ffe0ff */
[----:B------:R2:W-:Y:S04]  /*3a820*/  LDGSTS.E [R3+0x21400], [R210.64], !P4 ;  /* 0x21400000d2037fae */ /* 0x0005e8000e121844 */
[----:B-1----:R-:W4:Y:S01]  /*3a830*/  LDL.LU.64 R154, [R1+0xe28] ;  /* 0x000e2800019a7983 */ /* 0x002f220000300a00 */
[----:B------:R-:W-:-:S03]  /*3a840*/  IADD3 R0, R5, 0x100000, RZ ;  /* 0x0010000005007810 */ /* 0x000fc60007ffe0ff */
        /* <DEDUP_REMOVED lines=73> */
[----:B------:R-:W-:Y:S01]  /*3ace0*/  STL.64 [R1+0x15f8], R224 ;  /* 0x0015f8e001007387 */ /* 0x000fe20000100a00 */
[----:B---3--:R-:W-:-:S03]  /*3acf0*/  IMAD.WIDE R182, R2, 0x4, R40 ;  /* 0x0000000402b67825 */ /* 0x008fc600078e0228 */
[----:B------:R-:W2:Y:S04]  /*3ad00*/  LDL.LU.64 R70, [R1+0xed0] ;  /* 0x000ed00001467983 */ /* 0x000ea80000300a00 */
        /* <DEDUP_REMOVED lines=49> */
[C---:B------:R-:W-:Y:S02]  /*3b020*/  IADD3 R250, R252.reuse, -0xba, RZ ;  /* 0xffffff46fcfa7810 */ /* 0x040fe40007ffe0ff */
[----:B------:R-:W-:Y:S01]  /*3b030*/  IADD3 R249, R252, -0xca, RZ ;  /* 0xffffff36fcf97810 */ /* 0x000fe20007ffe0ff */
[----:B------:R1:W-:Y:S01]  /*3b040*/  LDGSTS.E [R248+0x2d600], [R224.64], !P3 ;  /* 0x2d600000e0f87fae */ /* 0x0003e2000d921844 */
[----:B----4-:R-:W-:-:S03]  /*3b050*/  IMAD.WIDE R182, R2, 0x4, R28 ;  /* 0x0000000402b67825 */ /* 0x010fc600078e021c */
[----:B------:R-:W4:Y:S01]  /*3b060*/  LDL.LU.64 R28, [R1+0xf28] ;  /* 0x000f2800011c7983 */ /* 0x000f220000300a00 */
[----:B------:R-:W-:-:S03]  /*3b070*/  ISETP.GE.U32.AND P2, PT, R250, 0x7ffffec7, PT ;  /* 0x7ffffec7fa00780c */ /* 0x000fc60003f46070 */
[----:B------:R1:W-:Y:S01]  /*3b080*/  STL.64 [R1+0x15a0], R182 ;  /* 0x0015a0b601007387 */ /* 0x0003e20000100a00 */
[----:B------:R-:W-:Y:S02]  /*3b090*/  ISETP.GE.U32.AND P1, PT, R249, 0x7ffffeb7, PT ;  /* 0x7ffffeb7f900780c */ /* 0x000fe40003f26070 */
[----:B------:R-:W-:-:S07]  /*3b0a0*/  IADD3 R249, R252, -0xd2, RZ ;  /* 0xffffff2efcf97810 */ /* 0x000fce0007ffe0ff */
[----:B------:R1:W-:Y:S01]  /*3b0b0*/  LDGSTS.E [R3+0x2e400], [R182.64], !P2 ;  /* 0x2e400000b6037fae */ /* 0x0003e2000d121844 */
[----:B------:R-:W-:Y:S02]  /*3b0c0*/  ISETP.GE.U32.AND P3, PT, R249, 0x7ffffeaf, PT ;  /* 0x7ffffeaff900780c */ /* 0x000fe40003f66070 */
[----:B------:R-:W-:Y:S01]  /*3b0d0*/  IADD3 R249, R5, 0x100000, RZ ;  /* 0x0010000005f97810 */ /* 0x000fe20007ffe0ff */
[----:B------:R-:W-:-:S05]  /*3b0e0*/  IMAD.WIDE R154, R2, 0x4, R154 ;  /* 0x00000004029a7825 */ /* 0x000fca00078e029a */
[----:B------:R2:W-:Y:S04]  /*3b0f0*/  STL.64 [R1+0x1598], R154 ;  /* 0x0015989a01007387 */ /* 0x0005e80000100a00 */
[----:B-1----:R-:W4:Y:S04]  /*3b100*/  LDL.LU.64 R182, [R1+0xf30] ;  /* 0x000f300001b67983 */ /* 0x002f280000300a00 */
[----:B------:R2:W-:Y:S01]  /*3b110*/  LDGSTS.E [R0+0x2e600], [R154.64], !P2 ;  /* 0x2e6000009a007fae */ /* 0x0005e2000d121844 */
        /* <DEDUP_REMOVED lines=24> */
[----:B------:R1:W-:Y:S01]  /*3b2a0*/  STL.64 [R1+0x1570], R210 ;  /* 0x001570d201007387 */ /* 0x0003e20000100a00 */
[----:B------:R-:W-:-:S03]  /*3b2b0*/  IADD3 R250, R252, -0xce, RZ ;  /* 0xffffff32fcfa7810 */ /* 0x000fc60007ffe0ff */
[----:B------:R1:W-:Y:S01]  /*3b2c0*/  STL.64 [R1+0x1568], R168 ;  /* 0x001568a801007387 */ /* 0x0003e20000100a00 */
[----:B------:R-:W-:-:S07]  /*3b2d0*/  ISETP.GE.U32.AND P6, PT, R250, 0x7ffffeb3, PT ;  /* 0x7ffffeb3fa00780c */ /* 0x000fce0003fc6070 */
[----:B------:R1:W-:Y:S04]  /*3b2e0*/  LDGSTS.E [R248+0x31400], [R210.64], !P5 ;  /* 0x31400000d2f87fae */ /* 0x0003e8000e921844 */
[----:B------:R1:W-:Y:S04]  /*3b2f0*/  LDGSTS.E [R3+0x31600], [R168.64], !P5 ;  /* 0x31600000a8037fae */ /* 0x0003e8000e921844 */
        /* <DEDUP_REMOVED lines=16> */
[----:B------:R1:W-:Y:S04]  /*3b400*/  LDGSTS.E [R0+0x33600], [R154.64], !P6 ;  /* 0x336000009a007fae */ /* 0x0003e8000f121844 */
[----:B-1----:R-:W3:Y:S01]  /*3b410*/  LDL.LU.64 R154, [R1+0xf88] ;  /* 0x000f8800019a7983 */ /* 0x002ee20000300a00 */
[----:B----4-:R-:W-:-:S03]  /*3b420*/  IMAD.WIDE R224, R2, 0x4, R28 ;  /* 0x0000000402e07825 */ /* 0x010fc600078e021c */
[----:B------:R-:W4:Y:S01]  /*3b430*/  LDL.LU.64 R28, [R1+0xf90] ;  /* 0x000f9000011c7983 */ /* 0x000f220000300a00 */
[----:B------:R-:W-:-:S04]  /*3b440*/  IADD3 R249, R252, -0xde, RZ ;  /* 0xffffff22fcf97810 */ /* 0x000fc80007ffe0ff */
[----:B------:R-:W-:Y:S02]  /*3b450*/  ISETP.GE.U32.AND P0, PT, R249, 0x7ffffea3, PT ;  /* 0x7ffffea3f900780c */ /* 0x000fe40003f06070 */
[----:B------:R-:W-:Y:S01]  /*3b460*/  IADD3 R249, R252, -0xe6, RZ ;  /* 0xffffff1afcf97810 */ /* 0x000fe20007ffe0ff */
[----:B------:R-:W-:-:S03]  /*3b470*/  IMAD.WIDE R84, R2, 0x4, R84 ;  /* 0x0000000402547825 */ /* 0x000fc600078e0254 */
[----:B------:R-:W-:Y:S02]  /*3b480*/  ISETP.GE.U32.AND P1, PT, R249, 0x7ffffe9b, PT ;  /* 0x7ffffe9bf900780c */ /* 0x000fe40003f26070 */
[----:B------:R-:W-:Y:S01]  /*3b490*/  IADD3 R249, R5, 0x100000, RZ ;  /* 0x0010000005f97810 */ /* 0x000fe20007ffe0ff */
[----:B------:R1:W-:Y:S01]  /*3b4a0*/  STL.64 [R1+0x1540], R84 ;  /* 0x0015405401007387 */ /* 0x0003e20000100a00 */
[----:B------:R-:W-:-:S03]  /*3b4b0*/  IADD3 R248, R252, -0xea, RZ ;  /* 0xffffff16fcf87810 */ /* 0x000fc60007ffe0ff */
[----:B------:R-:W-:Y:S01]  /*3b4c0*/  STL.64 [R1+0x1538], R224 ;  /* 0x001538e001007387 */ /* 0x000fe20000100a00 */
[----:B------:R-:W-:-:S03]  /*3b4d0*/  ISETP.GE.U32.AND P6, PT, R248, 0x7ffffe97, PT ;  /* 0x7ffffe97f800780c */ /* 0x000fc60003fc6070 */
[----:B------:R1:W-:Y:S01]  /*3b4e0*/  LDGSTS.E [R249+0x34400], [R84.64], !P3 ;  /* 0x3440000054f97fae */ /* 0x0003e2000d921844 */
[----:B------:R-:W-:Y:S02]  /*3b4f0*/  IADD3 R248, R5, 0x100000, RZ ;  /* 0x0010000005f87810 */ /* 0x000fe40007ffe0ff */
[----:B------:R-:W-:Y:S01]  /*3b500*/  IADD3 R250, R252, -0xda, RZ ;  /* 0xffffff26fcfa7810 */ /* 0x000fe20007ffe0ff */
[----:B------:R-:W-:Y:S01]  /*3b510*/  IMAD.WIDE R210, R2, 0x4, R210 ;  /* 0x0000000402d27825 */ /* 0x000fe200078e02d2 */
[----:B-1----:R-:W4:Y:S02]  /*3b520*/  LDL.LU.64 R84, [R1+0xf98] ;  /* 0x000f980001547983 */ /* 0x002f240000300a00 */
[----:B------:R-:W-:Y:S02]  /*3b530*/  ISETP.GE.U32.AND P4, PT, R250, 0x7ffffea7, PT ;  /* 0x7ffffea7fa00780c */ /* 0x000fe40003f86070 */
[----:B------:R1:W-:Y:S04]  /*3b540*/  LDGSTS.E [R248+0x34600], [R224.64], !P3 ;  /* 0x34600000e0f87fae */ /* 0x0003e8000d921844 */
[----:B------:R2:W-:Y:S04]  /*3b550*/  STL.64 [R1+0x1530], R210 ;  /* 0x001530d201007387 */ /* 0x0005e80000100a00 */
[----:B------:R2:W-:Y:S01]  /*3b560*/  LDGSTS.E [R3+0x35400], [R210.64], !P2 ;  /* 0x35400000d2037fae */ /* 0x0005e2000d121844 */
[----:B------:R-:W-:-:S05]  /*3b570*/  IMAD.WIDE R168, R2, 0x4, R168 ;  /* 0x0000000402a87825 */ /* 0x000fca00078e02a8 */
        /* <DEDUP_REMOVED lines=42> */
[----:B------:R1:W-:Y:S04]  /*3b820*/  STL.64 [R1+0x14e8], R224 ;  /* 0x0014e8e001007387 */ /* 0x0003e80000100a00 */
[----:B------:R1:W-:Y:S04]  /*3b830*/  LDGSTS.E [R249+0x39400], [R84.64], !P1 ;  /* 0x3940000054f97fae */ /* 0x0003e8000c921844 */
[----:B------:R1:W-:Y:S01]  /*3b840*/  LDGSTS.E [R248+0x39600], [R224.64], !P1 ;  /* 0x39600000e0f87fae */ /* 0x0003e2000c921844 */
[----:B------:R-:W-:-:S03]  /*3b850*/  IMAD.WIDE R210, R2, 0x4, R210 ;  /* 0x0000000402d27825 */ /* 0x000fc600078e02d2 */
[----:B-1----:R-:W3:Y:S01]  /*3b860*/  LDL.LU.64 R84, [R1+0x1400] ;  /* 0x0014000001547983 */ /* 0x002ee20000300a00 */
[----:B------:R-:W-:-:S03]  /*3b870*/  IMAD.WIDE R168, R2, 0x4, R168 ;  /* 0x0000000402a87825 */ /* 0x000fc600078e02a8 */
[----:B------:R-:W-:Y:S04]  /*3b880*/  STL.64 [R1+0x14e0], R210 ;  /* 0x0014e0d201007387 */ /* 0x000fe80000100a00 */
[----:B------:R-:W3:Y:S04]  /*3b890*/  LDL.LU.64 R224, [R1+0x4038] ;  /* 0x0040380001e07983 */ /* 0x000ee80000300a00 */
[----:B------:R1:W-:Y:S04]  /*3b8a0*/  LDGSTS.E [R3+0x3a400], [R210.64], !P6 ;  /* 0x3a400000d2037fae */ /* 0x0003e8000f121844 */
[----:B------:R1:W-:Y:S04]  /*3b8b0*/  STL.64 [R1+0x14d8], R168 ;  /* 0x0014d8a801007387 */ /* 0x0003e80000100a00 */
[----:B------:R1:W-:Y:S02]  /*3b8c0*/  LDGSTS.E [R0+0x3a600], [R168.64], !P6 ;  /* 0x3a600000a8007fae */ /* 0x0003e4000f121844 */
[----:B-1----:R-:W-:-:S04]  /*3b8d0*/  IMAD.WIDE R168, R2, 0x4, R154 ;  /* 0x0000000402a87825 */ /* 0x002fc800078e029a */
[----:B----4-:R-:W-:Y:S02]  /*3b8e0*/  IMAD.WIDE R154, R2, 0x4, R28 ;  /* 0x00000004029a7825 */ /* 0x010fe400078e021c */
[----:B------:R-:W4:Y:S01]  /*3b8f0*/  LDL.LU.64 R28, [R1+0x1408] ;  /* 0x00140800011c7983 */ /* 0x000f220000300a00 */
[----:B------:R-:W-:-:S03]  /*3b900*/  IADD3 R250, R252, -0xee, RZ ;  /* 0xffffff12fcfa7810 */ /* 0x000fc60007ffe0ff */
[----:B------:R-:W4:Y:S01]  /*3b910*/  LDL.LU.64 R210, [R1+0x1410] ;  /* 0x0014100001d27983 */ /* 0x000f220000300a00 */
[----:B------:R-:W-:Y:S02]  /*3b920*/  ISETP.GE.U32.AND P3, PT, R250, 0x7ffffe93, PT ;  /* 0x7ffffe93fa00780c */ /* 0x000fe40003f66070 */
[----:B------:R-:W-:-:S04]  /*3b930*/  IADD3 R250, R252, -0xf6, RZ ;  /* 0xffffff0afcfa7810 */ /* 0x000fc80007ffe0ff */
[----:B------:R-:W-:Y:S02]  /*3b940*/  ISETP.GE.U32.AND P4, PT, R250, 0x7ffffe8b, PT ;  /* 0x7ffffe8bfa00780c */ /* 0x000fe40003f86070 */
[----:B------:R-:W-:Y:S01]  /*3b950*/  IADD3 R250, R252, -0x83, RZ ;  /* 0xffffff7dfcfa7810 */ /* 0x000fe20007ffe0ff */
[----:B------:R1:W-:Y:S03]  /*3b960*/  STL.64 [R1+0x14d0], R168 ;  /* 0x0014d0a801007387 */ /* 0x0003e60000100a00 */
[----:B------:R-:W-:Y:S01]  /*3b970*/  ISETP.GE.U32.AND P1, PT, R250, 0x7ffffefe, PT ;  /* 0x7ffffefefa00780c */ /* 0x000fe20003f26070 */
[----:B------:R1:W-:Y:S01]  /*3b980*/  LDGSTS.E [R248+0x3b400], [R168.64], !P3 ;  /* 0x3b400000a8f87fae */ /* 0x0003e2000d921844 */
[----:B------:R-:W-:-:S03]  /*3b990*/  IADD3 R250, R252, -0x8b, RZ ;  /* 0xffffff75fcfa7810 */ /* 0x000fc60007ffe0ff */
[----:B------:R1:W-:Y:S04]  /*3b9a0*/  STL.64 [R1+0x14c8], R154 ;  /* 0x0014c89a01007387 */ /* 0x0003e80000100a00 */
        /* <DEDUP_REMOVED lines=19> */
[----:B----4-:R-:W-:-:S02]  /*3bae0*/  IMAD.WIDE R84, R2, 0x4, R28 ;  /* 0x0000000402547825 */ /* 0x010fc400078e021c */
[----:B------:R-:W4:Y:S01]  /*3baf0*/  LDL.LU.64 R28, [R1+0x13e0] ;  /* 0x0013e000011c7983 */ /* 0x000f220000300a00 */
[----:B------:R-:W-:-:S04]  /*3bb00*/  IADD3 R249, R252, -0x87, RZ ;  /* 0xffffff79fcf97810 */ /* 0x000fc80007ffe0ff */
[----:B------:R-:W-:Y:S02]  /*3bb10*/  ISETP.GE.U32.AND P6, PT, R249, 0x7ffffefa, PT ;  /* 0x7ffffefaf900780c */ /* 0x000fe40003fc6070 */
[C---:B------:R-:W-:Y:S02]  /*3bb20*/  IADD3 R249, R252.reuse, -0x8f, RZ ;  /* 0xffffff71fcf97810 */ /* 0x040fe40007ffe0ff */
[----:B------:R-:W-:Y:S01]  /*3bb30*/  IADD3 R248, R252, -0x93, RZ ;  /* 0xffffff6dfcf87810 */ /* 0x000fe20007ffe0ff */
[----:B------:R-:W-:Y:S01]  /*3bb40*/  IMAD.WIDE R210, R2, 0x4, R210 ;  /* 0x0000000402d27825 */ /* 0x000fe200078e02d2 */
[----:B------:R-:W-:Y:S02]  /*3bb50*/  ISETP.GE.U32.AND P2, PT, R249, 0x7ffffef2, PT ;  /* 0x7ffffef2f900780c */ /* 0x000fe40003f46070 */
[----:B------:R-:W-:Y:S01]  /*3bb60*/  IADD3 R249, R5, 0x100000, RZ ;  /* 0x0010000005f97810 */ /* 0x000fe20007ffe0ff */
[----:B------:R1:W-:Y:S01]  /*3bb70*/  STL.64 [R1+0x14a0], R84 ;  /* 0x0014a05401007387 */ /* 0x0003e20000100a00 */
[----:B------:R-:W-:-:S02]  /*3bb80*/  ISETP.GE.U32.AND P4, PT, R248, 0x7ffffeee, PT ;  /* 0x7ffffeeef800780c */ /* 0x000fc40003f86070 */
[----:B------:R-:W-:Y:S01]  /*3bb90*/  IADD3 R248, R5, 0x100000, RZ ;  /* 0x0010000005f87810 */ /* 0x000fe20007ffe0ff */
[----:B------:R1:W-:Y:S04]  /*3bba0*/  LDGSTS.E [R249+0x3e400], [R84.64], !P0 ;  /* 0x3e40000054f97fae */ /* 0x0003e8000c121844 */
[----:B------:R-:W4:Y:S04]  /*3bbb0*/  LDL.LU.64 R4, [R1+0x11f0] ;  /* 0x0011f00001047983 */ /* 0x000f280000300a00 */
[----:B------:R-:W-:Y:S04]  /*3bbc0*/  STL.64 [R1+0x1498], R210 ;  /* 0x001498d201007387 */ /* 0x000fe80000100a00 */
[----:B-1----:R-:W4:Y:S01]  /*3bbd0*/  LDL.LU.64 R84, [R1+0x11f8] ;  /* 0x0011f80001547983 */ /* 0x002f220000300a00 */
[----:B------:R-:W-:-:S03]  /*3bbe0*/  IMAD.WIDE R168, R2, 0x4, R168 ;  /* 0x0000000402a87825 */ /* 0x000fc600078e02a8 */
[----:B------:R1:W-:Y:S04]  /*3bbf0*/  LDGSTS.E [R248+0x3e600], [R210.64], !P0 ;  /* 0x3e600000d2f87fae */ /* 0x0003e8000c121844 */
[----:B------:R2:W-:Y:S04]  /*3bc00*/  STL.64 [R1+0x1490], R168 ;  /* 0x001490a801007387 */ /* 0x0005e80000100a00 */
[----:B------:R1:W-:Y:S01]  /*3bc10*/  LDGSTS.E [R3+0x3f400], [R168.64], !P5 ;  /* 0x3f400000a8037fae */ /* 0x0003e2000e921844 */
[----:B------:R-:W-:-:S05]  /*3bc20*/  IMAD.WIDE R154, R2, 0x4, R154 ;  /* 0x00000004029a7825 */ /* 0x000fca00078e029a */
[----:B------:R3:W-:Y:S04]  /*3bc30*/  STL.64 [R1+0x1488], R154 ;  /* 0x0014889a01007387 */ /* 0x0007e80000100a00 */
[----:B------:R3:W-:Y:S01]  /*3bc40*/  LDGSTS.E [R0+0x3f600], [R154.64], !P5 ;  /* 0x3f6000009a007fae */ /* 0x0007e2000e921844 */
[C---:B-1----:R-:W-:Y:S02]  /*3bc50*/  IADD3 R248, R141.reuse, 0x100000, RZ ;  /* 0x001000008df87810 */ /* 0x042fe40007ffe0ff */
[----:B------:R-:W-:Y:S01]  /*3bc60*/  IADD3 R3, R141, 0x100000, RZ ;  /* 0x001000008d037810 */ /* 0x000fe20007ffe0ff */
[C---:B--2---:R-:W-:Y:S02]  /*3bc70*/  IMAD.WIDE R168, R2.reuse, 0x4, R70 ;  /* 0x0000000402a87825 */ /* 0x044fe400078e0246 */
[----:B------:R-:W2:Y:S02]  /*3bc80*/  LDL.LU.64 R70, [R1+0x1200] ;  /* 0x0012000001467983 */ /* 0x000ea40000300a00 */
[----:B---3--:R-:W-:-:S02]  /*3bc90*/  IMAD.WIDE R154, R2, 0x4, R40 ;  /* 0x00000004029a7825 */ /* 0x008fc400078e0228 */
        /* <DEDUP_REMOVED lines=8> */
[----:B------:R-:W3:Y:S01]  /*3bd20*/  LDL.LU.64 R154, [R1+0x1218] ;  /* 0x00121800019a7983 */ /* 0x000ee20000300a00 */
[----:B----4-:R-:W-:-:S05]  /*3bd30*/  IMAD.WIDE R210, R2, 0x4, R28 ;  /* 0x0000000402d27825 */ /* 0x010fca00078e021c */
[----:B------:R-:W-:Y:S04]  /*3bd40*/  STL.64 [R1+0x1468], R210 ;  /* 0x001468d201007387 */ /* 0x000fe80000100a00 */
[----:B------:R-:W4:Y:S01]  /*3bd50*/  LDL.LU.64 R28, [R1+0x1220] ;  /* 0x00122000011c7983 */ /* 0x000f220000300a00 */
[----:B------:R-:W-:-:S05]  /*3bd60*/  IADD3 R0, R141, 0x100000, RZ ;  /* 0x001000008d007810 */ /* 0x000fca0007ffe0ff */
[----:B------:R1:W-:Y:S01]  /*3bd70*/  LDGSTS.E [R0+0x21800], [R182.64], !P6 ;  /* 0x21800000b6007fae */ /* 0x0003e2000f121844 */
[----:B------:R-:W-:-:S03]  /*3bd80*/  IADD3 R249, R252, -0x9b, RZ ;  /* 0xffffff65fcf97810 */ /* 0x000fc60007ffe0ff */
[----:B------:R1:W-:Y:S02]  /*3bd90*/  LDGSTS.E [R248+0x21a00], [R210.64], !P6 ;  /* 0x21a00000d2f87fae */ /* 0x0003e4000f121844 */
[C---:B-1----:R-:W-:Y:S02]  /*3bda0*/  IMAD.WIDE R182, R2.reuse, 0x4, R4 ;  /* 0x0000000402b67825 */ /* 0x042fe400078e0204 */
[----:B------:R-:W4:Y:S02]  /*3bdb0*/  LDL.LU.64 R4, [R1+0x1228] ;  /* 0x0012280001047983 */ /* 0x000f240000300a00 */
[----:B------:R-:W-:Y:S02]  /*3bdc0*/  IMAD.WIDE R84, R2, 0x4, R84 ;  /* 0x0000000402547825 */ /* 0x000fe400078e0254 */
[----:B------:R1:W-:Y:S04]  /*3bdd0*/  STL.64 [R1+0x1460], R182 ;  /* 0x001460b601007387 */ /* 0x0003e80000100a00 */
[----:B------:R2:W-:Y:S04]  /*3bde0*/  STL.64 [R1+0x1458], R84 ;  /* 0x0014585401007387 */ /* 0x0005e80000100a00 */
[----:B------:R1:W-:Y:S01]  /*3bdf0*/  LDGSTS.E [R3+0x22800], [R182.64], !P3 ;  /* 0x22800000b6037fae */ /* 0x0003e2000d921844 */
[----:B------:R-:W-:-:S02]  /*3be00*/  ISETP.GE.U32.AND P5, PT, R249, 0x7ffffee6, PT ;  /* 0x7ffffee6f900780c */ /* 0x000fc40003fa6070 */
[C---:B------:R-:W-:Y:S01]  /*3be10*/  IADD3 R249, R252.reuse, -0xa3, RZ ;  /* 0xffffff5dfcf97810 */ /* 0x040fe20007ffe0ff */
[----:B------:R2:W-:Y:S04]  /*3be20*/  LDGSTS.E [R0+0x22a00], [R84.64], !P3 ;  /* 0x22a0000054007fae */ /* 0x0005e8000d921844 */
[----:B-1----:R-:W4:Y:S01]  /*3be30*/  LDL.LU.64 R182, [R1+0x1230] ;  /* 0x0012300001b67983 */ /* 0x002f220000300a00 */
[----:B------:R-:W-:Y:S02]  /*3be40*/  ISETP.GE.U32.AND P6, PT, R249, 0x7ffffede, PT ;  /* 0x7ffffedef900780c */ /* 0x000fe40003fc6070 */
[----:B------:R-:W-:Y:S02]  /*3be50*/  IADD3 R249, R141, 0x100000, RZ ;  /* 0x001000008df97810 */ /* 0x000fe40007ffe0ff */
        /* <DEDUP_REMOVED lines=13> */
[----:B------:R-:W-:Y:S01]  /*3bf30*/  IMAD.WIDE R154, R2, 0x4, R154 ;  /* 0x00000004029a7825 */ /* 0x000fe200078e029a */
[----:B------:R4:W-:Y:S04]  /*3bf40*/  STL.64 [R1+0x1440], R168 ;  /* 0x001440a801007387 */ /* 0x0009e80000100a00 */
[----:B------:R4:W-:Y:S04]  /*3bf50*/  LDGSTS.E [R3+0x24800], [R168.64], !P4 ;  /* 0x24800000a8037fae */ /* 0x0009e8000e121844 */
[----:B------:R1:W-:Y:S01]  /*3bf60*/  STL.64 [R1+0x1438], R154 ;  /* 0x0014389a01007387 */ /* 0x0003e20000100a00 */
[----:B------:R-:W-:-:S03]  /*3bf70*/  IADD3 R250, R252, -0x97, RZ ;  /* 0xffffff69fcfa7810 */ /* 0x000fc60007ffe0ff */
[----:B------:R1:W-:Y:S01]  /*3bf80*/  LDGSTS.E [R0+0x24a00], [R154.64], !P4 ;  /* 0x24a000009a007fae */ /* 0x0003e2000e121844 */
[----:B----4-:R-:W-:-:S03]  /*3bf90*/  IMAD.WIDE R168, R2, 0x4, R28 ;  /* 0x0000000402a87825 */ /* 0x010fc600078e021c */
[----:B------:R-:W4:Y:S01]  /*3bfa0*/  LDL.LU.64 R28, [R1+0x1250] ;  /* 0x00125000011c7983 */ /* 0x000f220000300a00 */
[----:B------:R-:W-:Y:S02]  /*3bfb0*/  ISETP.GE.U32.AND P0, PT, R250, 0x7ffffeea, PT ;  /* 0x7ffffeeafa00780c */ /* 0x000fe40003f06070 */
[----:B------:R-:W-:Y:S01]  /*3bfc0*/  IADD3 R250, R252, -0x9f, RZ ;  /* 0xffffff61fcfa7810 */ /* 0x000fe20007ffe0ff */
[----:B-1----:R-:W-:-:S10]  /*3bfd0*/  IMAD.WIDE R154, R2, 0x4, R4 ;  /* 0x00000004029a7825 */ /* 0x002fd400078e0204 */
[----:B------:R1:W-:Y:S04]  /*3bfe0*/  LDGSTS.E [R248+0x25800], [R168.64], !P0 ;  /* 0x25800000a8f87fae */ /* 0x0003e8000c121844 */
[----:B------:R-:W4:Y:S04]  /*3bff0*/  LDL.LU.64 R4, [R1+0x1258] ;  /* 0x0012580001047983 */ /* 0x000f280000300a00 */
[----:B------:R1:W-:Y:S04]  /*3c000*/  STL.64 [R1+0x1430], R168 ;  /* 0x001430a801007387 */ /* 0x0003e80000100a00 */
[----:B------:R1:W-:Y:S01]  /*3c010*/  STL.64 [R1+0x1428], R154 ;  /* 0x0014289a01007387 */ /* 0x0003e20000100a00 */
[----:B------:R-:W-:-:S03]  /*3c020*/  ISETP.GE.U32.AND P1, PT, R250, 0x7ffffee2, PT ;  /* 0x7ffffee2fa00780c */ /* 0x000fc60003f26070 */
        /* <DEDUP_REMOVED lines=22> */
[----:B------:R-:W-:-:S04]  /*3c190*/  IADD3 R249, R252, -0xb7, RZ ;  /* 0xffffff49fcf97810 */ /* 0x000fc80007ffe0ff */
[----:B------:R-:W-:Y:S02]  /*3c1a0*/  ISETP.GE.U32.AND P5, PT, R249, 0x7ffffeca, PT ;  /* 0x7ffffecaf900780c */ /* 0x000fe40003fa6070 */
[----:B------:R-:W-:Y:S02]  /*3c1b0*/  IADD3 R249, R141, 0x100000, RZ ;  /* 0x001000008df97810 */ /* 0x000fe40007ffe0ff */
[----:B------:R-:W-:-:S03]  /*3c1c0*/  IADD3 R248, R252, -0xbb, RZ ;  /* 0xffffff45fcf87810 */ /* 0x000fc60007ffe0ff */
[----:B------:R1:W-:Y:S01]  /*3c1d0*/  LDGSTS.E [R249+0x28800], [R84.64], !P6 ;  /* 0x2880000054f97fae */ /* 0x0003e2000f121844 */
[----:B------:R-:W-:-:S03]  /*3c1e0*/  IMAD.WIDE R210, R2, 0x4, R4 ;  /* 0x0000000402d27825 */ /* 0x000fc600078e0204 */
[----:B------:R-:W4:Y:S01]  /*3c1f0*/  LDL.LU.64 R4, [R1+0x1290] ;  /* 0x0012900001047983 */ /* 0x000f220000300a00 */
[----:B------:R-:W-:-:S03]  /*3c200*/  ISETP.GE.U32.AND P1, PT, R248, 0x7ffffec6, PT ;  /* 0x7ffffec6f800780c */ /* 0x000fc60003f26070 */
[----:B------:R1:W-:Y:S01]  /*3c210*/  STL.64 [R1+0x1400], R84 ;  /* 0x0014005401007387 */ /* 0x0003e20000100a00 */
[----:B------:R-:W-:-:S03]  /*3c220*/  IADD3 R248, R141, 0x100000, RZ ;  /* 0x001000008df87810 */ /* 0x000fc60007ffe0ff */
[----:B------:R-:W-:Y:S01]  /*3c230*/  STL.64 [R1+0x13f8], R210 ;  /* 0x0013f8d201007387 */ /* 0x000fe20000100a00 */
[----:B------:R-:W-:-:S03]  /*3c240*/  IADD3 R250, R252, -0xab, RZ ;  /* 0xffffff55fcfa7810 */ /* 0x000fc60007ffe0ff */
[----:B------:R4:W-:Y:S04]  /*3c250*/  LDGSTS.E [R248+0x28a00], [R210.64], !P6 ;  /* 0x28a00000d2f87fae */ /* 0x0009e8000f121844 */
[----:B-1----:R-:W4:Y:S01]  /*3c260*/  LDL.LU.64 R84, [R1+0x1298] ;  /* 0x0012980001547983 */ /* 0x002f220000300a00 */
[----:B------:R-:W-:Y:S01]  /*3c270*/  IMAD.WIDE R168, R2, 0x4, R168 ;  /* 0x0000000402a87825 */ /* 0x000fe200078e02a8 */
[----:B------:R-:W-:-:S04]  /*3c280*/  ISETP.GE.U32.AND P2, PT, R250, 0x7ffffed6, PT ;  /* 0x7ffffed6fa00780c */ /* 0x000fc80003f46070 */
[----:B------:R2:W-:Y:S01]  /*3c290*/  STL.64 [R1+0x13f0], R168 ;  /* 0x0013f0a801007387 */ /* 0x0005e20000100a00 */
[----:B------:R-:W-:-:S03]  /*3c2a0*/  IMAD.WIDE R154, R2, 0x4, R154 ;  /* 0x00000004029a7825 */ /* 0x000fc600078e029a */
[----:B------:R2:W-:Y:S04]  /*3c2b0*/  LDGSTS.E [R3+0x29800], [R168.64], !P3 ;  /* 0x29800000a8037fae */ /* 0x0005e8000d921844 */
        /* <DEDUP_REMOVED lines=14> */
[----:B----4-:R-:W-:Y:S01]  /*3c3a0*/  IMAD.WIDE R210, R2, 0x4, R28 ;  /* 0x0000000402d27825 */ /* 0x010fe200078e021c */
[----:B------:R-:W-:-:S02]  /*3c3b0*/  IADD3 R250, R252, -0xb3, RZ ;  /* 0xffffff4dfcfa7810 */ /* 0x000fc40007ffe0ff */
[----:B------:R1:W-:Y:S04]  /*3c3c0*/  LDGSTS.E [R0+0x2b800], [R182.64], !P4 ;  /* 0x2b800000b6007fae */ /* 0x0003e8000e121844 */
[----:B------:R-:W-:Y:S04]  /*3c3d0*/  STL.64 [R1+0x1280], R210 ;  /* 0x001280d201007387 */ /* 0x000fe80000100a00 */
[----:B------:R-:W4:Y:S01]  /*3c3e0*/  LDL.LU.64 R28, [R1+0x12c0] ;  /* 0x0012c000011c7983 */ /* 0x000f220000300a00 */
[----:B------:R-:W-:Y:S02]  /*3c3f0*/  ISETP.GE.U32.AND P0, PT, R250, 0x7ffffece, PT ;  /* 0x7ffffecefa00780c */ /* 0x000fe40003f06070 */
[----:B------:R-:W-:Y:S01]  /*3c400*/  IADD3 R249, R252, -0xc3, RZ ;  /* 0xffffff3dfcf97810 */ /* 0x000fe20007ffe0ff */
[----:B------:R1:W-:Y:S02]  /*3c410*/  LDGSTS.E [R248+0x2ba00], [R210.64], !P4 ;  /* 0x2ba00000d2f87fae */ /* 0x0003e4000e121844 */
[----:B-1----:R-:W-:-:S02]  /*3c420*/  IMAD.WIDE R182, R2, 0x4, R4 ;  /* 0x0000000402b67825 */ /* 0x002fc400078e0204 */
[----:B------:R-:W4:Y:S04]  /*3c430*/  LDL.LU.64 R4, [R1+0x12c8] ;  /* 0x0012c80001047983 */ /* 0x000f280000300a00 */
[----:B------:R1:W-:Y:S04]  /*3c440*/  STL.64 [R1+0x1278], R182 ;  /* 0x001278b601007387 */ /* 0x0003e80000100a00 */
[----:B------:R1:W-:Y:S01]  /*3c450*/  LDGSTS.E [R3+0x2c800], [R182.64], !P0 ;  /* 0x2c800000b6037fae */ /* 0x0003e2000c121844 */
[----:B------:R-:W-:Y:S01]  /*3c460*/  IMAD.WIDE R84, R2, 0x4, R84 ;  /* 0x0000000402547825 */ /* 0x000fe200078e0254 */
[----:B------:R-:W-:-:S04]  /*3c470*/  ISETP.GE.U32.AND P3, PT, R249, 0x7ffffebe, PT ;  /* 0x7ffffebef900780c */ /* 0x000fc80003f66070 */
[----:B------:R2:W-:Y:S04]  /*3c480*/  STL.64 [R1+0x1270], R84 ;  /* 0x0012705401007387 */ /* 0x0005e80000100a00 */
[----:B-1----:R-:W4:Y:S01]  /*3c490*/  LDL.LU.64 R182, [R1+0x12d0] ;  /* 0x0012d00001b67983 */ /* 0x002f220000300a00 */
[----:B------:R-:W-:-:S03]  /*3c4a0*/  IADD3 R249, R252, -0xcb, RZ ;  /* 0xffffff35fcf97810 */ /* 0x000fc60007ffe0ff */
[----:B------:R2:W-:Y:S01]  /*3c4b0*/  LDGSTS.E [R0+0x2ca00], [R84.64], !P0 ;  /* 0x2ca0000054007fae */ /* 0x0005e2000c121844 */
        /* <DEDUP_REMOVED lines=55> */
[----:B------:R-:W-:Y:S01]  /*3c830*/  IADD3 R249, R141, 0x100000, RZ ;  /* 0x001000008df97810 */ /* 0x000fe20007ffe0ff */
[----:B------:R-:W-:Y:S01]  /*3c840*/  IMAD.WIDE R210, R2, 0x4, R4 ;  /* 0x0000000402d27825 */ /* 0x000fe200078e0204 */
[----:B------:R-:W-:Y:S01]  /*3c850*/  IADD3 R248, R252, -0xf4, RZ ;  /* 0xffffff0cfcf87810 */ /* 0x000fe20007ffe0ff */
[----:B------:R-:W4:Y:S04]  /*3c860*/  LDL.LU.64 R4, [R1+0x1330] ;  /* 0x0013300001047983 */ /* 0x000f280000300a00 */
[----:B------:R1:W-:Y:S01]  /*3c870*/  STL.64 [R1+0x1218], R84 ;  /* 0x0012185401007387 */ /* 0x0003e20000100a00 */
[----:B------:R-:W-:-:S03]  /*3c880*/  ISETP.GE.U32.AND P2, PT, R248, 0x7ffffe8d, PT ;  /* 0x7ffffe8df800780c */ /* 0x000fc60003f46070 */
[----:B------:R-:W-:Y:S01]  /*3c890*/  STL.64 [R1+0x1210], R210 ;  /* 0x001210d201007387 */ /* 0x000fe20000100a00 */
[----:B------:R-:W-:-:S03]  /*3c8a0*/  IADD3 R248, R141, 0x100000, RZ ;  /* 0x001000008df87810 */ /* 0x000fc60007ffe0ff */
[----:B------:R1:W-:Y:S01]  /*3c8b0*/  LDGSTS.E [R249+0x32800], [R84.64], !P4 ;  /* 0x3280000054f97fae */ /* 0x0003e2000e121844 */
[----:B------:R-:W-:Y:S01]  /*3c8c0*/  IMAD.WIDE R168, R2, 0x4, R168 ;  /* 0x0000000402a87825 */ /* 0x000fe200078e02a8 */
[----:B------:R-:W-:Y:S02]  /*3c8d0*/  IADD3 R250, R252, -0xd3, RZ ;  /* 0xffffff2dfcfa7810 */ /* 0x000fe40007ffe0ff */
[----:B------:R4:W-:Y:S04]  /*3c8e0*/  LDGSTS.E [R248+0x32a00], [R210.64], !P4 ;  /* 0x32a00000d2f87fae */ /* 0x0009e8000e121844 */
[----:B-1----:R-:W4:Y:S01]  /*3c8f0*/  LDL.LU.64 R84, [R1+0x1338] ;  /* 0x0013380001547983 */ /* 0x002f220000300a00 */
[----:B------:R-:W-:Y:S01]  /*3c900*/  IMAD.WIDE R154, R2, 0x4, R154 ;  /* 0x00000004029a7825 */ /* 0x000fe200078e029a */
[----:B------:R-:W-:-:S02]  /*3c910*/  ISETP.GE.U32.AND P5, PT, R250, 0x7ffffeae, PT ;  /* 0x7ffffeaefa00780c */ /* 0x000fc40003fa6070 */
[----:B------:R2:W-:Y:S04]  /*3c920*/  STL.64 [R1+0x1208], R168 ;  /* 0x001208a801007387 */ /* 0x0005e80000100a00 */
        /* <DEDUP_REMOVED lines=15> */
[----:B------:R-:W-:-:S03]  /*3ca20*/  IADD3 R249, R252, -0xdb, RZ ;  /* 0xffffff25fcf97810 */ /* 0x000fc60007ffe0ff */
[----:B------:R1:W-:Y:S01]  /*3ca30*/  LDGSTS.E [R0+0x35800], [R182.64], !P1 ;  /* 0x35800000b6007fae */ /* 0x0003e2000c921844 */
[----:B----4-:R-:W-:-:S05]  /*3ca40*/  IMAD.WIDE R210, R2, 0x4, R28 ;  /* 0x0000000402d27825 */ /* 0x010fca00078e021c */
[----:B------:R-:W-:Y:S04]  /*3ca50*/  STL.64 [R1+0xfe0], R210 ;  /* 0x000fe0d201007387 */ /* 0x000fe80000100a00 */
[----:B------:R-:W4:Y:S01]  /*3ca60*/  LDL.LU.64 R28, [R1+0x1360] ;  /* 0x00136000011c7983 */ /* 0x000f220000300a00 */
[----:B------:R-:W-:Y:S02]  /*3ca70*/  ISETP.GE.U32.AND P0, PT, R249, 0x7ffffea6, PT ;  /* 0x7ffffea6f900780c */ /* 0x000fe40003f06070 */
[----:B------:R-:W-:Y:S01]  /*3ca80*/  IADD3 R249, R252, -0xdf, RZ ;  /* 0xffffff21fcf97810 */ /* 0x000fe20007ffe0ff */
[----:B------:R1:W-:Y:S02]  /*3ca90*/  LDGSTS.E [R248+0x35a00], [R210.64], !P1 ;  /* 0x35a00000d2f87fae */ /* 0x0003e4000c921844 */
[----:B-1----:R-:W-:-:S02]  /*3caa0*/  IMAD.WIDE R182, R2, 0x4, R4 ;  /* 0x0000000402b67825 */ /* 0x002fc400078e0204 */
[----:B------:R-:W4:Y:S01]  /*3cab0*/  LDL.LU.64 R4, [R1+0x1368] ;  /* 0x0013680001047983 */ /* 0x000f220000300a00 */
[----:B------:R-:W-:-:S03]  /*3cac0*/  ISETP.GE.U32.AND P1, PT, R249, 0x7ffffea2, PT ;  /* 0x7ffffea2f900780c */ /* 0x000fc60003f26070 */
[----:B------:R1:W-:Y:S04]  /*3cad0*/  STL.64 [R1+0xfd8], R182 ;  /* 0x000fd8b601007387 */ /* 0x0003e80000100a00 */
[----:B------:R1:W-:Y:S01]  /*3cae0*/  LDGSTS.E [R3+0x36800], [R182.64], !P0 ;  /* 0x36800000b6037fae */ /* 0x0003e2000c121844 */
[----:B------:R-:W-:Y:S01]  /*3caf0*/  IADD3 R248, R252, -0xe3, RZ ;  /* 0xffffff1dfcf87810 */ /* 0x000fe20007ffe0ff */
[----:B------:R-:W-:-:S05]  /*3cb00*/  IMAD.WIDE R84, R2, 0x4, R84 ;  /* 0x0000000402547825 */ /* 0x000fca00078e0254 */
[----:B------:R2:W-:Y:S04]  /*3cb10*/  STL.64 [R1+0xfd0], R84 ;  /* 0x000fd05401007387 */ /* 0x0005e80000100a00 */
[----:B-1----:R-:W4:Y:S04]  /*3cb20*/  LDL.LU.64 R182, [R1+0x1370] ;  /* 0x0013700001b67983 */ /* 0x002f280000300a00 */
[----:B------:R2:W-:Y:S01]  /*3cb30*/  LDGSTS.E [R0+0x36a00], [R84.64], !P0 ;  /* 0x36a0000054007fae */ /* 0x0005e2000c121844 */
[----:B------:R-:W-:Y:S02]  /*3cb40*/  IADD3 R249, R141, 0x100000, RZ ;  /* 0x001000008df97810 */ /* 0x000fe40007ffe0ff */
[----:B------:R-:W-:-:S02]  /*3cb50*/  ISETP.GE.U32.AND P0, PT, R248, 0x7ffffe9e, PT ;  /* 0x7ffffe9ef800780c */ /* 0x000fc40003f06070 */
        /* <DEDUP_REMOVED lines=20> */
[----:B------:R-:W-:-:S04]  /*3cca0*/  IADD3 R250, R252, -0xf0, RZ ;  /* 0xffffff10fcfa7810 */ /* 0x000fc80007ffe0ff */
[----:B------:R-:W-:Y:S02]  /*3ccb0*/  ISETP.GE.U32.AND P4, PT, R250, 0x7ffffe91, PT ;  /* 0x7ffffe91fa00780c */ /* 0x000fe40003f86070 */
[----:B------:R-:W-:-:S04]  /*3ccc0*/  IADD3 R250, R252, -0xe7, RZ ;  /* 0xffffff19fcfa7810 */ /* 0x000fc80007ffe0ff */
[----:B------:R-:W-:Y:S01]  /*3ccd0*/  ISETP.GE.U32.AND P5, PT, R250, 0x7ffffe9a, PT ;  /* 0x7ffffe9afa00780c */ /* 0x000fe20003fa6070 */
[----:B-1----:R-:W-:Y:S01]  /*3cce0*/  IMAD.WIDE R154, R2, 0x4, R4 ;  /* 0x00000004029a7825 */ /* 0x002fe200078e0204 */
[----:B------:R-:W-:Y:S01]  /*3ccf0*/  IADD3 R250, R252, -0xeb, RZ ;  /* 0xffffff15fcfa7810 */ /* 0x000fe20007ffe0ff */
[----:B------:R-:W4:Y:S03]  /*3cd00*/  LDL.LU.64 R4, [R1+0x1398] ;  /* 0x0013980001047983 */ /* 0x000f260000300a00 */
[----:B------:R-:W-:Y:S01]  /*3cd10*/  ISETP.GE.U32.AND P1, PT, R250, 0x7ffffe96, PT ;  /* 0x7ffffe96fa00780c */ /* 0x000fe20003f26070 */
[----:B------:R1:W-:Y:S01]  /*3cd20*/  STL.64 [R1+0xfa0], R168 ;  /* 0x000fa0a801007387 */ /* 0x0003e20000100a00 */
[----:B------:R-:W-:-:S03]  /*3cd30*/  IADD3 R249, R252, -0xef, RZ ;  /* 0xffffff11fcf97810 */ /* 0x000fc60007ffe0ff */
[----:B------:R1:W-:Y:S01]  /*3cd40*/  STL.64 [R1+0xf98], R154 ;  /* 0x000f989a01007387 */ /* 0x0003e20000100a00 */
[----:B------:R-:W-:-:S03]  /*3cd50*/  ISETP.GE.U32.AND P0, PT, R249, 0x7ffffe92, PT ;  /* 0x7ffffe92f900780c */ /* 0x000fc60003f06070 */
[----:B------:R1:W-:Y:S04]  /*3cd60*/  LDGSTS.E [R248+0x39800], [R168.64], !P5 ;  /* 0x39800000a8f87fae */ /* 0x0003e8000e921844 */
[----:B------:R1:W-:Y:S01]  /*3cd70*/  LDGSTS.E [R3+0x39a00], [R154.64], !P5 ;  /* 0x39a000009a037fae */ /* 0x0003e2000e921844 */
[----:B------:R-:W-:-:S03]  /*3cd80*/  IMAD.WIDE R182, R2, 0x4, R182 ;  /* 0x0000000402b67825 */ /* 0x000fc600078e02b6 */
[----:B-1----:R-:W4:Y:S04]  /*3cd90*/  LDL.LU.64 R168, [R1+0x13a0] ;  /* 0x0013a00001a87983 */ /* 0x002f280000300a00 */
        /* <DEDUP_REMOVED lines=19> */
[----:B------:R-:W-:Y:S02]  /*3ced0*/  IADD3 R248, R252, -0xf7, RZ ;  /* 0xffffff09fcf87810 */ /* 0x000fe40007ffe0ff */
[----:B------:R-:W-:Y:S02]  /*3cee0*/  IADD3 R249, R141, 0x100000, RZ ;  /* 0x001000008df97810 */ /* 0x000fe40007ffe0ff */
[----:B------:R-:W-:Y:S01]  /*3cef0*/  ISETP.GE.U32.AND P0, PT, R248, 0x7ffffe8a, PT ;  /* 0x7ffffe8af800780c */ /* 0x000fe20003f06070 */
[----:B------:R-:W-:Y:S02]  /*3cf00*/  IMAD.WIDE R210, R2, 0x4, R4 ;  /* 0x0000000402d27825 */ /* 0x000fe400078e0204 */
[----:B------:R-:W4:Y:S01]  /*3cf10*/  LDL.64 R4, [R1+0xff0] ;  /* 0x000ff00001047983 */ /* 0x000f220000100a00 */
[----:B------:R-:W-:-:S03]  /*3cf20*/  IADD3 R250, R252, -0xfb, RZ ;  /* 0xffffff05fcfa7810 */ /* 0x000fc60007ffe0ff */
[----:B------:R1:W-:Y:S01]  /*3cf30*/  STL.64 [R1+0xf70], R84 ;  /* 0x000f705401007387 */ /* 0x0003e20000100a00 */
[----:B------:R-:W-:-:S03]  /*3cf40*/  IADD3 R248, R141, 0x100000, RZ ;  /* 0x001000008df87810 */ /* 0x000fc60007ffe0ff */
[----:B------:R-:W-:Y:S04]  /*3cf50*/  STL.64 [R1+0xf68], R210 ;  /* 0x000f68d201007387 */ /* 0x000fe80000100a00 */
[----:B------:R1:W-:Y:S01]  /*3cf60*/  LDGSTS.E [R249+0x3c800], [R84.64], !P1 ;  /* 0x3c80000054f97fae */ /* 0x0003e2000c921844 */
[----:B------:R-:W-:Y:S02]  /*3cf70*/  ISETP.GE.U32.AND P5, PT, R250, 0x7ffffe86, PT ;  /* 0x7ffffe86fa00780c */ /* 0x000fe40003fa6070 */
[----:B------:R-:W-:Y:S01]  /*3cf80*/  IADD3 R250, R252, -0xff, RZ ;  /* 0xffffff01fcfa7810 */ /* 0x000fe20007ffe0ff */
[----:B------:R2:W-:Y:S04]  /*3cf90*/  LDGSTS.E [R248+0x3ca00], [R210.64], !P1 ;  /* 0x3ca00000d2f87fae */ /* 0x0005e8000c921844 */
[----:B-1----:R-:W4:Y:S01]  /*3cfa0*/  LDL.LU.64 R84, [R1+0xff8] ;  /* 0x000ff80001547983 */ /* 0x002f220000300a00 */
[----:B------:R-:W-:-:S04]  /*3cfb0*/  IMAD.WIDE R168, R2, 0x4, R168 ;  /* 0x0000000402a87825 */ /* 0x000fc800078e02a8 */
[----:B------:R-:W-:Y:S01]  /*3cfc0*/  IMAD.WIDE R154, R2, 0x4, R154 ;  /* 0x00000004029a7825 */ /* 0x000fe200078e029a */
[----:B------:R2:W-:Y:S01]  /*3cfd0*/  STL.64 [R1+0xf60], R168 ;  /* 0x000f60a801007387 */ /* 0x0005e20000100a00 */
[----:B------:R-:W-:-:S03]  /*3cfe0*/  ISETP.GE.U32.AND P1, PT, R250, 0x7ffffe82, PT ;  /* 0x7ffffe82fa00780c */ /* 0x000fc60003f26070 */
        /* <DEDUP_REMOVED lines=14> */
[----:B------:R4:W-:Y:S04]  /*3d0d0*/  LDGSTS.E [R0+0x3f800], [R182.64], !P1 ;  /* 0x3f800000b6007fae */ /* 0x0009e8000c921844 */
[----:B------:R-:W3:Y:S01]  /*3d0e0*/  LDL.LU.64 R154, [R1+0x1018] ;  /* 0x00101800019a7983 */ /* 0x000ee20000300a00 */
[----:B----4-:R-:W-:-:S05]  /*3d0f0*/  IMAD.WIDE R182, R2, 0x4, R28 ;  /* 0x0000000402b67825 */ /* 0x010fca00078e021c */
[----:B------:R-:W-:Y:S04]  /*3d100*/  STL.64 [R1+0xf38], R182 ;  /* 0x000f38b601007387 */ /* 0x000fe80000100a00 */
[----:B------:R-:W4:Y:S01]  /*3d110*/  LDL.LU.64 R28, [R1+0x1020] ;  /* 0x00102000011c7983 */ /* 0x000f220000300a00 */
[----:B------:R-:W-:Y:S02]  /*3d120*/  IADD3 R249, R252, -0x84, RZ ;  /* 0xffffff7cfcf97810 */ /* 0x000fe40007ffe0ff */
[----:B------:R-:W-:Y:S01]  /*3d130*/  IADD3 R3, R152, 0x100000, RZ ;  /* 0x0010000098037810 */ /* 0x000fe20007ffe0ff */
[----:B------:R1:W-:Y:S01]  /*3d140*/  LDGSTS.E [R248+0x3fa00], [R182.64], !P1 ;  /* 0x3fa00000b6f87fae */ /* 0x0003e2000c921844 */
[----:B------:R-:W-:Y:S01]  /*3d150*/  ISETP.GE.U32.AND P0, PT, R249, 0x7ffffefd, PT ;  /* 0x7ffffefdf900780c */ /* 0x000fe20003f06070 */
[----:B------:R-:W-:Y:S01]  /*3d160*/  IMAD.WIDE R140, R2, 0x4, R4 ;  /* 0x00000004028c7825 */ /* 0x000fe200078e0204 */
[----:B------:R-:W-:Y:S01]  /*3d170*/  IADD3 R249, R252, -0x88, RZ ;  /* 0xffffff78fcf97810 */ /* 0x000fe20007ffe0ff */
[----:B------:R-:W4:Y:S01]  /*3d180*/  LDL.LU.64 R4, [R1+0x1028] ;  /* 0x0010280001047983 */ /* 0x000f220000300a00 */
[----:B------:R-:W-:-:S03]  /*3d190*/  IADD3 R0, R152, 0x100000, RZ ;  /* 0x0010000098007810 */ /* 0x000fc60007ffe0ff */
[----:B------:R1:W-:Y:S01]  /*3d1a0*/  STL.64 [R1+0xf30], R140 ;  /* 0x000f308c01007387 */ /* 0x0003e20000100a00 */
[----:B------:R-:W-:-:S05]  /*3d1b0*/  ISETP.GE.U32.AND P1, PT, R249, 0x7ffffef9, PT ;  /* 0x7ffffef9f900780c */ /* 0x000fca0003f26070 */
[----:B------:R1:W-:Y:S02]  /*3d1c0*/  LDGSTS.E [R3+0x20c00], [R140.64], !P0 ;  /* 0x20c000008c037fae */ /* 0x0003e4000c121844 */
[----:B-1----:R-:W-:Y:S01]  /*3d1d0*/  IADD3 R248, R252, -0x8c, RZ ;  /* 0xffffff74fcf87810 */ /* 0x002fe20007ffe0ff */
[----:B------:R-:W-:-:S05]  /*3d1e0*/  IMAD.WIDE R84, R2, 0x4, R84 ;  /* 0x0000000402547825 */ /* 0x000fca00078e0254 */
[----:B------:R2:W-:Y:S04]  /*3d1f0*/  STL.64 [R1+0xf28], R84 ;  /* 0x000f285401007387 */ /* 0x0005e80000100a00 */
[----:B------:R-:W4:Y:S04]  /*3d200*/  LDL.LU.64 R140, [R1+0x1030] ;  /* 0x00103000018c7983 */ /* 0x000f280000300a00 */
        /* <DEDUP_REMOVED lines=13> */
[----:B------:R-:W-:-:S05]  /*3d2e0*/  IMAD.WIDE R168, R2, 0x4, R168 ;  /* 0x0000000402a87825 */ /* 0x000fca00078e02a8 */
[----:B------:R4:W-:Y:S01]  /*3d2f0*/  STL.64 [R1+0xf10], R168 ;  /* 0x000f10a801007387 */ /* 0x0009e20000100a00 */
[----:B------:R-:W-:-:S03]  /*3d300*/  IMAD.WIDE R154, R2, 0x4, R154 ;  /* 0x00000004029a7825 */ /* 0x000fc600078e029a */
        /* <DEDUP_REMOVED lines=8> */
[----:B------:R-:W-:Y:S01]  /*3d390*/  ISETP.GE.U32.AND P1, PT, R250, 0x7ffffeed, PT ;  /* 0x7ffffeedfa00780c */ /* 0x000fe20003f26070 */
[----:B-1----:R-:W-:Y:S02]  /*3d3a0*/  IMAD.WIDE R154, R2, 0x4, R4 ;  /* 0x00000004029a7825 */ /* 0x002fe400078e0204 */
[----:B------:R-:W4:Y:S01]  /*3d3b0*/  LDL.LU.64 R4, [R1+0x1058] ;  /* 0x0010580001047983 */ /* 0x000f220000300a00 */
[----:B------:R-:W-:-:S03]  /*3d3c0*/  IADD3 R249, R252, -0x98, RZ ;  /* 0xffffff68fcf97810 */ /* 0x000fc60007ffe0ff */
[----:B------:R1:W-:Y:S04]  /*3d3d0*/  STL.64 [R1+0xf00], R168 ;  /* 0x000f00a801007387 */ /* 0x0003e80000100a00 */
[----:B------:R1:W-:Y:S04]  /*3d3e0*/  STL.64 [R1+0xef8], R154 ;  /* 0x000ef89a01007387 */ /* 0x0003e80000100a00 */
[----:B------:R1:W-:Y:S01]  /*3d3f0*/  LDGSTS.E [R248+0x23c00], [R168.64], !P5 ;  /* 0x23c00000a8f87fae */ /* 0x0003e2000e921844 */
[----:B------:R-:W-:-:S03]  /*3d400*/  ISETP.GE.U32.AND P0, PT, R249, 0x7ffffee9, PT ;  /* 0x7ffffee9f900780c */ /* 0x000fc60003f06070 */
[----:B------:R1:W-:Y:S04]  /*3d410*/  LDGSTS.E [R3+0x23e00], [R154.64], !P5 ;  /* 0x23e000009a037fae */ /* 0x0003e8000e921844 */
[----:B-1----:R-:W4:Y:S01]  /*3d420*/  LDL.LU.64 R168, [R1+0x1060] ;  /* 0x0010600001a87983 */ /* 0x002f220000300a00 */
[----:B------:R-:W-:-:S05]  /*3d430*/  IMAD.WIDE R140, R2, 0x4, R140 ;  /* 0x00000004028c7825 */ /* 0x000fca00078e028c */
[----:B------:R3:W-:Y:S04]  /*3d440*/  STL.64 [R1+0xef0], R140 ;  /* 0x000ef08c01007387 */ /* 0x0007e80000100a00 */
[----:B------:R-:W4:Y:S04]  /*3d450*/  LDL.LU.64 R154, [R1+0x1068] ;  /* 0x00106800019a7983 */ /* 0x000f280000300a00 */
[----:B------:R3:W-:Y:S01]  /*3d460*/  LDGSTS.E [R0+0x24c00], [R140.64], !P1 ;  /* 0x24c000008c007fae */ /* 0x0007e2000c921844 */
[----:B--2---:R-:W-:-:S04]  /*3d470*/  IMAD.WIDE R182, R2, 0x4, R70 ;  /* 0x0000000402b67825 */ /* 0x004fc800078e0246 */
[C---:B---3--:R-:W-:Y:S01]  /*3d480*/  IMAD.WIDE R140, R2.reuse, 0x4, R40 ;  /* 0x00000004028c7825 */ /* 0x048fe200078e0228 */
[----:B------:R-:W-:Y:S04]  /*3d490*/  STL.64 [R1+0xee8], R182 ;  /* 0x000ee8b601007387 */ /* 0x000fe80000100a00 */
        /* <DEDUP_REMOVED lines=13> */
[----:B------:R-:W-:Y:S01]  /*3d570*/  IADD3 R248, R252, -0xa0, RZ ;  /* 0xffffff60fcf87810 */ /* 0x000fe20007ffe0ff */
[----:B------:R-:W-:Y:S01]  /*3d580*/  IMAD.WIDE R182, R2, 0x4, R4 ;  /* 0x0000000402b67825 */ /* 0x000fe200078e0204 */
[----:B------:R-:W-:Y:S01]  /*3d590*/  IADD3 R249, R152, 0x100000, RZ ;  /* 0x0010000098f97810 */ /* 0x000fe20007ffe0ff */
[----:B------:R-:W4:Y:S01]  /*3d5a0*/  LDL.LU.64 R4, [R1+0x1090] ;  /* 0x0010900001047983 */ /* 0x000f220000300a00 */
[----:B------:R-:W-:-:S03]  /*3d5b0*/  ISETP.GE.U32.AND P0, PT, R248, 0x7ffffee1, PT ;  /* 0x7ffffee1f800780c */ /* 0x000fc60003f06070 */
[----:B------:R1:W-:Y:S01]  /*3d5c0*/  STL.64 [R1+0xed0], R84 ;  /* 0x000ed05401007387 */ /* 0x0003e20000100a00 */
[----:B------:R-:W-:-:S03]  /*3d5d0*/  IADD3 R248, R152, 0x100000, RZ ;  /* 0x0010000098f87810 */ /* 0x000fc60007ffe0ff */
[----:B------:R-:W-:Y:S04]  /*3d5e0*/  STL.64 [R1+0xec8], R182 ;  /* 0x000ec8b601007387 */ /* 0x000fe80000100a00 */
[----:B------:R1:W-:Y:S01]  /*3d5f0*/  LDGSTS.E [R249+0x26c00], [R84.64], !P1 ;  /* 0x26c0000054f97fae */ /* 0x0003e2000c921844 */
[----:B------:R-:W-:-:S03]  /*3d600*/  IADD3 R250, R252, -0xa4, RZ ;  /* 0xffffff5cfcfa7810 */ /* 0x000fc60007ffe0ff */
[----:B------:R4:W-:Y:S01]  /*3d610*/  LDGSTS.E [R248+0x26e00], [R182.64], !P1 ;  /* 0x26e00000b6f87fae */ /* 0x0009e2000c921844 */
[----:B------:R-:W-:-:S03]  /*3d620*/  IMAD.WIDE R168, R2, 0x4, R168 ;  /* 0x0000000402a87825 */ /* 0x000fc600078e02a8 */
[----:B-1----:R-:W4:Y:S01]  /*3d630*/  LDL.LU.64 R84, [R1+0x1098] ;  /* 0x0010980001547983 */ /* 0x002f220000300a00 */
[----:B------:R-:W-:-:S03]  /*3d640*/  ISETP.GE.U32.AND P5, PT, R250, 0x7ffffedd, PT ;  /* 0x7ffffeddfa00780c */ /* 0x000fc60003fa6070 */
        /* <DEDUP_REMOVED lines=20> */
[----:B------:R-:W-:-:S04]  /*3d790*/  IADD3 R250, R252, -0xa8, RZ ;  /* 0xffffff58fcfa7810 */ /* 0x000fc80007ffe0ff */
[----:B------:R-:W-:Y:S02]  /*3d7a0*/  ISETP.GE.U32.AND P1, PT, R250, 0x7ffffed9, PT ;  /* 0x7ffffed9fa00780c */ /* 0x000fe40003f26070 */
[----:B------:R-:W-:-:S04]  /*3d7b0*/  IADD3 R249, R252, -0xac, RZ ;  /* 0xffffff54fcf97810 */ /* 0x000fc80007ffe0ff */
[----:B------:R-:W-:Y:S02]  /*3d7c0*/  ISETP.GE.U32.AND P0, PT, R249, 0x7ffffed5, PT ;  /* 0x7ffffed5f900780c */ /* 0x000fe40003f06070 */
[----:B------:R-:W-:-:S05]  /*3d7d0*/  IADD3 R249, R252, -0xb0, RZ ;  /* 0xffffff50fcf97810 */ /* 0x000fca0007ffe0ff */
[----:B------:R1:W-:Y:S04]  /*3d7e0*/  LDGSTS.E [R0+0x29c00], [R140.64], !P1 ;  /* 0x29c000008c007fae */ /* 0x0003e8000c921844 */
[----:B------:R1:W-:Y:S01]  /*3d7f0*/  LDGSTS.E [R248+0x29e00], [R182.64], !P1 ;  /* 0x29e00000b6f87fae */ /* 0x0003e2000c921844 */
[----:B------:R-:W-:Y:S01]  /*3d800*/  ISETP.GE.U32.AND P1, PT, R249, 0x7ffffed1, PT ;  /* 0x7ffffed1f900780c */ /* 0x000fe20003f26070 */
[----:B------:R-:W-:-:S04]  /*3d810*/  IMAD.WIDE R84, R2, 0x4, R84 ;  /* 0x0000000402547825 */ /* 0x000fc800078e0254 */
[----:B-1----:R-:W-:Y:S02]  /*3d820*/  IMAD.WIDE R140, R2, 0x4, R4 ;  /* 0x00000004028c7825 */ /* 0x002fe400078e0204 */
[----:B------:R-:W4:Y:S04]  /*3d830*/  LDL.LU.64 R4, [R1+0x10c8] ;  /* 0x0010c80001047983 */ /* 0x000f280000300a00 */
[----:B------:R1:W-:Y:S04]  /*3d840*/  STL.64 [R1+0xe70], R140 ;  /* 0x000e708c01007387 */ /* 0x0003e80000100a00 */
[----:B------:R2:W-:Y:S04]  /*3d850*/  STL.64 [R1+0xe68], R84 ;  /* 0x000e685401007387 */ /* 0x0005e80000100a00 */
[----:B------:R1:W-:Y:S01]  /*3d860*/  LDGSTS.E [R3+0x2ac00], [R140.64], !P0 ;  /* 0x2ac000008c037fae */ /* 0x0003e2000c121844 */
[----:B------:R-:W-:-:S03]  /*3d870*/  IADD3 R249, R152, 0x100000, RZ ;  /* 0x0010000098f97810 */ /* 0x000fc60007ffe0ff */
[----:B------:R2:W-:Y:S01]  /*3d880*/  LDGSTS.E [R0+0x2ae00], [R84.64], !P0 ;  /* 0x2ae0000054007fae */ /* 0x0005e2000c121844 */
[----:B------:R-:W-:-:S03]  /*3d890*/  IADD3 R248, R252, -0xb4, RZ ;  /* 0xffffff4cfcf87810 */ /* 0x000fc60007ffe0ff */
[----:B-1----:R-:W4:Y:S01]  /*3d8a0*/  LDL.LU.64 R140, [R1+0x10d0] ;  /* 0x0010d000018c7983 */ /* 0x002f220000300a00 */
        /* <DEDUP_REMOVED lines=25> */
[----:B------:R1:W-:Y:S02]  /*3da40*/  LDGSTS.E [R248+0x2dc00], [R168.64], !P5 ;  /* 0x2dc00000a8f87fae */ /* 0x0003e4000e921844 */
[C---:B-1----:R-:W-:Y:S02]  /*3da50*/  IMAD.WIDE R154, R2.reuse, 0x4, R4 ;  /* 0x00000004029a7825 */ /* 0x042fe400078e0204 */
[----:B------:R-:W4:Y:S04]  /*3da60*/  LDL.LU.64 R4, [R1+0x10f8] ;  /* 0x0010f80001047983 */ /* 0x000f280000300a00 */
[----:B------:R1:W-:Y:S04]  /*3da70*/  STL.64 [R1+0xe38], R168 ;  /* 0x000e38a801007387 */ /* 0x0003e80000100a00 */
[----:B------:R1:W-:Y:S04]  /*3da80*/  STL.64 [R1+0xe28], R154 ;  /* 0x000e289a01007387 */ /* 0x0003e80000100a00 */
        /* <DEDUP_REMOVED lines=24> */
[----:B------:R-:W-:Y:S02]  /*3dc10*/  ISETP.GE.U32.AND P0, PT, R248, 0x7ffffeb9, PT ;  /* 0x7ffffeb9f800780c */ /* 0x000fe40003f06070 */
[----:B------:R-:W-:-:S05]  /*3dc20*/  IADD3 R250, R252, -0xcc, RZ ;  /* 0xffffff34fcfa7810 */ /* 0x000fca0007ffe0ff */
[----:B------:R1:W-:Y:S01]  /*3dc30*/  LDGSTS.E [R249+0x30c00], [R84.64], !P1 ;  /* 0x30c0000054f97fae */ /* 0x0003e2000c921844 */
[----:B------:R-:W-:Y:S01]  /*3dc40*/  IADD3 R248, R152, 0x100000, RZ ;  /* 0x0010000098f87810 */ /* 0x000fe20007ffe0ff */
[----:B------:R-:W-:Y:S02]  /*3dc50*/  IMAD.WIDE R182, R2, 0x4, R4 ;  /* 0x0000000402b67825 */ /* 0x000fe400078e0204 */
[----:B------:R-:W4:Y:S04]  /*3dc60*/  LDL.LU.64 R4, [R1+0x1130] ;  /* 0x0011300001047983 */ /* 0x000f280000300a00 */
[----:B------:R1:W-:Y:S04]  /*3dc70*/  STL.64 [R1+0xdf0], R84 ;  /* 0x000df05401007387 */ /* 0x0003e80000100a00 */
[----:B------:R-:W-:Y:S01]  /*3dc80*/  STL.64 [R1+0xde8], R182 ;  /* 0x000de8b601007387 */ /* 0x000fe20000100a00 */
[----:B------:R-:W-:-:S03]  /*3dc90*/  ISETP.GE.U32.AND P5, PT, R250, 0x7ffffeb5, PT ;  /* 0x7ffffeb5fa00780c */ /* 0x000fc60003fa6070 */
[----:B------:R4:W-:Y:S04]  /*3dca0*/  LDGSTS.E [R248+0x30e00], [R182.64], !P1 ;  /* 0x30e00000b6f87fae */ /* 0x0009e8000c921844 */
[----:B-1----:R-:W4:Y:S01]  /*3dcb0*/  LDL.LU.64 R84, [R1+0x1138] ;  /* 0x0011380001547983 */ /* 0x002f220000300a00 */
[----:B------:R-:W-:-:S05]  /*3dcc0*/  IMAD.WIDE R168, R2, 0x4, R168 ;  /* 0x0000000402a87825 */ /* 0x000fca00078e02a8 */
[----:B------:R1:W-:Y:S04]  /*3dcd0*/  STL.64 [R1+0xde0], R168 ;  /* 0x000de0a801007387 */ /* 0x0003e80000100a00 */
[----:B------:R1:W-:Y:S01]  /*3dce0*/  LDGSTS.E [R3+0x31c00], [R168.64], !P0 ;  /* 0x31c00000a8037fae */ /* 0x0003e2000c121844 */
[----:B------:R-:W-:-:S05]  /*3dcf0*/  IMAD.WIDE R154, R2, 0x4, R154 ;  /* 0x00000004029a7825 */ /* 0x000fca00078e029a */
[----:B------:R2:W-:Y:S04]  /*3dd00*/  STL.64 [R1+0xdd8], R154 ;  /* 0x000dd89a01007387 */ /* 0x0005e80000100a00 */
[----:B------:R2:W-:Y:S04]  /*3dd10*/  LDGSTS.E [R0+0x31e00], [R154.64], !P0 ;  /* 0x31e000009a007fae */ /* 0x0005e8000c121844 */
[----:B-1----:R-:W4:Y:S01]  /*3dd20*/  LDL.LU.64 R168, [R1+0x1140] ;  /* 0x0011400001a87983 */ /* 0x002f220000300a00 */
[----:B--2---:R-:W-:-:S03]  /*3dd30*/  IMAD.WIDE R154, R2, 0x4, R70 ;  /* 0x00000004029a7825 */ /* 0x004fc600078e0246 */
[----:B------:R-:W2:Y:S01]  /*3dd40*/  LDL.LU.64 R70, [R1+0x1148] ;  /* 0x0011480001467983 */ /* 0x000ea20000300a00 */
[----:B---3--:R-:W-:-:S03]  /*3dd50*/  IMAD.WIDE R40, R2, 0x4, R40 ;  /* 0x0000000402287825 */ /* 0x008fc600078e0228 */
[----:B------:R1:W-:Y:S04]  /*3dd60*/  STL.64 [R1+0xdc8], R154 ;  /* 0x000dc89a01007387 */ /* 0x0003e80000100a00 */
[----:B------:R3:W-:Y:S04]  /*3dd70*/  STL.64 [R1+0xdc0], R40 ;  /* 0x000dc02801007387 */ /* 0x0007e80000100a00 */
[----:B------:R1:W-:Y:S04]  /*3dd80*/  LDGSTS.E [R248+0x32c00], [R154.64], !P5 ;  /* 0x32c000009af87fae */ /* 0x0003e8000e921844 */
[----:B------:R3:W-:Y:S04]  /*3dd90*/  LDGSTS.E [R3+0x32e00], [R40.64], !P5 ;  /* 0x32e0000028037fae */ /* 0x0007e8000e921844 */
[----:B-1----:R-:W2:Y:S01]  /*3dda0*/  LDL.LU.64 R154, [R1+0x1150] ;  /* 0x00115000019a7983 */ /* 0x002ea20000300a00 */
[----:B------:R-:W-:-:S05]  /*3ddb0*/  IMAD.WIDE R140, R2, 0x4, R140 ;  /* 0x00000004028c7825 */ /* 0x000fca00078e028c */
[----:B------:R1:W-:Y:S04]  /*3ddc0*/  STL.64 [R1+0xdb0], R140 ;  /* 0x000db08c01007387 */ /* 0x0003e80000100a00 */
[----:B---3--:R-:W3:Y:S01]  /*3ddd0*/  LDL.LU.64 R40, [R1+0x1158] ;  /* 0x0011580001287983 */ /* 0x008ee20000300a00 */
[----:B----4-:R-:W-:-:S05]  /*3dde0*/  IMAD.WIDE R182, R2, 0x4, R28 ;  /* 0x0000000402b67825 */ /* 0x010fca00078e021c */
[----:B------:R-:W-:Y:S04]  /*3ddf0*/  STL.64 [R1+0xda8], R182 ;  /* 0x000da8b601007387 */ /* 0x000fe80000100a00 */
[----:B------:R-:W4:Y:S01]  /*3de00*/  LDL.LU.64 R28, [R1+0x1160] ;  /* 0x00116000011c7983 */ /* 0x000f220000300a00 */
[----:B------:R-:W-:-:S04]  /*3de10*/  IADD3 R250, R252, -0xd0, RZ ;  /* 0xffffff30fcfa7810 */ /* 0x000fc80007ffe0ff */
[----:B------:R-:W-:Y:S02]  /*3de20*/  ISETP.GE.U32.AND P1, PT, R250, 0x7ffffeb1, PT ;  /* 0x7ffffeb1fa00780c */ /* 0x000fe40003f26070 */
[----:B------:R-:W-:-:S04]  /*3de30*/  IADD3 R249, R252, -0xd4, RZ ;  /* 0xffffff2cfcf97810 */ /* 0x000fc80007ffe0ff */
[----:B------:R-:W-:-:S07]  /*3de40*/  ISETP.GE.U32.AND P0, PT, R249, 0x7ffffead, PT ;  /* 0x7ffffeadf900780c */ /* 0x000fce0003f06070 */
[----:B------:R1:W-:Y:S04]  /*3de50*/  LDGSTS.E [R0+0x33c00], [R140.64], !P1 ;  /* 0x33c000008c007fae */ /* 0x0003e8000c921844 */
[----:B------:R1:W-:Y:S02]  /*3de60*/  LDGSTS.E [R248+0x33e00], [R182.64], !P1 ;  /* 0x33e00000b6f87fae */ /* 0x0003e4000c921844 */
[C---:B-1----:R-:W-:Y:S02]  /*3de70*/  IMAD.WIDE R140, R2.reuse, 0x4, R4 ;  /* 0x00000004028c7825 */ /* 0x042fe400078e0204 */
[----:B------:R-:W4:Y:S02]  /*3de80*/  LDL.LU.64 R4, [R1+0x1168] ;  /* 0x0011680001047983 */ /* 0x000f240000300a00 */
[----:B------:R-:W-:-:S02]  /*3de90*/  IMAD.WIDE R84, R2, 0x4, R84 ;  /* 0x0000000402547825 */ /* 0x000fc400078e0254 */
[----:B------:R1:W-:Y:S04]  /*3dea0*/  STL.64 [R1+0xda0], R140 ;  /* 0x000da08c01007387 */ /* 0x0003e80000100a00 */
[----:B------:R1:W-:Y:S04]  /*3deb0*/  STL.64 [R1+0xd98], R84 ;  /* 0x000d985401007387 */ /* 0x0003e80000100a00 */
[----:B------:R1:W-:Y:S01]  /*3dec0*/  LDGSTS.E [R3+0x34c00], [R140.64], !P0 ;  /* 0x34c000008c037fae */ /* 0x0003e2000c121844 */
[C---:B------:R-:W-:Y:S02]  /*3ded0*/  IADD3 R249, R252.reuse, -0xd8, RZ ;  /* 0xffffff28fcf97810 */ /* 0x040fe40007ffe0ff */
[----:B------:R-:W-:Y:S01]  /*3dee0*/  IADD3 R248, R252, -0xdc, RZ ;  /* 0xffffff24fcf87810 */ /* 0x000fe20007ffe0ff */
[----:B------:R1:W-:Y:S04]  /*3def0*/  LDGSTS.E [R0+0x34e00], [R84.64], !P0 ;  /* 0x34e0000054007fae */ /* 0x0003e8000c121844 */
[----:B-1----:R-:W4:Y:S01]  /*3df00*/  LDL.LU.64 R140, [R1+0x1170] ;  /* 0x00117000018c7983 */ /* 0x002f220000300a00 */
[----:B------:R-:W-:-:S03]  /*3df10*/  ISETP.GE.U32.AND P1, PT, R249, 0x7ffffea9, PT ;  /* 0x7ffffea9f900780c */ /* 0x000fc60003f26070 */
[----:B------:R-:W4:Y:S01]  /*3df20*/  LDL.LU.64 R84, [R1+0x1178] ;  /* 0x0011780001547983 */ /* 0x000f220000300a00 */
[----:B------:R-:W-:Y:S01]  /*3df30*/  IMAD.WIDE R210, R2, 0x4, R168 ;  /* 0x0000000402d27825 */ /* 0x000fe200078e02a8 */
[----:B------:R-:W-:Y:S02]  /*3df40*/  ISETP.GE.U32.AND P0, PT, R248, 0x7ffffea5, PT ;  /* 0x7ffffea5f800780c */ /* 0x000fe40003f06070 */
[C---:B------:R-:W-:Y:S02]  /*3df50*/  IADD3 R249, R152.reuse, 0x100000, RZ ;  /* 0x0010000098f97810 */ /* 0x040fe40007ffe0ff */
[----:B------:R-:W-:-:S04]  /*3df60*/  IADD3 R248, R152, 0x100000, RZ ;  /* 0x0010000098f87810 */ /* 0x000fc80007ffe0ff */
[----:B------:R1:W-:Y:S01]  /*3df70*/  LDGSTS.E [R249+0x35c00], [R210.64], !P1 ;  /* 0x35c00000d2f97fae */ /* 0x0003e2000c921844 */
[----:B--2---:R-:W-:-:S03]  /*3df80*/  IMAD.WIDE R182, R2, 0x4, R70 ;  /* 0x0000000402b67825 */ /* 0x004fc600078e0246 */
[----:B------:R-:W2:Y:S04]  /*3df90*/  LDL.LU.64 R70, [R1+0x1180] ;  /* 0x0011800001467983 */ /* 0x000ea80000300a00 */
[----:B------:R1:W-:Y:S04]  /*3dfa0*/  STL.64 [R1+0xd90], R210 ;  /* 0x000d90d201007387 */ /* 0x0003e80000100a00 */
[----:B------:R-:W-:Y:S04]  /*3dfb0*/  STL.64 [R1+0xd88], R182 ;  /* 0x000d88b601007387 */ /* 0x000fe80000100a00 */
[----:B------:R1:W-:Y:S01]  /*3dfc0*/  LDGSTS.E [R248+0x35e00], [R182.64], !P1 ;  /* 0x35e00000b6f87fae */ /* 0x0003e2000c921844 */
[----:B------:R-:W-:-:S05]  /*3dfd0*/  IMAD.WIDE R168, R2, 0x4, R154 ;  /* 0x0000000402a87825 */ /* 0x000fca00078e029a */
[----:B------:R4:W-:Y:S01]  /*3dfe0*/  LDGSTS.E [R3+0x36c00], [R168.64], !P0 ;  /* 0x36c00000a8037fae */ /* 0x0009e2000c121844 */
[----:B---3--:R-:W-:-:S03]  /*3dff0*/  IMAD.WIDE R154, R2, 0x4, R40 ;  /* 0x00000004029a7825 */ /* 0x008fc600078e0228 */
[----:B------:R-:W3:Y:S04]  /*3e000*/  LDL.LU.64 R40, [R1+0x1188] ;  /* 0x0011880001287983 */ /* 0x000ee80000300a00 */
[----:B-1----:R-:W3:Y:S04]  /*3e010*/  LDL.LU.64 R210, [R1+0x4030] ;  /* 0x0040300001d27983 */ /* 0x002ee80000300a00 */
[----:B------:R4:W-:Y:S04]  /*3e020*/  STL.64 [R1+0xd80], R168 ;  /* 0x000d80a801007387 */ /* 0x0009e80000100a00 */
        /* <DEDUP_REMOVED lines=8> */
[C---:B------:R-:W-:Y:S02]  /*3e0b0*/  IADD3 R250, R252.reuse, -0xec, RZ ;  /* 0xffffff14fcfa7810 */ /* 0x040fe40007ffe0ff */
[----:B------:R-:W-:-:S03]  /*3e0c0*/  IADD3 R249, R252, -0xe8, RZ ;  /* 0xffffff18fcf97810 */ /* 0x000fc60007ffe0ff */
[----:B------:R1:W-:Y:S01]  /*3e0d0*/  LDGSTS.E [R248+0x37c00], [R168.64], !P5 ;  /* 0x37c00000a8f87fae */ /* 0x0003e2000e921844 */
[----:B------:R-:W-:Y:S01]  /*3e0e0*/  ISETP.GE.U32.AND P0, PT, R249, 0x7ffffe99, PT ;  /* 0x7ffffe99f900780c */ /* 0x000fe20003f06070 */
[----:B-1----:R-:W-:Y:S02]  /*3e0f0*/  IMAD.WIDE R154, R2, 0x4, R4 ;  /* 0x00000004029a7825 */ /* 0x002fe400078e0204 */
[----:B------:R-:W4:Y:S04]  /*3e100*/  LDL.LU.64 R4, [R1+0x1198] ;  /* 0x0011980001047983 */ /* 0x000f280000300a00 */
[----:B------:R1:W-:Y:S04]  /*3e110*/  STL.64 [R1+0xd68], R168 ;  /* 0x000d68a801007387 */ /* 0x0003e80000100a00 */
[----:B------:R1:W-:Y:S04]  /*3e120*/  STL.64 [R1+0xd60], R154 ;  /* 0x000d609a01007387 */ /* 0x0003e80000100a00 */
[----:B------:R-:W4:Y:S04]  /*3e130*/  LDL.LU.64 R182, [R1+0x11a0] ;  /* 0x0011a00001b67983 */ /* 0x000f280000300a00 */
[----:B------:R1:W-:Y:S01]  /*3e140*/  LDGSTS.E [R3+0x37e00], [R154.64], !P5 ;  /* 0x37e000009a037fae */ /* 0x0003e2000e921844 */
[----:B------:R-:W-:Y:S01]  /*3e150*/  ISETP.GE.U32.AND P5, PT, R250, 0x7ffffe95, PT ;  /* 0x7ffffe95fa00780c */ /* 0x000fe20003fa6070 */
[----:B------:R-:W-:-:S04]  /*3e160*/  IMAD.WIDE R140, R2, 0x4, R140 ;  /* 0x00000004028c7825 */ /* 0x000fc800078e028c */
[----:B------:R-:W-:Y:S01]  /*3e170*/  IMAD.WIDE R250, R2, 0x4, R84 ;  /* 0x0000000402fa7825 */ /* 0x000fe200078e0254 */
[----:B------:R2:W-:Y:S04]  /*3e180*/  STL.64 [R1+0xd50], R140 ;  /* 0x000d508c01007387 */ /* 0x0005e80000100a00 */
[----:B-1----:R-:W4:Y:S04]  /*3e190*/  LDL.LU.64 R168, [R1+0x11a8] ;  /* 0x0011a80001a87983 */ /* 0x002f280000300a00 */
[----:B------:R2:W-:Y:S04]  /*3e1a0*/  LDGSTS.E [R0+0x38c00], [R140.64], !P1 ;  /* 0x38c000008c007fae */ /* 0x0005e8000c921844 */
[----:B------:R-:W-:Y:S04]  /*3e1b0*/  STL.64 [R1+0xd48], R250 ;  /* 0x000d48fa01007387 */ /* 0x000fe80000100a00 */
[----:B------:R-:W4:Y:S01]  /*3e1c0*/  LDL.LU.64 R154, [R1+0x11b0] ;  /* 0x0011b000019a7983 */ /* 0x000f220000300a00 */
[----:B------:R-:W-:-:S03]  /*3e1d0*/  IADD3 R196, R252, -0x80, RZ ;  /* 0xffffff80fcc47810 */ /* 0x000fc60007ffe0ff */
[----:B------:R1:W-:Y:S01]  /*3e1e0*/  LDGSTS.E [R248+0x38e00], [R250.64], !P1 ;  /* 0x38e00000faf87fae */ /* 0x0003e2000c921844 */
[----:B------:R-:W-:Y:S01]  /*3e1f0*/  ISETP.GE.AND P1, PT, R197, R196, PT ;  /* 0x000000c4c500720c */ /* 0x000fe20003f26270 */
[C---:B--2---:R-:W-:Y:S02]  /*3e200*/  IMAD.WIDE R140, R2.reuse, 0x4, R70 ;  /* 0x00000004028c7825 */ /* 0x044fe400078e0246 */
[----:B------:R-:W2:Y:S04]  /*3e210*/  LDL.LU.64 R70, [R1+0x11b8] ;  /* 0x0011b80001467983 */ /* 0x000ea80000300a00 */
[----:B------:R1:W-:Y:S04]  /*3e220*/  STL.64 [R1+0xd40], R140 ;  /* 0x000d408c01007387 */ /* 0x0003e80000100a00 */
[----:B------:R1:W-:Y:S01]  /*3e230*/  LDGSTS.E [R3+0x39c00], [R140.64], !P0 ;  /* 0x39c000008c037fae */ /* 0x0003e2000c121844 */
[----:B---3--:R-:W-:-:S03]  /*3e240*/  IMAD.WIDE R84, R2, 0x4, R40 ;  /* 0x0000000402547825 */ /* 0x008fc600078e0228 */
[----:B------:R-:W3:Y:S04]  /*3e250*/  LDL.LU.64 R40, [R1+0x11c0] ;  /* 0x0011c00001287983 */ /* 0x000ee80000300a00 */
[----:B------:R1:W-:Y:S04]  /*3e260*/  STL.64 [R1+0xd38], R84 ;  /* 0x000d385401007387 */ /* 0x0003e80000100a00 */
[----:B------:R1:W-:Y:S04]  /*3e270*/  LDGSTS.E [R0+0x39e00], [R84.64], !P0 ;  /* 0x39e0000054007fae */ /* 0x0003e8000c121844 */
[----:B-1----:R-:W3:Y:S04]  /*3e280*/  LDL.LU.64 R140, [R1+0x11c8] ;  /* 0x0011c800018c7983 */ /* 0x002ee80000300a00 */
[----:B------:R-:W3:Y:S01]  /*3e290*/  LDL.LU.64 R84, [R1+0x11d0] ;  /* 0x0011d00001547983 */ /* 0x000ee20000300a00 */
[----:B----4-:R-:W-:-:S03]  /*3e2a0*/  IMAD.WIDE R196, R2, 0x4, R28 ;  /* 0x0000000402c47825 */ /* 0x010fc600078e021c */
[----:B------:R-:W4:Y:S01]  /*3e2b0*/  LDL.LU.64 R28, [R1+0x11d8] ;  /* 0x0011d800011c7983 */ /* 0x000f220000300a00 */
[----:B------:R-:W-:Y:S02]  /*3e2c0*/  IADD3 R248, R252, -0x101, RZ ;  /* 0xfffffefffcf87810 */ /* 0x000fe40007ffe0ff */
[----:B------:R-:W-:Y:S02]  /*3e2d0*/  IADD3 R249, R152, 0x100000, RZ ;  /* 0x0010000098f97810 */ /* 0x000fe40007ffe0ff */
[----:B------:R-:W-:Y:S02]  /*3e2e0*/  ISETP.GE.U32.AND P0, PT, R248, 0x7ffffe80, PT ;  /* 0x7ffffe80f800780c */ /* 0x000fe40003f06070 */
[----:B------:R-:W-:Y:S01]  /*3e2f0*/  IADD3 R248, R152, 0x100000, RZ ;  /* 0x0010000098f87810 */ /* 0x000fe20007ffe0ff */
[----:B------:R1:W-:Y:S04]  /*3e300*/  STL.64 [R1+0xd30], R196 ;  /* 0x000d30c401007387 */ /* 0x0003e80000100a00 */
[----:B------:R1:W-:Y:S01]  /*3e310*/  LDGSTS.E [R249+0x3ac00], [R196.64], !P5 ;  /* 0x3ac00000c4f97fae */ /* 0x0003e2000e921844 */
[----:B------:R-:W-:-:S05]  /*3e320*/  IMAD.WIDE R4, R2, 0x4, R4 ;  /* 0x0000000402047825 */ /* 0x000fca00078e0204 */
[----:B------:R1:W-:Y:S04]  /*3e330*/  STL.64 [R1+0xd28], R4 ;  /* 0x000d280401007387 */ /* 0x0003e80000100a00 */
[----:B-1----:R-:W4:Y:S01]  /*3e340*/  LDL.LU.64 R196, [R1+0x4028] ;  /* 0x0040280001c47983 */ /* 0x002f220000300a00 */
[----:B------:R-:W-:-:S03]  /*3e350*/  IMAD.WIDE R182, R2, 0x4, R182 ;  /* 0x0000000402b67825 */ /* 0x000fc600078e02b6 */
[----:B------:R1:W-:Y:S04]  /*3e360*/  LDGSTS.E [R248+0x3ae00], [R4.64], !P5 ;  /* 0x3ae0000004f87fae */ /* 0x0003e8000e921844 */
[----:B------:R2:W-:Y:S04]  /*3e370*/  LDGSTS.E [R3+0x3bc00], [R182.64], !P4 ;  /* 0x3bc00000b6037fae */ /* 0x0005e8000e121844 */
[----:B-1----:R-:W4:Y:S04]  /*3e380*/  LDL.LU.64 R4, [R1+0x4020] ;  /* 0x0040200001047983 */ /* 0x002f280000300a00 */
[----:B------:R-:W-:Y:S01]  /*3e390*/  STL.64 [R1+0xd20], R182 ;  /* 0x000d20b601007387 */ /* 0x000fe20000100a00 */
[----:B------:R-:W-:-:S05]  /*3e3a0*/  IMAD.WIDE R168, R2, 0x4, R168 ;  /* 0x0000000402a87825 */ /* 0x000fca00078e02a8 */
[----:B------:R1:W-:Y:S04]  /*3e3b0*/  STL.64 [R1+0xd18], R168 ;  /* 0x000d18a801007387 */ /* 0x0003e80000100a00 */
[----:B------:R1:W-:Y:S02]  /*3e3c0*/  LDGSTS.E [R0+0x3be00], [R168.64], !P4 ;  /* 0x3be00000a8007fae */ /* 0x0003e4000e121844 */
[----:B-1----:R-:W-:-:S05]  /*3e3d0*/  IMAD.WIDE R168, R2, 0x4, R154 ;  /* 0x0000000402a87825 */ /* 0x002fca00078e029a */
[----:B------:R1:W-:Y:S04]  /*3e3e0*/  STL.64 [R1+0xd08], R168 ;  /* 0x000d08a801007387 */ /* 0x0003e80000100a00 */
[----:B------:R1:W-:Y:S01]  /*3e3f0*/  LDGSTS.E [R248+0x3cc00], [R168.64], !P2 ;  /* 0x3cc00000a8f87fae */ /* 0x0003e2000d121844 */
[----:B--2---:R-:W-:-:S05]  /*3e400*/  IMAD.WIDE R154, R2, 0x4, R70 ;  /* 0x00000004029a7825 */ /* 0x004fca00078e0246 */
[----:B------:R2:W-:Y:S01]  /*3e410*/  LDGSTS.E [R3+0x3ce00], [R154.64], !P2 ;  /* 0x3ce000009a037fae */ /* 0x0005e2000d121844 */
[----:B---3--:R-:W-:-:S03]  /*3e420*/  IMAD.WIDE R70, R2, 0x4, R40 ;  /* 0x0000000402467825 */ /* 0x008fc600078e0228 */
[----:B------:R-:W3:Y:S04]  /*3e430*/  LDL.LU.64 R40, [R1+0x11e0] ;  /* 0x0011e00001287983 */ /* 0x000ee80000300a00 */
[----:B------:R2:W-:Y:S04]  /*3e440*/  STL.64 [R1+0xd00], R154 ;  /* 0x000d009a01007387 */ /* 0x0005e80000100a00 */
[----:B------:R-:W3:Y:S01]  /*3e450*/  LDL.LU.64 R182, [R1+0x11e8] ;  /* 0x0011e80001b67983 */ /* 0x000ee20000300a00 */
[----:B------:R-:W-:-:S03]  /*3e460*/  IMAD.WIDE R140, R2, 0x4, R140 ;  /* 0x00000004028c7825 */ /* 0x000fc600078e028c */
[----:B------:R-:W-:Y:S01]  /*3e470*/  STL.64 [R1+0xcf8], R70 ;  /* 0x000cf84601007387 */ /* 0x000fe20000100a00 */
[----:B------:R-:W-:-:S03]  /*3e480*/  IMAD.WIDE R84, R2, 0x4, R84 ;  /* 0x0000000402547825 */ /* 0x000fc600078e0254 */
[----:B------:R1:W-:Y:S04]  /*3e490*/  STL.64 [R1+0xcc0], R140 ;  /* 0x000cc08c01007387 */ /* 0x0003e80000100a00 */
[----:B------:R1:W-:Y:S04]  /*3e4a0*/  STL.64 [R1+0xcb8], R84 ;  /* 0x000cb85401007387 */ /* 0x0003e80000100a00 */
[----:B------:R1:W-:Y:S04]  /*3e4b0*/  LDGSTS.E [R0+0x3dc00], [R70.64], !P3 ;  /* 0x3dc0000046007fae */ /* 0x0003e8000d921844 */
[----:B------:R1:W-:Y:S01]  /*3e4c0*/  LDGSTS.E [R248+0x3de00], [R140.64], !P3 ;  /* 0x3de000008cf87fae */ /* 0x0003e2000d921844 */
[----:B------:R-:W-:-:S03]  /*3e4d0*/  IADD3 R250, R252, -0x105, RZ ;  /* 0xfffffefbfcfa7810 */ /* 0x000fc60007ffe0ff */
[----:B------:R1:W-:Y:S01]  /*3e4e0*/  LDGSTS.E [R3+0x3ec00], [R84.64], !P6 ;  /* 0x3ec0000054037fae */ /* 0x0003e2000f121844 */
[----:B----4-:R-:W-:-:S05]  /*3e4f0*/  IMAD.WIDE R28, R2, 0x4, R28 ;  /* 0x00000004021c7825 */ /* 0x010fca00078e021c */
[----:B------:R4:W-:Y:S04]  /*3e500*/  STL.64 [R1+0xcb0], R28 ;  /* 0x000cb01c01007387 */ /* 0x0009e80000100a00 */
[----:B-1----:R-:W3:Y:S04]  /*3e510*/  LDL.LU.64 R168, [R1+0x2f0] ;  /* 0x0002f00001a87983 */ /* 0x002ee80000300a00 */
[----:B--2---:R-:W2:Y:S04]  /*3e520*/  LDL.LU.64 R154, [R1+0x2e8] ;  /* 0x0002e800019a7983 */ /* 0x004ea80000300a00 */
[----:B------:R-:W2:Y:S01]  /*3e530*/  LDL.LU.64 R140, [R1+0x2e0] ;  /* 0x0002e000018c7983 */ /* 0x000ea20000300a00 */
[----:B------:R-:W-:-:S02]  /*3e540*/  IADD3 R70, R252, -0x100, RZ ;  /* 0xffffff00fc467810 */ /* 0x000fc40007ffe0ff */
[----:B------:R-:W-:Y:S01]  /*3e550*/  IADD3 R248, R252, -0x111, RZ ;  /* 0xfffffeeffcf87810 */ /* 0x000fe20007ffe0ff */
[----:B------:R4:W-:Y:S01]  /*3e560*/  LDGSTS.E [R0+0x3ee00], [R28.64], !P6 ;  /* 0x3ee000001c007fae */ /* 0x0009e2000f121844 */
[----:B------:R-:W-:Y:S02]  /*3e570*/  ISETP.GE.U32.AND P3, PT, R70, 0x7ffffe81, PT ;  /* 0x7ffffe814600780c */ /* 0x000fe40003f66070 */
[----:B------:R-:W-:Y:S01]  /*3e580*/  ISETP.GE.U32.AND P5, PT, R250, 0x7ffffe7c, PT ;  /* 0x7ffffe7cfa00780c */ /* 0x000fe20003fa6070 */
[----:B------:R-:W2:Y:S01]  /*3e590*/  LDL.LU.64 R84, [R1+0x2b8] ;  /* 0x0002b80001547983 */ /* 0x000ea20000300a00 */
[----:B------:R-:W-:Y:S02]  /*3e5a0*/  IADD3 R250, R252, -0x10d, RZ ;  /* 0xfffffef3fcfa7810 */ /* 0x000fe40007ffe0ff */
[----:B------:R-:W-:Y:S01]  /*3e5b0*/  ISETP.GE.U32.AND P6, PT, R248, 0x7ffffe70, PT ;  /* 0x7ffffe70f800780c */ /* 0x000fe20003fc6070 */
[----:B------:R-:W2:Y:S01]  /*3e5c0*/  LDL.LU.64 R70, [R1+0x2b0] ;  /* 0x0002b00001467983 */ /* 0x000ea20000300a00 */
[----:B------:R-:W-:-:S02]  /*3e5d0*/  IADD3 R248, R152, 0x100000, RZ ;  /* 0x0010000098f87810 */ /* 0x000fc40007ffe0ff */
[C---:B------:R-:W-:Y:S02]  /*3e5e0*/  IADD3 R249, R252.reuse, -0x109, RZ ;  /* 0xfffffef7fcf97810 */ /* 0x040fe40007ffe0ff */
[----:B----4-:R-:W-:Y:S02]  /*3e5f0*/  IADD3 R29, R252, 0x7f, RZ ;  /* 0x0000007ffc1d7810 */ /* 0x010fe40007ffe0ff */
[----:B------:R-:W-:Y:S01]  /*3e600*/  ISETP.GE.U32.AND P2, PT, R250, 0x7ffffe74, PT ;  /* 0x7ffffe74fa00780c */ /* 0x000fe20003f46070 */
[----:B------:R-:W-:Y:S01]  /*3e610*/  IMAD.MOV.U32 R250, RZ, RZ, c[0x0][0x18c] ;  /* 0x00006300fffa7624 */ /* 0x000fe200078e00ff */
[----:B------:R-:W-:Y:S02]  /*3e620*/  SEL R0, RZ, 0x4, P1 ;  /* 0x00000004ff007807 */ /* 0x000fe40000800000 */
[----:B------:R-:W-:Y:S02]  /*3e630*/  ISETP.GE.U32.AND P4, PT, R249, 0x7ffffe78, PT ;  /* 0x7ffffe78f900780c */ /* 0x000fe40003f86070 */
[----:B------:R-:W-:-:S02]  /*3e640*/  ISETP.GT.AND P1, PT, R29, 0xff, PT ;  /* 0x000000ff1d00780c */ /* 0x000fc40003f24270 */
[----:B------:R-:W-:Y:S01]  /*3e650*/  IADD3 R249, R252, -0x115, RZ ;  /* 0xfffffeebfcf97810 */ /* 0x000fe20007ffe0ff */
[----:B------:R-:W2:Y:S01]  /*3e660*/  LDL.LU.64 R28, [R1+0x2a8] ;  /* 0x0002a800011c7983 */ /* 0x000ea20000300a00 */
[----:B------:R-:W-:Y:S02]  /*3e670*/  SEL R0, R0, RZ, P1 ;  /* 0x000000ff00007207 */ /* 0x000fe40000800000 */
[----:B------:R-:W-:Y:S02]  /*3e680*/  IADD3 R152, R153, 0x100000, RZ ;  /* 0x0010000099987810 */ /* 0x000fe40007ffe0ff */
[----:B------:R-:W-:Y:S01]  /*3e690*/  ISETP.GE.U32.AND P1, PT, R249, 0x7ffffe6c, PT ;  /* 0x7ffffe6cf900780c */ /* 0x000fe20003f26070 */
[----:B---3--:R-:W-:-:S05]  /*3e6a0*/  IMAD.WIDE R40, R2, 0x4, R40 ;  /* 0x0000000402287825 */ /* 0x008fca00078e0228 */
[----:B------:R1:W-:Y:S01]  /*3e6b0*/  LDGSTS.E [R248+0x3fc00], [R40.64], !P3 ;  /* 0x3fc0000028f87fae */ /* 0x0003e2000d921844 */
[----:B------:R-:W-:-:S03]  /*3e6c0*/  IMAD.WIDE R182, R2, 0x4, R182 ;  /* 0x0000000402b67825 */ /* 0x000fc600078e02b6 */
[----:B------:R1:W-:Y:S04]  /*3e6d0*/  STL.64 [R1+0xca8], R40 ;  /* 0x000ca82801007387 */ /* 0x0003e80000100a00 */
[----:B------:R3:W-:Y:S01]  /*3e6e0*/  LDGSTS.E [R3+0x3fe00], [R182.64], !P3 ;  /* 0x3fe00000b6037fae */ /* 0x0007e2000d921844 */
[----:B------:R-:W-:-:S03]  /*3e6f0*/  ISETP.NE.U32.AND P3, PT, R0, RZ, PT ;  /* 0x000000ff0000720c */ /* 0x000fc60003f65070 */
[----:B------:R3:W-:Y:S01]  /*3e700*/  STL.64 [R1+0xca0], R182 ;  /* 0x000ca0b601007387 */ /* 0x0007e20000100a00 */
[----:B------:R-:W-:-:S03]  /*3e710*/  IADD3 R0, R153, 0x100000, RZ ;  /* 0x0010000099007810 */ /* 0x000fc60007ffe0ff */
[----:B-1----:R-:W4:Y:S01]  /*3e720*/  LDL.LU.64 R40, [R1+0x278] ;  /* 0x0002780001287983 */ /* 0x002f220000300a00 */
[----:B---3--:R-:W-:-:S04]  /*3e730*/  IMAD.SHL.U32 R3, R250, 0x80, RZ ;  /* 0x00000080fa037824 */ /* 0x008fc800078e00ff */
[C---:B------:R-:W-:Y:S01]  /*3e740*/  IMAD.WIDE R248, R3.reuse, 0x4, R4 ;  /* 0x0000000403f87825 */ /* 0x040fe200078e0204 */
[----:B------:R-:W3:Y:S04]  /*3e750*/  LDL.LU.64 R182, [R1+0x4018] ;  /* 0x0040180001b67983 */ /* 0x000ee80000300a00 */
[----:B------:R-:W3:Y:S04]  /*3e760*/  LDL.LU.64 R250, [R1+0x270] ;  /* 0x0002700001fa7983 */ /* 0x000ee80000300a00 */
[----:B------:R-:W3:Y:S04]  /*3e770*/  LDL.LU.64 R4, [R1+0x280] ;  /* 0x0002800001047983 */ /* 0x000ee80000300a00 */
[----:B------:R-:W3:Y:S01]  /*3e780*/  LDL.LU.64 R152, [R1+0x248] ;  /* 0x0002480001987983 */ /* 0x000ee20000300a00 */
[----:B------:R-:W-:-:S03]  /*3e790*/  IMAD.WIDE R126, R3, 0x4, R126 ;  /* 0x00000004037e7825 */ /* 0x000fc600078e027e */
[----:B------:R1:W-:Y:S01]  /*3e7a0*/  STL.64 [R1+0xc98], R248 ;  /* 0x000c98f801007387 */ /* 0x0003e20000100a00 */
[----:B------:R-:W-:-:S04]  /*3e7b0*/  IMAD.WIDE R112, R3, 0x4, R112 ;  /* 0x0000000403707825 */ /* 0x000fc800078e0270 */
[C---:B------:R-:W-:Y:S01]  /*3e7c0*/  IMAD.WIDE R98, R3.reuse, 0x4, R98 ;  /* 0x0000000403627825 */ /* 0x040fe200078e0262 */
[----:B-1----:R-:W3:Y:S03]  /*3e7d0*/  LDL.LU.64 R248, [R1+0x238] ;  /* 0x0002380001f87983 */ /* 0x002ee60000300a00 */
[----:B------:R-:W-:-:S04]  /*3e7e0*/  IMAD.WIDE R168, R3, 0x4, R168 ;  /* 0x0000000403a87825 */ /* 0x000fc800078e02a8 */
[C---:B--2---:R-:W-:Y:S01]  /*3e7f0*/  IMAD.WIDE R154, R3.reuse, 0x4, R154 ;  /* 0x00000004039a7825 */ /* 0x044fe200078e029a */
[----:B------:R1:W-:Y:S03]  /*3e800*/  STL.64 [R1+0x1a78], R168 ;  /* 0x001a78a801007387 */ /* 0x0003e60000100a00 */
[C---:B------:R-:W-:Y:S01]  /*3e810*/  IMAD.WIDE R140, R3.reuse, 0x4, R140 ;  /* 0x00000004038c7825 */ /* 0x040fe200078e028c */
[----:B-1----:R-:W2:Y:S04]  /*3e820*/  LDL.LU.64 R168, [R1+0x4010] ;  /* 0x0040100001a87983 */ /* 0x002ea80000300a00 */
[----:B------:R1:W-:Y:S01]  /*3e830*/  STL.64 [R1+0x1c28], R154 ;  /* 0x001c289a01007387 */ /* 0x0003e20000100a00 */
[----:B------:R-:W-:-:S03]  /*3e840*/  IMAD.WIDE R58, R3, 0x4, R58 ;  /* 0x00000004033a7825 */ /* 0x000fc600078e023a */
[----:B-1----:R-:W2:Y:S04]  /*3e850*/  LDL.LU.64 R154, [R1+0x4008] ;  /* 0x00400800019a7983 */ /* 0x002ea80000300a00 */
[----:B------:R1:W-:Y:S04]  /*3e860*/  STL.64 [R1+0x1d90], R140 ;  /* 0x001d908c01007387 */ /* 0x0003e80000100a00 */
        /* <DEDUP_REMOVED lines=8> */
[----:B-1----:R-:W2:Y:S01]  /*3e8f0*/  LDL.LU.64 R58, [R1+0x3fe0] ;  /* 0x003fe000013a7983 */ /* 0x002ea20000300a00 */
[----:B------:R-:W-:-:S04]  /*3e900*/  IMAD.WIDE R84, R3, 0x4, R84 ;  /* 0x0000000403547825 */ /* 0x000fc800078e0254 */
[----:B------:R-:W-:-:S04]  /*3e910*/  IMAD.WIDE R70, R3, 0x4, R70 ;  /* 0x0000000403467825 */ /* 0x000fc800078e0246 */
[----:B------:R-:W-:-:S04]  /*3e920*/  IMAD.WIDE R28, R3, 0x4, R28 ;  /* 0x00000004031c7825 */ /* 0x000fc800078e021c */
[----:B------:R-:W-:-:S04]  /*3e930*/  IMAD.WIDE R34, R3, 0x4, R34 ;  /* 0x0000000403227825 */ /* 0x000fc800078e0222 */
[----:B------:R-:W-:-:S04]  /*3e940*/  IMAD.WIDE R36, R3, 0x4, R36 ;  /* 0x0000000403247825 */ /* 0x000fc800078e0224 */
[----:B------:R-:W-:-:S04]  /*3e950*/  IMAD.WIDE R38, R3, 0x4, R38 ;  /* 0x0000000403267825 */ /* 0x000fc800078e0226 */
[----:B------:R-:W-:-:S04]  /*3e960*/  IMAD.WIDE R56, R3, 0x4, R56 ;  /* 0x0000000403387825 */ /* 0x000fc800078e0238 */
[----:B--2---:R-:W-:-:S05]  /*3e970*/  IMAD.WIDE R58, R3, 0x4, R58 ;  /* 0x00000004033a7825 */ /* 0x004fca00078e023a */
        /* <DEDUP_REMOVED lines=16> */
[----:B---3--:R-:W-:-:S04]  /*3ea80*/  IMAD.WIDE R4, R3, 0x4, R4 ;  /* 0x0000000403047825 */ /* 0x008fc800078e0204 */
[----:B----4-:R-:W-:-:S04]  /*3ea90*/  IMAD.WIDE R40, R3, 0x4, R40 ;  /* 0x0000000403287825 */ /* 0x010fc800078e0228 */
[----:B------:R-:W-:-:S04]  /*3eaa0*/  IMAD.WIDE R250, R3, 0x4, R250 ;  /* 0x0000000403fa7825 */ /* 0x000fc800078e02fa */
[----:B--2---:R-:W-:-:S05]  /*3eab0*/  IMAD.WIDE R56, R3, 0x4, R56 ;  /* 0x0000000403387825 */ /* 0x004fca00078e0238 */
[----:B------:R1:W-:Y:S04]  /*3eac0*/  STL.64 [R1+0xc88], R56 ;  /* 0x000c883801007387 */ /* 0x0003e80000100a00 */
[----:B-1----:R-:W2:Y:S04]  /*3ead0*/  LDL.LU.64 R56, [R1+0x210] ;  /* 0x0002100001387983 */ /* 0x002ea80000300a00 */
[----:B------:R1:W-:Y:S04]  /*3eae0*/  STL.64 [R1+0x1a10], R4 ;  /* 0x001a100401007387 */ /* 0x0003e80000100a00 */
[----:B-1----:R-:W3:Y:S04]  /*3eaf0*/  LDL.LU.64 R4, [R1+0x1d0] ;  /* 0x0001d00001047983 */ /* 0x002ee80000300a00 */
[----:B------:R1:W-:Y:S04]  /*3eb00*/  STL.64 [R1+0x1bc8], R40 ;  /* 0x001bc82801007387 */ /* 0x0003e80000100a00 */
[----:B-1----:R-:W4:Y:S04]  /*3eb10*/  LDL.LU.64 R40, [R1+0x3fa0] ;  /* 0x003fa00001287983 */ /* 0x002f280000300a00 */
[----:B------:R1:W-:Y:S02]  /*3eb20*/  STL.64 [R1+0x1d40], R250 ;  /* 0x001d40fa01007387 */ /* 0x0003e40000100a00 */
[----:B-1----:R-:W-:-:S02]  /*3eb30*/  IMAD.WIDE R250, R3, 0x4, R54 ;  /* 0x0000000403fa7825 */ /* 0x002fc400078e0236 */
[----:B------:R-:W2:Y:S04]  /*3eb40*/  LDL.LU.64 R54, [R1+0x3f98] ;  /* 0x003f980001367983 */ /* 0x000ea80000300a00 */
[----:B------:R1:W-:Y:S02]  /*3eb50*/  STL.64 [R1+0x1e70], R250 ;  /* 0x001e70fa01007387 */ /* 0x0003e40000100a00 */
[C---:B-1----:R-:W-:Y:S02]  /*3eb60*/  IMAD.WIDE R250, R3.reuse, 0x4, R42 ;  /* 0x0000000403fa7825 */ /* 0x042fe400078e022a */
[----:B------:R-:W3:Y:S04]  /*3eb70*/  LDL.LU.64 R42, [R1+0x3f90] ;  /* 0x003f9000012a7983 */ /* 0x000ee80000300a00 */
[----:B------:R1:W-:Y:S02]  /*3eb80*/  STL.64 [R1+0x1f58], R250 ;  /* 0x001f58fa01007387 */ /* 0x0003e40000100a00 */
[----:B-1----:R-:W-:-:S02]  /*3eb90*/  IMAD.WIDE R250, R3, 0x4, R44 ;  /* 0x0000000403fa7825 */ /* 0x002fc400078e022c */
[----:B------:R-:W3:Y:S04]  /*3eba0*/  LDL.LU.64 R44, [R1+0x3f88] ;  /* 0x003f8800012c7983 */ /* 0x000ee80000300a00 */
[----:B------:R1:W-:Y:S02]  /*3ebb0*/  STL.64 [R1+0x1ff8], R250 ;  /* 0x001ff8fa01007387 */ /* 0x0003e40000100a00 */
[C---:B-1----:R-:W-:Y:S02]  /*3ebc0*/  IMAD.WIDE R250, R3.reuse, 0x4, R46 ;  /* 0x0000000403fa7825 */ /* 0x042fe400078e022e */
[----:B------:R-:W3:Y:S04]  /*3ebd0*/  LDL.LU.64 R46, [R1+0x3f80] ;  /* 0x003f8000012e7983 */ /* 0x000ee80000300a00 */
[----:B------:R2:W-:Y:S02]  /*3ebe0*/  STL.64 [R1+0x2058], R250 ;  /* 0x002058fa01007387 */ /* 0x0005e40000100a00 */
[----:B--2---:R-:W-:-:S02]  /*3ebf0*/  IMAD.WIDE R250, R3, 0x4, R54 ;  /* 0x0000000403fa7825 */ /* 0x004fc400078e0236 */
[----:B------:R-:W2:Y:S02]  /*3ec00*/  LDL.LU.64 R54, [R1+0x240] ;  /* 0x0002400001367983 */ /* 0x000ea40000300a00 */
[C---:B------:R-:W-:Y:S02]  /*3ec10*/  IMAD.WIDE R152, R3.reuse, 0x4, R152 ;  /* 0x0000000403987825 */ /* 0x040fe400078e0298 */
[----:B------:R1:W-:Y:S02]  /*3ec20*/  STL.64 [R1+0xc58], R250 ;  /* 0x000c58fa01007387 */ /* 0x0003e40000100a00 */
[C---:B------:R-:W-:Y:S02]  /*3ec30*/  IMAD.WIDE R248, R3.reuse, 0x4, R248 ;  /* 0x0000000403f87825 */ /* 0x040fe400078e02f8 */
[----:B-1----:R-:W3:Y:S04]  /*3ec40*/  LDL.LU.64 R250, [R1+0x198] ;  /* 0x0001980001fa7983 */ /* 0x002ee80000300a00 */
[----:B------:R1:W-:Y:S04]  /*3ec50*/  STL.64 [R1+0x19e0], R152 ;  /* 0x0019e09801007387 */ /* 0x0003e80000100a00 */
[----:B-1----:R-:W3:Y:S01]  /*3ec60*/  LDL.LU.64 R152, [R1+0x3f78] ;  /* 0x003f780001987983 */ /* 0x002ee20000300a00 */
[----:B--2---:R-:W-:-:S05]  /*3ec70*/  IMAD.WIDE R54, R3, 0x4, R54 ;  /* 0x0000000403367825 */ /* 0x004fca00078e0236 */
[----:B------:R1:W-:Y:S02]  /*3ec80*/  STL.64 [R1+0x1b98], R54 ;  /* 0x001b983601007387 */ /* 0x0003e40000100a00 */
[C---:B-1----:R-:W-:Y:S02]  /*3ec90*/  IMAD.WIDE R54, R3.reuse, 0x4, R52 ;  /* 0x0000000403367825 */ /* 0x042fe400078e0234 */
[----:B------:R-:W2:Y:S04]  /*3eca0*/  LDL.LU.64 R52, [R1+0x3f70] ;  /* 0x003f700001347983 */ /* 0x000ea80000300a00 */
[----:B------:R1:W-:Y:S02]  /*3ecb0*/  STL.64 [R1+0x1d18], R248 ;  /* 0x001d18f801007387 */ /* 0x0003e40000100a00 */
[----:B-1----:R-:W-:-:S02]  /*3ecc0*/  IMAD.WIDE R248, R3, 0x4, R208 ;  /* 0x0000000403f87825 */ /* 0x002fc400078e02d0 */
[----:B------:R-:W3:Y:S04]  /*3ecd0*/  LDL.LU.64 R208, [R1+0x3f68] ;  /* 0x003f680001d07983 */ /* 0x000ee80000300a00 */
[----:B------:R1:W-:Y:S01]  /*3ece0*/  STL.64 [R1+0x1e50], R54 ;  /* 0x001e503601007387 */ /* 0x0003e20000100a00 */
[----:B------:R-:W-:-:S04]  /*3ecf0*/  IMAD.WIDE R56, R3, 0x4, R56 ;  /* 0x0000000403387825 */ /* 0x000fc800078e0238 */
[C---:B-1----:R-:W-:Y:S02]  /*3ed00*/  IMAD.WIDE R54, R3.reuse, 0x4, R236 ;  /* 0x0000000403367825 */ /* 0x042fe400078e02ec */
[----:B------:R-:W4:Y:S04]  /*3ed10*/  LDL.LU.64 R236, [R1+0x3f60] ;  /* 0x003f600001ec7983 */ /* 0x000f280000300a00 */
[----:B------:R1:W-:Y:S01]  /*3ed20*/  STL.64 [R1+0x1f40], R248 ;  /* 0x001f40f801007387 */ /* 0x0003e20000100a00 */
[----:B------:R-:W-:-:S04]  /*3ed30*/  IMAD.WIDE R58, R3, 0x4, R58 ;  /* 0x00000004033a7825 */ /* 0x000fc800078e023a */
[C---:B-1----:R-:W-:Y:S02]  /*3ed40*/  IMAD.WIDE R248, R3.reuse, 0x4, R222 ;  /* 0x0000000403f87825 */ /* 0x042fe400078e02de */
[----:B------:R-:W4:Y:S04]  /*3ed50*/  LDL.LU.64 R222, [R1+0x3f58] ;  /* 0x003f580001de7983 */ /* 0x000f280000300a00 */
[----:B------:R1:W-:Y:S04]  /*3ed60*/  STL.64 [R1+0x1fe8], R54 ;  /* 0x001fe83601007387 */ /* 0x0003e80000100a00 */
[----:B-1----:R-:W4:Y:S04]  /*3ed70*/  LDL.LU.64 R54, [R1+0x168] ;  /* 0x0001680001367983 */ /* 0x002f280000300a00 */
[----:B------:R1:W-:Y:S04]  /*3ed80*/  STL.64 [R1+0x2050], R248 ;  /* 0x002050f801007387 */ /* 0x0003e80000100a00 */
[----:B-1----:R-:W4:Y:S01]  /*3ed90*/  LDL.LU.64 R248, [R1+0x160] ;  /* 0x0001600001f87983 */ /* 0x002f220000300a00 */
[----:B------:R-:W-:-:S04]  /*3eda0*/  IMAD.WIDE R50, R3, 0x4, R50 ;  /* 0x0000000403327825 */ /* 0x000fc800078e0232 */
[----:B--2---:R-:W-:-:S05]  /*3edb0*/  IMAD.WIDE R52, R3, 0x4, R52 ;  /* 0x0000000403347825 */ /* 0x004fca00078e0234 */
[----:B------:R1:W-:Y:S04]  /*3edc0*/  STL.64 [R1+0xc50], R52 ;  /* 0x000c503401007387 */ /* 0x0003e80000100a00 */
[----:B-1----:R-:W2:Y:S04]  /*3edd0*/  LDL.LU.64 R52, [R1+0x1a0] ;  /* 0x0001a00001347983 */ /* 0x002ea80000300a00 */
[----:B------:R3:W-:Y:S02]  /*3ede0*/  STL.64 [R1+0x19a8], R56 ;  /* 0x0019a83801007387 */ /* 0x0007e40000100a00 */
[----:B---3--:R-:W-:-:S02]  /*3edf0*/  IMAD.WIDE R56, R3, 0x4, R208 ;  /* 0x0000000403387825 */ /* 0x008fc400078e02d0 */
[----:B------:R-:W3:Y:S04]  /*3ee00*/  LDL.LU.64 R208, [R1+0x3f50] ;  /* 0x003f500001d07983 */ /* 0x000ee80000300a00 */
[----:B------:R1:W-:Y:S02]  /*3ee10*/  STL.64 [R1+0x1b68], R58 ;  /* 0x001b683a01007387 */ /* 0x0003e40000100a00 */
[C---:B-1----:R-:W-:Y:S02]  /*3ee20*/  IMAD.WIDE R58, R3.reuse, 0x4, R194 ;  /* 0x00000004033a7825 */ /* 0x042fe400078e02c2 */
[----:B------:R-:W2:Y:S04]  /*3ee30*/  LDL.LU.64 R194, [R1+0x3f48] ;  /* 0x003f480001c27983 */ /* 0x000ea80000300a00 */
[----:B------:R1:W-:Y:S02]  /*3ee40*/  STL.64 [R1+0x1cf0], R56 ;  /* 0x001cf03801007387 */ /* 0x0003e40000100a00 */
[----:B-1----:R-:W-:-:S02]  /*3ee50*/  IMAD.WIDE R56, R3, 0x4, R180 ;  /* 0x0000000403387825 */ /* 0x002fc400078e02b4 */
[----:B------:R-:W2:Y:S04]  /*3ee60*/  LDL.LU.64 R180, [R1+0x3f40] ;  /* 0x003f400001b47983 */ /* 0x000ea80000300a00 */
[----:B------:R1:W-:Y:S02]  /*3ee70*/  STL.64 [R1+0x1e30], R58 ;  /* 0x001e303a01007387 */ /* 0x0003e40000100a00 */
[C---:B-1----:R-:W-:Y:S02]  /*3ee80*/  IMAD.WIDE R58, R3.reuse, 0x4, R166 ;  /* 0x00000004033a7825 */ /* 0x042fe400078e02a6 */
[----:B------:R-:W2:Y:S04]  /*3ee90*/  LDL.LU.64 R166, [R1+0x3f38] ;  /* 0x003f380001a67983 */ /* 0x000ea80000300a00 */
[----:B------:R1:W-:Y:S04]  /*3eea0*/  STL.64 [R1+0x1f28], R56 ;  /* 0x001f283801007387 */ /* 0x0003e80000100a00 */
[----:B-1----:R-:W2:Y:S04]  /*3eeb0*/  LDL.LU.64 R56, [R1+0x130] ;  /* 0x0001300001387983 */ /* 0x002ea80000300a00 */
[----:B------:R1:W-:Y:S04]  /*3eec0*/  STL.64 [R1+0x1fd8], R58 ;  /* 0x001fd83a01007387 */ /* 0x0003e80000100a00 */
[----:B-1----:R-:W2:Y:S04]  /*3eed0*/  LDL.LU.64 R58, [R1+0x128] ;  /* 0x00012800013a7983 */ /* 0x002ea80000300a00 */
[----:B------:R1:W-:Y:S04]  /*3eee0*/  STL.64 [R1+0x2048], R50 ;  /* 0x0020483201007387 */ /* 0x0003e80000100a00 */
[----:B-1----:R-:W2:Y:S02]  /*3eef0*/  LDL.LU.64 R50, [R1+0x3f30] ;  /* 0x003f300001327983 */ /* 0x002ea40000300a00 */
[----:B--2---:R-:W-:-:S05]  /*3ef00*/  IMAD.WIDE R50, R3, 0x4, R50 ;  /* 0x0000000403327825 */ /* 0x004fca00078e0232 */
[----:B------:R1:W-:Y:S04]  /*3ef10*/  STL.64 [R1+0xc18], R50 ;  /* 0x000c183201007387 */ /* 0x0003e80000100a00 */
[----:B-1----:R-:W2:Y:S02]  /*3ef20*/  LDL.LU.64 R50, [R1+0x1d8] ;  /* 0x0001d80001327983 */ /* 0x002ea40000300a00 */
[----:B--2---:R-:W-:-:S05]  /*3ef30*/  IMAD.WIDE R50, R3, 0x4, R50 ;  /* 0x0000000403327825 */ /* 0x004fca00078e0232 */
[----:B------:R1:W-:Y:S02]  /*3ef40*/  STL.64 [R1+0x1978], R50 ;  /* 0x0019783201007387 */ /* 0x0003e40000100a00 */
[----:B-1----:R-:W-:-:S04]  /*3ef50*/  IMAD.WIDE R50, R3, 0x4, R4 ;  /* 0x0000000403327825 */ /* 0x002fc800078e0204 */
[C---:B------:R-:W-:Y:S02]  /*3ef60*/  IMAD.WIDE R4, R3.reuse, 0x4, R152 ;  /* 0x0000000403047825 */ /* 0x040fe400078e0298 */
[----:B------:R-:W2:Y:S04]  /*3ef70*/  LDL.LU.64 R152, [R1+0x3f28] ;  /* 0x003f280001987983 */ /* 0x000ea80000300a00 */
[----:B------:R1:W-:Y:S02]  /*3ef80*/  STL.64 [R1+0x1b38], R50 ;  /* 0x001b383201007387 */ /* 0x0003e40000100a00 */
[C---:B-1----:R-:W-:Y:S02]  /*3ef90*/  IMAD.WIDE R50, R3.reuse, 0x4, R48 ;  /* 0x0000000403327825 */ /* 0x042fe400078e0230 */
[----:B------:R-:W2:Y:S04]  /*3efa0*/  LDL.LU.64 R48, [R1+0x3f20] ;  /* 0x003f200001307983 */ /* 0x000ea80000300a00 */
[----:B------:R1:W-:Y:S04]  /*3efb0*/  STL.64 [R1+0x1cc8], R4 ;  /* 0x001cc80401007387 */ /* 0x0003e80000100a00 */
[----:B-1----:R-:W3:Y:S04]  /*3efc0*/  LDL.LU.64 R4, [R1+0xf8] ;  /* 0x0000f80001047983 */ /* 0x002ee80000300a00 */
[----:B------:R1:W-:Y:S02]  /*3efd0*/  STL.64 [R1+0x1e10], R50 ;  /* 0x001e103201007387 */ /* 0x0003e40000100a00 */
[----:B-1----:R-:W-:-:S02]  /*3efe0*/  IMAD.WIDE R50, R3, 0x4, R138 ;  /* 0x0000000403327825 */ /* 0x002fc400078e028a */
[----:B------:R-:W3:Y:S04]  /*3eff0*/  LDL.LU.64 R138, [R1+0x3f18] ;  /* 0x003f1800018a7983 */ /* 0x000ee80000300a00 */
[----:B------:R1:W-:Y:S02]  /*3f000*/  STL.64 [R1+0x1f10], R50 ;  /* 0x001f103201007387 */ /* 0x0003e40000100a00 */
[C---:B-1----:R-:W-:Y:S02]  /*3f010*/  IMAD.WIDE R50, R3.reuse, 0x4, R124 ;  /* 0x0000000403327825 */ /* 0x042fe400078e027c */
[----:B------:R-:W3:Y:S04]  /*3f020*/  LDL.LU.64 R124, [R1+0x3f10] ;  /* 0x003f1000017c7983 */ /* 0x000ee80000300a00 */
[----:B------:R1:W-:Y:S01]  /*3f030*/  STL.64 [R1+0x1fc8], R50 ;  /* 0x001fc83201007387 */ /* 0x0003e20000100a00 */
[----:B------:R-:W-:-:S04]  /*3f040*/  IMAD.WIDE R52, R3, 0x4, R52 ;  /* 0x0000000403347825 */ /* 0x000fc800078e0234 */
[C---:B-1----:R-:W-:Y:S02]  /*3f050*/  IMAD.WIDE R50, R3.reuse, 0x4, R110 ;  /* 0x0000000403327825 */ /* 0x042fe400078e026e */
[----:B------:R-:W3:Y:S04]  /*3f060*/  LDL.LU.64 R110, [R1+0x3f08] ;  /* 0x003f0800016e7983 */ /* 0x000ee80000300a00 */
[----:B------:R2:W-:Y:S02]  /*3f070*/  STL.64 [R1+0x2040], R50 ;  /* 0x0020403201007387 */ /* 0x0005e40000100a00 */
[----:B--2---:R-:W-:-:S05]  /*3f080*/  IMAD.WIDE R50, R3, 0x4, R48 ;  /* 0x0000000403327825 */ /* 0x004fca00078e0230 */
[----:B------:R1:W-:Y:S04]  /*3f090*/  STL.64 [R1+0xc10], R50 ;  /* 0x000c103201007387 */ /* 0x0003e80000100a00 */
[----:B------:R-:W-:Y:S01]  /*3f0a0*/  STL.64 [R1+0x1948], R52 ;  /* 0x0019483401007387 */ /* 0x000fe20000100a00 */
[----:B-1----:R-:W-:-:S03]  /*3f0b0*/  IMAD.WIDE R50, R3, 0x4, R46 ;  /* 0x0000000403327825 */ /* 0x002fc600078e022e */
[----:B------:R-:W2:Y:S01]  /*3f0c0*/  LDL.LU.64 R46, [R1+0x3f00] ;  /* 0x003f0000012e7983 */ /* 0x000ea20000300a00 */
[----:B------:R-:W-:-:S05]  /*3f0d0*/  IMAD.WIDE R48, R3, 0x4, R250 ;  /* 0x0000000403307825 */ /* 0x000fca00078e02fa */
[----:B------:R1:W-:Y:S04]  /*3f0e0*/  STL.64 [R1+0x1b08], R48 ;  /* 0x001b083001007387 */ /* 0x0003e80000100a00 */
[----:B------:R-:W3:Y:S04]  /*3f0f0*/  LDL.LU.64 R250, [R1+0xc0] ;  /* 0x0000c00001fa7983 */ /* 0x000ee80000300a00 */
[----:B------:R4:W-:Y:S01]  /*3f100*/  STL.64 [R1+0x1ca0], R50 ;  /* 0x001ca03201007387 */ /* 0x0009e20000100a00 */
[----:B-1----:R-:W-:-:S03]  /*3f110*/  IMAD.WIDE R48, R3, 0x4, R96 ;  /* 0x0000000403307825 */ /* 0x002fc600078e0260 */
[----:B------:R-:W3:Y:S01]  /*3f120*/  LDL.LU.64 R96, [R1+0x3ef8] ;  /* 0x003ef80001607983 */ /* 0x000ee20000300a00 */
[----:B----4-:R-:W-:-:S03]  /*3f130*/  IMAD.WIDE R50, R3, 0x4, R82 ;  /* 0x0000000403327825 */ /* 0x010fc600078e0252 */
[----:B------:R-:W4:Y:S04]  /*3f140*/  LDL.LU.64 R82, [R1+0x3ef0] ;  /* 0x003ef00001527983 */ /* 0x000f280000300a00 */
[----:B------:R1:W-:Y:S01]  /*3f150*/  STL.64 [R1+0x1df0], R48 ;  /* 0x001df03001007387 */ /* 0x0003e20000100a00 */
[----:B------:R-:W-:-:S04]  /*3f160*/  IMAD.WIDE R52, R3, 0x4, R32 ;  /* 0x0000000403347825 */ /* 0x000fc800078e0220 */
[C---:B-1----:R-:W-:Y:S02]  /*3f170*/  IMAD.WIDE R48, R3.reuse, 0x4, R68 ;  /* 0x0000000403307825 */ /* 0x042fe400078e0244 */
[----:B------:R-:W3:Y:S04]  /*3f180*/  LDL.LU.64 R68, [R1+0x3ee8] ;  /* 0x003ee80001447983 */ /* 0x000ee80000300a00 */
[----:B------:R-:W-:Y:S04]  /*3f190*/  STL.64 [R1+0x1ef8], R50 ;  /* 0x001ef83201007387 */ /* 0x000fe80000100a00 */
[----:B------:R-:W3:Y:S04]  /*3f1a0*/  LDL.LU.64 R32, [R1+0x3ee0] ;  /* 0x003ee00001207983 */ /* 0x000ee80000300a00 */
[----:B------:R1:W-:Y:S04]  /*3f1b0*/  STL.64 [R1+0x1fb8], R48 ;  /* 0x001fb83001007387 */ /* 0x0003e80000100a00 */
[----:B------:R-:W-:Y:S01]  /*3f1c0*/  STL.64 [R1+0x2038], R52 ;  /* 0x0020383401007387 */ /* 0x000fe20000100a00 */
[----:B-1----:R-:W-:-:S04]  /*3f1d0*/  IMAD.WIDE R48, R3, 0x4, R54 ;  /* 0x0000000403307825 */ /* 0x002fc800078e0236 */
[----:B--2---:R-:W-:-:S04]  /*3f1e0*/  IMAD.WIDE R50, R3, 0x4, R46 ;  /* 0x0000000403327825 */ /* 0x004fc800078e022e */
[C---:B------:R-:W-:Y:S01]  /*3f1f0*/  IMAD.WIDE R46, R3.reuse, 0x4, R248 ;  /* 0x00000004032e7825 */ /* 0x040fe200078e02f8 */
[----:B------:R-:W-:Y:S04]  /*3f200*/  STL.64 [R1+0xbe0], R50 ;  /* 0x000be03201007387 */ /* 0x000fe80000100a00 */
[----:B------:R-:W2:Y:S04]  /*3f210*/  LDL.LU.64 R248, [R1+0x88] ;  /* 0x0000880001f87983 */ /* 0x000ea80000300a00 */
[----:B------:R1:W-:Y:S04]  /*3f220*/  STL.64 [R1+0x1918], R48 ;  /* 0x0019183001007387 */ /* 0x0003e80000100a00 */
[----:B------:R4:W-:Y:S01]  /*3f230*/  STL.64 [R1+0x1ad8], R46 ;  /* 0x001ad82e01007387 */ /* 0x0009e20000100a00 */
[----:B-1----:R-:W-:-:S03]  /*3f240*/  IMAD.WIDE R48, R3, 0x4, R44 ;  /* 0x0000000403307825 */ /* 0x002fc600078e022c */
[----:B------:R-:W2:Y:S01]  /*3f250*/  LDL.LU.64 R44, [R1+0x3ed8] ;  /* 0x003ed800012c7983 */ /* 0x000ea20000300a00 */
[----:B----4-:R-:W-:-:S03]  /*3f260*/  IMAD.WIDE R46, R3, 0x4, R16 ;  /* 0x00000004032e7825 */ /* 0x010fc600078e0210 */
[----:B------:R-:W4:Y:S04]  /*3f270*/  LDL.LU.64 R16, [R1+0x3ed0] ;  /* 0x003ed00001107983 */ /* 0x000f280000300a00 */
[----:B------:R1:W-:Y:S01]  /*3f280*/  STL.64 [R1+0x1c78], R48 ;  /* 0x001c783001007387 */ /* 0x0003e20000100a00 */
[----:B------:R-:W-:-:S04]  /*3f290*/  IMAD.WIDE R50, R3, 0x4, R178 ;  /* 0x0000000403327825 */ /* 0x000fc800078e02b2 */
[C---:B-1----:R-:W-:Y:S02]  /*3f2a0*/  IMAD.WIDE R48, R3.reuse, 0x4, R14 ;  /* 0x0000000403307825 */ /* 0x042fe400078e020e */
[----:B------:R-:W3:Y:S04]  /*3f2b0*/  LDL.LU.64 R14, [R1+0x3ec8] ;  /* 0x003ec800010e7983 */ /* 0x000ee80000300a00 */
[----:B------:R1:W-:Y:S02]  /*3f2c0*/  STL.64 [R1+0x1dd0], R46 ;  /* 0x001dd02e01007387 */ /* 0x0003e40000100a00 */
[C---:B-1----:R-:W-:Y:S02]  /*3f2d0*/  IMAD.WIDE R46, R3.reuse, 0x4, R108 ;  /* 0x00000004032e7825 */ /* 0x042fe400078e026c */
[----:B------:R-:W3:Y:S04]  /*3f2e0*/  LDL.LU.64 R108, [R1+0x3ec0] ;  /* 0x003ec000016c7983 */ /* 0x000ee80000300a00 */
[----:B------:R1:W-:Y:S04]  /*3f2f0*/  STL.64 [R1+0x1ee0], R48 ;  /* 0x001ee03001007387 */ /* 0x0003e80000100a00 */
[----:B------:R-:W3:Y:S04]  /*3f300*/  LDL.LU.64 R178, [R1+0x3eb8] ;  /* 0x003eb80001b27983 */ /* 0x000ee80000300a00 */
[----:B------:R2:W-:Y:S01]  /*3f310*/  STL.64 [R1+0x1fa8], R46 ;  /* 0x001fa82e01007387 */ /* 0x0005e20000100a00 */
[----:B-1----:R-:W-:-:S03]  /*3f320*/  IMAD.WIDE R48, R3, 0x4, R56 ;  /* 0x0000000403307825 */ /* 0x002fc600078e0238 */
[----:B------:R-:W-:Y:S01]  /*3f330*/  STL.64 [R1+0x2030], R50 ;  /* 0x0020303201007387 */ /* 0x000fe20000100a00 */
[----:B--2---:R-:W-:-:S05]  /*3f340*/  IMAD.WIDE R46, R3, 0x4, R44 ;  /* 0x00000004032e7825 */ /* 0x004fca00078e022c */
[----:B------:R1:W-:Y:S04]  /*3f350*/  STL.64 [R1+0xbd8], R46 ;  /* 0x000bd82e01007387 */ /* 0x0003e80000100a00 */
[----:B------:R-:W-:Y:S01]  /*3f360*/  STL.64 [R1+0x18e8], R48 ;  /* 0x0018e83001007387 */ /* 0x000fe20000100a00 */
[----:B-1----:R-:W-:-:S03]  /*3f370*/  IMAD.WIDE R46, R3, 0x4, R42 ;  /* 0x00000004032e7825 */ /* 0x002fc600078e022a */
[----:B------:R-:W2:Y:S01]  /*3f380*/  LDL.LU.64 R42, [R1+0x3eb0] ;  /* 0x003eb000012a7983 */ /* 0x000ea20000300a00 */
[----:B------:R-:W-:-:S05]  /*3f390*/  IMAD.WIDE R44, R3, 0x4, R58 ;  /* 0x00000004032c7825 */ /* 0x000fca00078e023a */
[----:B------:R1:W-:Y:S02]  /*3f3a0*/  STL.64 [R1+0x1aa8], R44 ;  /* 0x001aa82c01007387 */ /* 0x0003e40000100a00 */
[C---:B-1----:R-:W-:Y:S02]  /*3f3b0*/  IMAD.WIDE R44, R3.reuse, 0x4, R234 ;  /* 0x00000004032c7825 */ /* 0x042fe400078e02ea */
[----:B------:R-:W4:Y:S04]  /*3f3c0*/  LDL.LU.64 R234, [R1+0x3ea8] ;  /* 0x003ea80001ea7983 */ /* 0x000f280000300a00 */
[----:B------:R1:W-:Y:S02]  /*3f3d0*/  STL.64 [R1+0x1c50], R46 ;  /* 0x001c502e01007387 */ /* 0x0003e40000100a00 */
[----:B-1----:R-:W-:-:S02]  /*3f3e0*/  IMAD.WIDE R46, R3, 0x4, R220 ;  /* 0x00000004032e7825 */ /* 0x002fc400078e02dc */
[----:B------:R-:W4:Y:S04]  /*3f3f0*/  LDL.LU.64 R220, [R1+0x3ea0] ;  /* 0x003ea00001dc7983 */ /* 0x000f280000300a00 */
[----:B------:R1:W-:Y:S02]  /*3f400*/  STL.64 [R1+0x1db0], R44 ;  /* 0x001db02c01007387 */ /* 0x0003e40000100a00 */
[C---:B-1----:R-:W-:Y:S02]  /*3f410*/  IMAD.WIDE R44, R3.reuse, 0x4, R206 ;  /* 0x00000004032c7825 */ /* 0x042fe400078e02ce */
[----:B------:R-:W4:Y:S04]  /*3f420*/  LDL.LU.64 R206, [R1+0x3e98] ;  /* 0x003e980001ce7983 */ /* 0x000f280000300a00 */
[----:B------:R1:W-:Y:S02]  /*3f430*/  STL.64 [R1+0x1ec8], R46 ;  /* 0x001ec82e01007387 */ /* 0x0003e40000100a00 */
[----:B-1----:R-:W-:-:S02]  /*3f440*/  IMAD.WIDE R46, R3, 0x4, R192 ;  /* 0x00000004032e7825 */ /* 0x002fc400078e02c0 */
[----:B------:R-:W4:Y:S04]  /*3f450*/  LDL.LU.64 R192, [R1+0x3e90] ;  /* 0x003e900001c07983 */ /* 0x000f280000300a00 */
[----:B------:R2:W-:Y:S04]  /*3f460*/  STL.64 [R1+0x1f98], R44 ;  /* 0x001f982c01007387 */ /* 0x0005e80000100a00 */
[----:B------:R-:W-:Y:S01]  /*3f470*/  STL.64 [R1+0x2028], R46 ;  /* 0x0020282e01007387 */ /* 0x000fe20000100a00 */
[----:B--2---:R-:W-:-:S04]  /*3f480*/  IMAD.WIDE R44, R3, 0x4, R42 ;  /* 0x00000004032c7825 */ /* 0x004fc800078e022a */
[C---:B---3--:R-:W-:Y:S01]  /*3f490*/  IMAD.WIDE R42, R3.reuse, 0x4, R4 ;  /* 0x00000004032a7825 */ /* 0x048fe200078e0204 */
[----:B------:R-:W-:Y:S03]  /*3f4a0*/  STL.64 [R1+0x2d0], R44 ;  /* 0x0002d02c01007387 */ /* 0x000fe60000100a00 */
[C---:B------:R-:W-:Y:S02]  /*3f4b0*/  IMAD.WIDE R4, R3.reuse, 0x4, R178 ;  /* 0x0000000403047825 */ /* 0x040fe400078e02b2 */
[----:B------:R-:W2:Y:S04]  /*3f4c0*/  LDL.LU.64 R178, [R1+0x3e88] ;  /* 0x003e880001b27983 */ /* 0x000ea80000300a00 */
[----:B------:R1:W-:Y:S02]  /*3f4d0*/  STL.64 [R1+0xcf0], R42 ;  /* 0x000cf02a01007387 */ /* 0x0003e40000100a00 */
[----:B-1----:R-:W-:-:S02]  /*3f4e0*/  IMAD.WIDE R42, R3, 0x4, R40 ;  /* 0x00000004032a7825 */ /* 0x002fc400078e0228 */
[----:B------:R-:W3:Y:S04]  /*3f4f0*/  LDL.LU.64 R40, [R1+0x3e80] ;  /* 0x003e800001287983 */ /* 0x000ee80000300a00 */
[----:B------:R1:W-:Y:S01]  /*3f500*/  STL.64 [R1+0x1a70], R4 ;  /* 0x001a700401007387 */ /* 0x0003e20000100a00 */
[----:B------:R-:W-:-:S04]  /*3f510*/  IMAD.WIDE R44, R3, 0x4, R122 ;  /* 0x00000004032c7825 */ /* 0x000fc800078e027a */
[C---:B-1----:R-:W-:Y:S02]  /*3f520*/  IMAD.WIDE R4, R3.reuse, 0x4, R164 ;  /* 0x0000000403047825 */ /* 0x042fe400078e02a4 */
[----:B------:R-:W2:Y:S04]  /*3f530*/  LDL.LU.64 R164, [R1+0x3e78] ;  /* 0x003e780001a47983 */ /* 0x000ea80000300a00 */
[----:B------:R1:W-:Y:S02]  /*3f540*/  STL.64 [R1+0x1c20], R42 ;  /* 0x001c202a01007387 */ /* 0x0003e40000100a00 */
[C---:B-1----:R-:W-:Y:S02]  /*3f550*/  IMAD.WIDE R42, R3.reuse, 0x4, R150 ;  /* 0x00000004032a7825 */ /* 0x042fe400078e0296 */
[----:B------:R-:W2:Y:S04]  /*3f560*/  LDL.LU.64 R150, [R1+0x3e70] ;  /* 0x003e700001967983 */ /* 0x000ea80000300a00 */
[----:B------:R1:W-:Y:S02]  /*3f570*/  STL.64 [R1+0x1d88], R4 ;  /* 0x001d880401007387 */ /* 0x0003e40000100a00 */
[----:B-1----:R-:W-:-:S02]  /*3f580*/  IMAD.WIDE R4, R3, 0x4, R136 ;  /* 0x0000000403047825 */ /* 0x002fc400078e0288 */
[----:B------:R-:W2:Y:S04]  /*3f590*/  LDL.LU.64 R136, [R1+0x3e68] ;  /* 0x003e680001887983 */ /* 0x000ea80000300a00 */
[----:B------:R-:W-:Y:S04]  /*3f5a0*/  STL.64 [R1+0x1ea8], R42 ;  /* 0x001ea82a01007387 */ /* 0x000fe80000100a00 */
[----:B------:R-:W2:Y:S04]  /*3f5b0*/  LDL.LU.64 R122, [R1+0x3e60] ;  /* 0x003e6000017a7983 */ /* 0x000ea80000300a00 */
[----:B------:R1:W-:Y:S04]  /*3f5c0*/  STL.64 [R1+0x1f80], R4 ;  /* 0x001f800401007387 */ /* 0x0003e80000100a00 */
[----:B------:R-:W-:Y:S01]  /*3f5d0*/  STL.64 [R1+0x2018], R44 ;  /* 0x0020182c01007387 */ /* 0x000fe20000100a00 */
[----:B-1----:R-:W-:-:S04]  /*3f5e0*/  IMAD.WIDE R4, R3, 0x4, R250 ;  /* 0x0000000403047825 */ /* 0x002fc800078e02fa */
[----:B---3--:R-:W-:-:S04]  /*3f5f0*/  IMAD.WIDE R42, R3, 0x4, R40 ;  /* 0x00000004032a7825 */ /* 0x008fc800078e0228 */
[C---:B------:R-:W-:Y:S01]  /*3f600*/  IMAD.WIDE R40, R3.reuse, 0x4, R108 ;  /* 0x0000000403287825 */ /* 0x040fe200078e026c */
[----:B------:R-:W-:Y:S04]  /*3f610*/  STL.64 [R1+0x2c8], R42 ;  /* 0x0002c82a01007387 */ /* 0x000fe80000100a00 */
[----:B------:R-:W3:Y:S04]  /*3f620*/  LDL.LU.64 R108, [R1+0x3e58] ;  /* 0x003e5800016c7983 */ /* 0x000ee80000300a00 */
        /* <DEDUP_REMOVED lines=13> */
[----:B-1----:R-:W-:-:S02]  /*3f700*/  IMAD.WIDE R4, R3, 0x4, R26 ;  /* 0x0000000403047825 */ /* 0x002fc400078e021a */
[----:B------:R-:W3:Y:S04]  /*3f710*/  LDL.LU.64 R26, [R1+0x3e30] ;  /* 0x003e3000011a7983 */ /* 0x000ee80000300a00 */
[----:B------:R-:W-:Y:S04]  /*3f720*/  STL.64 [R1+0x1f68], R40 ;  /* 0x001f682801007387 */ /* 0x000fe80000100a00 */
[----:B------:R1:W-:Y:S02]  /*3f730*/  STL.64 [R1+0x2000], R4 ;  /* 0x0020000401007387 */ /* 0x0003e40000100a00 */
[----:B-1----:R-:W-:-:S04]  /*3f740*/  IMAD.WIDE R4, R3, 0x4, R14 ;  /* 0x0000000403047825 */ /* 0x002fc800078e020e */
[----:B--2---:R-:W-:-:S04]  /*3f750*/  IMAD.WIDE R40, R3, 0x4, R38 ;  /* 0x0000000403287825 */ /* 0x004fc800078e0226 */
[C---:B------:R-:W-:Y:S01]  /*3f760*/  IMAD.WIDE R38, R3.reuse, 0x4, R248 ;  /* 0x0000000403267825 */ /* 0x040fe200078e02f8 */
[----:B------:R-:W-:Y:S04]  /*3f770*/  STL.64 [R1+0x2a0], R40 ;  /* 0x0002a02801007387 */ /* 0x000fe80000100a00 */
[----:B------:R-:W2:Y:S04]  /*3f780*/  LDL.LU.64 R14, [R1+0x3e28] ;  /* 0x003e2800010e7983 */ /* 0x000ea80000300a00 */
        /* <DEDUP_REMOVED lines=15> */
[----:B------:R2:W-:Y:S04]  /*3f880*/  STL.64 [R1+0x1f50], R4 ;  /* 0x001f500401007387 */ /* 0x0005e80000100a00 */
[----:B------:R-:W-:Y:S01]  /*3f890*/  STL.64 [R1+0x1ff0], R38 ;  /* 0x001ff02601007387 */ /* 0x000fe20000100a00 */
[----:B--2---:R-:W-:-:S04]  /*3f8a0*/  IMAD.WIDE R4, R3, 0x4, R36 ;  /* 0x0000000403047825 */ /* 0x004fc800078e0224 */
[C---:B------:R-:W-:Y:S02]  /*3f8b0*/  IMAD.WIDE R36, R3.reuse, 0x4, R14 ;  /* 0x0000000403247825 */ /* 0x040fe400078e020e */
[----:B------:R-:W2:Y:S04]  /*3f8c0*/  LDL.LU.64 R14, [R1+0x3df8] ;  /* 0x003df800010e7983 */ /* 0x000ea80000300a00 */
[----:B------:R4:W-:Y:S02]  /*3f8d0*/  STL.64 [R1+0x298], R4 ;  /* 0x0002980401007387 */ /* 0x0009e40000100a00 */
[C---:B----4-:R-:W-:Y:S02]  /*3f8e0*/  IMAD.WIDE R4, R3.reuse, 0x4, R16 ;  /* 0x0000000403047825 */ /* 0x050fe400078e0210 */
[----:B------:R-:W4:Y:S04]  /*3f8f0*/  LDL.LU.64 R16, [R1+0x3df0] ;  /* 0x003df00001107983 */ /* 0x000f280000300a00 */
[----:B------:R1:W-:Y:S02]  /*3f900*/  STL.64 [R1+0xc08], R36 ;  /* 0x000c082401007387 */ /* 0x0003e40000100a00 */
[----:B-1----:R-:W-:-:S02]  /*3f910*/  IMAD.WIDE R36, R3, 0x4, R34 ;  /* 0x0000000403247825 */ /* 0x002fc400078e0222 */
[----:B------:R-:W2:Y:S04]  /*3f920*/  LDL.LU.64 R34, [R1+0x3de8] ;  /* 0x003de80001227983 */ /* 0x000ea80000300a00 */
        /* <DEDUP_REMOVED lines=14> */
[----:B---3--:R-:W-:-:S03]  /*3fa10*/  IMAD.WIDE R4, R3, 0x4, R26 ;  /* 0x0000000403047825 */ /* 0x008fc600078e021a */
[----:B------:R-:W3:Y:S01]  /*3fa20*/  LDL.LU.64 R26, [R1+0x3dc0] ;  /* 0x003dc000011a7983 */ /* 0x000ee20000300a00 */
[----:B--2---:R-:W-:-:S05]  /*3fa30*/  IMAD.WIDE R34, R3, 0x4, R34 ;  /* 0x0000000403227825 */ /* 0x004fca00078e0222 */
[----:B------:R1:W-:Y:S02]  /*3fa40*/  STL.64 [R1+0x270], R34 ;  /* 0x0002702201007387 */ /* 0x0003e40000100a00 */
[C---:B-1----:R-:W-:Y:S02]  /*3fa50*/  IMAD.WIDE R34, R3.reuse, 0x4, R32 ;  /* 0x0000000403227825 */ /* 0x042fe400078e0220 */
[----:B------:R-:W2:Y:S04]  /*3fa60*/  LDL.LU.64 R32, [R1+0x3db8] ;  /* 0x003db80001207983 */ /* 0x000ea80000300a00 */
[----:B------:R1:W-:Y:S02]  /*3fa70*/  STL.64 [R1+0x2f0], R4 ;  /* 0x0002f00401007387 */ /* 0x0003e40000100a00 */
[----:B-1----:R-:W-:-:S02]  /*3fa80*/  IMAD.WIDE R4, R3, 0x4, R28 ;  /* 0x0000000403047825 */ /* 0x002fc400078e021c */
[----:B------:R-:W3:Y:S04]  /*3fa90*/  LDL.LU.64 R28, [R1+0x3db0] ;  /* 0x003db000011c7983 */ /* 0x000ee80000300a00 */
[----:B------:R1:W-:Y:S02]  /*3faa0*/  STL.64 [R1+0x19a0], R34 ;  /* 0x0019a02201007387 */ /* 0x0003e40000100a00 */
[C---:B-1----:R-:W-:Y:S02]  /*3fab0*/  IMAD.WIDE R34, R3.reuse, 0x4, R30 ;  /* 0x0000000403227825 */ /* 0x042fe400078e021e */
[----:B------:R-:W3:Y:S04]  /*3fac0*/  LDL.LU.64 R30, [R1+0x3da8] ;  /* 0x003da800011e7983 */ /* 0x000ee80000300a00 */
[----:B------:R1:W-:Y:S01]  /*3fad0*/  STL.64 [R1+0x1b60], R4 ;  /* 0x001b600401007387 */ /* 0x0003e20000100a00 */
[----:B------:R-:W-:-:S03]  /*3fae0*/  IMAD.WIDE R36, R3, 0x4, R62 ;  /* 0x0000000403247825 */ /* 0x000fc600078e023e */
[----:B------:R4:W-:Y:S01]  /*3faf0*/  STL.64 [R1+0x1ce8], R34 ;  /* 0x001ce82201007387 */ /* 0x0009e20000100a00 */
[----:B-1----:R-:W-:-:S04]  /*3fb00*/  IMAD.WIDE R4, R3, 0x4, R60 ;  /* 0x0000000403047825 */ /* 0x002fc800078e023c */
[C---:B----4-:R-:W-:Y:S01]  /*3fb10*/  IMAD.WIDE R34, R3.reuse, 0x4, R64 ;  /* 0x0000000403227825 */ /* 0x050fe200078e0240 */
[----:B------:R-:W-:Y:S04]  /*3fb20*/  STL.64 [R1+0x1e28], R4 ;  /* 0x001e280401007387 */ /* 0x000fe80000100a00 */
[----:B------:R-:W-:Y:S04]  /*3fb30*/  STL.64 [R1+0x1f20], R36 ;  /* 0x001f202401007387 */ /* 0x000fe80000100a00 */
[----:B------:R1:W-:Y:S02]  /*3fb40*/  STL.64 [R1+0x1fd0], R34 ;  /* 0x001fd02201007387 */ /* 0x0003e40000100a00 */
[----:B-1----:R-:W-:-:S04]  /*3fb50*/  IMAD.WIDE R34, R3, 0x4, R68 ;  /* 0x0000000403227825 */ /* 0x002fc800078e0244 */
[----:B------:R-:W-:-:S04]  /*3fb60*/  IMAD.WIDE R18, R3, 0x4, R18 ;  /* 0x0000000403127825 */ /* 0x000fc800078e0212 */
[----:B------:R-:W-:-:S04]  /*3fb70*/  IMAD.WIDE R16, R3, 0x4, R16 ;  /* 0x0000000403107825 */ /* 0x000fc800078e0210 */
[----:B--2---:R-:W-:-:S04]  /*3fb80*/  IMAD.WIDE R4, R3, 0x4, R32 ;  /* 0x0000000403047825 */ /* 0x004fc800078e0220 */
[C---:B------:R-:W-:Y:S01]  /*3fb90*/  IMAD.WIDE R32, R3.reuse, 0x4, R66 ;  /* 0x0000000403207825 */ /* 0x040fe200078e0242 */
[----:B------:R1:W-:Y:S04]  /*3fba0*/  STL.64 [R1+0x268], R4 ;  /* 0x0002680401007387 */ /* 0x0003e80000100a00 */
[----:B------:R2:W-:Y:S04]  /*3fbb0*/  STL.64 [R1+0x2c0], R32 ;  /* 0x0002c02001007387 */ /* 0x0005e80000100a00 */
[----:B------:R4:W-:Y:S01]  /*3fbc0*/  STL.64 [R1+0x1970], R34 ;  /* 0x0019702201007387 */ /* 0x0009e20000100a00 */
[----:B-1----:R-:W-:-:S04]  /*3fbd0*/  IMAD.WIDE R4, R3, 0x4, R70 ;  /* 0x0000000403047825 */ /* 0x002fc800078e0246 */
[C---:B--2---:R-:W-:Y:S01]  /*3fbe0*/  IMAD.WIDE R32, R3.reuse, 0x4, R72 ;  /* 0x0000000403207825 */ /* 0x044fe200078e0248 */
[----:B------:R1:W-:Y:S03]  /*3fbf0*/  STL.64 [R1+0x1b30], R4 ;  /* 0x001b300401007387 */ /* 0x0003e60000100a00 */
[C---:B----4-:R-:W-:Y:S01]  /*3fc00*/  IMAD.WIDE R34, R3.reuse, 0x4, R74 ;  /* 0x0000000403227825 */ /* 0x050fe200078e024a */
[----:B------:R2:W-:Y:S04]  /*3fc10*/  STL.64 [R1+0x1cc0], R32 ;  /* 0x001cc02001007387 */ /* 0x0005e80000100a00 */
[----:B------:R-:W-:Y:S01]  /*3fc20*/  STL.64 [R1+0x1e08], R34 ;  /* 0x001e082201007387 */ /* 0x000fe20000100a00 */
[----:B-1----:R-:W-:-:S04]  /*3fc30*/  IMAD.WIDE R4, R3, 0x4, R76 ;  /* 0x0000000403047825 */ /* 0x002fc800078e024c */
[C---:B--2---:R-:W-:Y:S01]  /*3fc40*/  IMAD.WIDE R32, R3.reuse, 0x4, R78 ;  /* 0x0000000403207825 */ /* 0x044fe200078e024e */
[----:B------:R1:W-:Y:S03]  /*3fc50*/  STL.64 [R1+0x1f08], R4 ;  /* 0x001f080401007387 */ /* 0x0003e60000100a00 */
[C---:B---3--:R-:W-:Y:S01]  /*3fc60*/  IMAD.WIDE R30, R3.reuse, 0x4, R30 ;  /* 0x00000004031e7825 */ /* 0x048fe200078e021e */
[----:B------:R2:W-:Y:S04]  /*3fc70*/  STL.64 [R1+0x1fc0], R32 ;  /* 0x001fc02001007387 */ /* 0x0005e80000100a00 */
[----:B------:R3:W-:Y:S01]  /*3fc80*/  STL.64 [R1+0x260], R30 ;  /* 0x0002601e01007387 */ /* 0x0007e20000100a00 */
        /* <DEDUP_REMOVED lines=10> */
[----:B------:R-:W-:Y:S03]  /*3fd30*/  STL.64 [R1+0x1de8], R32 ;  /* 0x001de82001007387 */ /* 0x000fe60000100a00 */
[C---:B------:R-:W-:Y:S01]  /*3fd40*/  IMAD.WIDE R28, R3.reuse, 0x4, R28 ;  /* 0x00000004031c7825 */ /* 0x040fe200078e021c */
[----:B------:R2:W-:Y:S03]  /*3fd50*/  STL.64 [R1+0x1ef0], R30 ;  /* 0x001ef01e01007387 */ /* 0x0005e60000100a00 */
[----:B-1----:R-:W-:-:S05]  /*3fd60*/  IMAD.WIDE R4, R3, 0x4, R92 ;  /* 0x0000000403047825 */ /* 0x002fca00078e025c */
[----:B------:R1:W-:Y:S01]  /*3fd70*/  STL.64 [R1+0x1fb0], R4 ;  /* 0x001fb00401007387 */ /* 0x0003e20000100a00 */
[----:B--2---:R-:W-:-:S03]  /*3fd80*/  IMAD.WIDE R30, R3, 0x4, R94 ;  /* 0x00000004031e7825 */ /* 0x004fc600078e025e */
        /* <DEDUP_REMOVED lines=13> */
[----:B------:R-:W-:Y:S01]  /*3fe60*/  STL.64 [R1+0x1fa0], R30 ;  /* 0x001fa01e01007387 */ /* 0x000fe20000100a00 */
[----:B-1----:R-:W-:-:S04]  /*3fe70*/  IMAD.WIDE R4, R3, 0x4, R26 ;  /* 0x0000000403047825 */ /* 0x002fc800078e021a */
[C---:B--2---:R-:W-:Y:S01]  /*3fe80*/  IMAD.WIDE R28, R3.reuse, 0x4, R108 ;  /* 0x00000004031c7825 */ /* 0x044fe200078e026c */
[----:B------:R1:W-:Y:S03]  /*3fe90*/  STL.64 [R1+0x248], R4 ;  /* 0x0002480401007387 */ /* 0x0003e60000100a00 */
[C---:B------:R-:W-:Y:S01]  /*3fea0*/  IMAD.WIDE R26, R3.reuse, 0x4, R110 ;  /* 0x00000004031a7825 */ /* 0x040fe200078e026e */
        /* <DEDUP_REMOVED lines=42> */
[----:B------:R-:W-:Y:S04]  /*40150*/  STL.64 [R1+0x1e80], R24 ;  /* 0x001e801801007387 */ /* 0x000fe80000100a00 */
[----:B------:R2:W-:Y:S01]  /*40160*/  STL.64 [R1+0x1f60], R22 ;  /* 0x001f601601007387 */ /* 0x0005e20000100a00 */
[----:B-1----:R-:W-:-:S04]  /*40170*/  IMAD.WIDE R4, R3, 0x4, R20 ;  /* 0x0000000403047825 */ /* 0x002fc800078e0214 */
[C---:B------:R-:W-:Y:S01]  /*40180*/  IMAD.WIDE R20, R3.reuse, 0x4, R150 ;  /* 0x0000000403147825 */ /* 0x040fe200078e0296 */
[----:B------:R1:W-:Y:S03]  /*40190*/  STL.64 [R1+0x1e8], R4 ;  /* 0x0001e80401007387 */ /* 0x0003e60000100a00 */
[C---:B--2---:R-:W-:Y:S01]  /*401a0*/  IMAD.WIDE R22, R3.reuse, 0x4, R152 ;  /* 0x0000000403167825 */ /* 0x044fe200078e0298 */
        /* <DEDUP_REMOVED lines=10> */
[----:B------:R1:W-:Y:S04]  /*40250*/  STL.64 [R1+0x1e60], R4 ;  /* 0x001e600401007387 */ /* 0x0003e80000100a00 */
        /* <DEDUP_REMOVED lines=78> */
[----:B------:R-:W2:Y:S01]  /*40740*/  LDL.LU.64 R70, [R1+0x2f8] ;  /* 0x0002f80001467983 */ /* 0x000ea20000300a00 */
[----:B-1----:R-:W-:-:S03]  /*40750*/  IMAD.WIDE R4, R3, 0x4, R8 ;  /* 0x0000000403047825 */ /* 0x002fc600078e0208 */
[----:B------:R-:W-:Y:S04]  /*40760*/  STL.64 [R1+0x1ed0], R10 ;  /* 0x001ed00a01007387 */ /* 0x000fe80000100a00 */
[----:B------:R-:W3:Y:S04]  /*40770*/  LDL.LU.64 R68, [R1+0x300] ;  /* 0x0003000001447983 */ /* 0x000ee80000300a00 */
[----:B------:R1:W-:Y:S04]  /*40780*/  STL.64 [R1+0x130], R4 ;  /* 0x0001300401007387 */ /* 0x0003e80000100a00 */
[----:B------:R-:W4:Y:S04]  /*40790*/  LDL.LU.64 R66, [R1+0x330] ;  /* 0x0003300001427983 */ /* 0x000f280000300a00 */
[----:B------:R-:W4:Y:S04]  /*407a0*/  LDL.LU.64 R248, [R1+0x328] ;  /* 0x0003280001f87983 */ /* 0x000f280000300a00 */
[----:B------:R-:W4:Y:S01]  /*407b0*/  LDL.LU.64 R56, [R1+0x320] ;  /* 0x0003200001387983 */ /* 0x000f220000300a00 */
[----:B-1----:R-:W-:-:S05]  /*407c0*/  IMAD.WIDE R4, R3, 0x4, R234 ;  /* 0x0000000403047825 */ /* 0x002fca00078e02ea */
[----:B------:R1:W-:Y:S04]  /*407d0*/  STL.64 [R1+0x118], R4 ;  /* 0x0001180401007387 */ /* 0x0003e80000100a00 */
[----:B------:R-:W4:Y:S01]  /*407e0*/  LDL.LU.64 R58, [R1+0x318] ;  /* 0x00031800013a7983 */ /* 0x000f220000300a00 */
[----:B------:R-:W-:-:S05]  /*407f0*/  IMAD.WIDE R8, R3, 0x4, R236 ;  /* 0x0000000403087825 */ /* 0x000fca00078e02ec */
[----:B------:R-:W-:Y:S01]  /*40800*/  STL.64 [R1+0x1c8], R8 ;  /* 0x0001c80801007387 */ /* 0x000fe20000100a00 */
[----:B-1----:R-:W-:-:S03]  /*40810*/  IMAD.WIDE R4, R3, 0x4, R238 ;  /* 0x0000000403047825 */ /* 0x002fc600078e02ee */
[----:B------:R-:W4:Y:S04]  /*40820*/  LDL.LU.64 R32, [R1+0x310] ;  /* 0x0003100001207983 */ /* 0x000f280000300a00 */
[----:B------:R-:W4:Y:S04]  /*40830*/  LDL.LU.64 R64, [R1+0x308] ;  /* 0x0003080001407983 */ /* 0x000f280000300a00 */
[----:B------:R1:W-:Y:S04]  /*40840*/  STL.64 [R1+0x18d8], R4 ;  /* 0x0018d80401007387 */ /* 0x0003e80000100a00 */
[----:B------:R-:W4:Y:S04]  /*40850*/  LDL.LU.64 R62, [R1+0x338] ;  /* 0x00033800013e7983 */ /* 0x000f280000300a00 */
[----:B------:R-:W4:Y:S04]  /*40860*/  LDL.LU.64 R60, [R1+0x340] ;  /* 0x00034000013c7983 */ /* 0x000f280000300a00 */
[----:B------:R-:W4:Y:S01]  /*40870*/  LDL.LU.64 R34, [R1+0x370] ;  /* 0x0003700001227983 */ /* 0x000f220000300a00 */
[----:B-1----:R-:W-:-:S03]  /*40880*/  IMAD.WIDE R4, R3, 0x4, R240 ;  /* 0x0000000403047825 */ /* 0x002fc600078e02f0 */
[----:B------:R-:W4:Y:S04]  /*40890*/  LDL.LU.64 R36, [R1+0x368] ;  /* 0x0003680001247983 */ /* 0x000f280000300a00 */
[----:B------:R-:W4:Y:S04]  /*408a0*/  LDL.LU.64 R250, [R1+0x360] ;  /* 0x0003600001fa7983 */ /* 0x000f280000300a00 */
[----:B------:R-:W4:Y:S04]  /*408b0*/  LDL.LU.64 R38, [R1+0x358] ;  /* 0x0003580001267983 */ /* 0x000f280000300a00 */
[----:B------:R-:W4:Y:S04]  /*408c0*/  LDL.LU.64 R40, [R1+0x350] ;  /* 0x0003500001287983 */ /* 0x000f280000300a00 */
[----:B------:R1:W-:Y:S01]  /*408d0*/  STL.64 [R1+0x1a98], R4 ;  /* 0x001a980401007387 */ /* 0x0003e20000100a00 */
[----:B------:R-:W-:-:S03]  /*408e0*/  IMAD.WIDE R8, R3, 0x4, R242 ;  /* 0x0000000403087825 */ /* 0x000fc600078e02f2 */
[----:B-1----:R-:W4:Y:S04]  /*408f0*/  LDL.LU.64 R4, [R1+0x348] ;  /* 0x0003480001047983 */ /* 0x002f280000300a00 */
[----:B------:R-:W4:Y:S04]  /*40900*/  LDL.LU.64 R42, [R1+0x378] ;  /* 0x00037800012a7983 */ /* 0x000f280000300a00 */
[----:B------:R-:W4:Y:S04]  /*40910*/  LDL.LU.64 R44, [R1+0x380] ;  /* 0x00038000012c7983 */ /* 0x000f280000300a00 */
[----:B------:R1:W-:Y:S04]  /*40920*/  STL.64 [R1+0x1c40], R8 ;  /* 0x001c400801007387 */ /* 0x0003e80000100a00 */
[----:B------:R-:W4:Y:S04]  /*40930*/  LDL.LU.64 R46, [R1+0x3b0] ;  /* 0x0003b000012e7983 */ /* 0x000f280000300a00 */
[----:B------:R-:W4:Y:S01]  /*40940*/  LDL.LU.64 R48, [R1+0x3a8] ;  /* 0x0003a80001307983 */ /* 0x000f220000300a00 */
[----:B------:R-:W-:-:S03]  /*40950*/  IMAD.WIDE R10, R3, 0x4, R244 ;  /* 0x00000004030a7825 */ /* 0x000fc600078e02f4 */
[----:B------:R-:W4:Y:S04]  /*40960*/  LDL.LU.64 R50, [R1+0x3a0] ;  /* 0x0003a00001327983 */ /* 0x000f280000300a00 */
[----:B------:R-:W4:Y:S01]  /*40970*/  LDL.LU.64 R52, [R1+0x398] ;  /* 0x0003980001347983 */ /* 0x000f220000300a00 */
[----:B-1----:R-:W-:-:S03]  /*40980*/  IMAD.WIDE R8, R3, 0x4, R246 ;  /* 0x0000000403087825 */ /* 0x002fc600078e02f6 */
[----:B------:R-:W-:Y:S04]  /*40990*/  STL.64 [R1+0x1da0], R10 ;  /* 0x001da00a01007387 */ /* 0x000fe80000100a00 */
[----:B------:R-:W4:Y:S01]  /*409a0*/  LDL.LU.64 R54, [R1+0x390] ;  /* 0x0003900001367983 */ /* 0x000f220000300a00 */
[----:B------:R-:W-:-:S03]  /*409b0*/  IMAD.WIDE R6, R3, 0x4, R6 ;  /* 0x0000000403067825 */ /* 0x000fc600078e0206 */
[----:B------:R2:W-:Y:S04]  /*409c0*/  STL.64 [R1+0x1eb8], R8 ;  /* 0x001eb80801007387 */ /* 0x0005e80000100a00 */
[----:B------:R4:W-:Y:S01]  /*409d0*/  STL.64 [R1+0x108], R6 ;  /* 0x0001080601007387 */ /* 0x0009e20000100a00 */
[----:B--2---:R-:W-:-:S05]  /*409e0*/  IMAD.WIDE R8, R3, 0x4, R70 ;  /* 0x0000000403087825 */ /* 0x004fca00078e0246 */
[----:B------:R1:W-:Y:S01]  /*409f0*/  STL.64 [R1+0x100], R8 ;  /* 0x0001000801007387 */ /* 0x0003e20000100a00 */
[----:B---3--:R-:W-:-:S05]  /*40a00*/  IMAD.WIDE R10, R3, 0x4, R68 ;  /* 0x00000004030a7825 */ /* 0x008fca00078e0244 */
[----:B------:R-:W-:Y:S01]  /*40a10*/  STL.64 [R1+0xf8], R10 ;  /* 0x0000f80a01007387 */ /* 0x000fe20000100a00 */
[----:B----4-:R-:W-:-:S04]  /*40a20*/  IMAD.WIDE R6, R3, 0x4, R66 ;  /* 0x0000000403067825 */ /* 0x010fc800078e0242 */
[C---:B-1----:R-:W-:Y:S02]  /*40a30*/  IMAD.WIDE R8, R3.reuse, 0x4, R248 ;  /* 0x0000000403087825 */ /* 0x042fe400078e02f8 */
[----:B------:R-:W2:Y:S04]  /*40a40*/  LDL.LU.64 R248, [R1+0x388] ;  /* 0x0003880001f87983 */ /* 0x000ea80000300a00 */
[----:B------:R1:W-:Y:S04]  /*40a50*/  STL.64 [R1+0x330], R6 ;  /* 0x0003300601007387 */ /* 0x0003e80000100a00 */
[----:B------:R3:W-:Y:S01]  /*40a60*/  STL.64 [R1+0x1a60], R8 ;  /* 0x001a600801007387 */ /* 0x0007e20000100a00 */
[----:B-1----:R-:W-:-:S03]  /*40a70*/  IMAD.WIDE R6, R3, 0x4, R56 ;  /* 0x0000000403067825 */ /* 0x002fc600078e0238 */
[----:B------:R-:W4:Y:S01]  /*40a80*/  LDL.LU.64 R56, [R1+0x3b8] ;  /* 0x0003b80001387983 */ /* 0x000f220000300a00 */
[----:B---3--:R-:W-:-:S03]  /*40a90*/  IMAD.WIDE R8, R3, 0x4, R58 ;  /* 0x0000000403087825 */ /* 0x008fc600078e023a */
[----:B------:R1:W-:Y:S04]  /*40aa0*/  STL.64 [R1+0x1c10], R6 ;  /* 0x001c100601007387 */ /* 0x0003e80000100a00 */
[----:B------:R-:W3:Y:S01]  /*40ab0*/  LDL.LU.64 R58, [R1+0x3c0] ;  /* 0x0003c000013a7983 */ /* 0x000ee20000300a00 */
[----:B------:R-:W-:-:S03]  /*40ac0*/  IMAD.WIDE R10, R3, 0x4, R64 ;  /* 0x00000004030a7825 */ /* 0x000fc600078e0240 */
[----:B------:R1:W-:Y:S02]  /*40ad0*/  STL.64 [R1+0x1d78], R8 ;  /* 0x001d780801007387 */ /* 0x0003e40000100a00 */
[----:B-1----:R-:W-:-:S05]  /*40ae0*/  IMAD.WIDE R6, R3, 0x4, R32 ;  /* 0x0000000403067825 */ /* 0x002fca00078e0220 */
[----:B------:R1:W-:Y:S01]  /*40af0*/  STL.64 [R1+0x1e98], R6 ;  /* 0x001e980601007387 */ /* 0x0003e20000100a00 */
[----:B------:R-:W-:-:S03]  /*40b00*/  IMAD.WIDE R8, R3, 0x4, R62 ;  /* 0x0000000403087825 */ /* 0x000fc600078e023e */
[----:B------:R1:W-:Y:S04]  /*40b10*/  STL.64 [R1+0xf0], R10 ;  /* 0x0000f00a01007387 */ /* 0x0003e80000100a00 */
[----:B------:R1:W-:Y:S02]  /*40b20*/  STL.64 [R1+0xe8], R8 ;  /* 0x0000e80801007387 */ /* 0x0003e40000100a00 */
[----:B-1----:R-:W-:-:S04]  /*40b30*/  IMAD.WIDE R6, R3, 0x4, R60 ;  /* 0x0000000403067825 */ /* 0x002fc800078e023c */
[C---:B------:R-:W-:Y:S01]  /*40b40*/  IMAD.WIDE R10, R3.reuse, 0x4, R34 ;  /* 0x00000004030a7825 */ /* 0x040fe200078e0222 */
[----:B------:R1:W-:Y:S03]  /*40b50*/  STL.64 [R1+0xe0], R6 ;  /* 0x0000e00601007387 */ /* 0x0003e60000100a00 */
[C---:B------:R-:W-:Y:S01]  /*40b60*/  IMAD.WIDE R8, R3.reuse, 0x4, R36 ;  /* 0x0000000403087825 */ /* 0x040fe200078e0224 */
[----:B------:R1:W-:Y:S03]  /*40b70*/  STL.64 [R1+0x308], R10 ;  /* 0x0003080a01007387 */ /* 0x0003e60000100a00 */
[C---:B-1----:R-:W-:Y:S02]  /*40b80*/  IMAD.WIDE R6, R3.reuse, 0x4, R250 ;  /* 0x0000000403067825 */ /* 0x042fe400078e02fa */
[----:B------:R-:W3:Y:S02]  /*40b90*/  LDL.LU.64 R250, [R1+0x3f0] ;  /* 0x0003f00001fa7983 */ /* 0x000ee40000300a00 */
[----:B------:R-:W-:-:S02]  /*40ba0*/  IMAD.WIDE R10, R3, 0x4, R38 ;  /* 0x00000004030a7825 */ /* 0x000fc400078e0226 */
[----:B------:R1:W-:Y:S04]  /*40bb0*/  STL.64 [R1+0x340], R8 ;  /* 0x0003400801007387 */ /* 0x0003e80000100a00 */
[----:B------:R1:W-:Y:S04]  /*40bc0*/  STL.64 [R1+0x1be0], R6 ;  /* 0x001be00601007387 */ /* 0x0003e80000100a00 */
[----:B------:R1:W-:Y:S02]  /*40bd0*/  STL.64 [R1+0x1d50], R10 ;  /* 0x001d500a01007387 */ /* 0x0003e40000100a00 */
[----:B-1----:R-:W-:-:S04]  /*40be0*/  IMAD.WIDE R8, R3, 0x4, R40 ;  /* 0x0000000403087825 */ /* 0x002fc800078e0228 */
[C---:B------:R-:W-:Y:S02]  /*40bf0*/  IMAD.WIDE R6, R3.reuse, 0x4, R4 ;  /* 0x0000000403067825 */ /* 0x040fe400078e0204 */
[----:B------:R-:W3:Y:S04]  /*40c00*/  LDL.LU.64 R4, [R1+0x3e8] ;  /* 0x0003e80001047983 */ /* 0x000ee80000300a00 */
[----:B------:R1:W-:Y:S04]  /*40c10*/  STL.64 [R1+0x1e78], R8 ;  /* 0x001e780801007387 */ /* 0x0003e80000100a00 */
[----:B------:R1:W-:Y:S01]  /*40c20*/  STL.64 [R1+0xd8], R6 ;  /* 0x0000d80601007387 */ /* 0x0003e20000100a00 */
[----:B------:R-:W-:-:S04]  /*40c30*/  IMAD.WIDE R10, R3, 0x4, R46 ;  /* 0x00000004030a7825 */ /* 0x000fc800078e022e */
[----:B-1----:R-:W-:-:S04]  /*40c40*/  IMAD.WIDE R8, R3, 0x4, R42 ;  /* 0x0000000403087825 */ /* 0x002fc800078e022a */
[C---:B------:R-:W-:Y:S01]  /*40c50*/  IMAD.WIDE R6, R3.reuse, 0x4, R44 ;  /* 0x0000000403067825 */ /* 0x040fe200078e022c */
[----:B------:R1:W-:Y:S04]  /*40c60*/  STL.64 [R1+0xd0], R8 ;  /* 0x0000d00801007387 */ /* 0x0003e80000100a00 */
[----:B------:R1:W-:Y:S04]  /*40c70*/  STL.64 [R1+0xc8], R6 ;  /* 0x0000c80601007387 */ /* 0x0003e80000100a00 */
[----:B------:R-:W-:Y:S01]  /*40c80*/  STL.64 [R1+0x300], R10 ;  /* 0x0003000a01007387 */ /* 0x000fe20000100a00 */
[----:B-1----:R-:W-:-:S04]  /*40c90*/  IMAD.WIDE R8, R3, 0x4, R48 ;  /* 0x0000000403087825 */ /* 0x002fc800078e0230 */
[C---:B------:R-:W-:Y:S02]  /*40ca0*/  IMAD.WIDE R6, R3.reuse, 0x4, R50 ;  /* 0x0000000403067825 */ /* 0x040fe400078e0232 */
[----:B------:R-:W3:Y:S04]  /*40cb0*/  LDL.LU.64 R50, [R1+0x3e0] ;  /* 0x0003e00001327983 */ /* 0x000ee80000300a00 */
[----:B------:R1:W-:Y:S04]  /*40cc0*/  STL.64 [R1+0x338], R8 ;  /* 0x0003380801007387 */ /* 0x0003e80000100a00 */
[----:B------:R1:W-:Y:S02]  /*40cd0*/  STL.64 [R1+0x1bb0], R6 ;  /* 0x001bb00601007387 */ /* 0x0003e40000100a00 */
[----:B-1----:R-:W-:-:S02]  /*40ce0*/  IMAD.WIDE R8, R3, 0x4, R52 ;  /* 0x0000000403087825 */ /* 0x002fc400078e0234 */
[----:B------:R-:W3:Y:S02]  /*40cf0*/  LDL.LU.64 R52, [R1+0x3d8] ;  /* 0x0003d80001347983 */ /* 0x000ee40000300a00 */
[C---:B------:R-:W-:Y:S02]  /*40d00*/  IMAD.WIDE R6, R3.reuse, 0x4, R54 ;  /* 0x0000000403067825 */ /* 0x040fe400078e0236 */
[----:B------:R-:W-:Y:S04]  /*40d10*/  STL.64 [R1+0x1d28], R8 ;  /* 0x001d280801007387 */ /* 0x000fe80000100a00 */
[----:B------:R-:W3:Y:S04]  /*40d20*/  LDL.LU.64 R72, [R1+0x3d0] ;  /* 0x0003d00001487983 */ /* 0x000ee80000300a00 */
[----:B------:R-:W3:Y:S04]  /*40d30*/  LDL.LU.64 R70, [R1+0x3c8] ;  /* 0x0003c80001467983 */ /* 0x000ee80000300a00 */
[----:B------:R2:W-:Y:S04]  /*40d40*/  STL.64 [R1+0x1e58], R6 ;  /* 0x001e580601007387 */ /* 0x0005e80000100a00 */
[----:B------:R-:W3:Y:S04]  /*40d50*/  LDL.LU.64 R68, [R1+0x3f8] ;  /* 0x0003f80001447983 */ /* 0x000ee80000300a00 */
[----:B------:R-:W3:Y:S04]  /*40d60*/  LDL.LU.64 R66, [R1+0x400] ;  /* 0x0004000001427983 */ /* 0x000ee80000300a00 */
[----:B------:R-:W3:Y:S01]  /*40d70*/  LDL.LU.64 R54, [R1+0x430] ;  /* 0x0004300001367983 */ /* 0x000ee20000300a00 */
[----:B--2---:R-:W-:-:S03]  /*40d80*/  IMAD.WIDE R6, R3, 0x4, R248 ;  /* 0x0000000403067825 */ /* 0x004fc600078e02f8 */
[----:B------:R-:W2:Y:S04]  /*40d90*/  LDL.LU.64 R248, [R1+0x428] ;  /* 0x0004280001f87983 */ /* 0x000ea80000300a00 */
[----:B------:R3:W-:Y:S01]  /*40da0*/  STL.64 [R1+0xc0], R6 ;  /* 0x0000c00601007387 */ /* 0x0007e20000100a00 */
[----:B----4-:R-:W-:-:S03]  /*40db0*/  IMAD.WIDE R8, R3, 0x4, R56 ;  /* 0x0000000403087825 */ /* 0x010fc600078e0238 */
[----:B------:R-:W4:Y:S04]  /*40dc0*/  LDL.LU.64 R56, [R1+0x420] ;  /* 0x0004200001387983 */ /* 0x000f280000300a00 */
[----:B------:R-:W-:Y:S01]  /*40dd0*/  STL.64 [R1+0xb8], R8 ;  /* 0x0000b80801007387 */ /* 0x000fe20000100a00 */
[----:B---3--:R-:W-:-:S03]  /*40de0*/  IMAD.WIDE R6, R3, 0x4, R58 ;  /* 0x0000000403067825 */ /* 0x008fc600078e023a */
[----:B------:R-:W3:Y:S04]  /*40df0*/  LDL.LU.64 R32, [R1+0x418] ;  /* 0x0004180001207983 */ /* 0x000ee80000300a00 */
[----:B------:R-:W3:Y:S04]  /*40e00*/  LDL.LU.64 R64, [R1+0x410] ;  /* 0x0004100001407983 */ /* 0x000ee80000300a00 */
[----:B------:R1:W-:Y:S04]  /*40e10*/  STL.64 [R1+0xb0], R6 ;  /* 0x0000b00601007387 */ /* 0x0003e80000100a00 */
[----:B------:R-:W3:Y:S04]  /*40e20*/  LDL.LU.64 R62, [R1+0x408] ;  /* 0x00040800013e7983 */ /* 0x000ee80000300a00 */
[----:B------:R-:W3:Y:S04]  /*40e30*/  LDL.LU.64 R60, [R1+0x438] ;  /* 0x00043800013c7983 */ /* 0x000ee80000300a00 */
[----:B------:R-:W3:Y:S04]  /*40e40*/  LDL.LU.64 R34, [R1+0x440] ;  /* 0x0004400001227983 */ /* 0x000ee80000300a00 */
[----:B------:R-:W3:Y:S04]  /*40e50*/  LDL.LU.64 R36, [R1+0x470] ;  /* 0x0004700001247983 */ /* 0x000ee80000300a00 */
[----:B------:R-:W3:Y:S04]  /*40e60*/  LDL.LU.64 R58, [R1+0x468] ;  /* 0x00046800013a7983 */ /* 0x000ee80000300a00 */
[----:B------:R-:W3:Y:S04]  /*40e70*/  LDL.LU.64 R38, [R1+0x460] ;  /* 0x0004600001267983 */ /* 0x000ee80000300a00 */
[----:B------:R-:W3:Y:S01]  /*40e80*/  LDL.LU.64 R40, [R1+0x458] ;  /* 0x0004580001287983 */ /* 0x000ee20000300a00 */
[----:B-1----:R-:W-:-:S05]  /*40e90*/  IMAD.WIDE R6, R3, 0x4, R250 ;  /* 0x0000000403067825 */ /* 0x002fca00078e02fa */
[----:B------:R-:W-:Y:S04]  /*40ea0*/  STL.64 [R1+0x2f8], R6 ;  /* 0x0002f80601007387 */ /* 0x000fe80000100a00 */
[----:B------:R-:W3:Y:S04]  /*40eb0*/  LDL.LU.64 R250, [R1+0x450] ;  /* 0x0004500001fa7983 */ /* 0x000ee80000300a00 */
[----:B------:R-:W3:Y:S04]  /*40ec0*/  LDL.LU.64 R42, [R1+0x448] ;  /* 0x00044800012a7983 */ /* 0x000ee80000300a00 */
[----:B------:R-:W3:Y:S01]  /*40ed0*/  LDL.LU.64 R44, [R1+0x478] ;  /* 0x00047800012c7983 */ /* 0x000ee20000300a00 */
[----:B------:R-:W-:-:S05]  /*40ee0*/  IMAD.WIDE R4, R3, 0x4, R4 ;  /* 0x0000000403047825 */ /* 0x000fca00078e0204 */
[----:B------:R1:W-:Y:S04]  /*40ef0*/  STL.64 [R1+0x19c8], R4 ;  /* 0x0019c80401007387 */ /* 0x0003e80000100a00 */
[----:B------:R-:W3:Y:S04]  /*40f00*/  LDL.LU.64 R46, [R1+0x480] ;  /* 0x00048000012e7983 */ /* 0x000ee80000300a00 */
[----:B------:R-:W3:Y:S04]  /*40f10*/  LDL.LU.64 R48, [R1+0x4b0] ;  /* 0x0004b00001307983 */ /* 0x000ee80000300a00 */
[----:B-1----:R-:W3:Y:S01]  /*40f20*/  LDL.LU.64 R4, [R1+0x4a8] ;  /* 0x0004a80001047983 */ /* 0x002ee20000300a00 */
[----:B------:R-:W-:-:S03]  /*40f30*/  IMAD.WIDE R6, R3, 0x4, R50 ;  /* 0x0000000403067825 */ /* 0x000fc600078e0232 */
[----:B------:R-:W3:Y:S04]  /*40f40*/  LDL.LU.64 R50, [R1+0x4a0] ;  /* 0x0004a00001327983 */ /* 0x000ee80000300a00 */
[----:B------:R1:W-:Y:S01]  /*40f50*/  STL.64 [R1+0x1b80], R6 ;  /* 0x001b800601007387 */ /* 0x0003e20000100a00 */
[----:B------:R-:W-:-:S03]  /*40f60*/  IMAD.WIDE R8, R3, 0x4, R52 ;  /* 0x0000000403087825 */ /* 0x000fc600078e0234 */
[----:B------:R-:W3:Y:S04]  /*40f70*/  LDL.LU.64 R52, [R1+0x498] ;  /* 0x0004980001347983 */ /* 0x000ee80000300a00 */
[----:B------:R1:W-:Y:S02]  /*40f80*/  STL.64 [R1+0x1d00], R8 ;  /* 0x001d000801007387 */ /* 0x0003e40000100a00 */
[----:B-1----:R-:W-:-:S05]  /*40f90*/  IMAD.WIDE R6, R3, 0x4, R72 ;  /* 0x0000000403067825 */ /* 0x002fca00078e0248 */
[----:B------:R1:W-:Y:S01]  /*40fa0*/  STL.64 [R1+0x1e38], R6 ;  /* 0x001e380601007387 */ /* 0x0003e20000100a00 */
[----:B------:R-:W-:-:S04]  /*40fb0*/  IMAD.WIDE R8, R3, 0x4, R70 ;  /* 0x0000000403087825 */ /* 0x000fc800078e0246 */
[C---:B------:R-:W-:Y:S01]  /*40fc0*/  IMAD.WIDE R10, R3.reuse, 0x4, R68 ;  /* 0x00000004030a7825 */ /* 0x040fe200078e0244 */
[----:B------:R1:W-:Y:S03]  /*40fd0*/  STL.64 [R1+0xa8], R8 ;  /* 0x0000a80801007387 */ /* 0x0003e60000100a00 */
[C---:B-1----:R-:W-:Y:S01]  /*40fe0*/  IMAD.WIDE R6, R3.reuse, 0x4, R66 ;  /* 0x0000000403067825 */ /* 0x042fe200078e0242 */
[----:B------:R-:W-:Y:S03]  /*40ff0*/  STL.64 [R1+0xa0], R10 ;  /* 0x0000a00a01007387 */ /* 0x000fe60000100a00 */
[C---:B------:R-:W-:Y:S02]  /*41000*/  IMAD.WIDE R8, R3.reuse, 0x4, R54 ;  /* 0x0000000403087825 */ /* 0x040fe400078e0236 */
[----:B------:R-:W3:Y:S04]  /*41010*/  LDL.LU.64 R54, [R1+0x490] ;  /* 0x0004900001367983 */ /* 0x000ee80000300a00 */
[----:B------:R2:W-:Y:S04]  /*41020*/  STL.64 [R1+0x98], R6 ;  /* 0x0000980601007387 */ /* 0x0005e80000100a00 */
[----:B------:R4:W-:Y:S01]  /*41030*/  STL.64 [R1+0x2e0], R8 ;  /* 0x0002e00801007387 */ /* 0x0009e20000100a00 */
[----:B--2---:R-:W-:-:S03]  /*41040*/  IMAD.WIDE R6, R3, 0x4, R248 ;  /* 0x0000000403067825 */ /* 0x004fc600078e02f8 */
[----:B------:R-:W2:Y:S04]  /*41050*/  LDL.LU.64 R248, [R1+0x488] ;  /* 0x0004880001f87983 */ /* 0x000ea80000300a00 */
[----:B------:R3:W-:Y:S01]  /*41060*/  STL.64 [R1+0x328], R6 ;  /* 0x0003280601007387 */ /* 0x0007e20000100a00 */
[----:B----4-:R-:W-:-:S03]  /*41070*/  IMAD.WIDE R8, R3, 0x4, R56 ;  /* 0x0000000403087825 */ /* 0x010fc600078e0238 */
[----:B------:R-:W4:Y:S01]  /*41080*/  LDL.LU.64 R56, [R1+0x4b8] ;  /* 0x0004b80001387983 */ /* 0x000f220000300a00 */
[----:B---3--:R-:W-:-:S03]  /*41090*/  IMAD.WIDE R6, R3, 0x4, R32 ;  /* 0x0000000403067825 */ /* 0x008fc600078e0220 */
[----:B------:R1:W-:Y:S01]  /*410a0*/  STL.64 [R1+0x1b50], R8 ;  /* 0x001b500801007387 */ /* 0x0003e20000100a00 */
[----:B------:R-:W-:-:S03]  /*410b0*/  IMAD.WIDE R10, R3, 0x4, R64 ;  /* 0x00000004030a7825 */ /* 0x000fc600078e0240 */
[----:B------:R3:W-:Y:S04]  /*410c0*/  STL.64 [R1+0x1cd8], R6 ;  /* 0x001cd80601007387 */ /* 0x0007e80000100a00 */
[----:B------:R3:W-:Y:S01]  /*410d0*/  STL.64 [R1+0x1e18], R10 ;  /* 0x001e180a01007387 */ /* 0x0007e20000100a00 */
[----:B-1----:R-:W-:-:S04]  /*410e0*/  IMAD.WIDE R8, R3, 0x4, R62 ;  /* 0x0000000403087825 */ /* 0x002fc800078e023e */
[C---:B---3--:R-:W-:Y:S01]  /*410f0*/  IMAD.WIDE R6, R3.reuse, 0x4, R60 ;  /* 0x0000000403067825 */ /* 0x048fe200078e023c */
[----:B------:R-:W-:Y:S03]  /*41100*/  STL.64 [R1+0x90], R8 ;  /* 0x0000900801007387 */ /* 0x000fe60000100a00 */
[C---:B------:R-:W-:Y:S01]  /*41110*/  IMAD.WIDE R10, R3.reuse, 0x4, R34 ;  /* 0x00000004030a7825 */ /* 0x040fe200078e0222 */
[----:B------:R1:W-:Y:S04]  /*41120*/  STL.64 [R1+0x88], R6 ;  /* 0x0000880601007387 */ /* 0x0003e80000100a00 */
[----:B------:R3:W-:Y:S01]  /*41130*/  STL.64 [R1+0x80], R10 ;  /* 0x0000800a01007387 */ /* 0x0007e20000100a00 */
[----:B-1----:R-:W-:-:S03]  /*41140*/  IMAD.WIDE R6, R3, 0x4, R58 ;  /* 0x0000000403067825 */ /* 0x002fc600078e023a */
[----:B------:R-:W4:Y:S01]  /*41150*/  LDL.LU.64 R58, [R1+0x4c0] ;  /* 0x0004c000013a7983 */ /* 0x000f220000300a00 */
[----:B------:R-:W-:-:S04]  /*41160*/  IMAD.WIDE R8, R3, 0x4, R36 ;  /* 0x0000000403087825 */ /* 0x000fc800078e0224 */
[C---:B---3--:R-:W-:Y:S01]  /*41170*/  IMAD.WIDE R10, R3.reuse, 0x4, R38 ;  /* 0x00000004030a7825 */ /* 0x048fe200078e0226 */
[----:B------:R1:W-:Y:S04]  /*41180*/  STL.64 [R1+0x2b0], R8 ;  /* 0x0002b00801007387 */ /* 0x0003e80000100a00 */
[----:B------:R3:W-:Y:S04]  /*41190*/  STL.64 [R1+0x320], R6 ;  /* 0x0003200601007387 */ /* 0x0007e80000100a00 */
[----:B------:R3:W-:Y:S01]  /*411a0*/  STL.64 [R1+0x1b20], R10 ;  /* 0x001b200a01007387 */ /* 0x0007e20000100a00 */
[----:B-1----:R-:W-:-:S04]  /*411b0*/  IMAD.WIDE R8, R3, 0x4, R40 ;  /* 0x0000000403087825 */ /* 0x002fc800078e0228 */
[C---:B---3--:R-:W-:Y:S02]  /*411c0*/  IMAD.WIDE R6, R3.reuse, 0x4, R250 ;  /* 0x0000000403067825 */ /* 0x048fe400078e02fa */
        /* <DEDUP_REMOVED lines=15> */
[----:B------:R-:W3:Y:S04]  /*412c0*/  LDL.LU.64 R50, [R1+0x4e0] ;  /* 0x0004e00001327983 */ /* 0x000ee80000300a00 */
[----:B------:R-:W-:Y:S01]  /*412d0*/  STL.64 [R1+0x1af0], R8 ;  /* 0x001af00801007387 */ /* 0x000fe20000100a00 */
[----:B------:R-:W-:-:S03]  /*412e0*/  IMAD.WIDE R6, R3, 0x4, R52 ;  /* 0x0000000403067825 */ /* 0x000fc600078e0234 */
[----:B------:R-:W3:Y:S04]  /*412f0*/  LDL.LU.64 R72, [R1+0x4d8] ;  /* 0x0004d80001487983 */ /* 0x000ee80000300a00 */
[----:B------:R-:W3:Y:S04]  /*41300*/  LDL.LU.64 R70, [R1+0x4d0] ;  /* 0x0004d00001467983 */ /* 0x000ee80000300a00 */
[----:B------:R1:W-:Y:S04]  /*41310*/  STL.64 [R1+0x1c88], R6 ;  /* 0x001c880601007387 */ /* 0x0003e80000100a00 */
[----:B------:R-:W3:Y:S04]  /*41320*/  LDL.LU.64 R68, [R1+0x4c8] ;  /* 0x0004c80001447983 */ /* 0x000ee80000300a00 */
[----:B------:R-:W3:Y:S04]  /*41330*/  LDL.LU.64 R66, [R1+0x4f8] ;  /* 0x0004f80001427983 */ /* 0x000ee80000300a00 */
[----:B------:R-:W3:Y:S01]  /*41340*/  LDL.LU.64 R52, [R1+0x500] ;  /* 0x0005000001347983 */ /* 0x000ee20000300a00 */
[----:B-1----:R-:W-:-:S03]  /*41350*/  IMAD.WIDE R6, R3, 0x4, R54 ;  /* 0x0000000403067825 */ /* 0x002fc600078e0236 */
[----:B------:R-:W3:Y:S04]  /*41360*/  LDL.LU.64 R54, [R1+0x530] ;  /* 0x0005300001367983 */ /* 0x000ee80000300a00 */
[----:B------:R4:W-:Y:S01]  /*41370*/  STL.64 [R1+0x1dd8], R6 ;  /* 0x001dd80601007387 */ /* 0x0009e20000100a00 */
[----:B--2---:R-:W-:-:S03]  /*41380*/  IMAD.WIDE R8, R3, 0x4, R248 ;  /* 0x0000000403087825 */ /* 0x004fc600078e02f8 */
[----:B------:R-:W2:Y:S04]  /*41390*/  LDL.LU.64 R248, [R1+0x528] ;  /* 0x0005280001f87983 */ /* 0x000ea80000300a00 */
[----:B------:R-:W-:Y:S04]  /*413a0*/  STL.64 [R1+0x60], R8 ;  /* 0x0000600801007387 */ /* 0x000fe80000100a00 */
[----:B------:R-:W2:Y:S04]  /*413b0*/  LDL.LU.64 R32, [R1+0x520] ;  /* 0x0005200001207983 */ /* 0x000ea80000300a00 */
[----:B------:R-:W2:Y:S01]  /*413c0*/  LDL.LU.64 R64, [R1+0x518] ;  /* 0x0005180001407983 */ /* 0x000ea20000300a00 */
[----:B----4-:R-:W-:-:S05]  /*413d0*/  IMAD.WIDE R6, R3, 0x4, R56 ;  /* 0x0000000403067825 */ /* 0x010fca00078e0238 */
[----:B------:R1:W-:Y:S04]  /*413e0*/  STL.64 [R1+0x58], R6 ;  /* 0x0000580601007387 */ /* 0x0003e80000100a00 */
[----:B------:R-:W4:Y:S04]  /*413f0*/  LDL.LU.64 R62, [R1+0x510] ;  /* 0x00051000013e7983 */ /* 0x000f280000300a00 */
[----:B------:R-:W4:Y:S04]  /*41400*/  LDL.LU.64 R60, [R1+0x508] ;  /* 0x00050800013c7983 */ /* 0x000f280000300a00 */
[----:B------:R-:W4:Y:S04]  /*41410*/  LDL.LU.64 R34, [R1+0x538] ;  /* 0x0005380001227983 */ /* 0x000f280000300a00 */
[----:B------:R-:W4:Y:S04]  /*41420*/  LDL.LU.64 R36, [R1+0x540] ;  /* 0x0005400001247983 */ /* 0x000f280000300a00 */
[----:B------:R-:W4:Y:S04]  /*41430*/  LDL.LU.64 R56, [R1+0x548] ;  /* 0x0005480001387983 */ /* 0x000f280000300a00 */
[----:B------:R-:W4:Y:S04]  /*41440*/  LDL.LU.64 R38, [R1+0x570] ;  /* 0x0005700001267983 */ /* 0x000f280000300a00 */
[----:B------:R-:W4:Y:S01]  /*41450*/  LDL.LU.64 R40, [R1+0x568] ;  /* 0x0005680001287983 */ /* 0x000f220000300a00 */
[----:B-1----:R-:W-:-:S05]  /*41460*/  IMAD.WIDE R6, R3, 0x4, R58 ;  /* 0x0000000403067825 */ /* 0x002fca00078e023a */
[----:B------:R3:W-:Y:S04]  /*41470*/  STL.64 [R1+0x50], R6 ;  /* 0x0000500601007387 */ /* 0x0007e80000100a00 */
[----:B------:R-:W4:Y:S04]  /*41480*/  LDL.LU.64 R58, [R1+0x560] ;  /* 0x00056000013a7983 */ /* 0x000f280000300a00 */
[----:B------:R-:W4:Y:S04]  /*41490*/  LDL.LU.64 R42, [R1+0x558] ;  /* 0x00055800012a7983 */ /* 0x000f280000300a00 */
[----:B------:R-:W4:Y:S01]  /*414a0*/  LDL.LU.64 R44, [R1+0x550] ;  /* 0x00055000012c7983 */ /* 0x000f220000300a00 */
[----:B---3--:R-:W-:-:S05]  /*414b0*/  IMAD.WIDE R6, R3, 0x4, R250 ;  /* 0x0000000403067825 */ /* 0x008fca00078e02fa */
[----:B------:R1:W-:Y:S04]  /*414c0*/  STL.64 [R1+0x220], R6 ;  /* 0x0002200601007387 */ /* 0x0003e80000100a00 */
[----:B------:R-:W3:Y:S04]  /*414d0*/  LDL.LU.64 R46, [R1+0x578] ;  /* 0x00057800012e7983 */ /* 0x000ee80000300a00 */
[----:B------:R-:W3:Y:S04]  /*414e0*/  LDL.LU.64 R48, [R1+0x580] ;  /* 0x0005800001307983 */ /* 0x000ee80000300a00 */
[----:B------:R-:W3:Y:S01]  /*414f0*/  LDL.LU.64 R250, [R1+0x588] ;  /* 0x0005880001fa7983 */ /* 0x000ee20000300a00 */
[----:B-1----:R-:W-:-:S03]  /*41500*/  IMAD.WIDE R6, R3, 0x4, R4 ;  /* 0x0000000403067825 */ /* 0x002fc600078e0204 */
        /* <DEDUP_REMOVED lines=16> */
[----:B-1----:R-:W-:-:S03]  /*41610*/  IMAD.WIDE R6, R3, 0x4, R54 ;  /* 0x0000000403067825 */ /* 0x002fc600078e0236 */
[----:B------:R-:W3:Y:S04]  /*41620*/  LDL.LU.64 R54, [R1+0x598] ;  /* 0x0005980001367983 */ /* 0x000ee80000300a00 */
[----:B------:R1:W-:Y:S01]  /*41630*/  STL.64 [R1+0x1c0], R6 ;  /* 0x0001c00601007387 */ /* 0x0003e20000100a00 */
[----:B--2---:R-:W-:-:S03]  /*41640*/  IMAD.WIDE R8, R3, 0x4, R248 ;  /* 0x0000000403087825 */ /* 0x004fc600078e02f8 */
[----:B------:R-:W2:Y:S01]  /*41650*/  LDL.LU.64 R248, [R1+0x590] ;  /* 0x0005900001f87983 */ /* 0x000ea20000300a00 */
[----:B-1----:R-:W-:-:S03]  /*41660*/  IMAD.WIDE R6, R3, 0x4, R32 ;  /* 0x0000000403067825 */ /* 0x002fc600078e0220 */
[----:B------:R4:W-:Y:S01]  /*41670*/  STL.64 [R1+0x18d0], R8 ;  /* 0x0018d00801007387 */ /* 0x0009e20000100a00 */
[----:B------:R-:W-:-:S03]  /*41680*/  IMAD.WIDE R10, R3, 0x4, R64 ;  /* 0x00000004030a7825 */ /* 0x000fc600078e0240 */
[----:B------:R1:W-:Y:S04]  /*41690*/  STL.64 [R1+0x1a90], R6 ;  /* 0x001a900601007387 */ /* 0x0003e80000100a00 */
[----:B------:R1:W-:Y:S01]  /*416a0*/  STL.64 [R1+0x1c38], R10 ;  /* 0x001c380a01007387 */ /* 0x0003e20000100a00 */
[----:B----4-:R-:W-:-:S04]  /*416b0*/  IMAD.WIDE R8, R3, 0x4, R62 ;  /* 0x0000000403087825 */ /* 0x010fc800078e023e */
[C---:B-1----:R-:W-:Y:S01]  /*416c0*/  IMAD.WIDE R6, R3.reuse, 0x4, R60 ;  /* 0x0000000403067825 */ /* 0x042fe200078e023c */
[----:B------:R-:W-:Y:S03]  /*416d0*/  STL.64 [R1+0x1d98], R8 ;  /* 0x001d980801007387 */ /* 0x000fe60000100a00 */
[C---:B------:R-:W-:Y:S01]  /*416e0*/  IMAD.WIDE R10, R3.reuse, 0x4, R34 ;  /* 0x00000004030a7825 */ /* 0x040fe200078e0222 */
[----:B------:R1:W-:Y:S04]  /*416f0*/  STL.64 [R1+0x30], R6 ;  /* 0x0000300601007387 */ /* 0x0003e80000100a00 */
[----:B------:R4:W-:Y:S01]  /*41700*/  STL.64 [R1+0x28], R10 ;  /* 0x0000280a01007387 */ /* 0x0009e20000100a00 */
[----:B-1----:R-:W-:-:S03]  /*41710*/  IMAD.WIDE R6, R3, 0x4, R56 ;  /* 0x0000000403067825 */ /* 0x002fc600078e0238 */
[----:B------:R-:W2:Y:S01]  /*41720*/  LDL.LU.64 R56, [R1+0x5b8] ;  /* 0x0005b80001387983 */ /* 0x000ea20000300a00 */
[----:B------:R-:W-:-:S04]  /*41730*/  IMAD.WIDE R8, R3, 0x4, R36 ;  /* 0x0000000403087825 */ /* 0x000fc800078e0224 */
[C---:B----4-:R-:W-:Y:S01]  /*41740*/  IMAD.WIDE R10, R3.reuse, 0x4, R38 ;  /* 0x00000004030a7825 */ /* 0x050fe200078e0226 */
[----:B------:R1:W-:Y:S04]  /*41750*/  STL.64 [R1+0x20], R8 ;  /* 0x0000200801007387 */ /* 0x0003e80000100a00 */
[----:B------:R4:W-:Y:S04]  /*41760*/  STL.64 [R1+0x18], R6 ;  /* 0x0000180601007387 */ /* 0x0009e80000100a00 */
[----:B------:R4:W-:Y:S01]  /*41770*/  STL.64 [R1+0xce0], R10 ;  /* 0x000ce00a01007387 */ /* 0x0009e20000100a00 */
[----:B-1----:R-:W-:-:S03]  /*41780*/  IMAD.WIDE R8, R3, 0x4, R58 ;  /* 0x0000000403087825 */ /* 0x002fc600078e023a */
[----:B------:R-:W2:Y:S01]  /*41790*/  LDL.LU.64 R58, [R1+0x5c0] ;  /* 0x0005c000013a7983 */ /* 0x000ea20000300a00 */
[----:B----4-:R-:W-:-:S05]  /*417a0*/  IMAD.WIDE R6, R3, 0x4, R40 ;  /* 0x0000000403067825 */ /* 0x010fca00078e0228 */
[----:B------:R1:W-:Y:S01]  /*417b0*/  STL.64 [R1+0x1a58], R6 ;  /* 0x001a580601007387 */ /* 0x0003e20000100a00 */
[----:B------:R-:W-:-:S03]  /*417c0*/  IMAD.WIDE R10, R3, 0x4, R44 ;  /* 0x00000004030a7825 */ /* 0x000fc600078e022c */
[----:B------:R3:W-:Y:S01]  /*417d0*/  STL.64 [R1+0x1c08], R8 ;  /* 0x001c080801007387 */ /* 0x0007e20000100a00 */
[----:B-1----:R-:W-:-:S04]  /*417e0*/  IMAD.WIDE R6, R3, 0x4, R42 ;  /* 0x0000000403067825 */ /* 0x002fc800078e022a */
[C---:B---3--:R-:W-:Y:S01]  /*417f0*/  IMAD.WIDE R8, R3.reuse, 0x4, R46 ;  /* 0x0000000403087825 */ /* 0x048fe200078e022e */
[----:B------:R1:W-:Y:S04]  /*41800*/  STL.64 [R1+0x1d70], R6 ;  /* 0x001d700601007387 */ /* 0x0003e80000100a00 */
[----:B------:R-:W-:Y:S01]  /*41810*/  STL.64 [R1+0x10], R10 ;  /* 0x0000100a01007387 */ /* 0x000fe20000100a00 */
[----:B------:R-:W-:-:S03]  /*41820*/  IMAD.WIDE R250, R3, 0x4, R250 ;  /* 0x0000000403fa7825 */ /* 0x000fc600078e02fa */
[----:B------:R3:W-:Y:S01]  /*41830*/  STL.64 [R1+0x8], R8 ;  /* 0x0000080801007387 */ /* 0x0007e20000100a00 */
[----:B-1----:R-:W-:-:S03]  /*41840*/  IMAD.WIDE R6, R3, 0x4, R48 ;  /* 0x0000000403067825 */ /* 0x002fc600078e0230 */
[----:B------:R-:W-:Y:S04]  /*41850*/  STL.64 [R1+0x3d38], R250 ;  /* 0x003d38fa01007387 */ /* 0x000fe80000100a00 */
[----:B------:R1:W-:Y:S01]  /*41860*/  STL.64 [R1], R6 ;  /* 0x0000000601007387 */ /* 0x0003e20000100a00 */
[----:B---3--:R-:W-:-:S03]  /*41870*/  IMAD.WIDE R8, R3, 0x4, R4 ;  /* 0x0000000403087825 */ /* 0x008fc600078e0204 */
[----:B------:R-:W3:Y:S04]  /*41880*/  LDL.LU.64 R4, [R1+0x5c8] ;  /* 0x0005c80001047983 */ /* 0x000ee80000300a00 */
[----:B------:R4:W-:Y:S04]  /*41890*/  STL.64 [R1+0xc70], R8 ;  /* 0x000c700801007387 */ /* 0x0009e80000100a00 */
[----:B------:R-:W3:Y:S04]  /*418a0*/  LDL.LU.64 R72, [R1+0x5f0] ;  /* 0x0005f00001487983 */ /* 0x000ee80000300a00 */
[----:B------:R-:W3:Y:S01]  /*418b0*/  LDL.LU.64 R70, [R1+0x5e8] ;  /* 0x0005e80001467983 */ /* 0x000ee20000300a00 */
[----:B-1----:R-:W-:-:S05]  /*418c0*/  IMAD.WIDE R6, R3, 0x4, R50 ;  /* 0x0000000403067825 */ /* 0x002fca00078e0232 */
[----:B------:R1:W-:Y:S04]  /*418d0*/  STL.64 [R1+0x1a28], R6 ;  /* 0x001a280601007387 */ /* 0x0003e80000100a00 */
[----:B------:R-:W3:Y:S04]  /*418e0*/  LDL.LU.64 R68, [R1+0x5e0] ;  /* 0x0005e00001447983 */ /* 0x000ee80000300a00 */
[----:B------:R-:W3:Y:S04]  /*418f0*/  LDL.LU.64 R66, [R1+0x5d8] ;  /* 0x0005d80001427983 */ /* 0x000ee80000300a00 */
[----:B------:R-:W3:Y:S04]  /*41900*/  LDL.LU.64 R32, [R1+0x5d0] ;  /* 0x0005d00001207983 */ /* 0x000ee80000300a00 */
[----:B------:R-:W3:Y:S01]  /*41910*/  LDL.LU.64 R64, [R1+0x5f8] ;  /* 0x0005f80001407983 */ /* 0x000ee20000300a00 */
[----:B----4-:R-:W-:-:S05]  /*41920*/  IMAD.WIDE R8, R3, 0x4, R52 ;  /* 0x0000000403087825 */ /* 0x010fca00078e0234 */
[----:B------:R-:W-:Y:S04]  /*41930*/  STL.64 [R1+0x1bd8], R8 ;  /* 0x001bd80801007387 */ /* 0x000fe80000100a00 */
[----:B------:R-:W4:Y:S01]  /*41940*/  LDL.LU.64 R62, [R1+0x600] ;  /* 0x00060000013e7983 */ /* 0x000f220000300a00 */
[----:B-1----:R-:W-:-:S05]  /*41950*/  IMAD.WIDE R6, R3, 0x4, R54 ;  /* 0x0000000403067825 */ /* 0x002fca00078e0236 */
[----:B------:R1:W-:Y:S04]  /*41960*/  STL.64 [R1+0x1d48], R6 ;  /* 0x001d480601007387 */ /* 0x0003e80000100a00 */
[----:B------:R-:W4:Y:S04]  /*41970*/  LDL.LU.64 R60, [R1+0x608] ;  /* 0x00060800013c7983 */ /* 0x000f280000300a00 */
[----:B------:R-:W4:Y:S04]  /*41980*/  LDL.LU.64 R34, [R1+0x630] ;  /* 0x0006300001227983 */ /* 0x000f280000300a00 */
[----:B------:R-:W4:Y:S04]  /*41990*/  LDL.LU.64 R36, [R1+0x628] ;  /* 0x0006280001247983 */ /* 0x000f280000300a00 */
[----:B------:R-:W4:Y:S04]  /*419a0*/  LDL.LU.64 R38, [R1+0x620] ;  /* 0x0006200001267983 */ /* 0x000f280000300a00 */
[----:B------:R-:W4:Y:S04]  /*419b0*/  LDL.LU.64 R40, [R1+0x618] ;  /* 0x0006180001287983 */ /* 0x000f280000300a00 */
[----:B------:R-:W4:Y:S01]  /*419c0*/  LDL.LU.64 R42, [R1+0x610] ;  /* 0x00061000012a7983 */ /* 0x000f220000300a00 */
[----:B--2---:R-:W-:-:S05]  /*419d0*/  IMAD.WIDE R248, R3, 0x4, R248 ;  /* 0x0000000403f87825 */ /* 0x004fca00078e02f8 */
[----:B------:R-:W-:Y:S04]  /*419e0*/  STL.64 [R1+0x3d40], R248 ;  /* 0x003d40f801007387 */ /* 0x000fe80000100a00 */
[----:B------:R-:W2:Y:S04]  /*419f0*/  LDL.LU.64 R44, [R1+0x638] ;  /* 0x00063800012c7983 */ /* 0x000ea80000300a00 */
[----:B------:R-:W2:Y:S01]  /*41a00*/  LDL.LU.64 R46, [R1+0x640] ;  /* 0x00064000012e7983 */ /* 0x000ea20000300a00 */
[----:B------:R-:W-:-:S05]  /*41a10*/  IMAD.WIDE R246, R3, 0x4, R56 ;  /* 0x0000000403f67825 */ /* 0x000fca00078e0238 */
[----:B------:R-:W-:Y:S04]  /*41a20*/  STL.64 [R1+0x3d48], R246 ;  /* 0x003d48f601007387 */ /* 0x000fe80000100a00 */
[----:B------:R-:W2:Y:S04]  /*41a30*/  LDL.LU.64 R48, [R1+0x648] ;  /* 0x0006480001307983 */ /* 0x000ea80000300a00 */
[----:B------:R-:W2:Y:S04]  /*41a40*/  LDL.LU.64 R50, [R1+0x670] ;  /* 0x0006700001327983 */ /* 0x000ea80000300a00 */
[----:B------:R-:W2:Y:S04]  /*41a50*/  LDL.LU.64 R52, [R1+0x668] ;  /* 0x0006680001347983 */ /* 0x000ea80000300a00 */
[----:B------:R-:W2:Y:S04]  /*41a60*/  LDL.LU.64 R54, [R1+0x660] ;  /* 0x0006600001367983 */ /* 0x000ea80000300a00 */
[----:B------:R-:W2:Y:S01]  /*41a70*/  LDL.LU.64 R56, [R1+0x658] ;  /* 0x0006580001387983 */ /* 0x000ea20000300a00 */
[----:B------:R-:W-:-:S03]  /*41a80*/  IMAD.WIDE R244, R3, 0x4, R58 ;  /* 0x0000000403f47825 */ /* 0x000fc600078e023a */
[----:B------:R-:W2:Y:S04]  /*41a90*/  LDL.LU.64 R58, [R1+0x650] ;  /* 0x00065000013a7983 */ /* 0x000ea80000300a00 */
[----:B------:R-:W-:Y:S01]  /*41aa0*/  STL.64 [R1+0x3d50], R244 ;  /* 0x003d50f401007387 */ /* 0x000fe20000100a00 */
[----:B---3--:R-:W-:-:S05]  /*41ab0*/  IMAD.WIDE R4, R3, 0x4, R4 ;  /* 0x0000000403047825 */ /* 0x008fca00078e0204 */
[----:B------:R3:W-:Y:S01]  /*41ac0*/  STL.64 [R1+0x3d58], R4 ;  /* 0x003d580401007387 */ /* 0x0007e20000100a00 */
[----:B-1----:R-:W-:-:S04]  /*41ad0*/  IMAD.WIDE R6, R3, 0x4, R70 ;  /* 0x0000000403067825 */ /* 0x002fc800078e0246 */
[----:B---3--:R-:W-:-:S05]  /*41ae0*/  IMAD.WIDE R4, R3, 0x4, R72 ;  /* 0x0000000403047825 */ /* 0x008fca00078e0248 */
[----:B------:R1:W-:Y:S01]  /*41af0*/  STL.64 [R1+0xc38], R4 ;  /* 0x000c380401007387 */ /* 0x0003e20000100a00 */
[----:B------:R-:W-:-:S03]  /*41b00*/  IMAD.WIDE R8, R3, 0x4, R68 ;  /* 0x0000000403087825 */ /* 0x000fc600078e0244 */
[----:B------:R3:W-:Y:S04]  /*41b10*/  STL.64 [R1+0x19f8], R6 ;  /* 0x0019f80601007387 */ /* 0x0007e80000100a00 */
[----:B------:R3:W-:Y:S01]  /*41b20*/  STL.64 [R1+0x1ba8], R8 ;  /* 0x001ba80801007387 */ /* 0x0007e20000100a00 */
[----:B-1----:R-:W-:-:S04]  /*41b30*/  IMAD.WIDE R4, R3, 0x4, R66 ;  /* 0x0000000403047825 */ /* 0x002fc800078e0242 */
[----:B---3--:R-:W-:-:S04]  /*41b40*/  IMAD.WIDE R6, R3, 0x4, R32 ;  /* 0x0000000403067825 */ /* 0x008fc800078e0220 */
[C---:B------:R-:W-:Y:S01]  /*41b50*/  IMAD.WIDE R8, R3.reuse, 0x4, R64 ;  /* 0x0000000403087825 */ /* 0x040fe200078e0240 */
[----:B------:R-:W-:Y:S04]  /*41b60*/  STL.64 [R1+0x3d60], R6 ;  /* 0x003d600601007387 */ /* 0x000fe80000100a00 */
[----:B------:R1:W-:Y:S04]  /*41b70*/  STL.64 [R1+0x1d20], R4 ;  /* 0x001d200401007387 */ /* 0x0003e80000100a00 */
[----:B------:R3:W-:Y:S01]  /*41b80*/  STL.64 [R1+0x3d68], R8 ;  /* 0x003d680801007387 */ /* 0x0007e20000100a00 */
[----:B----4-:R-:W-:-:S05]  /*41b90*/  IMAD.WIDE R10, R3, 0x4, R62 ;  /* 0x00000004030a7825 */ /* 0x010fca00078e023e */
[----:B------:R-:W-:Y:S01]  /*41ba0*/  STL.64 [R1+0x3d70], R10 ;  /* 0x003d700a01007387 */ /* 0x000fe20000100a00 */
[----:B------:R-:W-:-:S04]  /*41bb0*/  IMAD.WIDE R12, R3, 0x4, R60 ;  /* 0x00000004030c7825 */ /* 0x000fc800078e023c */
[C---:B-1----:R-:W-:Y:S01]  /*41bc0*/  IMAD.WIDE R4, R3.reuse, 0x4, R34 ;  /* 0x0000000403047825 */ /* 0x042fe200078e0222 */
[----:B------:R-:W-:Y:S03]  /*41bd0*/  STL.64 [R1+0x3d78], R12 ;  /* 0x003d780c01007387 */ /* 0x000fe60000100a00 */
[C---:B---3--:R-:W-:Y:S01]  /*41be0*/  IMAD.WIDE R8, R3.reuse, 0x4, R36 ;  /* 0x0000000403087825 */ /* 0x048fe200078e0224 */
[----:B------:R1:W-:Y:S03]  /*41bf0*/  STL.64 [R1+0xbf8], R4 ;  /* 0x000bf80401007387 */ /* 0x0003e60000100a00 */
[C---:B------:R-:W-:Y:S01]  /*41c00*/  IMAD.WIDE R6, R3.reuse, 0x4, R38 ;  /* 0x0000000403067825 */ /* 0x040fe200078e0226 */
[----:B------:R-:W-:Y:S03]  /*41c10*/  STL.64 [R1+0x19c0], R8 ;  /* 0x0019c00801007387 */ /* 0x000fe60000100a00 */
[C---:B------:R-:W-:Y:S01]  /*41c20*/  IMAD.WIDE R14, R3.reuse, 0x4, R42 ;  /* 0x00000004030e7825 */ /* 0x040fe200078e022a */
[----:B------:R-:W-:Y:S03]  /*41c30*/  STL.64 [R1+0x1b78], R6 ;  /* 0x001b780601007387 */ /* 0x000fe60000100a00 */
[C---:B-1----:R-:W-:Y:S01]  /*41c40*/  IMAD.WIDE R4, R3.reuse, 0x4, R40 ;  /* 0x0000000403047825 */ /* 0x042fe200078e0228 */
[----:B------:R-:W-:Y:S04]  /*41c50*/  STL.64 [R1+0x3d80], R14 ;  /* 0x003d800e01007387 */ /* 0x000fe80000100a00 */
[----:B------:R1:W-:Y:S01]  /*41c60*/  STL.64 [R1+0x1cf8], R4 ;  /* 0x001cf80401007387 */ /* 0x0003e20000100a00 */
[----:B--2---:R-:W-:-:S04]  /*41c70*/  IMAD.WIDE R16, R3, 0x4, R44 ;  /* 0x0000000403107825 */ /* 0x004fc800078e022c */
[C---:B------:R-:W-:Y:S01]  /*41c80*/  IMAD.WIDE R18, R3.reuse, 0x4, R46 ;  /* 0x0000000403127825 */ /* 0x040fe200078e022e */
[----:B------:R-:W-:Y:S04]  /*41c90*/  STL.64 [R1+0x3d88], R16 ;  /* 0x003d881001007387 */ /* 0x000fe80000100a00 */
[----:B------:R-:W-:Y:S01]  /*41ca0*/  STL.64 [R1+0x3d90], R18 ;  /* 0x003d901201007387 */ /* 0x000fe20000100a00 */
[----:B------:R-:W-:-:S04]  /*41cb0*/  IMAD.WIDE R20, R3, 0x4, R48 ;  /* 0x0000000403147825 */ /* 0x000fc800078e0230 */
[C---:B-1----:R-:W-:Y:S01]  /*41cc0*/  IMAD.WIDE R4, R3.reuse, 0x4, R50 ;  /* 0x0000000403047825 */ /* 0x042fe200078e0232 */
[----:B------:R-:W-:Y:S03]  /*41cd0*/  STL.64 [R1+0x3d98], R20 ;  /* 0x003d981401007387 */ /* 0x000fe60000100a00 */
[C---:B------:R-:W-:Y:S01]  /*41ce0*/  IMAD.WIDE R8, R3.reuse, 0x4, R52 ;  /* 0x0000000403087825 */ /* 0x040fe200078e0234 */
[----:B------:R1:W-:Y:S03]  /*41cf0*/  STL.64 [R1+0x2d8], R4 ;  /* 0x0002d80401007387 */ /* 0x0003e60000100a00 */
[C---:B------:R-:W-:Y:S01]  /*41d00*/  IMAD.WIDE R6, R3.reuse, 0x4, R54 ;  /* 0x0000000403067825 */ /* 0x040fe200078e0236 */
[----:B------:R-:W-:Y:S04]  /*41d10*/  STL.64 [R1+0x1990], R8 ;  /* 0x0019900801007387 */ /* 0x000fe80000100a00 */
[----:B------:R-:W-:Y:S01]  /*41d20*/  STL.64 [R1+0x1b48], R6 ;  /* 0x001b480601007387 */ /* 0x000fe20000100a00 */
[----:B-1----:R-:W-:-:S03]  /*41d30*/  IMAD.WIDE R4, R3, 0x4, R56 ;  /* 0x0000000403047825 */ /* 0x002fc600078e0238 */
[----:B------:R-:W2:Y:S04]  /*41d40*/  LDL.LU.64 R88, [R1+0x678] ;  /* 0x0006780001587983 */ /* 0x000ea80000300a00 */
[----:B------:R1:W-:Y:S04]  /*41d50*/  STL.64 [R1+0x1cd0], R4 ;  /* 0x001cd00401007387 */ /* 0x0003e80000100a00 */
[----:B------:R-:W3:Y:S04]  /*41d60*/  LDL.LU.64 R86, [R1+0x680] ;  /* 0x0006800001567983 */ /* 0x000ee80000300a00 */
[----:B------:R-:W4:Y:S04]  /*41d70*/  LDL.LU.64 R84, [R1+0x688] ;  /* 0x0006880001547983 */ /* 0x000f280000300a00 */
[----:B------:R-:W1:Y:S04]  /*41d80*/  LDL.LU.64 R82, [R1+0x6b0] ;  /* 0x0006b00001527983 */ /* 0x000e680000300a00 */
[----:B------:R-:W2:Y:S04]  /*41d90*/  LDL.LU.64 R80, [R1+0x6a8] ;  /* 0x0006a80001507983 */ /* 0x000ea80000300a00 */
[----:B------:R-:W3:Y:S04]  /*41da0*/  LDL.LU.64 R30, [R1+0x6a0] ;  /* 0x0006a000011e7983 */ /* 0x000ee80000300a00 */
        /* <DEDUP_REMOVED lines=21> */
[----:B------:R-:W-:-:S03]  /*41f00*/  IMAD.WIDE R22, R3, 0x4, R58 ;  /* 0x0000000403167825 */ /* 0x000fc600078e023a */
[----:B------:R-:W4:Y:S04]  /*41f10*/  LDL.LU.64 R54, [R1+0x770] ;  /* 0x0007700001367983 */ /* 0x000f280000300a00 */
[----:B------:R-:W4:Y:S04]  /*41f20*/  LDL.LU.64 R56, [R1+0x768] ;  /* 0x0007680001387983 */ /* 0x000f280000300a00 */
[----:B------:R-:W4:Y:S04]  /*41f30*/  LDL.LU.64 R58, [R1+0x760] ;  /* 0x00076000013a7983 */ /* 0x000f280000300a00 */
[----:B------:R-:W-:Y:S01]  /*41f40*/  STL.64 [R1+0x3da0], R22 ;  /* 0x003da01601007387 */ /* 0x000fe20000100a00 */
[----:B-1----:R-:W-:-:S04]  /*41f50*/  IMAD.WIDE R4, R3, 0x4, R82 ;  /* 0x0000000403047825 */ /* 0x002fc800078e0252 */
[C---:B--2---:R-:W-:Y:S01]  /*41f60*/  IMAD.WIDE R8, R3.reuse, 0x4, R80 ;  /* 0x0000000403087825 */ /* 0x044fe200078e0250 */
[----:B------:R4:W-:Y:S03]  /*41f70*/  STL.64 [R1+0x2a8], R4 ;  /* 0x0002a80401007387 */ /* 0x0009e60000100a00 */
[C---:B---3--:R-:W-:Y:S01]  /*41f80*/  IMAD.WIDE R6, R3.reuse, 0x4, R30 ;  /* 0x0000000403067825 */ /* 0x048fe200078e021e */
[----:B------:R-:W-:Y:S04]  /*41f90*/  STL.64 [R1+0x1960], R8 ;  /* 0x0019600801007387 */ /* 0x000fe80000100a00 */
[----:B------:R-:W-:Y:S01]  /*41fa0*/  STL.64 [R1+0x1b18], R6 ;  /* 0x001b180601007387 */ /* 0x000fe20000100a00 */
[----:B----4-:R-:W-:-:S05]  /*41fb0*/  IMAD.WIDE R4, R3, 0x4, R78 ;  /* 0x0000000403047825 */ /* 0x010fca00078e024e */
[----:B------:R1:W-:Y:S02]  /*41fc0*/  STL.64 [R1+0x1ca8], R4 ;  /* 0x001ca80401007387 */ /* 0x0003e40000100a00 */
[----:B-1----:R-:W-:-:S04]  /*41fd0*/  IMAD.WIDE R4, R3, 0x4, R74 ;  /* 0x0000000403047825 */ /* 0x002fc800078e024a */
[C---:B------:R-:W-:Y:S01]  /*41fe0*/  IMAD.WIDE R8, R3.reuse, 0x4, R72 ;  /* 0x0000000403087825 */ /* 0x040fe200078e0248 */
[----:B------:R1:W-:Y:S03]  /*41ff0*/  STL.64 [R1+0x278], R4 ;  /* 0x0002780401007387 */ /* 0x0003e60000100a00 */
[C---:B------:R-:W-:Y:S01]  /*42000*/  IMAD.WIDE R6, R3.reuse, 0x4, R70 ;  /* 0x0000000403067825 */ /* 0x040fe200078e0246 */
[----:B------:R-:W-:Y:S04]  /*42010*/  STL.64 [R1+0x1930], R8 ;  /* 0x0019300801007387 */ /* 0x000fe80000100a00 */
[----:B------:R-:W-:Y:S01]  /*42020*/  STL.64 [R1+0x1ae8], R6 ;  /* 0x001ae80601007387 */ /* 0x000fe20000100a00 */
[----:B-1----:R-:W-:-:S05]  /*42030*/  IMAD.WIDE R4, R3, 0x4, R68 ;  /* 0x0000000403047825 */ /* 0x002fca00078e0244 */
[----:B------:R1:W-:Y:S02]  /*42040*/  STL.64 [R1+0x1c80], R4 ;  /* 0x001c800401007387 */ /* 0x0003e40000100a00 */
[----:B-1----:R-:W-:-:S04]  /*42050*/  IMAD.WIDE R4, R3, 0x4, R66 ;  /* 0x0000000403047825 */ /* 0x002fc800078e0242 */
[C---:B------:R-:W-:Y:S01]  /*42060*/  IMAD.WIDE R8, R3.reuse, 0x4, R64 ;  /* 0x0000000403087825 */ /* 0x040fe200078e0240 */
[----:B------:R1:W-:Y:S03]  /*42070*/  STL.64 [R1+0x208], R4 ;  /* 0x0002080401007387 */ /* 0x0003e60000100a00 */
[C---:B------:R-:W-:Y:S01]  /*42080*/  IMAD.WIDE R6, R3.reuse, 0x4, R62 ;  /* 0x0000000403067825 */ /* 0x040fe200078e023e */
[----:B------:R2:W-:Y:S04]  /*42090*/  STL.64 [R1+0x1900], R8 ;  /* 0x0019000801007387 */ /* 0x0005e80000100a00 */
[----:B------:R3:W-:Y:S01]  /*420a0*/  STL.64 [R1+0x1ab8], R6 ;  /* 0x001ab80601007387 */ /* 0x0007e20000100a00 */
[----:B-1----:R-:W-:-:S05]  /*420b0*/  IMAD.WIDE R4, R3, 0x4, R60 ;  /* 0x0000000403047825 */ /* 0x002fca00078e023c */
[----:B------:R1:W-:Y:S01]  /*420c0*/  STL.64 [R1+0x1c58], R4 ;  /* 0x001c580401007387 */ /* 0x0003e20000100a00 */
[----:B--2---:R-:W-:-:S04]  /*420d0*/  IMAD.WIDE R8, R3, 0x4, R54 ;  /* 0x0000000403087825 */ /* 0x004fc800078e0236 */
[C---:B---3--:R-:W-:Y:S01]  /*420e0*/  IMAD.WIDE R6, R3.reuse, 0x4, R56 ;  /* 0x0000000403067825 */ /* 0x048fe200078e0238 */
[----:B------:R-:W-:Y:S03]  /*420f0*/  STL.64 [R1+0x1b8], R8 ;  /* 0x0001b80801007387 */ /* 0x000fe60000100a00 */
[C---:B-1----:R-:W-:Y:S01]  /*42100*/  IMAD.WIDE R4, R3.reuse, 0x4, R58 ;  /* 0x0000000403047825 */ /* 0x042fe200078e023a */
[----:B------:R-:W2:Y:S04]  /*42110*/  LDL.LU.64 R114, [R1+0x758] ;  /* 0x0007580001727983 */ /* 0x000ea80000300a00 */
[----:B------:R-:W-:Y:S04]  /*42120*/  STL.64 [R1+0x18c8], R6 ;  /* 0x0018c80601007387 */ /* 0x000fe80000100a00 */
[----:B------:R-:W3:Y:S04]  /*42130*/  LDL.LU.64 R54, [R1+0x750] ;  /* 0x0007500001367983 */ /* 0x000ee80000300a00 */
[----:B------:R2:W-:Y:S04]  /*42140*/  STL.64 [R1+0x1a88], R4 ;  /* 0x001a880401007387 */ /* 0x0005e80000100a00 */
[----:B------:R-:W4:Y:S04]  /*42150*/  LDL.LU.64 R56, [R1+0x778] ;  /* 0x0007780001387983 */ /* 0x000f280000300a00 */
[----:B------:R-:W3:Y:S04]  /*42160*/  LDL.LU.64 R58, [R1+0x780] ;  /* 0x00078000013a7983 */ /* 0x000ee80000300a00 */
[----:B------:R-:W3:Y:S04]  /*42170*/  LDL.LU.64 R60, [R1+0x788] ;  /* 0x00078800013c7983 */ /* 0x000ee80000300a00 */
[----:B------:R-:W3:Y:S04]  /*42180*/  LDL.LU.64 R62, [R1+0x790] ;  /* 0x00079000013e7983 */ /* 0x000ee80000300a00 */
[----:B------:R-:W3:Y:S04]  /*42190*/  LDL.LU.64 R112, [R1+0x7b0] ;  /* 0x0007b00001707983 */ /* 0x000ee80000300a00 */
        /* <DEDUP_REMOVED lines=16> */
[----:B------:R-:W4:Y:S01]  /*422a0*/  LDL.LU.64 R82, [R1+0x810] ;  /* 0x0008100001527983 */ /* 0x000f220000300a00 */
[----:B------:R-:W-:-:S03]  /*422b0*/  IMAD.WIDE R26, R3, 0x4, R86 ;  /* 0x00000004031a7825 */ /* 0x000fc600078e0256 */
        /* <DEDUP_REMOVED lines=10> */
[----:B--2---:R-:W-:-:S05]  /*42360*/  IMAD.WIDE R4, R3, 0x4, R114 ;  /* 0x0000000403047825 */ /* 0x004fca00078e0272 */
[----:B------:R1:W-:Y:S01]  /*42370*/  STL.64 [R1+0x1c30], R4 ;  /* 0x001c300401007387 */ /* 0x0003e20000100a00 */
[----:B---3--:R-:W-:-:S04]  /*42380*/  IMAD.WIDE R8, R3, 0x4, R112 ;  /* 0x0000000403087825 */ /* 0x008fc800078e0270 */
[C---:B----4-:R-:W-:Y:S01]  /*42390*/  IMAD.WIDE R6, R3.reuse, 0x4, R110 ;  /* 0x0000000403067825 */ /* 0x050fe200078e026e */
[----:B------:R2:W-:Y:S03]  /*423a0*/  STL.64 [R1+0xcd8], R8 ;  /* 0x000cd80801007387 */ /* 0x0005e60000100a00 */
[C---:B-1----:R-:W-:Y:S01]  /*423b0*/  IMAD.WIDE R4, R3.reuse, 0x4, R108 ;  /* 0x0000000403047825 */ /* 0x042fe200078e026c */
[----:B------:R1:W-:Y:S04]  /*423c0*/  STL.64 [R1+0x1a50], R6 ;  /* 0x001a500601007387 */ /* 0x0003e80000100a00 */
[----:B------:R3:W-:Y:S01]  /*423d0*/  STL.64 [R1+0x1c00], R4 ;  /* 0x001c000401007387 */ /* 0x0007e20000100a00 */
[----:B--2---:R-:W-:-:S04]  /*423e0*/  IMAD.WIDE R8, R3, 0x4, R106 ;  /* 0x0000000403087825 */ /* 0x004fc800078e026a */
[C---:B-1----:R-:W-:Y:S01]  /*423f0*/  IMAD.WIDE R6, R3.reuse, 0x4, R104 ;  /* 0x0000000403067825 */ /* 0x042fe200078e0268 */
[----:B------:R1:W-:Y:S03]  /*42400*/  STL.64 [R1+0xc68], R8 ;  /* 0x000c680801007387 */ /* 0x0003e60000100a00 */
[C---:B---3--:R-:W-:Y:S01]  /*42410*/  IMAD.WIDE R4, R3.reuse, 0x4, R102 ;  /* 0x0000000403047825 */ /* 0x048fe200078e0266 */
[----:B------:R2:W-:Y:S04]  /*42420*/  STL.64 [R1+0x1a20], R6 ;  /* 0x001a200601007387 */ /* 0x0005e80000100a00 */
[----:B------:R3:W-:Y:S01]  /*42430*/  STL.64 [R1+0x1bd0], R4 ;  /* 0x001bd00401007387 */ /* 0x0007e20000100a00 */
[----:B-1----:R-:W-:-:S04]  /*42440*/  IMAD.WIDE R8, R3, 0x4, R100 ;  /* 0x0000000403087825 */ /* 0x002fc800078e0264 */
[C---:B--2---:R-:W-:Y:S01]  /*42450*/  IMAD.WIDE R6, R3.reuse, 0x4, R98 ;  /* 0x0000000403067825 */ /* 0x044fe200078e0262 */
[----:B------:R-:W-:Y:S03]  /*42460*/  STL.64 [R1+0xc30], R8 ;  /* 0x000c300801007387 */ /* 0x000fe60000100a00 */
[C---:B---3--:R-:W-:Y:S01]  /*42470*/  IMAD.WIDE R4, R3.reuse, 0x4, R96 ;  /* 0x0000000403047825 */ /* 0x048fe200078e0260 */
[----:B------:R-:W-:Y:S04]  /*42480*/  STL.64 [R1+0x19f0], R6 ;  /* 0x0019f00601007387 */ /* 0x000fe80000100a00 */
[----:B------:R1:W-:Y:S04]  /*42490*/  STL.64 [R1+0x1ba0], R4 ;  /* 0x001ba00401007387 */ /* 0x0003e80000100a00 */
[----:B------:R-:W2:Y:S04]  /*424a0*/  LDL.LU.64 R154, [R1+0x868] ;  /* 0x00086800019a7983 */ /* 0x000ea80000300a00 */
[----:B------:R-:W3:Y:S01]  /*424b0*/  LDL.LU.64 R152, [R1+0x860] ;  /* 0x0008600001987983 */ /* 0x000ee20000300a00 */
[----:B-1----:R-:W-:-:S05]  /*424c0*/  IMAD.WIDE R4, R3, 0x4, R94 ;  /* 0x0000000403047825 */ /* 0x002fca00078e025e */
[----:B------:R3:W-:Y:S04]  /*424d0*/  STL.64 [R1+0xbf0], R4 ;  /* 0x000bf00401007387 */ /* 0x0007e80000100a00 */
        /* <DEDUP_REMOVED lines=29> */
[----:B--2---:R-:W-:-:S04]  /*426b0*/  IMAD.WIDE R6, R3, 0x4, R154 ;  /* 0x0000000403067825 */ /* 0x004fc800078e029a */
[C---:B---3--:R-:W-:Y:S01]  /*426c0*/  IMAD.WIDE R4, R3.reuse, 0x4, R152 ;  /* 0x0000000403047825 */ /* 0x048fe200078e0298 */
[----:B------:R1:W-:Y:S04]  /*426d0*/  STL.64 [R1+0x19b8], R6 ;  /* 0x0019b80601007387 */ /* 0x0003e80000100a00 */
[----:B------:R2:W-:Y:S01]  /*426e0*/  STL.64 [R1+0x1b70], R4 ;  /* 0x001b700401007387 */ /* 0x0005e20000100a00 */
[----:B----4-:R-:W-:-:S04]  /*426f0*/  IMAD.WIDE R8, R3, 0x4, R150 ;  /* 0x0000000403087825 */ /* 0x010fc800078e0296 */
[C---:B-1----:R-:W-:Y:S01]  /*42700*/  IMAD.WIDE R6, R3.reuse, 0x4, R148 ;  /* 0x0000000403067825 */ /* 0x042fe200078e0294 */
        /* <DEDUP_REMOVED lines=15> */
[----:B------:R3:W-:Y:S04]  /*42800*/  STL.64 [R1+0x1ae0], R4 ;  /* 0x001ae00401007387 */ /* 0x0007e80000100a00 */
        /* <DEDUP_REMOVED lines=31> */
[----:B-1----:R-:W-:-:S04]  /*42a00*/  IMAD.WIDE R8, R3, 0x4, R194 ;  /* 0x0000000403087825 */ /* 0x002fc800078e02c2 */
[C---:B--2---:R-:W-:Y:S01]  /*42a10*/  IMAD.WIDE R6, R3.reuse, 0x4, R192 ;  /* 0x0000000403067825 */ /* 0x044fe200078e02c0 */
[----:B------:R4:W-:Y:S03]  /*42a20*/  STL.64 [R1+0x218], R8 ;  /* 0x0002180801007387 */ /* 0x0009e60000100a00 */
        /* <DEDUP_REMOVED lines=95> */
[----:B-1----:R-:W4:Y:S04]  /*43020*/  LDL.LU.64 R8, [R1+0xdd0] ;  /* 0x000dd00001087983 */ /* 0x002f280000300a00 */
[----:B--2---:R-:W2:Y:S04]  /*43030*/  LDL.LU.64 R6, [R1+0xe18] ;  /* 0x000e180001067983 */ /* 0x004ea80000300a00 */
[----:B------:R-:W2:Y:S04]  /*43040*/  LDL.LU.64 R234, [R1+0xe10] ;  /* 0x000e100001ea7983 */ /* 0x000ea80000300a00 */
        /* <DEDUP_REMOVED lines=8> */
[----:B------:R-:W3:Y:S01]  /*430d0*/  LDL.LU.64 R250, [R1+0x1898] ;  /* 0x0018980001fa7983 */ /* 0x000ee20000300a00 */
[----:B----4-:R-:W-:-:S04]  /*430e0*/  IMAD.WIDE R22, R3, 0x4, R22 ;  /* 0x0000000403167825 */ /* 0x010fc800078e0216 */
[C---:B------:R-:W-:Y:S01]  /*430f0*/  IMAD.WIDE R20, R3.reuse, 0x4, R20 ;  /* 0x0000000403147825 */ /* 0x040fe200078e0214 */
[----:B------:R1:W-:Y:S03]  /*43100*/  STL.64 [R1+0x158], R22 ;  /* 0x0001581601007387 */ /* 0x0003e60000100a00 */
[C---:B------:R-:W-:Y:S01]  /*43110*/  IMAD.WIDE R18, R3.reuse, 0x4, R18 ;  /* 0x0000000403127825 */ /* 0x040fe200078e0212 */
[----:B-1----:R1:W5:Y:S04]  /*43120*/  LDL.LU.64 R22, [R1+0x3da0] ;  /* 0x003da00001167983 */ /* 0x0023680000300a00 */
[----:B------:R4:W-:Y:S01]  /*43130*/  STL.64 [R1+0xa68], R20 ;  /* 0x000a681401007387 */ /* 0x0009e20000100a00 */
[----:B------:R-:W-:-:S03]  /*43140*/  IMAD.WIDE R16, R3, 0x4, R16 ;  /* 0x0000000403107825 */ /* 0x000fc600078e0210 */
[----:B----4-:R1:W5:Y:S01]  /*43150*/  LDL.LU.64 R20, [R1+0x3d98] ;  /* 0x003d980001147983 */ /* 0x0103620000300a00 */
[----:B------:R-:W-:-:S03]  /*43160*/  IMAD.WIDE R14, R3, 0x4, R14 ;  /* 0x00000004030e7825 */ /* 0x000fc600078e020e */
[----:B------:R4:W-:Y:S01]  /*43170*/  STL.64 [R1+0x1920], R18 ;  /* 0x0019201201007387 */ /* 0x0009e20000100a00 */
[----:B------:R-:W-:-:S03]  /*43180*/  IMAD.WIDE R12, R3, 0x4, R12 ;  /* 0x00000004030c7825 */ /* 0x000fc600078e020c */
[----:B----4-:R1:W5:Y:S04]  /*43190*/  LDL.LU.64 R18, [R1+0x3d90] ;  /* 0x003d900001127983 */ /* 0x0103680000300a00 */
[----:B------:R4:W-:Y:S01]  /*431a0*/  STL.64 [R1+0x168], R16 ;  /* 0x0001681001007387 */ /* 0x0009e20000100a00 */
[----:B------:R-:W-:-:S03]  /*431b0*/  IMAD.WIDE R10, R3, 0x4, R10 ;  /* 0x00000004030a7825 */ /* 0x000fc600078e020a */
[----:B----4-:R1:W5:Y:S01]  /*431c0*/  LDL.LU.64 R16, [R1+0x3d88] ;  /* 0x003d880001107983 */ /* 0x0103620000300a00 */
[----:B------:R-:W-:-:S03]  /*431d0*/  IMAD.WIDE R8, R3, 0x4, R8 ;  /* 0x0000000403087825 */ /* 0x000fc600078e0208 */
[----:B------:R4:W-:Y:S01]  /*431e0*/  STL.64 [R1+0x8f8], R14 ;  /* 0x0008f80e01007387 */ /* 0x0009e20000100a00 */
[----:B--2---:R-:W-:-:S03]  /*431f0*/  IMAD.WIDE R6, R3, 0x4, R6 ;  /* 0x0000000403067825 */ /* 0x004fc600078e0206 */
[----:B----4-:R1:W5:Y:S04]  /*43200*/  LDL.LU.64 R14, [R1+0x3d80] ;  /* 0x003d8000010e7983 */ /* 0x0103680000300a00 */
[----:B------:R2:W-:Y:S04]  /*43210*/  STL.64 [R1+0x18f0], R12 ;  /* 0x0018f00c01007387 */ /* 0x0005e80000100a00 */
[----:B--2---:R1:W5:Y:S01]  /*43220*/  LDL.LU.64 R12, [R1+0x3d78] ;  /* 0x003d7800010c7983 */ /* 0x0043620000300a00 */
[----:B---3--:R-:W-:-:S03]  /*43230*/  IMAD.WIDE R4, R3, 0x4, R4 ;  /* 0x0000000403047825 */ /* 0x008fc600078e0204 */
[----:B------:R2:W-:Y:S01]  /*43240*/  STL.64 [R1+0x170], R10 ;  /* 0x0001700a01007387 */ /* 0x0005e20000100a00 */
[----:B------:R-:W-:-:S04]  /*43250*/  IMAD.WIDE R244, R3, 0x4, R244 ;  /* 0x0000000403f47825 */ /* 0x000fc800078e02f4 */
[----:B------:R-:W-:Y:S01]  /*43260*/  IMAD.WIDE R246, R3, 0x4, R246 ;  /* 0x0000000403f67825 */ /* 0x000fe200078e02f6 */
[----:B--2---:R1:W5:Y:S04]  /*43270*/  LDL.LU.64 R10, [R1+0x3d70] ;  /* 0x003d7000010a7983 */ /* 0x0043680000300a00 */
[----:B------:R2:W-:Y:S01]  /*43280*/  STL.64 [R1+0x1f8], R8 ;  /* 0x0001f80801007387 */ /* 0x0005e20000100a00 */
[----:B------:R-:W-:-:S04]  /*43290*/  IMAD.WIDE R248, R2, 0x4, R248 ;  /* 0x0000000402f87825 */ /* 0x000fc800078e02f8 */
[----:B------:R-:W-:Y:S01]  /*432a0*/  IMAD.WIDE R250, R2, 0x4, R250 ;  /* 0x0000000402fa7825 */ /* 0x000fe200078e02fa */
[----:B--2---:R1:W5:Y:S04]  /*432b0*/  LDL.LU.64 R8, [R1+0x3d68] ;  /* 0x003d680001087983 */ /* 0x0043680000300a00 */
[----:B------:R2:W-:Y:S04]  /*432c0*/  STL.64 [R1+0x18b8], R6 ;  /* 0x0018b80601007387 */ /* 0x0005e80000100a00 */
        /* <DEDUP_REMOVED lines=10> */
[----:B--2---:R1:W5:Y:S01]  /*43370*/  LDL.LU.64 R250, [R1+0x3d38] ;  /* 0x003d380001fa7983 */ /* 0x0043620000300a00 */
[----:B------:R-:W-:-:S04]  /*43380*/  IMAD.WIDE R32, R3, 0x4, R32 ;  /* 0x0000000403207825 */ /* 0x000fc800078e0220 */
        /* <DEDUP_REMOVED lines=105> */
[----:B-1----:R1:W-:Y:S04]  /*43a20*/  STL.64 [R1+0x3f90], R120 ;  /* 0x003f907801007387 */ /* 0x0023e80000100a00 */
[----:B------:R-:W0:Y:S04]  /*43a30*/  LDGDEPBAR ;  /* 0x00000000000079af */ /* 0x000e280000000000 */
[----:B-1----:R-:W2:Y:S04]  /*43a40*/  LDL.64 R120, [R1+0xc10] ;  /* 0x000c100001787983 */ /* 0x002ea80000100a00 */
[----:B------:R1:W-:Y:S04]  /*43a50*/  STL.64 [R1+0x3f88], R130 ;  /* 0x003f888201007387 */ /* 0x0003e80000100a00 */
[----:B-1----:R-:W3:Y:S04]  /*43a60*/  LDL.64 R130, [R1+0xc18] ;  /* 0x000c180001827983 */ /* 0x002ee80000100a00 */
[----:B------:R1:W-:Y:S04]  /*43a70*/  STL.64 [R1+0x3f80], R140 ;  /* 0x003f808c01007387 */ /* 0x0003e80000100a00 */
[----:B-1----:R-:W4:Y:S04]  /*43a80*/  LDL.64 R140, [R1+0xc50] ;  /* 0x000c5000018c7983 */ /* 0x002f280000100a00 */
[----:B------:R1:W-:Y:S04]  /*43a90*/  STL.64 [R1+0x3f78], R150 ;  /* 0x003f789601007387 */ /* 0x0003e80000100a00 */
[----:B-1----:R-:W2:Y:S04]  /*43aa0*/  LDL.64 R150, [R1+0xc58] ;  /* 0x000c580001967983 */ /* 0x002ea80000100a00 */
[----:B------:R1:W-:Y:S04]  /*43ab0*/  STL.64 [R1+0x3f70], R160 ;  /* 0x003f70a001007387 */ /* 0x0003e80000100a00 */
        /* <DEDUP_REMOVED lines=22> */
[----:B------:R-:W-:Y:S04]  /*43c20*/  STL.64 [R1+0x3ed0], R172 ;  /* 0x003ed0ac01007387 */ /* 0x000fe80000100a00 */
[----:B------:R-:W-:Y:S04]  /*43c30*/  STL.64 [R1+0x3ec8], R182 ;  /* 0x003ec8b601007387 */ /* 0x000fe80000100a00 */
[----:B-1----:R-:W1:Y:S04]  /*43c40*/  S2R R163, SR_TID.X ;  /* 0x0000000000a37919 */ /* 0x002e680000002100 */
[----:B------:R-:W-:Y:S04]  /*43c50*/  STL.64 [R1+0x3ec0], R192 ;  /* 0x003ec0c001007387 */ /* 0x000fe80000100a00 */
[----:B------:R-:W-:Y:S04]  /*43c60*/  STL.64 [R1+0x3eb8], R202 ;  /* 0x003eb8ca01007387 */ /* 0x000fe80000100a00 */
[----:B------:R-:W-:Y:S04]  /*43c70*/  STL.64 [R1+0x3eb0], R212 ;  /* 0x003eb0d401007387 */ /* 0x000fe80000100a00 */
[----:B------:R-:W-:Y:S04]  /*43c80*/  STL.64 [R1+0x3ea8], R222 ;  /* 0x003ea8de01007387 */ /* 0x000fe80000100a00 */
[----:B------:R1:W-:Y:S04]  /*43c90*/  STL.64 [R1+0x3ea0], R232 ;  /* 0x003ea0e801007387 */ /* 0x0003e80000100a00 */
[----:B------:R-:W-:Y:S04]  /*43ca0*/  STL.64 [R1+0x3e98], R242 ;  /* 0x003e98f201007387 */ /* 0x000fe80000100a00 */
[----:B------:R1:W-:Y:S02]  /*43cb0*/  STL.64 [R1+0x3e40], R2 ;  /* 0x003e400201007387 */ /* 0x0003e40000100a00 */
[----:B-1----:R-:W-:-:S02]  /*43cc0*/  LOP3.LUT R232, R163, 0x7f, RZ, 0xc0, !PT ;  /* 0x0000007fa3e87812 */ /* 0x002fc400078ec0ff */
[----:B------:R-:W3:Y:S03]  /*43cd0*/  LDL.64 R190, [R1+0x268] ;  /* 0x0002680001be7983 */ /* 0x000ee60000100a00 */
[----:B------:R-:W-:Y:S01]  /*43ce0*/  IMAD.SHL.U32 R233, R232, 0x4, RZ ;  /* 0x00000004e8e97824 */ /* 0x000fe200078e00ff */
        /* <DEDUP_REMOVED lines=27> */
[----:B----4-:R4:W-:Y:S04]  /*43ea0*/  LDGSTS.E [R233+0x44000], [R140.64], P3 ;  /* 0x440000008ce97fae */ /* 0x0109e80009921844 */
[----:B---3--:R3:W-:Y:S04]  /*43eb0*/  LDGSTS.E [R233+0x45000], [R130.64], P3 ;  /* 0x4500000082e97fae */ /* 0x0087e80009921844 */
[----:B------:R1:W-:Y:S04]  /*43ec0*/  LDGSTS.E [R233+0x46000], [R120.64], P3 ;  /* 0x4600000078e97fae */ /* 0x0003e80009921844 */
[----:B----4-:R-:W4:Y:S04]  /*43ed0*/  LDL.64 R140, [R1+0x2d0] ;  /* 0x0002d000018c7983 */ /* 0x010f280000100a00 */
[----:B---3--:R-:W3:Y:S04]  /*43ee0*/  LDL.64 R130, [R1+0xbd8] ;  /* 0x000bd80001827983 */ /* 0x008ee80000100a00 */
[----:B-1----:R-:W3:Y:S04]  /*43ef0*/  LDL.64 R120, [R1+0xbe0] ;  /* 0x000be00001787983 */ /* 0x002ee80000100a00 */
[----:B------:R-:W4:Y:S04]  /*43f00*/  LDL.64 R150, [R1+0x2c8] ;  /* 0x0002c80001967983 */ /* 0x000f280000100a00 */
[----:B------:R-:W4:Y:S04]  /*43f10*/  LDL.64 R160, [R1+0x2a0] ;  /* 0x0002a00001a07983 */ /* 0x000f280000100a00 */
[----:B--2---:R-:W3:Y:S04]  /*43f20*/  LDL.64 R170, [R1+0x298] ;  /* 0x0002980001aa7983 */ /* 0x004ee80000100a00 */
[----:B------:R-:W3:Y:S04]  /*43f30*/  LDL.64 R180, [R1+0x270] ;  /* 0x0002700001b47983 */ /* 0x000ee80000100a00 */
[----:B---3--:R1:W-:Y:S04]  /*43f40*/  LDGSTS.E [R233+0x47000], [R120.64], P3 ;  /* 0x4700000078e97fae */ /* 0x0083e80009921844 */
[----:B------:R3:W-:Y:S04]  /*43f50*/  LDGSTS.E [R233+0x48000], [R130.64], P3 ;  /* 0x4800000082e97fae */ /* 0x0007e80009921844 */
[----:B----4-:R4:W-:Y:S04]  /*43f60*/  LDGSTS.E [R233+0x49000], [R140.64], P3 ;  /* 0x490000008ce97fae */ /* 0x0109e80009921844 */
[----:B-1----:R-:W2:Y:S04]  /*43f70*/  LDL.LU.64 R120, [R1+0x3f90] ;  /* 0x003f900001787983 */ /* 0x002ea80000300a00 */
[----:B---3--:R-:W2:Y:S04]  /*43f80*/  LDL.LU.64 R130, [R1+0x3f88] ;  /* 0x003f880001827983 */ /* 0x008ea80000300a00 */
[----:B----4-:R-:W4:Y:S04]  /*43f90*/  LDL.LU.64 R140, [R1+0x3f80] ;  /* 0x003f8000018c7983 */ /* 0x010f280000300a00 */
[----:B------:R1:W-:Y:S04]  /*43fa0*/  LDGSTS.E [R233+0x4a000], [R150.64], P3 ;  /* 0x4a00000096e97fae */ /* 0x0003e80009921844 */
[----:B------:R1:W-:Y:S04]  /*43fb0*/  LDGSTS.E [R233+0x4b000], [R160.64], P3 ;  /* 0x4b000000a0e97fae */ /* 0x0003e80009921844 */
[----:B------:R1:W-:Y:S04]  /*43fc0*/  LDGSTS.E [R233+0x4c000], [R170.64], P3 ;  /* 0x4c000000aae97fae */ /* 0x0003e80009921844 */
[----:B-1----:R-:W2:Y:S04]  /*43fd0*/  LDL.LU.64 R150, [R1+0x3f78] ;  /* 0x003f780001967983 */ /* 0x002ea80000300a00 */
[----:B------:R-:W2:Y:S04]  /*43fe0*/  LDL.LU.64 R160, [R1+0x3f70] ;  /* 0x003f700001a07983 */ /* 0x000ea80000300a00 */
[----:B------:R-:W2:Y:S04]  /*43ff0*/  LDL.LU.64 R170, [R1+0x3f68] ;  /* 0x003f680001aa7983 */ /* 0x000ea80000300a00 */
        /* <DEDUP_REMOVED lines=35> */
[----:B------:R1:W-:Y:S04]  /*44230*/  LDGSTS.E [R233+0x5f000], [R242.64], P3 ;  /* 0x5f000000f2e97fae */ /* 0x0003e80009921844 */
[----:B-----5:R1:W-:Y:S04]  /*44240*/  STL.64 [R1+0x3dd8], R248 ;  /* 0x003dd8f801007387 */ /* 0x0203e80000100a00 */
[----:B------:R1:W-:Y:S04]  /*44250*/  LDGSTS.E [R233+0x60000], [R222.64], P3 ;  /* 0x60000000dee97fae */ /* 0x0003e80009921844 */
[----:B------:R1:W-:Y:S04]  /*44260*/  STL.64 [R1+0x3de0], R6 ;  /* 0x003de00601007387 */ /* 0x0003e80000100a00 */
[----:B------:R1:W-:Y:S04]  /*44270*/  LDGSTS.E [R233+0x61000], [R212.64], P3 ;  /* 0x61000000d4e97fae */ /* 0x0003e80009921844 */
[----:B------:R-:W-:Y:S04]  /*44280*/  STL.64 [R1+0x3de8], R14 ;  /* 0x003de80e01007387 */ /* 0x000fe80000100a00 */
[----:B------:R1:W-:Y:S04]  /*44290*/  LDGSTS.E [R233+0x62000], [R202.64], P3 ;  /* 0x62000000cae97fae */ /* 0x0003e80009921844 */
[----:B------:R-:W-:Y:S04]  /*442a0*/  STL.64 [R1+0x3df0], R22 ;  /* 0x003df01601007387 */ /* 0x000fe80000100a00 */
[----:B------:R1:W-:Y:S04]  /*442b0*/  LDGSTS.E [R233+0x63000], [R192.64], P3 ;  /* 0x63000000c0e97fae */ /* 0x0003e80009921844 */
[----:B-1----:R-:W2:Y:S04]  /*442c0*/  LDL.64 R222, [R1+0x1a78] ;  /* 0x001a780001de7983 */ /* 0x002ea80000100a00 */
[----:B------:R1:W-:Y:S04]  /*442d0*/  LDGSTS.E [R233+0x64000], [R182.64], P3 ;  /* 0x64000000b6e97fae */ /* 0x0003e80009921844 */
[----:B------:R-:W2:Y:S04]  /*442e0*/  LDL.64 R212, [R1+0x1a40] ;  /* 0x001a400001d47983 */ /* 0x000ea80000100a00 */
[----:B------:R1:W-:Y:S04]  /*442f0*/  LDGSTS.E [R233+0x65000], [R172.64], P3 ;  /* 0x65000000ace97fae */ /* 0x0003e80009921844 */
[----:B------:R-:W2:Y:S04]  /*44300*/  LDL.64 R202, [R1+0x1a10] ;  /* 0x001a100001ca7983 */ /* 0x000ea80000100a00 */
[----:B------:R1:W-:Y:S04]  /*44310*/  LDGSTS.E [R233+0x66000], [R248.64], P3 ;  /* 0x66000000f8e97fae */ /* 0x0003e80009921844 */
[----:B------:R-:W2:Y:S04]  /*44320*/  LDL.64 R192, [R1+0x19e0] ;  /* 0x0019e00001c07983 */ /* 0x000ea80000100a00 */
[----:B------:R1:W-:Y:S04]  /*44330*/  LDGSTS.E [R233+0x67000], [R6.64], P3 ;  /* 0x6700000006e97fae */ /* 0x0003e80009921844 */
[----:B-1----:R-:W2:Y:S01]  /*44340*/  LDL.64 R182, [R1+0x19a8] ;  /* 0x0019a80001b67983 */ /* 0x002ea20000100a00 */
[----:B------:R-:W-:-:S03]  /*44350*/  LOP3.LUT R249, R163, 0x7f, RZ, 0xc0, !PT ;  /* 0x0000007fa3f97812 */ /* 0x000fc600078ec0ff */
[----:B------:R-:W2:Y:S01]  /*44360*/  LDL.64 R172, [R1+0x1978] ;  /* 0x0019780001ac7983 */ /* 0x000ea20000100a00 */
[----:B------:R-:W-:-:S03]  /*44370*/  LOP3.LUT R7, R163, 0x7f, RZ, 0xc0, !PT ;  /* 0x0000007fa3077812 */ /* 0x000fc600078ec0ff */
[----:B------:R-:W2:Y:S02]  /*44380*/  LDL.64 R162, [R1+0x1948] ;  /* 0x0019480001a27983 */ /* 0x000ea40000100a00 */
[----:B------:R-:W-:Y:S02]  /*44390*/  IMAD.SHL.U32 R6, R7, 0x4, RZ ;  /* 0x0000000407067824 */ /* 0x000fe400078e00ff */
[----:B------:R-:W-:Y:S04]  /*443a0*/  STL.64 [R1+0x3df8], R30 ;  /* 0x003df81e01007387 */ /* 0x000fe80000100a00 */
[----:B------:R1:W-:Y:S04]  /*443b0*/  LDGSTS.E [R6+0x68000], [R14.64], P3 ;  /* 0x680000000e067fae */ /* 0x0003e80009921844 */
[----:B------:R1:W-:Y:S04]  /*443c0*/  LDGSTS.E [R6+0x69000], [R22.64], P3 ;  /* 0x6900000016067fae */ /* 0x0003e80009921844 */
[----:B------:R1:W-:Y:S04]  /*443d0*/  LDGSTS.E [R6+0x6a000], [R30.64], P3 ;  /* 0x6a0000001e067fae */ /* 0x0003e80009921844 */
[----:B------:R1:W-:Y:S04]  /*443e0*/  LDGSTS.E [R6+0x6b000], [R38.64], P3 ;  /* 0x6b00000026067fae */ /* 0x0003e80009921844 */
[----:B------:R1:W-:Y:S04]  /*443f0*/  STL.64 [R1+0x3dc0], R38 ;  /* 0x003dc02601007387 */ /* 0x0003e80000100a00 */
[----:B------:R-:W-:Y:S01]  /*44400*/  STL.64 [R1+0x3dc8], R46 ;  /* 0x003dc82e01007387 */ /* 0x000fe20000100a00 */
[----:B-1----:R-:W-:-:S03]  /*44410*/  SHF.L.U32 R39, R249, 0x2, RZ ;  /* 0x00000002f9277819 */ /* 0x002fc600000006ff */
[----:B------:R-:W-:Y:S04]  /*44420*/  STL.64 [R1+0x3dd0], R54 ;  /* 0x003dd03601007387 */ /* 0x000fe80000100a00 */
        /* <DEDUP_REMOVED lines=36> */
[----:B------:R2:W-:Y:S04]  /*44670*/  STL.64 [R1+0x3e90], R234 ;  /* 0x003e90ea01007387 */ /* 0x0005e80000100a00 */
[----:B-1----:R-:W3:Y:S04]  /*44680*/  LDL.64 R214, [R1+0x18e8] ;  /* 0x0018e80001d67983 */ /* 0x002ee80000100a00 */
[----:B----4-:R-:W4:Y:S04]  /*44690*/  LDL.64 R224, [R1+0x1918] ;  /* 0x0019180001e07983 */ /* 0x010f280000100a00 */
[----:B------:R-:W3:Y:S04]  /*446a0*/  LDL.64 R204, [R1+0xcf0] ;  /* 0x000cf00001cc7983 */ /* 0x000ee80000100a00 */
[----:B------:R-:W3:Y:S04]  /*446b0*/  LDL.64 R194, [R1+0xc80] ;  /* 0x000c800001c27983 */ /* 0x000ee80000100a00 */
[----:B------:R-:W3:Y:S04]  /*446c0*/  LDL.64 R184, [R1+0xc48] ;  /* 0x000c480001b87983 */ /* 0x000ee80000100a00 */
[----:B------:R-:W3:Y:S04]  /*446d0*/  LDL.64 R174, [R1+0xc08] ;  /* 0x000c080001ae7983 */ /* 0x000ee80000100a00 */
[----:B------:R-:W3:Y:S04]  /*446e0*/  LDL.64 R164, [R1+0x2f0] ;  /* 0x0002f00001a47983 */ /* 0x000ee80000100a00 */
[----:B------:R-:W3:Y:S04]  /*446f0*/  LDL.64 R154, [R1+0x2c0] ;  /* 0x0002c000019a7983 */ /* 0x000ee80000100a00 */
[----:B------:R-:W3:Y:S04]  /*44700*/  LDL.64 R144, [R1+0x290] ;  /* 0x0002900001907983 */ /* 0x000ee80000100a00 */
[----:B------:R-:W3:Y:S01]  /*44710*/  LDL.64 R134, [R1+0x250] ;  /* 0x0002500001867983 */ /* 0x000ee20000100a00 */
[----:B------:R-:W-:-:S03]  /*44720*/  IMAD.SHL.U32 R232, R232, 0x4, RZ ;  /* 0x00000004e8e87824 */ /* 0x000fc600078e00ff */
[----:B------:R-:W3:Y:S04]  /*44730*/  LDL.64 R124, [R1+0x240] ;  /* 0x00024000017c7983 */ /* 0x000ee80000100a00 */
[----:B------:R-:W3:Y:S04]  /*44740*/  LDL.64 R114, [R1+0x230] ;  /* 0x0002300001727983 */ /* 0x000ee80000100a00 */
[----:B------:R-:W3:Y:S04]  /*44750*/  LDL.64 R104, [R1+0x1f0] ;  /* 0x0001f00001687983 */ /* 0x000ee80000100a00 */
        /* <DEDUP_REMOVED lines=8> */
[----:B------:R-:W3:Y:S04]  /*447e0*/  LDL.64 R22, [R1+0x100] ;  /* 0x0001000001167983 */ /* 0x000ee80000100a00 */
        /* <DEDUP_REMOVED lines=17> */
[----:B------:R-:W2:Y:S04]  /*44900*/  LDL.64 R234, [R1+0x1aa8] ;  /* 0x001aa80001ea7983 */ /* 0x000ea80000100a00 */
[----:B-1----:R-:W2:Y:S04]  /*44910*/  LDL.64 R162, [R1+0x8] ;  /* 0x0000080001a27983 */ /* 0x002ea80000100a00 */
[----:B----4-:R1:W-:Y:S04]  /*44920*/  LDGSTS.E [R232+0x47200], [R224.64], P3 ;  /* 0x47200000e0e87fae */ /* 0x0103e80009921844 */
        /* <DEDUP_REMOVED lines=21> */
[----:B--2---:R2:W-:Y:S01]  /*44a80*/  LDGSTS.E [R232+0x5d200], [R2.64], P3 ;  /* 0x5d20000002e87fae */ /* 0x0045e20009921844 */
[----:B-1----:R-:W-:-:S03]  /*44a90*/  LOP3.LUT R47, R6, 0x20, RZ, 0x3c, !PT ;  /* 0x00000020062f7812 */ /* 0x002fc600078e3cff */
[----:B------:R-:W2:Y:S04]  /*44aa0*/  LDL.64 R224, [R1+0x1a70] ;  /* 0x001a700001e07983 */ /* 0x000ea80000100a00 */
[----:B------:R1:W-:Y:S04]  /*44ab0*/  LDGSTS.E [R232+0x5e200], [R242.64], P3 ;  /* 0x5e200000f2e87fae */ /* 0x0003e80009921844 */
[----:B---3--:R-:W3:Y:S04]  /*44ac0*/  LDL.64 R214, [R1+0x1a38] ;  /* 0x001a380001d67983 */ /* 0x008ee80000100a00 */
[----:B------:R1:W-:Y:S04]  /*44ad0*/  LDGSTS.E [R232+0x5f200], [R222.64], P3 ;  /* 0x5f200000dee87fae */ /* 0x0003e80009921844 */
[----:B----4-:R-:W3:Y:S04]  /*44ae0*/  LDL.64 R204, [R1+0x1a08] ;  /* 0x001a080001cc7983 */ /* 0x010ee80000100a00 */
        /* <DEDUP_REMOVED lines=57> */
[----:B--2---:R-:W2:Y:S04]  /*44e80*/  LDL.64 R2, [R1+0xb0] ;  /* 0x0000b00001027983 */ /* 0x004ea80000100a00 */
[----:B------:R-:W2:Y:S04]  /*44e90*/  LDL.64 R242, [R1+0x98] ;  /* 0x0000980001f27983 */ /* 0x000ea80000100a00 */
[----:B---3--:R3:W-:Y:S04]  /*44ea0*/  LDGSTS.E [R47+0x40400], [R222.64], P3 ;  /* 0x40400000de2f7fae */ /* 0x0087e80009921844 */
[----:B------:R1:W-:Y:S04]  /*44eb0*/  LDGSTS.E [R47+0x41400], [R212.64], P3 ;  /* 0x41400000d42f7fae */ /* 0x0003e80009921844 */
[----:B---3--:R-:W3:Y:S04]  /*44ec0*/  LDL.64 R222, [R1+0x80] ;  /* 0x0000800001de7983 */ /* 0x008ee80000100a00 */
        /* <DEDUP_REMOVED lines=9> */
[----:B-1----:R-:W2:Y:S04]  /*44f60*/  LDL.64 R172, [R1] ;  /* 0x0000000001ac7983 */ /* 0x002ea80000100a00 */
[----:B------:R-:W2:Y:S04]  /*44f70*/  LDL.64 R162, [R1+0x1ad8] ;  /* 0x001ad80001a27983 */ /* 0x000ea80000100a00 */
[----:B--2---:R1:W-:Y:S04]  /*44f80*/  LDGSTS.E [R47+0x47400], [R162.64], P3 ;  /* 0x47400000a22f7fae */ /* 0x0043e80009921844 */
        /* <DEDUP_REMOVED lines=25> */
[----:B---3--:R1:W-:Y:S04]  /*45120*/  LDGSTS.E [R47+0x60400], [R222.64], P3 ;  /* 0x60400000de2f7fae */ /* 0x0083e80009921844 */
[----:B------:R3:W-:Y:S04]  /*45130*/  LDGSTS.E [R47+0x61400], [R212.64], P3 ;  /* 0x61400000d42f7fae */ /* 0x0007e80009921844 */
[----:B------:R2:W-:Y:S04]  /*45140*/  LDGSTS.E [R47+0x62400], [R202.64], P3 ;  /* 0x62400000ca2f7fae */ /* 0x0005e80009921844 */
[----:B-1----:R-:W4:Y:S04]  /*45150*/  LDL.64 R222, [R1+0x1d90] ;  /* 0x001d900001de7983 */ /* 0x002f280000100a00 */
[----:B---3--:R-:W3:Y:S04]  /*45160*/  LDL.64 R212, [R1+0x1d68] ;  /* 0x001d680001d47983 */ /* 0x008ee80000100a00 */
[----:B------:R1:W-:Y:S04]  /*45170*/  LDGSTS.E [R47+0x63400], [R192.64], P3 ;  /* 0x63400000c02f7fae */ /* 0x0003e80009921844 */
[----:B--2---:R-:W2:Y:S04]  /*45180*/  LDL.64 R202, [R1+0x1d40] ;  /* 0x001d400001ca7983 */ /* 0x004ea80000100a00 */
[----:B------:R1:W-:Y:S04]  /*45190*/  LDGSTS.E [R47+0x64400], [R182.64], P3 ;  /* 0x64400000b62f7fae */ /* 0x0003e80009921844 */
[----:B-1----:R-:W2:Y:S04]  /*451a0*/  LDL.64 R192, [R1+0x1d18] ;  /* 0x001d180001c07983 */ /* 0x002ea80000100a00 */
[----:B------:R1:W-:Y:S04]  /*451b0*/  LDGSTS.E [R47+0x65400], [R172.64], P3 ;  /* 0x65400000ac2f7fae */ /* 0x0003e80009921844 */
[----:B------:R-:W2:Y:S04]  /*451c0*/  LDL.64 R182, [R1+0x1cf0] ;  /* 0x001cf00001b67983 */ /* 0x000ea80000100a00 */
[----:B------:R2:W-:Y:S04]  /*451d0*/  LDGSTS.E [R47+0x66400], [R244.64], P3 ;  /* 0x66400000f42f7fae */ /* 0x0005e80009921844 */
[----:B-1----:R-:W2:Y:S04]  /*451e0*/  LDL.64 R172, [R1+0x1cc8] ;  /* 0x001cc80001ac7983 */ /* 0x002ea80000100a00 */
[----:B------:R1:W-:Y:S04]  /*451f0*/  LDGSTS.E [R47+0x67400], [R10.64], P3 ;  /* 0x674000000a2f7fae */ /* 0x0003e80009921844 */
[----:B------:R1:W-:Y:S04]  /*45200*/  LDGSTS.E [R47+0x68400], [R18.64], P3 ;  /* 0x68400000122f7fae */ /* 0x0003e80009921844 */
[----:B------:R-:W2:Y:S04]  /*45210*/  LDL.64 R234, [R1+0x1ca0] ;  /* 0x001ca00001ea7983 */ /* 0x000ea80000100a00 */
        /* <DEDUP_REMOVED lines=29> */
[----:B------:R-:W2:Y:S01]  /*453f0*/  LDL.64 R84, [R1+0x19d0] ;  /* 0x0019d00001547983 */ /* 0x000ea20000100a00 */
[----:B------:R-:W-:-:S03]  /*45400*/  LOP3.LUT R38, R233, 0x30, RZ, 0x3c, !PT ;  /* 0x00000030e9267812 */ /* 0x000fc600078e3cff */
        /* <DEDUP_REMOVED lines=16> */
[----:B------:R-:W2:Y:S04]  /*45510*/  LDL.64 R232, [R1+0x2f8] ;  /* 0x0002f80001e87983 */ /* 0x000ea80000100a00 */
[----:B----4-:R4:W-:Y:S04]  /*45520*/  LDGSTS.E [R38+0x40600], [R222.64], P3 ;  /* 0x40600000de267fae */ /* 0x0109e80009921844 */
[----:B---3--:R3:W-:Y:S04]  /*45530*/  LDGSTS.E [R38+0x41600], [R212.64], P3 ;  /* 0x41600000d4267fae */ /* 0x0087e80009921844 */
[----:B----4-:R-:W4:Y:S04]  /*45540*/  LDL.64 R222, [R1+0x2e0] ;  /* 0x0002e00001de7983 */ /* 0x010f280000100a00 */
[----:B--2---:R2:W-:Y:S04]  /*45550*/  LDGSTS.E [R38+0x42600], [R202.64], P3 ;  /* 0x42600000ca267fae */ /* 0x0045e80009921844 */
        /* <DEDUP_REMOVED lines=9> */
[----:B------:R1:W-:Y:S01]  /*455f0*/  LDGSTS.E [R38+0x47600], [R224.64], P3 ;  /* 0x47600000e0267fae */ /* 0x0003e20009921844 */
[----:B------:R-:W-:-:S03]  /*45600*/  LOP3.LUT R248, R6, 0x40, RZ, 0x3c, !PT ;  /* 0x0000004006f87812 */ /* 0x000fc600078e3cff */
        /* <DEDUP_REMOVED lines=48> */
[----:B----4-:R1:W-:Y:S04]  /*45910*/  LDGSTS.E [R38+0x5f600], [R222.64], P3 ;  /* 0x5f600000de267fae */ /* 0x0103e80009921844 */
[----:B---3--:R3:W-:Y:S04]  /*45920*/  LDGSTS.E [R38+0x60600], [R212.64], P3 ;  /* 0x60600000d4267fae */ /* 0x0087e80009921844 */
[----:B-1----:R-:W4:Y:S04]  /*45930*/  LDL.64 R222, [R1+0x1db0] ;  /* 0x001db00001de7983 */ /* 0x002f280000100a00 */
[----:B--2---:R1:W-:Y:S04]  /*45940*/  LDGSTS.E [R38+0x61600], [R202.64], P3 ;  /* 0x61600000ca267fae */ /* 0x0043e80009921844 */
[----:B---3--:R-:W2:Y:S04]  /*45950*/  LDL.64 R212, [R1+0x1d88] ;  /* 0x001d880001d47983 */ /* 0x008ea80000100a00 */
[----:B------:R3:W-:Y:S04]  /*45960*/  LDGSTS.E [R38+0x62600], [R192.64], P3 ;  /* 0x62600000c0267fae */ /* 0x0007e80009921844 */
[----:B-1----:R-:W2:Y:S04]  /*45970*/  LDL.64 R202, [R1+0x1d60] ;  /* 0x001d600001ca7983 */ /* 0x002ea80000100a00 */
[----:B------:R1:W-:Y:S04]  /*45980*/  LDGSTS.E [R38+0x63600], [R182.64], P3 ;  /* 0x63600000b6267fae */ /* 0x0003e80009921844 */
[----:B---3--:R-:W2:Y:S04]  /*45990*/  LDL.64 R192, [R1+0x1d38] ;  /* 0x001d380001c07983 */ /* 0x008ea80000100a00 */
[----:B------:R1:W-:Y:S04]  /*459a0*/  LDGSTS.E [R38+0x64600], [R172.64], P3 ;  /* 0x64600000ac267fae */ /* 0x0003e80009921844 */
[----:B-1----:R-:W2:Y:S04]  /*459b0*/  LDL.64 R182, [R1+0x1d10] ;  /* 0x001d100001b67983 */ /* 0x002ea80000100a00 */
[----:B------:R1:W-:Y:S04]  /*459c0*/  LDGSTS.E [R38+0x65600], [R250.64], P3 ;  /* 0x65600000fa267fae */ /* 0x0003e80009921844 */
[----:B------:R-:W2:Y:S04]  /*459d0*/  LDL.64 R172, [R1+0x1ce8] ;  /* 0x001ce80001ac7983 */ /* 0x000ea80000100a00 */
        /* <DEDUP_REMOVED lines=53> */
[----:B------:R-:W2:Y:S04]  /*45d30*/  LDL.64 R172, [R1+0x1cc0] ;  /* 0x001cc00001ac7983 */ /* 0x000ea80000100a00 */
[----:B--2---:R1:W-:Y:S04]  /*45d40*/  LDGSTS.E [R248+0x4e800], [R172.64], P3 ;  /* 0x4e800000acf87fae */ /* 0x0043e80009921844 */
[----:B------:R2:W-:Y:S04]  /*45d50*/  LDGSTS.E [R248+0x4f800], [R182.64], P3 ;  /* 0x4f800000b6f87fae */ /* 0x0005e80009921844 */
[----:B------:R1:W-:Y:S04]  /*45d60*/  LDGSTS.E [R248+0x50800], [R192.64], P3 ;  /* 0x50800000c0f87fae */ /* 0x0003e80009921844 */
[----:B------:R1:W-:Y:S04]  /*45d70*/  LDGSTS.E [R248+0x51800], [R202.64], P3 ;  /* 0x51800000caf87fae */ /* 0x0003e80009921844 */
[----:B------:R1:W-:Y:S04]  /*45d80*/  LDGSTS.E [R248+0x52800], [R212.64], P3 ;  /* 0x52800000d4f87fae */ /* 0x0003e80009921844 */
        /* <DEDUP_REMOVED lines=17> */
[----:B-1----:R-:W3:Y:S04]  /*45ea0*/  LDL.LU.64 R172, [R1+0x3ed0] ;  /* 0x003ed00001ac7983 */ /* 0x002ee80000300a00 */
[----:B------:R1:W-:Y:S04]  /*45eb0*/  LDGSTS.E [R248+0x64800], [R94.64], P3 ;  /* 0x648000005ef87fae */ /* 0x0003e80009921844 */
[----:B--2---:R-:W2:Y:S04]  /*45ec0*/  LDL.LU.64 R182, [R1+0x3ec8] ;  /* 0x003ec80001b67983 */ /* 0x004ea80000300a00 */
[----:B------:R1:W-:Y:S04]  /*45ed0*/  LDGSTS.E [R248+0x65800], [R84.64], P3 ;  /* 0x6580000054f87fae */ /* 0x0003e80009921844 */
[----:B------:R-:W2:Y:S04]  /*45ee0*/  LDL.LU.64 R192, [R1+0x3ec0] ;  /* 0x003ec00001c07983 */ /* 0x000ea80000300a00 */
[----:B------:R1:W-:Y:S04]  /*45ef0*/  LDGSTS.E [R248+0x66800], [R74.64], P3 ;  /* 0x668000004af87fae */ /* 0x0003e80009921844 */
[----:B------:R-:W2:Y:S04]  /*45f00*/  LDL.LU.64 R202, [R1+0x3eb8] ;  /* 0x003eb80001ca7983 */ /* 0x000ea80000300a00 */
[----:B------:R1:W-:Y:S04]  /*45f10*/  LDGSTS.E [R248+0x67800], [R64.64], P3 ;  /* 0x6780000040f87fae */ /* 0x0003e80009921844 */
[----:B------:R-:W2:Y:S04]  /*45f20*/  LDL.LU.64 R212, [R1+0x3eb0] ;  /* 0x003eb00001d47983 */ /* 0x000ea80000300a00 */
[----:B------:R1:W-:Y:S04]  /*45f30*/  LDGSTS.E [R248+0x68800], [R54.64], P3 ;  /* 0x6880000036f87fae */ /* 0x0003e80009921844 */
[----:B----4-:R-:W4:Y:S04]  /*45f40*/  LDL.LU.64 R222, [R1+0x3ea8] ;  /* 0x003ea80001de7983 */ /* 0x010f280000300a00 */
[----:B------:R1:W-:Y:S04]  /*45f50*/  LDGSTS.E [R248+0x69800], [R30.64], P3 ;  /* 0x698000001ef87fae */ /* 0x0003e80009921844 */
[----:B------:R-:W4:Y:S04]  /*45f60*/  LDL.LU.64 R232, [R1+0x3ea0] ;  /* 0x003ea00001e87983 */ /* 0x000f280000300a00 */
[----:B------:R1:W-:Y:S04]  /*45f70*/  LDGSTS.E [R248+0x6a800], [R22.64], P3 ;  /* 0x6a80000016f87fae */ /* 0x0003e80009921844 */
[----:B------:R-:W4:Y:S04]  /*45f80*/  LDL.LU.64 R242, [R1+0x3e98] ;  /* 0x003e980001f27983 */ /* 0x000f280000300a00 */
[----:B------:R1:W-:Y:S04]  /*45f90*/  LDGSTS.E [R248+0x6b800], [R14.64], P3 ;  /* 0x6b8000000ef87fae */ /* 0x0003e80009921844 */
[----:B------:R1:W-:Y:S04]  /*45fa0*/  LDGSTS.E [R248+0x6c800], [R2.64], P3 ;  /* 0x6c80000002f87fae */ /* 0x0003e80009921844 */
[----:B------:R-:W4:Y:S04]  /*45fb0*/  LDL.64 R144, [R1+0x1f88] ;  /* 0x001f880001907983 */ /* 0x000f280000100a00 */
[----:B------:R-:W4:Y:S04]  /*45fc0*/  LDL.64 R114, [R1+0x1f58] ;  /* 0x001f580001727983 */ /* 0x000f280000100a00 */
[----:B-1----:R-:W4:Y:S04]  /*45fd0*/  LDL.64 R2, [R1+0x1f70] ;  /* 0x001f700001027983 */ /* 0x002f280000100a00 */
[----:B------:R-:W4:Y:S04]  /*45fe0*/  LDL.64 R30, [R1+0x1f40] ;  /* 0x001f4000011e7983 */ /* 0x000f280000100a00 */
[----:B------:R-:W4:Y:S04]  /*45ff0*/  LDL.64 R84, [R1+0x1f28] ;  /* 0x001f280001547983 */ /* 0x000f280000100a00 */
[----:B------:R-:W4:Y:S04]  /*46000*/  LDL.64 R74, [R1+0x1f10] ;  /* 0x001f1000014a7983 */ /* 0x000f280000100a00 */
[----:B------:R1:W-:Y:S04]  /*46010*/  LDGSTS.E [R248+0x6d800], [R62.64], P3 ;  /* 0x6d8000003ef87fae */ /* 0x0003e80009921844 */
[----:B------:R1:W-:Y:S04]  /*46020*/  LDGSTS.E [R248+0x6e800], [R72.64], P3 ;  /* 0x6e80000048f87fae */ /* 0x0003e80009921844 */
[----:B------:R1:W-:Y:S04]  /*46030*/  LDGSTS.E [R248+0x6f800], [R82.64], P3 ;  /* 0x6f80000052f87fae */ /* 0x0003e80009921844 */
[----:B------:R-:W4:Y:S04]  /*46040*/  LDL.64 R134, [R1+0x1ef8] ;  /* 0x001ef80001867983 */ /* 0x000f280000100a00 */
[----:B------:R1:W-:Y:S04]  /*46050*/  LDGSTS.E [R248+0x70800], [R92.64], P3 ;  /* 0x708000005cf87fae */ /* 0x0003e80009921844 */
[----:B------:R-:W4:Y:S04]  /*46060*/  LDL.64 R54, [R1+0x1ee0] ;  /* 0x001ee00001367983 */ /* 0x000f280000100a00 */
[----:B------:R1:W-:Y:S04]  /*46070*/  LDGSTS.E [R248+0x71800], [R102.64], P3 ;  /* 0x7180000066f87fae */ /* 0x0003e80009921844 */
[----:B------:R1:W-:Y:S01]  /*46080*/  LDGSTS.E [R248+0x72800], [R112.64], P3 ;  /* 0x7280000070f87fae */ /* 0x0003e20009921844 */
[----:B------:R-:W-:-:S03]  /*46090*/  IMAD.SHL.U32 R7, R7, 0x4, RZ ;  /* 0x0000000407077824 */ /* 0x000fc600078e00ff */
[----:B------:R-:W4:Y:S04]  /*460a0*/  LDL.64 R124, [R1+0x1ec8] ;  /* 0x001ec800017c7983 */ /* 0x000f280000100a00 */
[----:B------:R1:W-:Y:S04]  /*460b0*/  LDGSTS.E [R248+0x73800], [R122.64], P3 ;  /* 0x738000007af87fae */ /* 0x0003e80009921844 */
[----:B------:R-:W4:Y:S04]  /*460c0*/  LDL.64 R14, [R1+0x1ea8] ;  /* 0x001ea800010e7983 */ /* 0x000f280000100a00 */
[----:B------:R1:W-:Y:S04]  /*460d0*/  LDGSTS.E [R248+0x74800], [R132.64], P3 ;  /* 0x7480000084f87fae */ /* 0x0003e80009921844 */
[----:B------:R1:W-:Y:S04]  /*460e0*/  LDGSTS.E [R248+0x75800], [R142.64], P3 ;  /* 0x758000008ef87fae */ /* 0x0003e80009921844 */
[----:B------:R1:W-:Y:S04]  /*460f0*/  LDGSTS.E [R248+0x76800], [R152.64], P3 ;  /* 0x7680000098f87fae */ /* 0x0003e80009921844 */
[----:B------:R1:W-:Y:S01]  /*46100*/  LDGSTS.E [R248+0x77800], [R162.64], P3 ;  /* 0x77800000a2f87fae */ /* 0x0003e20009921844 */
        /* <DEDUP_REMOVED lines=13> */
[----:B---3--:R1:W-:Y:S04]  /*461e0*/  LDGSTS.E [R248+0x78800], [R172.64], P3 ;  /* 0x78800000acf87fae */ /* 0x0083e80009921844 */
[----:B--2---:R1:W-:Y:S04]  /*461f0*/  LDGSTS.E [R248+0x79800], [R182.64], P3 ;  /* 0x79800000b6f87fae */ /* 0x0043e80009921844 */
        /* <DEDUP_REMOVED lines=10> */
[----:B---3--:R-:W3:Y:S04]  /*462a0*/  LDL.64 R2, [R1+0x1e28] ;  /* 0x001e280001027983 */ /* 0x008ee80000100a00 */
[----:B----4-:R-:W4:Y:S04]  /*462b0*/  LDL.64 R114, [R1+0x1e08] ;  /* 0x001e080001727983 */ /* 0x010f280000100a00 */
[----:B-1----:R-:W4:Y:S04]  /*462c0*/  LDL.64 R30, [R1+0x1de8] ;  /* 0x001de800011e7983 */ /* 0x002f280000100a00 */
[----:B------:R1:W-:Y:S04]  /*462d0*/  LDGSTS.E [R23+0x44a00], [R84.64], P3 ;  /* 0x44a0000054177fae */ /* 0x0003e80009921844 */
[----:B------:R2:W-:Y:S04]  /*462e0*/  LDGSTS.E [R23+0x45a00], [R74.64], P3 ;  /* 0x45a000004a177fae */ /* 0x0005e80009921844 */
[----:B------:R2:W-:Y:S04]  /*462f0*/  LDGSTS.E [R23+0x46a00], [R134.64], P3 ;  /* 0x46a0000086177fae */ /* 0x0005e80009921844 */
[----:B-1----:R-:W4:Y:S04]  /*46300*/  LDL.64 R84, [R1+0x1da8] ;  /* 0x001da80001547983 */ /* 0x002f280000100a00 */
[----:B--2---:R-:W4:Y:S04]  /*46310*/  LDL.64 R74, [R1+0x1d80] ;  /* 0x001d8000014a7983 */ /* 0x004f280000100a00 */
[----:B------:R1:W-:Y:S04]  /*46320*/  LDGSTS.E [R23+0x47a00], [R54.64], P3 ;  /* 0x47a0000036177fae */ /* 0x0003e80009921844 */
[----:B------:R-:W4:Y:S04]  /*46330*/  LDL.64 R134, [R1+0x1d08] ;  /* 0x001d080001867983 */ /* 0x000f280000100a00 */
[----:B------:R1:W-:Y:S04]  /*46340*/  LDGSTS.E [R23+0x48a00], [R124.64], P3 ;  /* 0x48a000007c177fae */ /* 0x0003e80009921844 */
[----:B-1----:R-:W4:Y:S04]  /*46350*/  LDL.64 R54, [R1+0x1ce0] ;  /* 0x001ce00001367983 */ /* 0x002f280000100a00 */
[----:B------:R1:W-:Y:S04]  /*46360*/  LDGSTS.E [R23+0x49a00], [R14.64], P3 ;  /* 0x49a000000e177fae */ /* 0x0003e80009921844 */
[----:B------:R-:W4:Y:S04]  /*46370*/  LDL.64 R124, [R1+0x1c10] ;  /* 0x001c1000017c7983 */ /* 0x000f280000100a00 */
[----:B------:R-:W4:Y:S04]  /*46380*/  LDL.64 R144, [R1+0x1b50] ;  /* 0x001b500001907983 */ /* 0x000f280000100a00 */
[----:B-1----:R-:W4:Y:S04]  /*46390*/  LDL.64 R14, [R1+0x1c90] ;  /* 0x001c9000010e7983 */ /* 0x002f280000100a00 */
[----:B------:R1:W-:Y:S04]  /*463a0*/  LDGSTS.E [R23+0x4aa00], [R104.64], P3 ;  /* 0x4aa0000068177fae */ /* 0x0003e80009921844 */
[----:B------:R1:W-:Y:S04]  /*463b0*/  LDGSTS.E [R23+0x4ba00], [R94.64], P3 ;  /* 0x4ba000005e177fae */ /* 0x0003e80009921844 */
[----:B------:R1:W-:Y:S04]  /*463c0*/  LDGSTS.E [R23+0x4ca00], [R64.64], P3 ;  /* 0x4ca0000040177fae */ /* 0x0003e80009921844 */
[----:B-1----:R-:W4:Y:S04]  /*463d0*/  LDL.64 R104, [R1+0x1af0] ;  /* 0x001af00001687983 */ /* 0x002f280000100a00 */
[----:B------:R-:W4:Y:S04]  /*463e0*/  LDL.64 R94, [R1+0x1bb0] ;  /* 0x001bb000015e7983 */ /* 0x000f280000100a00 */
[----:B------:R-:W4:Y:S04]  /*463f0*/  LDL.64 R64, [R1+0x1b20] ;  /* 0x001b200001407983 */ /* 0x000f280000100a00 */
[----:B---3--:R1:W-:Y:S04]  /*46400*/  LDGSTS.E [R23+0x4da00], [R2.64], P3 ;  /* 0x4da0000002177fae */ /* 0x0083e80009921844 */
[----:B----4-:R3:W-:Y:S04]  /*46410*/  LDGSTS.E [R23+0x4ea00], [R114.64], P3 ;  /* 0x4ea0000072177fae */ /* 0x0107e80009921844 */
[----:B------:R4:W-:Y:S04]  /*46420*/  LDGSTS.E [R23+0x4fa00], [R30.64], P3 ;  /* 0x4fa000001e177fae */ /* 0x0009e80009921844 */
[----:B-1----:R-:W2:Y:S04]  /*46430*/  LDL.64 R2, [R1+0x1ac0] ;  /* 0x001ac00001027983 */ /* 0x002ea80000100a00 */
[----:B---3--:R-:W3:Y:S04]  /*46440*/  LDL.64 R114, [R1+0x1a90] ;  /* 0x001a900001727983 */ /* 0x008ee80000100a00 */
[----:B----4-:R-:W4:Y:S04]  /*46450*/  LDL.64 R30, [R1+0x1a58] ;  /* 0x001a5800011e7983 */ /* 0x010f280000100a00 */
[----:B------:R1:W-:Y:S04]  /*46460*/  LDGSTS.E [R23+0x50a00], [R224.64], P3 ;  /* 0x50a00000e0177fae */ /* 0x0003e80009921844 */
[----:B------:R1:W-:Y:S04]  /*46470*/  LDGSTS.E [R23+0x51a00], [R84.64], P3 ;  /* 0x51a0000054177fae */ /* 0x0003e80009921844 */
[----:B------:R1:W-:Y:S04]  /*46480*/  LDGSTS.E [R23+0x52a00], [R74.64], P3 ;  /* 0x52a000004a177fae */ /* 0x0003e80009921844 */
[----:B------:R1:W-:Y:S04]  /*46490*/  LDGSTS.E [R23+0x53a00], [R214.64], P3 ;  /* 0x53a00000d6177fae */ /* 0x0003e80009921844 */
[----:B-1----:R-:W4:Y:S04]  /*464a0*/  LDL.64 R84, [R1+0x1a28] ;  /* 0x001a280001547983 */ /* 0x002f280000100a00 */
[----:B------:R1:W-:Y:S04]  /*464b0*/  LDGSTS.E [R23+0x54a00], [R204.64], P3 ;  /* 0x54a00000cc177fae */ /* 0x0003e80009921844 */
[----:B------:R-:W4:Y:S04]  /*464c0*/  LDL.64 R74, [R1+0x19f8] ;  /* 0x0019f800014a7983 */ /* 0x000f280000100a00 */
[----:B------:R1:W-:Y:S04]  /*464d0*/  LDGSTS.E [R23+0x55a00], [R134.64], P3 ;  /* 0x55a0000086177fae */ /* 0x0003e80009921844 */
[----:B------:R1:W-:Y:S04]  /*464e0*/  LDGSTS.E [R23+0x56a00], [R54.64], P3 ;  /* 0x56a0000036177fae */ /* 0x0003e80009921844 */
[----:B------:R1:W-:Y:S04]  /*464f0*/  LDGSTS.E [R23+0x57a00], [R194.64], P3 ;  /* 0x57a00000c2177fae */ /* 0x0003e80009921844 */
[----:B-1----:R-:W4:Y:S04]  /*46500*/  LDL.64 R134, [R1+0x19c0] ;  /* 0x0019c00001867983 */ /* 0x002f280000100a00 */
[----:B------:R-:W4:Y:S04]  /*46510*/  LDL.64 R54, [R1+0x1990] ;  /* 0x0019900001367983 */ /* 0x000f280000100a00 */
[----:B------:R1:W-:Y:S04]  /*46520*/  LDGSTS.E [R23+0x58a00], [R14.64], P3 ;  /* 0x58a000000e177fae */ /* 0x0003e80009921844 */
[----:B------:R1:W-:Y:S04]  /*46530*/  LDGSTS.E [R23+0x59a00], [R184.64], P3 ;  /* 0x59a00000b8177fae */ /* 0x0003e80009921844 */
[----:B------:R1:W-:Y:S04]  /*46540*/  LDGSTS.E [R23+0x5aa00], [R174.64], P3 ;  /* 0x5aa00000ae177fae */ /* 0x0003e80009921844 */
[----:B-1----:R-:W4:Y:S04]  /*46550*/  LDL.64 R14, [R1+0x1960] ;  /* 0x00196000010e7983 */ /* 0x002f280000100a00 */
[----:B------:R1:W-:Y:S04]  /*46560*/  LDGSTS.E [R23+0x5ba00], [R124.64], P3 ;  /* 0x5ba000007c177fae */ /* 0x0003e80009921844 */
[----:B------:R1:W-:Y:S04]  /*46570*/  LDGSTS.E [R23+0x5ca00], [R164.64], P3 ;  /* 0x5ca00000a4177fae */ /* 0x0003e80009921844 */
[----:B------:R1:W-:Y:S04]  /*46580*/  LDGSTS.E [R23+0x5da00], [R94.64], P3 ;  /* 0x5da000005e177fae */ /* 0x0003e80009921844 */
[----:B-1----:R-:W4:Y:S04]  /*46590*/  LDL.64 R124, [R1+0x1930] ;  /* 0x00193000017c7983 */ /* 0x002f280000100a00 */
[----:B------:R1:W-:Y:S04]  /*465a0*/  LDGSTS.E [R23+0x5ea00], [R154.64], P3 ;  /* 0x5ea000009a177fae */ /* 0x0003e80009921844 */
[----:B------:R1:W-:Y:S04]  /*465b0*/  LDGSTS.E [R23+0x5fa00], [R144.64], P3 ;  /* 0x5fa0000090177fae */ /* 0x0003e80009921844 */
[----:B------:R-:W4:Y:S04]  /*465c0*/  LDL.64 R94, [R1+0x1900] ;  /* 0x00190000015e7983 */ /* 0x000f280000100a00 */
[----:B------:R1:W-:Y:S04]  /*465d0*/  LDGSTS.E [R23+0x60a00], [R64.64], P3 ;  /* 0x60a0000040177fae */ /* 0x0003e80009921844 */
[----:B------:R1:W-:Y:S04]  /*465e0*/  LDGSTS.E [R23+0x61a00], [R104.64], P3 ;  /* 0x61a0000068177fae */ /* 0x0003e80009921844 */
[----:B------:R-:W4:Y:S04]  /*465f0*/  LDL.64 R224, [R1+0xc30] ;  /* 0x000c300001e07983 */ /* 0x000f280000100a00 */
[----:B-1----:R-:W4:Y:S04]  /*46600*/  LDL.64 R64, [R1+0x18c8] ;  /* 0x0018c80001407983 */ /* 0x002f280000100a00 */
        /* <DEDUP_REMOVED lines=10> */
[----:B---3--:R2:W-:Y:S04]  /*466b0*/  LDGSTS.E [R23+0x63a00], [R114.64], P3 ;  /* 0x63a0000072177fae */ /* 0x0085e80009921844 */
[----:B----4-:R3:W-:Y:S04]  /*466c0*/  LDGSTS.E [R23+0x64a00], [R30.64], P3 ;  /* 0x64a000001e177fae */ /* 0x0107e80009921844 */
[----:B-1----:R-:W4:Y:S04]  /*466d0*/  LDL.64 R2, [R1+0xc68] ;  /* 0x000c680001027983 */ /* 0x002f280000100a00 */
[----:B--2---:R-:W2:Y:S04]  /*466e0*/  LDL.64 R114, [R1+0xbf0] ;  /* 0x000bf00001727983 */ /* 0x004ea80000100a00 */
[----:B---3--:R-:W2:Y:S04]  /*466f0*/  LDL.64 R30, [R1+0xbd0] ;  /* 0x000bd000011e7983 */ /* 0x008ea80000100a00 */
[----:B------:R1:W-:Y:S04]  /*46700*/  LDGSTS.E [R23+0x65a00], [R84.64], P3 ;  /* 0x65a0000054177fae */ /* 0x0003e80009921844 */
[----:B------:R1:W-:Y:S04]  /*46710*/  LDGSTS.E [R23+0x66a00], [R74.64], P3 ;  /* 0x66a000004a177fae */ /* 0x0003e80009921844 */
[----:B-1----:R-:W2:Y:S04]  /*46720*/  LDL.64 R84, [R1+0x218] ;  /* 0x0002180001547983 */ /* 0x002ea80000100a00 */
[----:B------:R-:W2:Y:S04]  /*46730*/  LDL.64 R74, [R1+0x1b0] ;  /* 0x0001b000014a7983 */ /* 0x000ea80000100a00 */
[----:B------:R1:W-:Y:S04]  /*46740*/  LDGSTS.E [R23+0x67a00], [R134.64], P3 ;  /* 0x67a0000086177fae */ /* 0x0003e80009921844 */
[----:B------:R1:W-:Y:S04]  /*46750*/  LDGSTS.E [R23+0x68a00], [R54.64], P3 ;  /* 0x68a0000036177fae */ /* 0x0003e80009921844 */
[----:B-1----:R-:W2:Y:S04]  /*46760*/  LDL.64 R134, [R1+0x170] ;  /* 0x0001700001867983 */ /* 0x002ea80000100a00 */
[----:B------:R-:W2:Y:S04]  /*46770*/  LDL.64 R54, [R1+0x120] ;  /* 0x0001200001367983 */ /* 0x000ea80000100a00 */
[----:B------:R1:W-:Y:S04]  /*46780*/  LDGSTS.E [R23+0x69a00], [R14.64], P3 ;  /* 0x69a000000e177fae */ /* 0x0003e80009921844 */
[----:B-1----:R-:W2:Y:S04]  /*46790*/  LDL.64 R14, [R1+0x140] ;  /* 0x00014000010e7983 */ /* 0x002ea80000100a00 */
[----:B------:R1:W-:Y:S04]  /*467a0*/  LDGSTS.E [R23+0x6aa00], [R124.64], P3 ;  /* 0x6aa000007c177fae */ /* 0x0003e80009921844 */
[----:B-1----:R-:W2:Y:S04]  /*467b0*/  LDL.64 R124, [R1+0x180] ;  /* 0x00018000017c7983 */ /* 0x002ea80000100a00 */
[----:B------:R1:W-:Y:S04]  /*467c0*/  LDGSTS.E [R23+0x6ba00], [R94.64], P3 ;  /* 0x6ba000005e177fae */ /* 0x0003e80009921844 */
[----:B------:R1:W-:Y:S04]  /*467d0*/  LDGSTS.E [R23+0x6ca00], [R64.64], P3 ;  /* 0x6ca0000040177fae */ /* 0x0003e80009921844 */
[----:B-1----:R-:W2:Y:S04]  /*467e0*/  LDL.64 R94, [R1+0x2020] ;  /* 0x00202000015e7983 */ /* 0x002ea80000100a00 */
[----:B------:R1:W-:Y:S04]  /*467f0*/  LDGSTS.E [R23+0x6da00], [R104.64], P3 ;  /* 0x6da0000068177fae */ /* 0x0003e80009921844 */
[----:B------:R-:W2:Y:S04]  /*46800*/  LDL.64 R64, [R1+0x2010] ;  /* 0x0020100001407983 */ /* 0x000ea80000100a00 */
[----:B-1----:R-:W2:Y:S04]  /*46810*/  LDL.64 R104, [R1+0x1ff8] ;  /* 0x001ff80001687983 */ /* 0x002ea80000100a00 */
[----:B----4-:R1:W-:Y:S04]  /*46820*/  LDGSTS.E [R23+0x6ea00], [R2.64], P3 ;  /* 0x6ea0000002177fae */ /* 0x0103e80009921844 */
[----:B------:R4:W-:Y:S04]  /*46830*/  LDGSTS.E [R23+0x6fa00], [R224.64], P3 ;  /* 0x6fa00000e0177fae */ /* 0x0009e80009921844 */
[----:B--2---:R2:W-:Y:S04]  /*46840*/  LDGSTS.E [R23+0x70a00], [R114.64], P3 ;  /* 0x70a0000072177fae */ /* 0x0045e80009921844 */
[----:B-1----:R-:W3:Y:S04]  /*46850*/  LDL.64 R2, [R1+0x1fe8] ;  /* 0x001fe80001027983 */ /* 0x002ee80000100a00 */
[----:B--2---:R1:W-:Y:S04]  /*46860*/  LDGSTS.E [R23+0x71a00], [R30.64], P3 ;  /* 0x71a000001e177fae */ /* 0x0043e80009921844 */
[----:B------:R-:W2:Y:S04]  /*46870*/  LDL.64 R114, [R1+0x1fd8] ;  /* 0x001fd80001727983 */ /* 0x000ea80000100a00 */
[----:B------:R4:W-:Y:S04]  /*46880*/  LDGSTS.E [R23+0x72a00], [R214.64], P3 ;  /* 0x72a00000d6177fae */ /* 0x0009e80009921844 */
[----:B-1----:R-:W2:Y:S04]  /*46890*/  LDL.64 R30, [R1+0x1fc8] ;  /* 0x001fc800011e7983 */ /* 0x002ea80000100a00 */
[----:B------:R1:W-:Y:S04]  /*468a0*/  LDGSTS.E [R23+0x73a00], [R204.64], P3 ;  /* 0x73a00000cc177fae */ /* 0x0003e80009921844 */
[----:B------:R1:W-:Y:S04]  /*468b0*/  LDGSTS.E [R23+0x74a00], [R84.64], P3 ;  /* 0x74a0000054177fae */ /* 0x0003e80009921844 */
[----:B------:R4:W-:Y:S04]  /*468c0*/  LDGSTS.E [R23+0x75a00], [R74.64], P3 ;  /* 0x75a000004a177fae */ /* 0x0009e80009921844 */
[----:B------:R4:W-:Y:S04]  /*468d0*/  LDGSTS.E [R23+0x76a00], [R194.64], P3 ;  /* 0x76a00000c2177fae */ /* 0x0009e80009921844 */
[----:B-1----:R-:W2:Y:S04]  /*468e0*/  LDL.64 R84, [R1+0x1fb8] ;  /* 0x001fb80001547983 */ /* 0x002ea80000100a00 */
[----:B----4-:R-:W4:Y:S04]  /*468f0*/  LDL.64 R74, [R1+0x1fa8] ;  /* 0x001fa800014a7983 */ /* 0x010f280000100a00 */
[----:B------:R1:W-:Y:S04]  /*46900*/  LDGSTS.E [R23+0x77a00], [R54.64], P3 ;  /* 0x77a0000036177fae */ /* 0x0003e80009921844 */
[----:B------:R1:W-:Y:S04]  /*46910*/  LDGSTS.E [R23+0x78a00], [R184.64], P3 ;  /* 0x78a00000b8177fae */ /* 0x0003e80009921844 */
[----:B------:R1:W-:Y:S01]  /*46920*/  LDGSTS.E [R23+0x79a00], [R174.64], P3 ;  /* 0x79a00000ae177fae */ /* 0x0003e20009921844 */
[----:B------:R-:W-:-:S03]  /*46930*/  LOP3.LUT R7, R6, 0x60, RZ, 0x3c, !PT ;  /* 0x0000006006077812 */ /* 0x000fc600078e3cff */
[----:B-1----:R-:W4:Y:S04]  /*46940*/  LDL.64 R54, [R1+0x1f98] ;  /* 0x001f980001367983 */ /* 0x002f280000100a00 */
[----:B------:R1:W-:Y:S04]  /*46950*/  LDGSTS.E [R23+0x7aa00], [R14.64], P3 ;  /* 0x7aa000000e177fae */ /* 0x0003e80009921844 */
[----:B------:R1:W-:Y:S04]  /*46960*/  LDGSTS.E [R23+0x7ba00], [R164.64], P3 ;  /* 0x7ba00000a4177fae */ /* 0x0003e80009921844 */
[----:B------:R1:W-:Y:S04]  /*46970*/  LDGSTS.E [R23+0x7ca00], [R154.64], P3 ;  /* 0x7ca000009a177fae */ /* 0x0003e80009921844 */
[----:B-1----:R-:W4:Y:S04]  /*46980*/  LDL.64 R14, [R1+0x1f80] ;  /* 0x001f8000010e7983 */ /* 0x002f280000100a00 */
[----:B------:R1:W-:Y:S04]  /*46990*/  LDGSTS.E [R23+0x7da00], [R144.64], P3 ;  /* 0x7da0000090177fae */ /* 0x0003e80009921844 */
[----:B------:R1:W-:Y:S04]  /*469a0*/  LDGSTS.E [R23+0x7ea00], [R134.64], P3 ;  /* 0x7ea0000086177fae */ /* 0x0003e80009921844 */
[----:B------:R1:W-:Y:S04]  /*469b0*/  LDGSTS.E [R23+0x7fa00], [R124.64], P3 ;  /* 0x7fa000007c177fae */ /* 0x0003e80009921844 */
[----:B------:R-:W4:Y:S04]  /*469c0*/  LDL.64 R224, [R1+0x1f20] ;  /* 0x001f200001e07983 */ /* 0x000f280000100a00 */
[----:B------:R-:W4:Y:S04]  /*469d0*/  LDL.64 R214, [R1+0x1ed8] ;  /* 0x001ed80001d67983 */ /* 0x000f280000100a00 */
[----:B-1----:R-:W4:Y:S04]  /*469e0*/  LDL.64 R22, [R1+0x1f68] ;  /* 0x001f680001167983 */ /* 0x002f280000100a00 */
[----:B------:R1:W-:Y:S04]  /*469f0*/  LDGSTS.E [R7+0x40c00], [R94.64], P3 ;  /* 0x40c000005e077fae */ /* 0x0003e80009921844 */
[----:B------:R1:W-:Y:S04]  /*46a00*/  LDGSTS.E [R7+0x41c00], [R64.64], P3 ;  /* 0x41c0000040077fae */ /* 0x0003e80009921844 */
[----:B------:R-:W4:Y:S04]  /*46a10*/  LDL.64 R204, [R1+0x1ec0] ;  /* 0x001ec00001cc7983 */ /* 0x000f280000100a00 */
[----:B-1----:R-:W4:Y:S04]  /*46a20*/  LDL.64 R94, [R1+0x1f50] ;  /* 0x001f5000015e7983 */ /* 0x002f280000100a00 */
[----:B------:R-:W4:Y:S04]  /*46a30*/  LDL.64 R64, [R1+0x1f38] ;  /* 0x001f380001407983 */ /* 0x000f280000100a00 */
[----:B------:R1:W-:Y:S04]  /*46a40*/  LDGSTS.E [R7+0x42c00], [R104.64], P3 ;  /* 0x42c0000068077fae */ /* 0x0003e80009921844 */
[----:B------:R-:W4:Y:S04]  /*46a50*/  LDL.64 R194, [R1+0x1e60] ;  /* 0x001e600001c27983 */ /* 0x000f280000100a00 */
        /* <DEDUP_REMOVED lines=10> */
[----:B-1----:R-:W3:Y:S04]  /*46b00*/  LDL.64 R2, [R1+0x1ef0] ;  /* 0x001ef00001027983 */ /* 0x002ee80000100a00 */
[----:B------:R1:W-:Y:S04]  /*46b10*/  LDGSTS.E [R7+0x45c00], [R30.64], P3 ;  /* 0x45c000001e077fae */ /* 0x0003e80009921844 */
[----:B--2---:R-:W2:Y:S04]  /*46b20*/  LDL.64 R114, [R1+0x1ea0] ;  /* 0x001ea00001727983 */ /* 0x004ea80000100a00 */
[----:B-1----:R-:W2:Y:S04]  /*46b30*/  LDL.64 R30, [R1+0x1e80] ;  /* 0x001e8000011e7983 */ /* 0x002ea80000100a00 */
[----:B------:R1:W-:Y:S04]  /*46b40*/  LDGSTS.E [R7+0x46c00], [R84.64], P3 ;  /* 0x46c0000054077fae */ /* 0x0003e80009921844 */
[----:B----4-:R4:W-:Y:S04]  /*46b50*/  LDGSTS.E [R7+0x47c00], [R74.64], P3 ;  /* 0x47c000004a077fae */ /* 0x0109e80009921844 */
[----:B-1----:R-:W2:Y:S04]  /*46b60*/  LDL.64 R84, [R1+0x1e40] ;  /* 0x001e400001547983 */ /* 0x002ea80000100a00 */
[----:B----4-:R-:W3:Y:S04]  /*46b70*/  LDL.64 R74, [R1+0x1de0] ;  /* 0x001de000014a7983 */ /* 0x010ee80000100a00 */
[----:B------:R1:W-:Y:S04]  /*46b80*/  LDGSTS.E [R7+0x48c00], [R54.64], P3 ;  /* 0x48c0000036077fae */ /* 0x0003e80009921844 */
[----:B-1----:R-:W3:Y:S04]  /*46b90*/  LDL.64 R54, [R1+0x1cd8] ;  /* 0x001cd80001367983 */ /* 0x002ee80000100a00 */
[----:B------:R1:W-:Y:S04]  /*46ba0*/  LDGSTS.E [R7+0x49c00], [R14.64], P3 ;  /* 0x49c000000e077fae */ /* 0x0003e80009921844 */
[----:B-1----:R-:W3:Y:S04]  /*46bb0*/  LDL.64 R14, [R1+0x1d00] ;  /* 0x001d0000010e7983 */ /* 0x002ee80000100a00 */
[----:B------:R1:W-:Y:S04]  /*46bc0*/  LDGSTS.E [R7+0x4ac00], [R22.64], P3 ;  /* 0x4ac0000016077fae */ /* 0x0003e80009921844 */
[----:B-1----:R-:W3:Y:S04]  /*46bd0*/  LDL.64 R22, [R1+0x1cb0] ;  /* 0x001cb00001167983 */ /* 0x002ee80000100a00 */
[----:B------:R1:W-:Y:S04]  /*46be0*/  LDGSTS.E [R7+0x4bc00], [R94.64], P3 ;  /* 0x4bc000005e077fae */ /* 0x0003e80009921844 */
[----:B------:R1:W-:Y:S04]  /*46bf0*/  LDGSTS.E [R7+0x4cc00], [R64.64], P3 ;  /* 0x4cc0000040077fae */ /* 0x0003e80009921844 */
[----:B------:R1:W-:Y:S04]  /*46c00*/  LDGSTS.E [R7+0x4dc00], [R224.64], P3 ;  /* 0x4dc00000e0077fae */ /* 0x0003e80009921844 */
[----:B-1----:R-:W3:Y:S04]  /*46c10*/  LDL.64 R94, [R1+0x1c88] ;  /* 0x001c8800015e7983 */ /* 0x002ee80000100a00 */
[----:B------:R-:W3:Y:S04]  /*46c20*/  LDL.64 R64, [R1+0x1c60] ;  /* 0x001c600001407983 */ /* 0x000ee80000100a00 */
[----:B------:R1:W-:Y:S04]  /*46c30*/  LDGSTS.E [R7+0x4ec00], [R104.64], P3 ;  /* 0x4ec0000068077fae */ /* 0x0003e80009921844 */
[----:B------:R-:W3:Y:S04]  /*46c40*/  LDL.64 R224, [R1+0x1a88] ;  /* 0x001a880001e07983 */ /* 0x000ee80000100a00 */
[----:B-1----:R-:W3:Y:S04]  /*46c50*/  LDL.64 R104, [R1+0x1c38] ;  /* 0x001c380001687983 */ /* 0x002ee80000100a00 */
[----:B---3--:R1:W-:Y:S04]  /*46c60*/  LDGSTS.E [R7+0x4fc00], [R2.64], P3 ;  /* 0x4fc0000002077fae */ /* 0x0083e80009921844 */
[----:B------:R3:W-:Y:S04]  /*46c70*/  LDGSTS.E [R7+0x50c00], [R214.64], P3 ;  /* 0x50c00000d6077fae */ /* 0x0007e80009921844 */
[----:B------:R2:W-:Y:S04]  /*46c80*/  LDGSTS.E [R7+0x51c00], [R204.64], P3 ;  /* 0x51c00000cc077fae */ /* 0x0005e80009921844 */
[----:B-1----:R-:W4:Y:S04]  /*46c90*/  LDL.64 R2, [R1+0x1c08] ;  /* 0x001c080001027983 */ /* 0x002f280000100a00 */
[----:B--2---:R1:W-:Y:S04]  /*46ca0*/  LDGSTS.E [R7+0x52c00], [R114.64], P3 ;  /* 0x52c0000072077fae */ /* 0x0043e80009921844 */
[----:B------:R2:W-:Y:S04]  /*46cb0*/  LDGSTS.E [R7+0x53c00], [R30.64], P3 ;  /* 0x53c000001e077fae */ /* 0x0005e80009921844 */
[----:B------:R2:W-:Y:S04]  /*46cc0*/  LDGSTS.E [R7+0x54c00], [R194.64], P3 ;  /* 0x54c00000c2077fae */ /* 0x0005e80009921844 */
[----:B-1----:R-:W4:Y:S04]  /*46cd0*/  LDL.64 R114, [R1+0x1bd8] ;  /* 0x001bd80001727983 */ /* 0x002f280000100a00 */
[----:B--2---:R-:W2:Y:S04]  /*46ce0*/  LDL.64 R30, [R1+0x1ba8] ;  /* 0x001ba800011e7983 */ /* 0x004ea80000100a00 */
[----:B------:R1:W-:Y:S04]  /*46cf0*/  LDGSTS.E [R7+0x55c00], [R84.64], P3 ;  /* 0x55c0000054077fae */ /* 0x0003e80009921844 */
[----:B------:R3:W-:Y:S04]  /*46d00*/  LDGSTS.E [R7+0x56c00], [R184.64], P3 ;  /* 0x56c00000b8077fae */ /* 0x0007e80009921844 */
[----:B------:R3:W-:Y:S04]  /*46d10*/  LDGSTS.E [R7+0x57c00], [R174.64], P3 ;  /* 0x57c00000ae077fae */ /* 0x0007e80009921844 */
[----:B-1----:R-:W2:Y:S04]  /*46d20*/  LDL.64 R84, [R1+0x1b78] ;  /* 0x001b780001547983 */ /* 0x002ea80000100a00 */
[----:B---3--:R1:W-:Y:S04]  /*46d30*/  LDGSTS.E [R7+0x58c00], [R74.64], P3 ;  /* 0x58c000004a077fae */ /* 0x0083e80009921844 */
[----:B------:R3:W-:Y:S04]  /*46d40*/  LDGSTS.E [R7+0x59c00], [R164.64], P3 ;  /* 0x59c00000a4077fae */ /* 0x0007e80009921844 */
[----:B------:R1:W-:Y:S04]  /*46d50*/  LDGSTS.E [R7+0x5ac00], [R154.64], P3 ;  /* 0x5ac000009a077fae */ /* 0x0003e80009921844 */
[----:B------:R1:W-:Y:S04]  /*46d60*/  LDGSTS.E [R7+0x5bc00], [R144.64], P3 ;  /* 0x5bc0000090077fae */ /* 0x0003e80009921844 */
[----:B------:R3:W-:Y:S04]  /*46d70*/  LDGSTS.E [R7+0x5cc00], [R134.64], P3 ;  /* 0x5cc0000086077fae */ /* 0x0007e80009921844 */
[----:B------:R3:W-:Y:S04]  /*46d80*/  LDGSTS.E [R7+0x5dc00], [R124.64], P3 ;  /* 0x5dc000007c077fae */ /* 0x0007e80009921844 */
[----:B-1----:R-:W2:Y:S04]  /*46d90*/  LDL.64 R74, [R1+0x1b48] ;  /* 0x001b4800014a7983 */ /* 0x002ea80000100a00 */
[----:B------:R1:W-:Y:S04]  /*46da0*/  LDGSTS.E [R7+0x5ec00], [R14.64], P3 ;  /* 0x5ec000000e077fae */ /* 0x0003e80009921844 */
[----:B------:R1:W-:Y:S04]  /*46db0*/  LDGSTS.E [R7+0x5fc00], [R54.64], P3 ;  /* 0x5fc0000036077fae */ /* 0x0003e80009921844 */
[----:B------:R-:W2:Y:S04]  /*46dc0*/  LDL.64 R214, [R1+0x19f0] ;  /* 0x0019f00001d67983 */ /* 0x000ea80000100a00 */
[----:B-1----:R-:W2:Y:S04]  /*46dd0*/  LDL.64 R14, [R1+0x1b18] ;  /* 0x001b1800010e7983 */ /* 0x002ea80000100a00 */
[----:B------:R1:W-:Y:S04]  /*46de0*/  LDGSTS.E [R7+0x60c00], [R22.64], P3 ;  /* 0x60c0000016077fae */ /* 0x0003e80009921844 */
[----:B------:R-:W2:Y:S04]  /*46df0*/  LDL.64 R54, [R1+0x1ae8] ;  /* 0x001ae80001367983 */ /* 0x000ea80000100a00 */
[----:B------:R-:W2:Y:S04]  /*46e00*/  LDL.64 R204, [R1+0x19b8] ;  /* 0x0019b80001cc7983 */ /* 0x000ea80000100a00 */
[----:B-1----:R-:W2:Y:S04]  /*46e10*/  LDL.64 R22, [R1+0x1ab8] ;  /* 0x001ab80001167983 */ /* 0x002ea80000100a00 */
[----:B------:R1:W-:Y:S04]  /*46e20*/  LDGSTS.E [R7+0x61c00], [R94.64], P3 ;  /* 0x61c000005e077fae */ /* 0x0003e80009921844 */
[----:B------:R1:W-:Y:S04]  /*46e30*/  LDGSTS.E [R7+0x62c00], [R64.64], P3 ;  /* 0x62c0000040077fae */ /* 0x0003e80009921844 */
[----:B------:R-:W2:Y:S04]  /*46e40*/  LDL.64 R194, [R1+0x1928] ;  /* 0x0019280001c27983 */ /* 0x000ea80000100a00 */
[----:B-1----:R-:W2:Y:S04]  /*46e50*/  LDL.64 R94, [R1+0x1a50] ;  /* 0x001a5000015e7983 */ /* 0x002ea80000100a00 */
[----:B------:R-:W2:Y:S04]  /*46e60*/  LDL.64 R64, [R1+0x1a20] ;  /* 0x001a200001407983 */ /* 0x000ea80000100a00 */
[----:B------:R1:W-:Y:S04]  /*46e70*/  LDGSTS.E [R7+0x63c00], [R104.64], P3 ;  /* 0x63c0000068077fae */ /* 0x0003e80009921844 */
[----:B------:R-:W2:Y:S04]  /*46e80*/  LDL.64 R184, [R1+0x18c0] ;  /* 0x0018c00001b87983 */ /* 0x000ea80000100a00 */
[----:B------:R-:W2:Y:S04]  /*46e90*/  LDL.64 R174, [R1+0xcd0] ;  /* 0x000cd00001ae7983 */ /* 0x000ea80000100a00 */
[----:B-1----:R-:W2:Y:S04]  /*46ea0*/  LDL.64 R104, [R1+0x1988] ;  /* 0x0019880001687983 */ /* 0x002ea80000100a00 */
[----:B---3--:R-:W2:Y:S04]  /*46eb0*/  LDL.64 R164, [R1+0xc60] ;  /* 0x000c600001a47983 */ /* 0x008ea80000100a00 */
[----:B------:R-:W2:Y:S04]  /*46ec0*/  LDL.64 R154, [R1+0xc28] ;  /* 0x000c2800019a7983 */ /* 0x000ea80000100a00 */
[----:B------:R-:W2:Y:S04]  /*46ed0*/  LDL.64 R144, [R1+0xbe8] ;  /* 0x000be80001907983 */ /* 0x000ea80000100a00 */
[----:B------:R-:W2:Y:S04]  /*46ee0*/  LDL.64 R134, [R1+0xbc8] ;  /* 0x000bc80001867983 */ /* 0x000ea80000100a00 */
[----:B------:R-:W2:Y:S04]  /*46ef0*/  LDL.64 R124, [R1+0xac0] ;  /* 0x000ac000017c7983 */ /* 0x000ea80000100a00 */
[----:B----4-:R1:W-:Y:S04]  /*46f00*/  LDGSTS.E [R7+0x64c00], [R2.64], P3 ;  /* 0x64c0000002077fae */ /* 0x0103e80009921844 */
[----:B-1----:R-:W4:Y:S04]  /*46f10*/  LDL.64 R2, [R1+0x1958] ;  /* 0x0019580001027983 */ /* 0x002f280000100a00 */
[----:B------:R1:W-:Y:S04]  /*46f20*/  LDGSTS.E [R7+0x65c00], [R114.64], P3 ;  /* 0x65c0000072077fae */ /* 0x0003e80009921844 */
[----:B--2---:R2:W-:Y:S04]  /*46f30*/  LDGSTS.E [R7+0x66c00], [R30.64], P3 ;  /* 0x66c000001e077fae */ /* 0x0045e80009921844 */
[----:B-1----:R-:W2:Y:S04]  /*46f40*/  LDL.64 R114, [R1+0xa68] ;  /* 0x000a680001727983 */ /* 0x002ea80000100a00 */
[----:B--2---:R-:W2:Y:S04]  /*46f50*/  LDL.64 R30, [R1+0x18f8] ;  /* 0x0018f800011e7983 */ /* 0x004ea80000100a00 */
        /* <DEDUP_REMOVED lines=13> */
[----:B------:R1:W-:Y:S04]  /*47030*/  LDGSTS.E [R7+0x6fc00], [R214.64], P3 ;  /* 0x6fc00000d6077fae */ /* 0x0003e80009921844 */
[----:B-1----:R-:W2:Y:S04]  /*47040*/  LDL.64 R94, [R1+0x2058] ;  /* 0x00205800015e7983 */ /* 0x002ea80000100a00 */
[----:B------:R-:W2:Y:S04]  /*47050*/  LDL.64 R64, [R1+0x2050] ;  /* 0x0020500001407983 */ /* 0x000ea80000100a00 */
[----:B------:R1:W-:Y:S04]  /*47060*/  LDGSTS.E [R7+0x70c00], [R204.64], P3 ;  /* 0x70c00000cc077fae */ /* 0x0003e80009921844 */
[----:B------:R1:W-:Y:S04]  /*47070*/  LDGSTS.E [R7+0x71c00], [R104.64], P3 ;  /* 0x71c0000068077fae */ /* 0x0003e80009921844 */
[----:B------:R-:W2:Y:S04]  /*47080*/  LDL.64 R224, [R1+0x1fd0] ;  /* 0x001fd00001e07983 */ /* 0x000ea80000100a00 */
[----:B------:R-:W2:Y:S04]  /*47090*/  LDL.64 R214, [R1+0x1fc0] ;  /* 0x001fc00001d67983 */ /* 0x000ea80000100a00 */
[----:B-1----:R-:W2:Y:S04]  /*470a0*/  LDL.64 R104, [R1+0x2048] ;  /* 0x0020480001687983 */ /* 0x002ea80000100a00 */
[----:B------:R-:W2:Y:S04]  /*470b0*/  LDL.64 R204, [R1+0x1f90] ;  /* 0x001f900001cc7983 */ /* 0x000ea80000100a00 */
[----:B----4-:R1:W-:Y:S04]  /*470c0*/  LDGSTS.E [R7+0x72c00], [R2.64], P3 ;  /* 0x72c0000002077fae */ /* 0x0103e80009921844 */
[----:B------:R4:W-:Y:S04]  /*470d0*/  LDGSTS.E [R7+0x73c00], [R194.64], P3 ;  /* 0x73c00000c2077fae */ /* 0x0009e80009921844 */
[----:B-1----:R-:W3:Y:S04]  /*470e0*/  LDL.64 R2, [R1+0x2040] ;  /* 0x0020400001027983 */ /* 0x002ee80000100a00 */
[----:B----4-:R-:W4:Y:S04]  /*470f0*/  LDL.64 R194, [R1+0x1f78] ;  /* 0x001f780001c27983 */ /* 0x010f280000100a00 */
[----:B--2---:R1:W-:Y:S04]  /*47100*/  LDGSTS.E [R7+0x74c00], [R30.64], P3 ;  /* 0x74c000001e077fae */ /* 0x0043e80009921844 */
[----:B------:R2:W-:Y:S04]  /*47110*/  LDGSTS.E [R7+0x75c00], [R184.64], P3 ;  /* 0x75c00000b8077fae */ /* 0x0005e80009921844 */
[----:B------:R2:W-:Y:S04]  /*47120*/  LDGSTS.E [R7+0x76c00], [R174.64], P3 ;  /* 0x76c00000ae077fae */ /* 0x0005e80009921844 */
[----:B-1----:R-:W1:Y:S04]  /*47130*/  S2R R31, SR_TID.X ;  /* 0x00000000001f7919 */ /* 0x002e680000002100 */
[----:B------:R1:W-:Y:S04]  /*47140*/  LDGSTS.E [R7+0x77c00], [R164.64], P3 ;  /* 0x77c00000a4077fae */ /* 0x0003e80009921844 */
[----:B------:R1:W-:Y:S04]  /*47150*/  LDGSTS.E [R7+0x78c00], [R154.64], P3 ;  /* 0x78c000009a077fae */ /* 0x0003e80009921844 */
[----:B------:R1:W-:Y:S04]  /*47160*/  LDGSTS.E [R7+0x79c00], [R144.64], P3 ;  /* 0x79c0000090077fae */ /* 0x0003e80009921844 */
[----:B------:R2:W-:Y:S04]  /*47170*/  LDGSTS.E [R7+0x7ac00], [R134.64], P3 ;  /* 0x7ac0000086077fae */ /* 0x0005e80009921844 */
[----:B------:R2:W-:Y:S01]  /*47180*/  LDGSTS.E [R7+0x7bc00], [R124.64], P3 ;  /* 0x7bc000007c077fae */ /* 0x0005e20009921844 */
[----:B-1----:R-:W-:-:S03]  /*47190*/  LOP3.LUT R38, R31, 0x7f, RZ, 0xc0, !PT ;  /* 0x0000007f1f267812 */ /* 0x002fc600078ec0ff */
[----:B------:R1:W-:Y:S04]  /*471a0*/  LDGSTS.E [R7+0x7cc00], [R114.64], P3 ;  /* 0x7cc0000072077fae */ /* 0x0003e80009921844 */
[----:B------:R-:W4:Y:S04]  /*471b0*/  LDL.64 R30, [R1+0x2038] ;  /* 0x00203800011e7983 */ /* 0x000f280000100a00 */
[----:B------:R1:W-:Y:S01]  /*471c0*/  LDGSTS.E [R7+0x7dc00], [R84.64], P3 ;  /* 0x7dc0000054077fae */ /* 0x0003e20009921844 */
[----:B------:R-:W-:-:S03]  /*471d0*/  IMAD.SHL.U32 R38, R38, 0x4, RZ ;  /* 0x0000000426267824 */ /* 0x000fc600078e00ff */
[----:B------:R2:W-:Y:S04]  /*471e0*/  LDGSTS.E [R7+0x7ec00], [R74.64], P3 ;  /* 0x7ec000004a077fae */ /* 0x0005e80009921844 */
[----:B--2---:R-:W2:Y:S04]  /*471f0*/  LDL.64 R184, [R1+0x1f60] ;  /* 0x001f600001b87983 */ /* 0x004ea80000100a00 */
[----:B-1----:R-:W2:Y:S01]  /*47200*/  LDL.64 R84, [R1+0x2030] ;  /* 0x0020300001547983 */ /* 0x002ea20000100a00 */
[----:B------:R-:W-:-:S03]  /*47210*/  LOP3.LUT R46, R38, 0x70, RZ, 0x3c, !PT ;  /* 0x00000070262e7812 */ /* 0x000fc600078e3cff */
        /* <DEDUP_REMOVED lines=13> */
[----:B------:R-:W2:Y:S04]  /*472f0*/  LDL.64 R154, [R1+0x1f00] ;  /* 0x001f0000019a7983 */ /* 0x000ea80000100a00 */
[----:B------:R1:W-:Y:S04]  /*47300*/  LDGSTS.E [R46+0x44e00], [R104.64], P3 ;  /* 0x44e00000682e7fae */ /* 0x0003e80009921844 */
[----:B------:R-:W2:Y:S04]  /*47310*/  LDL.64 R144, [R1+0x1ee8] ;  /* 0x001ee80001907983 */ /* 0x000ea80000100a00 */
[----:B------:R-:W2:Y:S04]  /*47320*/  LDL.64 R134, [R1+0x1ed0] ;  /* 0x001ed00001867983 */ /* 0x000ea80000100a00 */
[----:B------:R-:W2:Y:S04]  /*47330*/  LDL.64 R124, [R1+0x1eb8] ;  /* 0x001eb800017c7983 */ /* 0x000ea80000100a00 */
[----:B------:R-:W2:Y:S04]  /*47340*/  LDL.64 R114, [R1+0x1e98] ;  /* 0x001e980001727983 */ /* 0x000ea80000100a00 */
[----:B-1----:R-:W2:Y:S04]  /*47350*/  LDL.64 R104, [R1+0x1e58] ;  /* 0x001e580001687983 */ /* 0x002ea80000100a00 */
[----:B---3--:R1:W-:Y:S04]  /*47360*/  LDGSTS.E [R46+0x45e00], [R2.64], P3 ;  /* 0x45e00000022e7fae */ /* 0x0083e80009921844 */
[----:B-1----:R-:W3:Y:S04]  /*47370*/  LDL.64 R2, [R1+0x1f30] ;  /* 0x001f300001027983 */ /* 0x002ee80000100a00 */
[----:B----4-:R1:W-:Y:S04]  /*47380*/  LDGSTS.E [R46+0x46e00], [R30.64], P3 ;  /* 0x46e000001e2e7fae */ /* 0x0103e80009921844 */
[----:B-1----:R-:W4:Y:S04]  /*47390*/  LDL.64 R30, [R1+0x1e78] ;  /* 0x001e7800011e7983 */ /* 0x002f280000100a00 */
[----:B--2---:R1:W-:Y:S04]  /*473a0*/  LDGSTS.E [R46+0x47e00], [R84.64], P3 ;  /* 0x47e00000542e7fae */ /* 0x0043e80009921844 */
[----:B------:R2:W-:Y:S04]  /*473b0*/  LDGSTS.E [R46+0x48e00], [R74.64], P3 ;  /* 0x48e000004a2e7fae */ /* 0x0005e80009921844 */
[----:B-1----:R-:W4:Y:S04]  /*473c0*/  LDL.64 R84, [R1+0x1e38] ;  /* 0x001e380001547983 */ /* 0x002f280000100a00 */
[----:B------:R1:W-:Y:S04]  /*473d0*/  LDGSTS.E [R46+0x49e00], [R14.64], P3 ;  /* 0x49e000000e2e7fae */ /* 0x0003e80009921844 */
[----:B--2---:R-:W4:Y:S04]  /*473e0*/  LDL.64 R74, [R1+0x1e18] ;  /* 0x001e1800014a7983 */ /* 0x004f280000100a00 */
[----:B------:R1:W-:Y:S04]  /*473f0*/  LDGSTS.E [R46+0x4ae00], [R234.64], P3 ;  /* 0x4ae00000ea2e7fae */ /* 0x0003e80009921844 */
[----:B-1----:R-:W4:Y:S04]  /*47400*/  LDL.64 R14, [R1+0x1df8] ;  /* 0x001df800010e7983 */ /* 0x002f280000100a00 */
        /* <DEDUP_REMOVED lines=18> */
[----:B-1----:R-:W4:Y:S04]  /*47530*/  LDL.64 R194, [R1+0x1b40] ;  /* 0x001b400001c27983 */ /* 0x002f280000100a00 */
[----:B------:R-:W4:Y:S04]  /*47540*/  LDL.64 R184, [R1+0x1b10] ;  /* 0x001b100001b87983 */ /* 0x000f280000100a00 */
[----:B------:R-:W4:Y:S04]  /*47550*/  LDL.64 R174, [R1+0x1ae0] ;  /* 0x001ae00001ae7983 */ /* 0x000f280000100a00 */
[----:B---3--:R1:W-:Y:S04]  /*47560*/  LDGSTS.E [R46+0x55e00], [R2.64], P3 ;  /* 0x55e00000022e7fae */ /* 0x0083e80009921844 */
[----:B------:R3:W-:Y:S04]  /*47570*/  LDGSTS.E [R46+0x56e00], [R164.64], P3 ;  /* 0x56e00000a42e7fae */ /* 0x0007e80009921844 */
[----:B------:R3:W-:Y:S04]  /*47580*/  LDGSTS.E [R46+0x57e00], [R154.64], P3 ;  /* 0x57e000009a2e7fae */ /* 0x0007e80009921844 */
[----:B-1----:R-:W2:Y:S04]  /*47590*/  LDL.64 R2, [R1+0x1d48] ;  /* 0x001d480001027983 */ /* 0x002ea80000100a00 */
[----:B------:R1:W-:Y:S04]  /*475a0*/  LDGSTS.E [R46+0x58e00], [R144.64], P3 ;  /* 0x58e00000902e7fae */ /* 0x0003e80009921844 */
[----:B------:R1:W-:Y:S04]  /*475b0*/  LDGSTS.E [R46+0x59e00], [R134.64], P3 ;  /* 0x59e00000862e7fae */ /* 0x0003e80009921844 */
[----:B------:R1:W-:Y:S04]  /*475c0*/  LDGSTS.E [R46+0x5ae00], [R124.64], P3 ;  /* 0x5ae000007c2e7fae */ /* 0x0003e80009921844 */
[----:B------:R1:W-:Y:S04]  /*475d0*/  LDGSTS.E [R46+0x5be00], [R114.64], P3 ;  /* 0x5be00000722e7fae */ /* 0x0003e80009921844 */
[----:B---3--:R-:W3:Y:S04]  /*475e0*/  LDL.64 R164, [R1+0x1a80] ;  /* 0x001a800001a47983 */ /* 0x008ee80000100a00 */
[----:B------:R-:W3:Y:S04]  /*475f0*/  LDL.64 R154, [R1+0x1a48] ;  /* 0x001a4800019a7983 */ /* 0x000ee80000100a00 */
[----:B-1----:R-:W3:Y:S04]  /*47600*/  LDL.64 R144, [R1+0x1a18] ;  /* 0x001a180001907983 */ /* 0x002ee80000100a00 */
[----:B------:R-:W3:Y:S04]  /*47610*/  LDL.64 R134, [R1+0x19b0] ;  /* 0x0019b00001867983 */ /* 0x000ee80000100a00 */
[----:B------:R-:W3:Y:S04]  /*47620*/  LDL.64 R124, [R1+0x1980] ;  /* 0x00198000017c7983 */ /* 0x000ee80000100a00 */
[----:B----4-:R1:W-:Y:S04]  /*47630*/  LDGSTS.E [R46+0x5ce00], [R30.64], P3 ;  /* 0x5ce000001e2e7fae */ /* 0x0103e80009921844 */
[----:B------:R4:W-:Y:S04]  /*47640*/  LDGSTS.E [R46+0x5de00], [R104.64], P3 ;  /* 0x5de00000682e7fae */ /* 0x0009e80009921844 */
[----:B------:R-:W3:Y:S04]  /*47650*/  LDL.64 R114, [R1+0x1920] ;  /* 0x0019200001727983 */ /* 0x000ee80000100a00 */
[----:B-1----:R-:W3:Y:S04]  /*47660*/  LDL.64 R30, [R1+0x1d20] ;  /* 0x001d2000011e7983 */ /* 0x002ee80000100a00 */
[----:B------:R1:W-:Y:S04]  /*47670*/  LDGSTS.E [R46+0x5ee00], [R84.64], P3 ;  /* 0x5ee00000542e7fae */ /* 0x0003e80009921844 */
[----:B----4-:R-:W4:Y:S04]  /*47680*/  LDL.64 R104, [R1+0x1cf8] ;  /* 0x001cf80001687983 */ /* 0x010f280000100a00 */
[----:B------:R1:W-:Y:S04]  /*47690*/  LDGSTS.E [R46+0x5fe00], [R74.64], P3 ;  /* 0x5fe000004a2e7fae */ /* 0x0003e80009921844 */
[----:B-1----:R-:W4:Y:S04]  /*476a0*/  LDL.64 R84, [R1+0x1cd0] ;  /* 0x001cd00001547983 */ /* 0x002f280000100a00 */
[----:B------:R1:W-:Y:S04]  /*476b0*/  LDGSTS.E [R46+0x60e00], [R14.64], P3 ;  /* 0x60e000000e2e7fae */ /* 0x0003e80009921844 */
[----:B------:R-:W4:Y:S04]  /*476c0*/  LDL.64 R74, [R1+0x1c80] ;  /* 0x001c8000014a7983 */ /* 0x000f280000100a00 */
[----:B-1----:R-:W4:Y:S04]  /*476d0*/  LDL.64 R14, [R1+0x1c58] ;  /* 0x001c5800010e7983 */ /* 0x002f280000100a00 */
[----:B------:R1:W-:Y:S04]  /*476e0*/  LDGSTS.E [R46+0x61e00], [R54.64], P3 ;  /* 0x61e00000362e7fae */ /* 0x0003e80009921844 */
[----:B------:R1:W-:Y:S04]  /*476f0*/  LDGSTS.E [R46+0x62e00], [R22.64], P3 ;  /* 0x62e00000162e7fae */ /* 0x0003e80009921844 */
[----:B-1----:R-:W4:Y:S04]  /*47700*/  LDL.64 R54, [R1+0x1bd0] ;  /* 0x001bd00001367983 */ /* 0x002f280000100a00 */
[----:B------:R-:W4:Y:S04]  /*47710*/  LDL.64 R22, [R1+0x1ba0] ;  /* 0x001ba00001167983 */ /* 0x000f280000100a00 */
[----:B------:R1:W-:Y:S04]  /*47720*/  LDGSTS.E [R46+0x63e00], [R94.64], P3 ;  /* 0x63e000005e2e7fae */ /* 0x0003e80009921844 */
[----:B-1----:R-:W4:Y:S04]  /*47730*/  LDL.64 R94, [R1+0x1ab0] ;  /* 0x001ab000015e7983 */ /* 0x002f280000100a00 */
[----:B------:R1:W-:Y:S04]  /*47740*/  LDGSTS.E [R46+0x64e00], [R64.64], P3 ;  /* 0x64e00000402e7fae */ /* 0x0003e80009921844 */
[----:B-1----:R-:W4:Y:S04]  /*47750*/  LDL.64 R64, [R1+0x1950] ;  /* 0x0019500001407983 */ /* 0x002f280000100a00 */
[----:B--2---:R1:W-:Y:S04]  /*47760*/  LDGSTS.E [R46+0x65e00], [R2.64], P3 ;  /* 0x65e00000022e7fae */ /* 0x0043e80009921844 */
[----:B-1----:R-:W2:Y:S04]  /*47770*/  LDL.64 R2, [R1+0x19e8] ;  /* 0x0019e80001027983 */ /* 0x002ea80000100a00 */
[----:B---3--:R1:W-:Y:S04]  /*47780*/  LDGSTS.E [R46+0x66e00], [R30.64], P3 ;  /* 0x66e000001e2e7fae */ /* 0x0083e80009921844 */
[----:B----4-:R3:W-:Y:S04]  /*47790*/  LDGSTS.E [R46+0x67e00], [R104.64], P3 ;  /* 0x67e00000682e7fae */ /* 0x0107e80009921844 */
[----:B-1----:R-:W4:Y:S04]  /*477a0*/  LDL.64 R30, [R1+0x18f0] ;  /* 0x0018f000011e7983 */ /* 0x002f280000100a00 */
[----:B------:R1:W-:Y:S04]  /*477b0*/  LDGSTS.E [R46+0x68e00], [R84.64], P3 ;  /* 0x68e00000542e7fae */ /* 0x0003e80009921844 */
[----:B---3--:R-:W3:Y:S04]  /*477c0*/  LDL.64 R104, [R1+0x18b8] ;  /* 0x0018b80001687983 */ /* 0x008ee80000100a00 */
[----:B------:R1:W-:Y:S04]  /*477d0*/  LDGSTS.E [R46+0x69e00], [R234.64], P3 ;  /* 0x69e00000ea2e7fae */ /* 0x0003e80009921844 */
[----:B-1----:R-:W3:Y:S04]  /*477e0*/  LDL.64 R84, [R1+0xcc8] ;  /* 0x000cc80001547983 */ /* 0x002ee80000100a00 */
[----:B------:R1:W-:Y:S04]  /*477f0*/  LDGSTS.E [R46+0x6ae00], [R74.64], P3 ;  /* 0x6ae000004a2e7fae */ /* 0x0003e80009921844 */
[----:B------:R-:W3:Y:S04]  /*47800*/  LDL.LU.64 R234, [R1+0x3e90] ;  /* 0x003e900001ea7983 */ /* 0x000ee80000300a00 */
[----:B------:R1:W-:Y:S04]  /*47810*/  LDGSTS.E [R46+0x6be00], [R14.64], P3 ;  /* 0x6be000000e2e7fae */ /* 0x0003e80009921844 */
[----:B-1----:R-:W3:Y:S04]  /*47820*/  LDL.64 R74, [R1+0x18b0] ;  /* 0x0018b000014a7983 */ /* 0x002ee80000100a00 */
[----:B------:R1:W-:Y:S04]  /*47830*/  LDGSTS.E [R46+0x6ce00], [R224.64], P3 ;  /* 0x6ce00000e02e7fae */ /* 0x0003e80009921844 */
[----:B------:R-:W3:Y:S04]  /*47840*/  LDL.64 R14, [R1+0x18a8] ;  /* 0x0018a800010e7983 */ /* 0x000ee80000100a00 */
[----:B------:R1:W-:Y:S04]  /*47850*/  LDGSTS.E [R46+0x6de00], [R214.64], P3 ;  /* 0x6de00000d62e7fae */ /* 0x0003e80009921844 */
[----:B-1----:R-:W3:Y:S04]  /*47860*/  LDL.LU.64 R224, [R1+0x3e88] ;  /* 0x003e880001e07983 */ /* 0x002ee80000300a00 */
[----:B------:R1:W-:Y:S04]  /*47870*/  LDGSTS.E [R46+0x6ee00], [R54.64], P3 ;  /* 0x6ee00000362e7fae */ /* 0x0003e80009921844 */
[----:B------:R-:W3:Y:S04]  /*47880*/  LDL.LU.64 R214, [R1+0x3e80] ;  /* 0x003e800001d67983 */ /* 0x000ee80000300a00 */
        /* <DEDUP_REMOVED lines=18> */
[----:B------:R-:W3:Y:S04]  /*479b0*/  LDL.LU.64 R144, [R1+0x3e48] ;  /* 0x003e480001907983 */ /* 0x000ee80000300a00 */
[----:B--2---:R1:W-:Y:S04]  /*479c0*/  LDGSTS.E [R46+0x78e00], [R2.64], P3 ;  /* 0x78e00000022e7fae */ /* 0x0043e80009921844 */
[----:B------:R2:W-:Y:S04]  /*479d0*/  LDGSTS.E [R46+0x79e00], [R134.64], P3 ;  /* 0x79e00000862e7fae */ /* 0x0005e80009921844 */
[----:B------:R2:W-:Y:S04]  /*479e0*/  LDGSTS.E [R46+0x7ae00], [R124.64], P3 ;  /* 0x7ae000007c2e7fae */ /* 0x0005e80009921844 */
[----:B-1----:R-:W2:Y:S04]  /*479f0*/  LDL.LU.64 R2, [R1+0x3e40] ;  /* 0x003e400001027983 */ /* 0x002ea80000300a00 */
[----:B------:R1:W-:Y:S04]  /*47a00*/  LDGSTS.E [R46+0x7be00], [R64.64], P3 ;  /* 0x7be00000402e7fae */ /* 0x0003e80009921844 */
[----:B------:R2:W-:Y:S04]  /*47a10*/  LDGSTS.E [R46+0x7ce00], [R114.64], P3 ;  /* 0x7ce00000722e7fae */ /* 0x0005e80009921844 */
[----:B-1----:R-:W2:Y:S01]  /*47a20*/  LDL.LU.64 R64, [R1+0x1878] ;  /* 0x0018780001407983 */ /* 0x002ea20000300a00 */
[----:B------:R-:W-:-:S03]  /*47a30*/  IADD3 R6, R6, 0x100000, RZ ;  /* 0x0010000006067810 */ /* 0x000fc60007ffe0ff */
[----:B----4-:R1:W-:Y:S04]  /*47a40*/  LDGSTS.E [R46+0x7de00], [R30.64], P3 ;  /* 0x7de000001e2e7fae */ /* 0x0103e80009921844 */
[----:B---3--:R3:W-:Y:S04]  /*47a50*/  LDGSTS.E [R46+0x7ee00], [R104.64], P3 ;  /* 0x7ee00000682e7fae */ /* 0x0087e80009921844 */
[----:B-1----:R-:W4:Y:S04]  /*47a60*/  LDL.LU.64 R30, [R1+0x1870] ;  /* 0x00187000011e7983 */ /* 0x002f280000300a00 */
[----:B------:R1:W-:Y:S04]  /*47a70*/  LDGSTS.E [R46+0x7fe00], [R84.64], P3 ;  /* 0x7fe00000542e7fae */ /* 0x0003e80009921844 */
[----:B------:R-:W0:Y:S04]  /*47a80*/  LDGDEPBAR ;  /* 0x00000000000079af */ /* 0x000e280000000000 */
[----:B------:R-:W-:Y:S06]  /*47a90*/  BAR.SYNC.DEFER_BLOCKING 0x0 ;  /* 0x0000000000007b1d */ /* 0x000fec0000010000 */
[----:B-1----:R-:W4:Y:S04]  /*47aa0*/  LDL.LU.64 R84, [R1+0x1868] ;  /* 0x0018680001547983 */ /* 0x002f280000300a00 */
[----:B------:R-:W-:Y:S01]  /*47ab0*/  @!PT LDS RZ, [RZ] ;  /* 0x00000000fffff984 */ /* 0x000fe20000000800 */
[----:B------:R-:W-:Y:S01]  /*47ac0*/  @!PT LDS RZ, [RZ] ;  /* 0x00000000fffff984 */ /* 0x000fe20000000800 */
[----:B------:R-:W-:Y:S01]  /*47ad0*/  @!PT LDS RZ, [RZ] ;  /* 0x00000000fffff984 */ /* 0x000fe20000000800 */
[----:B------:R2:W-:Y:S04]  /*47ae0*/  LDGSTS.E [R6+0x40000], [R74.64], !P0 ;  /* 0x400000004a067fae */ /* 0x0005e8000c121844 */
[----:B------:R1:W-:Y:S01]  /*47af0*/  LDGSTS.E [R0+0x40200], [R14.64], !P0 ;  /* 0x402000000e007fae */ /* 0x0003e2000c121844 */
[----:B--2---:R-:W-:-:S03]  /*47b00*/  IMAD.WIDE R74, R2, 0x4, R54 ;  /* 0x00000004024a7825 */ /* 0x004fc600078e0236 */
[----:B------:R-:W2:Y:S01]  /*47b10*/  LDL.LU.64 R54, [R1+0x1860] ;  /* 0x0018600001367983 */ /* 0x000ea20000300a00 */
[----:B---3--:R-:W-:-:S03]  /*47b20*/  IMAD.WIDE R104, R2, 0x4, R22 ;  /* 0x0000000402687825 */ /* 0x008fc600078e0216 */
[----:B------:R-:W3:Y:S01]  /*47b30*/  LDL.LU.64 R22, [R1+0x1858] ;  /* 0x0018580001167983 */ /* 0x000ee20000300a00 */
[C---:B-1----:R-:W-:Y:S01]  /*47b40*/  IADD3 R15, R39.reuse, 0x100000, RZ ;  /* 0x00100000270f7810 */ /* 0x042fe20007ffe0ff */
[----:B------:R-:W-:Y:S01]  /*47b50*/  IMAD.WIDE R94, R2, 0x4, R94 ;  /* 0x00000004025e7825 */ /* 0x000fe200078e025e */
[C---:B------:R-:W-:Y:S01]  /*47b60*/  IADD3 R14, R39.reuse, 0x100000, RZ ;  /* 0x00100000270e7810 */ /* 0x040fe20007ffe0ff */
[----:B------:R1:W-:Y:S01]  /*47b70*/  STL.64 [R1+0x18a0], R74 ;  /* 0x0018a04a01007387 */ /* 0x0003e20000100a00 */
[----:B------:R-:W-:Y:S02]  /*47b80*/  IADD3 R38, R252, -0x119, RZ ;  /* 0xfffffee7fc267810 */ /* 0x000fe40007ffe0ff */
[----:B------:R-:W-:Y:S01]  /*47b90*/  IADD3 R0, R39, 0x100000, RZ ;  /* 0x0010000027007810 */ /* 0x000fe20007ffe0ff */
[----:B------:R1:W-:Y:S01]  /*47ba0*/  STL.64 [R1+0x1898], R104 ;  /* 0x0018986801007387 */ /* 0x0003e20000100a00 */
[----:B------:R-:W-:-:S03]  /*47bb0*/  ISETP.GE.U32.AND P3, PT, R38, 0x7ffffe68, PT ;  /* 0x7ffffe682600780c */ /* 0x000fc60003f66070 */
[----:B------:R1:W-:Y:S01]  /*47bc0*/  LDGSTS.E [R15+0x41000], [R74.64], !P5 ;  /* 0x410000004a0f7fae */ /* 0x0003e2000e921844 */
[----:B------:R-:W-:-:S03]  /*47bd0*/  IADD3 R6, R252, -0x121, RZ ;  /* 0xfffffedffc067810 */ /* 0x000fc60007ffe0ff */
[----:B------:R1:W-:Y:S01]  /*47be0*/  LDGSTS.E [R14+0x41200], [R104.64], !P5 ;  /* 0x41200000680e7fae */ /* 0x0003e2000e921844 */
[----:B------:R-:W-:Y:S02]  /*47bf0*/  IADD3 R38, R252, -0x11d, RZ ;  /* 0xfffffee3fc267810 */ /* 0x000fe40007ffe0ff */
[----:B------:R-:W-:Y:S01]  /*47c00*/  ISETP.GE.U32.AND P5, PT, R6, 0x7ffffe60, PT ;  /* 0x7ffffe600600780c */ /* 0x000fe20003fa6070 */
[----:B------:R4:W-:Y:S04]  /*47c10*/  LDGSTS.E [R0+0x42000], [R94.64], !P4 ;  /* 0x420000005e007fae */ /* 0x0009e8000e121844 */
[----:B-1----:R-:W3:Y:S04]  /*47c20*/  LDL.LU.64 R74, [R1+0x1850] ;  /* 0x00185000014a7983 */ /* 0x002ee80000300a00 */
[----:B------:R4:W-:Y:S01]  /*47c30*/  STL.64 [R1+0x1880], R94 ;  /* 0x0018805e01007387 */ /* 0x0009e20000100a00 */
[----:B------:R-:W-:-:S03]  /*47c40*/  IMAD.WIDE R104, R2, 0x4, R64 ;  /* 0x0000000402687825 */ /* 0x000fc600078e0240 */
[----:B------:R-:W3:Y:S01]  /*47c50*/  LDL.LU.64 R14, [R1+0x1848] ;  /* 0x00184800010e7983 */ /* 0x000ee20000300a00 */
[----:B------:R-:W-:Y:S02]  /*47c60*/  ISETP.GE.U32.AND P0, PT, R38, 0x7ffffe64, PT ;  /* 0x7ffffe642600780c */ /* 0x000fe40003f06070 */
[C---:B------:R-:W-:Y:S01]  /*47c70*/  IADD3 R6, R39.reuse, 0x100000, RZ ;  /* 0x0010000027067810 */ /* 0x040fe20007ffe0ff */
[----:B------:R-:W-:Y:S01]  /*47c80*/  STL.64 [R1+0x1878], R104 ;  /* 0x0018786801007387 */ /* 0x000fe20000100a00 */
[----:B------:R-:W-:-:S03]  /*47c90*/  IADD3 R38, R39, 0x100000, RZ ;  /* 0x0010000027267810 */ /* 0x000fc60007ffe0ff */
[----:B------:R-:W3:Y:S04]  /*47ca0*/  LDL.LU.64 R64, [R1+0x1840] ;  /* 0x0018400001407983 */ /* 0x000ee80000300a00 */
[----:B------:R3:W-:Y:S01]  /*47cb0*/  LDGSTS.E [R6+0x42200], [R104.64], !P4 ;  /* 0x4220000068067fae */ /* 0x0007e2000e121844 */
[----:B----4-:R-:W-:-:S03]  /*47cc0*/  IMAD.WIDE R94, R2, 0x4, R30 ;  /* 0x00000004025e7825 */ /* 0x010fc600078e021e */
[----:B------:R-:W4:Y:S04]  /*47cd0*/  LDL.LU.64 R30, [R1+0x1838] ;  /* 0x00183800011e7983 */ /* 0x000f280000300a00 */
[----:B------:R1:W-:Y:S04]  /*47ce0*/  STL.64 [R1+0x1870], R94 ;  /* 0x0018705e01007387 */ /* 0x0003e80000100a00 */
[----:B------:R1:W-:Y:S01]  /*47cf0*/  LDGSTS.E [R38+0x43000], [R94.64], !P2 ;  /* 0x430000005e267fae */ /* 0x0003e2000d121844 */
[----:B------:R-:W-:-:S05]  /*47d00*/  IMAD.WIDE R84, R2, 0x4, R84 ;  /* 0x0000000402547825 */ /* 0x000fca00078e0254 */
[----:B------:R2:W-:Y:S04]  /*47d10*/  STL.64 [R1+0x1868], R84 ;  /* 0x0018685401007387 */ /* 0x0005e80000100a00 */
[----:B-1----:R-:W4:Y:S04]  /*47d20*/  LDL.LU.64 R94, [R1+0x1830] ;  /* 0x00183000015e7983 */ /* 0x002f280000300a00 */
[----:B------:R1:W-:Y:S01]  /*47d30*/  LDGSTS.E [R0+0x43200], [R84.64], !P2 ;  /* 0x4320000054007fae */ /* 0x0003e2000d121844 */
[----:B--2---:R-:W-:-:S03]  /*47d40*/  IMAD.WIDE R114, R2, 0x4, R54 ;  /* 0x0000000402727825 */ /* 0x004fc600078e0236 */
[----:B------:R-:W2:Y:S01]  /*47d50*/  LDL.LU.64 R54, [R1+0x1828] ;  /* 0x0018280001367983 */ /* 0x000ea20000300a00 */
[----:B---3--:R-:W-:-:S03]  /*47d60*/  IMAD.WIDE R104, R2, 0x4, R22 ;  /* 0x0000000402687825 */ /* 0x008fc600078e0216 */
[----:B------:R-:W3:Y:S01]  /*47d70*/  LDL.LU.64 R22, [R1+0x1820] ;  /* 0x0018200001167983 */ /* 0x000ee20000300a00 */
[----:B-1----:R-:W-:Y:S02]  /*47d80*/  IADD3 R84, R39, 0x100000, RZ ;  /* 0x0010000027547810 */ /* 0x002fe40007ffe0ff */
[C---:B------:R-:W-:Y:S01]  /*47d90*/  IADD3 R46, R252.reuse, -0x125, RZ ;  /* 0xfffffedbfc2e7810 */ /* 0x040fe20007ffe0ff */
[----:B------:R-:W-:Y:S01]  /*47da0*/  STL.64 [R1+0x1860], R114 ;  /* 0x0018607201007387 */ /* 0x000fe20000100a00 */
[----:B------:R-:W-:-:S03]  /*47db0*/  IADD3 R6, R252, -0x129, RZ ;  /* 0xfffffed7fc067810 */ /* 0x000fc60007ffe0ff */
[----:B------:R4:W-:Y:S01]  /*47dc0*/  STL.64 [R1+0x1858], R104 ;  /* 0x0018586801007387 */ /* 0x0009e20000100a00 */
[----:B------:R-:W-:-:S03]  /*47dd0*/  ISETP.GE.U32.AND P4, PT, R46, 0x7ffffe5c, PT ;  /* 0x7ffffe5c2e00780c */ /* 0x000fc60003f86070 */
[----:B------:R1:W-:Y:S01]  /*47de0*/  LDGSTS.E [R84+0x44000], [R114.64], !P6 ;  /* 0x4400000072547fae */ /* 0x0003e2000f121844 */
[----:B------:R-:W-:Y:S02]  /*47df0*/  ISETP.GE.U32.AND P2, PT, R6, 0x7ffffe58, PT ;  /* 0x7ffffe580600780c */ /* 0x000fe40003f46070 */
[C---:B------:R-:W-:Y:S02]  /*47e00*/  IADD3 R46, R39.reuse, 0x100000, RZ ;  /* 0x00100000272e7810 */ /* 0x040fe40007ffe0ff */
[----:B------:R-:W-:-:S03]  /*47e10*/  IADD3 R6, R39, 0x100000, RZ ;  /* 0x0010000027067810 */ /* 0x000fc60007ffe0ff */
[----:B------:R4:W-:Y:S04]  /*47e20*/  LDGSTS.E [R46+0x44200], [R104.64], !P6 ;  /* 0x44200000682e7fae */ /* 0x0009e8000f121844 */
[----:B-1----:R-:W3:Y:S01]  /*47e30*/  LDL.LU.64 R84, [R1+0x1818] ;  /* 0x0018180001547983 */ /* 0x002ee20000300a00 */
[----:B------:R-:W-:-:S04]  /*47e40*/  IMAD.WIDE R74, R2, 0x4, R74 ;  /* 0x00000004024a7825 */ /* 0x000fc800078e024a */
[C---:B------:R-:W-:Y:S01]  /*47e50*/  IMAD.WIDE R14, R2.reuse, 0x4, R14 ;  /* 0x00000004020e7825 */ /* 0x040fe200078e020e */
[----:B------:R1:W-:Y:S04]  /*47e60*/  STL.64 [R1+0x11c8], R74 ;  /* 0x0011c84a01007387 */ /* 0x0003e80000100a00 */
[----:B------:R1:W-:Y:S04]  /*47e70*/  LDGSTS.E [R6+0x45000], [R74.64], !P1 ;  /* 0x450000004a067fae */ /* 0x0003e8000c921844 */
[----:B------:R4:W-:Y:S04]  /*47e80*/  STL.64 [R1+0x11c0], R14 ;  /* 0x0011c00e01007387 */ /* 0x0009e80000100a00 */
[----:B------:R4:W-:Y:S02]  /*47e90*/  LDGSTS.E [R0+0x45200], [R14.64], !P1 ;  /* 0x452000000e007fae */ /* 0x0009e4000c921844 */
[----:B----4-:R-:W-:-:S04]  /*47ea0*/  IMAD.WIDE R104, R2, 0x4, R30 ;  /* 0x0000000402687825 */ /* 0x010fc800078e021e */
[C---:B-1----:R-:W-:Y:S02]  /*47eb0*/  IMAD.WIDE R74, R2.reuse, 0x4, R64 ;  /* 0x00000004024a7825 */ /* 0x042fe400078e0240 */
[----:B------:R-:W4:Y:S04]  /*47ec0*/  LDL.LU.64 R64, [R1+0x1810] ;  /* 0x0018100001407983 */ /* 0x000f280000300a00 */
[----:B------:R-:W4:Y:S01]  /*47ed0*/  LDL.LU.64 R30, [R1+0x1808] ;  /* 0x00180800011e7983 */ /* 0x000f220000300a00 */
[C---:B------:R-:W-:Y:S02]  /*47ee0*/  IADD3 R15, R39.reuse, 0x100000, RZ ;  /* 0x00100000270f7810 */ /* 0x040fe40007ffe0ff */
[----:B------:R-:W-:Y:S01]  /*47ef0*/  IADD3 R14, R39, 0x100000, RZ ;  /* 0x00100000270e7810 */ /* 0x000fe20007ffe0ff */
[----:B------:R1:W-:Y:S04]  /*47f00*/  STL.64 [R1+0x1198], R74 ;  /* 0x0011984a01007387 */ /* 0x0003e80000100a00 */
[----:B------:R2:W-:Y:S04]  /*47f10*/  STL.64 [R1+0x1190], R104 ;  /* 0x0011906801007387 */ /* 0x0005e80000100a00 */
[----:B------:R1:W-:Y:S01]  /*47f20*/  LDGSTS.E [R15+0x46000], [R74.64], !P3 ;  /* 0x460000004a0f7fae */ /* 0x0003e2000d921844 */
[----:B------:R-:W-:-:S03]  /*47f30*/  IMAD.WIDE R94, R2, 0x4, R94 ;  /* 0x00000004025e7825 */ /* 0x000fc600078e025e */
[----:B------:R1:W-:Y:S04]  /*47f40*/  LDGSTS.E [R14+0x46200], [R104.64], !P3 ;  /* 0x46200000680e7fae */ /* 0x0003e8000d921844 */
[----:B------:R3:W-:Y:S04]  /*47f50*/  LDGSTS.E [R0+0x47000], [R94.64], !P0 ;  /* 0x470000005e007fae */ /* 0x0007e8000c121844 */
[----:B-1----:R-:W4:Y:S04]  /*47f60*/  LDL.LU.64 R74, [R1+0x17e8] ;  /* 0x0017e800014a7983 */ /* 0x002f280000300a00 */
[----:B------:R3:W-:Y:S04]  /*47f70*/  STL.64 [R1+0x1168], R94 ;  /* 0x0011685e01007387 */ /* 0x0007e80000100a00 */
[----:B------:R-:W4:Y:S01]  /*47f80*/  LDL.LU.64 R14, [R1+0x17e0] ;  /* 0x0017e000010e7983 */ /* 0x000f220000300a00 */
[----:B--2---:R-:W-:-:S05]  /*47f90*/  IMAD.WIDE R104, R2, 0x4, R54 ;  /* 0x0000000402687825 */ /* 0x004fca00078e0236 */
[----:B------:R-:W-:Y:S04]  /*47fa0*/  STL.64 [R1+0x1160], R104 ;  /* 0x0011606801007387 */ /* 0x000fe80000100a00 */
[----:B------:R-:W2:Y:S01]  /*47fb0*/  LDL.LU.64 R54, [R1+0x17d8] ;  /* 0x0017d80001367983 */ /* 0x000ea20000300a00 */
[----:B---3--:R-:W-:-:S03]  /*47fc0*/  IMAD.WIDE R94, R2, 0x4, R22 ;  /* 0x00000004025e7825 */ /* 0x008fc600078e0216 */
[----:B------:R-:W3:Y:S01]  /*47fd0*/  LDL.LU.64 R22, [R1+0x17d0] ;  /* 0x0017d00001167983 */ /* 0x000ee20000300a00 */
[C---:B------:R-:W-:Y:S02]  /*47fe0*/  IADD3 R38, R252.reuse, -0x12d, RZ ;  /* 0xfffffed3fc267810 */ /* 0x040fe40007ffe0ff */
[----:B------:R-:W-:Y:S02]  /*47ff0*/  IADD3 R6, R252, -0x135, RZ ;  /* 0xfffffecbfc067810 */ /* 0x000fe40007ffe0ff */
[----:B------:R-:W-:Y:S02]  /*48000*/  ISETP.GE.U32.AND P6, PT, R38, 0x7ffffe54, PT ;  /* 0x7ffffe542600780c */ /* 0x000fe40003fc6070 */
[----:B------:R-:W-:Y:S02]  /*48010*/  IADD3 R38, R252, -0x131, RZ ;  /* 0xfffffecffc267810 */ /* 0x000fe40007ffe0ff */
[----:B------:R-:W-:Y:S02]  /*48020*/  ISETP.GE.U32.AND P3, PT, R6, 0x7ffffe4c, PT ;  /* 0x7ffffe4c0600780c */ /* 0x000fe40003f66070 */
[----:B------:R-:W-:-:S02]  /*48030*/  ISETP.GE.U32.AND P1, PT, R38, 0x7ffffe50, PT ;  /* 0x7ffffe502600780c */ /* 0x000fc40003f26070 */
[C---:B------:R-:W-:Y:S02]  /*48040*/  IADD3 R6, R39.reuse, 0x100000, RZ ;  /* 0x0010000027067810 */ /* 0x040fe40007ffe0ff */
[C---:B------:R-:W-:Y:S01]  /*48050*/  IADD3 R38, R39.reuse, 0x100000, RZ ;  /* 0x0010000027267810 */ /* 0x040fe20007ffe0ff */
[C---:B------:R-:W-:Y:S01]  /*48060*/  IMAD.WIDE R84, R2.reuse, 0x4, R84 ;  /* 0x0000000402547825 */ /* 0x040fe200078e0254 */
[----:B------:R1:W-:Y:S04]  /*48070*/  STL.64 [R1+0x1138], R94 ;  /* 0x0011385e01007387 */ /* 0x0003e80000100a00 */
[----:B------:R1:W-:Y:S04]  /*48080*/  LDGSTS.E [R6+0x47200], [R104.64], !P0 ;  /* 0x4720000068067fae */ /* 0x0003e8000c121844 */
[----:B------:R1:W-:Y:S04]  /*48090*/  STL.64 [R1+0x1130], R84 ;  /* 0x0011305401007387 */ /* 0x0003e80000100a00 */
[----:B------:R1:W-:Y:S04]  /*480a0*/  LDGSTS.E [R38+0x48000], [R94.64], !P5 ;  /* 0x480000005e267fae */ /* 0x0003e8000e921844 */
[----:B------:R4:W-:Y:S04]  /*480b0*/  LDGSTS.E [R0+0x48200], [R84.64], !P5 ;  /* 0x4820000054007fae */ /* 0x0009e8000e921844 */
[----:B-1----:R-:W3:Y:S01]  /*480c0*/  LDL.LU.64 R94, [R1+0x17c8] ;  /* 0x0017c800015e7983 */ /* 0x002ee20000300a00 */
[----:B----4-:R-:W-:Y:S01]  /*480d0*/  IMAD.WIDE R114, R2, 0x4, R64 ;  /* 0x0000000402727825 */ /* 0x010fe200078e0240 */
[----:B------:R-:W-:-:S02]  /*480e0*/  IADD3 R84, R39, 0x100000, RZ ;  /* 0x0010000027547810 */ /* 0x000fc40007ffe0ff */
[----:B------:R-:W4:Y:S01]  /*480f0*/  LDL.LU.64 R64, [R1+0x17c0] ;  /* 0x0017c00001407983 */ /* 0x000f220000300a00 */
[----:B------:R-:W-:Y:S01]  /*48100*/  IMAD.WIDE R104, R2, 0x4, R30 ;  /* 0x0000000402687825 */ /* 0x000fe200078e021e */
[C---:B------:R-:W-:Y:S02]  /*48110*/  IADD3 R46, R252.reuse, -0x139, RZ ;  /* 0xfffffec7fc2e7810 */ /* 0x040fe40007ffe0ff */
[----:B------:R-:W4:Y:S01]  /*48120*/  LDL.LU.64 R30, [R1+0x17b8] ;  /* 0x0017b800011e7983 */ /* 0x000f220000300a00 */
[----:B------:R-:W-:-:S03]  /*48130*/  IADD3 R6, R252, -0x13d, RZ ;  /* 0xfffffec3fc067810 */ /* 0x000fc60007ffe0ff */
[----:B------:R-:W-:Y:S01]  /*48140*/  STL.64 [R1+0x1108], R114 ;  /* 0x0011087201007387 */ /* 0x000fe20000100a00 */
[----:B------:R-:W-:-:S03]  /*48150*/  ISETP.GE.U32.AND P0, PT, R46, 0x7ffffe48, PT ;  /* 0x7ffffe482e00780c */ /* 0x000fc60003f06070 */
[----:B------:R-:W-:Y:S01]  /*48160*/  STL.64 [R1+0x1100], R104 ;  /* 0x0011006801007387 */ /* 0x000fe20000100a00 */
[----:B------:R-:W-:-:S03]  /*48170*/  ISETP.GE.U32.AND P5, PT, R6, 0x7ffffe44, PT ;  /* 0x7ffffe440600780c */ /* 0x000fc60003fa6070 */
[----:B------:R1:W-:Y:S01]  /*48180*/  LDGSTS.E [R84+0x49000], [R114.64], !P4 ;  /* 0x4900000072547fae */ /* 0x0003e2000e121844 */
[C---:B------:R-:W-:Y:S02]  /*48190*/  IADD3 R46, R39.reuse, 0x100000, RZ ;  /* 0x00100000272e7810 */ /* 0x040fe40007ffe0ff */
[----:B------:R-:W-:-:S03]  /*481a0*/  IADD3 R6, R39, 0x100000, RZ ;  /* 0x0010000027067810 */ /* 0x000fc60007ffe0ff */
[----:B------:R3:W-:Y:S01]  /*481b0*/  LDGSTS.E [R46+0x49200], [R104.64], !P4 ;  /* 0x49200000682e7fae */ /* 0x0007e2000e121844 */
[----:B------:R-:W-:-:S03]  /*481c0*/  IMAD.WIDE R74, R2, 0x4, R74 ;  /* 0x00000004024a7825 */ /* 0x000fc600078e024a */
[----:B-1----:R-:W4:Y:S01]  /*481d0*/  LDL.LU.64 R84, [R1+0x17b0] ;  /* 0x0017b00001547983 */ /* 0x002f220000300a00 */
[----:B------:R-:W-:-:S03]  /*481e0*/  IMAD.WIDE R14, R2, 0x4, R14 ;  /* 0x00000004020e7825 */ /* 0x000fc600078e020e */
[----:B------:R2:W-:Y:S04]  /*481f0*/  STL.64 [R1+0x10d8], R74 ;  /* 0x0010d84a01007387 */ /* 0x0005e80000100a00 */
[----:B------:R2:W-:Y:S04]  /*48200*/  LDGSTS.E [R6+0x4a000], [R74.64], !P2 ;  /* 0x4a0000004a067fae */ /* 0x0005e8000d121844 */
[----:B------:R1:W-:Y:S04]  /*48210*/  STL.64 [R1+0x10d0], R14 ;  /* 0x0010d00e01007387 */ /* 0x0003e80000100a00 */
[----:B------:R1:W-:Y:S01]  /*48220*/  LDGSTS.E [R0+0x4a200], [R14.64], !P2 ;  /* 0x4a2000000e007fae */ /* 0x0003e2000d121844 */
[----:B--2---:R-:W-:-:S03]  /*48230*/  IMAD.WIDE R74, R2, 0x4, R54 ;  /* 0x00000004024a7825 */ /* 0x004fc600078e0236 */
[----:B------:R-:W2:Y:S01]  /*48240*/  LDL.LU.64 R54, [R1+0x17a8] ;  /* 0x0017a80001367983 */ /* 0x000ea20000300a00 */
[----:B---3--:R-:W-:-:S03]  /*48250*/  IMAD.WIDE R104, R2, 0x4, R22 ;  /* 0x0000000402687825 */ /* 0x008fc600078e0216 */
[----:B------:R-:W3:Y:S01]  /*48260*/  LDL.LU.64 R22, [R1+0x17a0] ;  /* 0x0017a00001167983 */ /* 0x000ee20000300a00 */
[C---:B-1----:R-:W-:Y:S02]  /*48270*/  IADD3 R15, R39.reuse, 0x100000, RZ ;  /* 0x00100000270f7810 */ /* 0x042fe40007ffe0ff */
[----:B------:R-:W-:Y:S01]  /*48280*/  IADD3 R14, R39, 0x100000, RZ ;  /* 0x00100000270e7810 */ /* 0x000fe20007ffe0ff */
[----:B------:R1:W-:Y:S01]  /*48290*/  STL.64 [R1+0x10a8], R74 ;  /* 0x0010a84a01007387 */ /* 0x0003e20000100a00 */
[----:B------:R-:W-:-:S03]  /*482a0*/  IADD3 R38, R252, -0x141, RZ ;  /* 0xfffffebffc267810 */ /* 0x000fc60007ffe0ff */
[----:B------:R4:W-:Y:S01]  /*482b0*/  STL.64 [R1+0x10a0], R104 ;  /* 0x0010a06801007387 */ /* 0x0009e20000100a00 */
[----:B------:R-:W-:-:S03]  /*482c0*/  ISETP.GE.U32.AND P4, PT, R38, 0x7ffffe40, PT ;  /* 0x7ffffe402600780c */ /* 0x000fc60003f86070 */
[----:B------:R1:W-:Y:S01]  /*482d0*/  LDGSTS.E [R15+0x4b000], [R74.64], !P6 ;  /* 0x4b0000004a0f7fae */ /* 0x0003e2000f121844 */
[----:B------:R-:W-:-:S03]  /*482e0*/  IADD3 R6, R252, -0x149, RZ ;  /* 0xfffffeb7fc067810 */ /* 0x000fc60007ffe0ff */
[----:B------:R4:W-:Y:S01]  /*482f0*/  LDGSTS.E [R14+0x4b200], [R104.64], !P6 ;  /* 0x4b200000680e7fae */ /* 0x0009e2000f121844 */
[----:B------:R-:W-:Y:S02]  /*48300*/  IADD3 R38, R252, -0x145, RZ ;  /* 0xfffffebbfc267810 */ /* 0x000fe40007ffe0ff */
[----:B------:R-:W-:Y:S01]  /*48310*/  ISETP.GE.U32.AND P6, PT, R6, 0x7ffffe38, PT ;  /* 0x7ffffe380600780c */ /* 0x000fe20003fc6070 */
[----:B-1----:R-:W3:Y:S01]  /*48320*/  LDL.LU.64 R74, [R1+0x1798] ;  /* 0x00179800014a7983 */ /* 0x002ee20000300a00 */
[----:B------:R-:W-:Y:S02]  /*48330*/  ISETP.GE.U32.AND P2, PT, R38, 0x7ffffe3c, PT ;  /* 0x7ffffe3c2600780c */ /* 0x000fe40003f46070 */
[----:B------:R-:W-:Y:S01]  /*48340*/  IADD3 R6, R39, 0x100000, RZ ;  /* 0x0010000027067810 */ /* 0x000fe20007ffe0ff */
[----:B------:R-:W-:-:S05]  /*48350*/  IMAD.WIDE R94, R2, 0x4, R94 ;  /* 0x00000004025e7825 */ /* 0x000fca00078e025e */
[----:B------:R1:W-:Y:S01]  /*48360*/  STL.64 [R1+0x1078], R94 ;  /* 0x0010785e01007387 */ /* 0x0003e20000100a00 */
[----:B----4-:R-:W-:-:S03]  /*48370*/  IMAD.WIDE R104, R2, 0x4, R64 ;  /* 0x0000000402687825 */ /* 0x010fc600078e0240 */
[----:B------:R-:W4:Y:S01]  /*48380*/  LDL.LU.64 R14, [R1+0x1790] ;  /* 0x00179000010e7983 */ /* 0x000f220000300a00 */
[----:B------:R-:W-:-:S03]  /*48390*/  IADD3 R38, R39, 0x100000, RZ ;  /* 0x0010000027267810 */ /* 0x000fc60007ffe0ff */
[----:B------:R1:W-:Y:S04]  /*483a0*/  LDGSTS.E [R0+0x4c000], [R94.64], !P1 ;  /* 0x4c0000005e007fae */ /* 0x0003e8000c921844 */
[----:B------:R-:W-:Y:S04]  /*483b0*/  STL.64 [R1+0x1070], R104 ;  /* 0x0010706801007387 */ /* 0x000fe80000100a00 */
[----:B------:R-:W4:Y:S01]  /*483c0*/  LDL.LU.64 R64, [R1+0x1788] ;  /* 0x0017880001407983 */ /* 0x000f220000300a00 */
[----:B-1----:R-:W-:-:S03]  /*483d0*/  IMAD.WIDE R94, R2, 0x4, R30 ;  /* 0x00000004025e7825 */ /* 0x002fc600078e021e */
[----:B------:R3:W-:Y:S04]  /*483e0*/  LDGSTS.E [R6+0x4c200], [R104.64], !P1 ;  /* 0x4c20000068067fae */ /* 0x0007e8000c921844 */
[----:B------:R-:W4:Y:S01]  /*483f0*/  LDL.LU.64 R30, [R1+0x1780] ;  /* 0x00178000011e7983 */ /* 0x000f220000300a00 */
[----:B------:R-:W-:-:S03]  /*48400*/  IMAD.WIDE R84, R2, 0x4, R84 ;  /* 0x0000000402547825 */ /* 0x000fc600078e0254 */
[----:B------:R1:W-:Y:S04]  /*48410*/  STL.64 [R1+0x1048], R94 ;  /* 0x0010485e01007387 */ /* 0x0003e80000100a00 */
[----:B------:R1:W-:Y:S04]  /*48420*/  STL.64 [R1+0x1040], R84 ;  /* 0x0010405401007387 */ /* 0x0003e80000100a00 */
[----:B------:R1:W-:Y:S04]  /*48430*/  LDGSTS.E [R38+0x4d000], [R94.64], !P3 ;  /* 0x4d0000005e267fae */ /* 0x0003e8000d921844 */
[----:B------:R2:W-:Y:S04]  /*48440*/  LDGSTS.E [R0+0x4d200], [R84.64], !P3 ;  /* 0x4d20000054007fae */ /* 0x0005e8000d921844 */
[----:B-1----:R-:W4:Y:S01]  /*48450*/  LDL.LU.64 R94, [R1+0x1778] ;  /* 0x00177800015e7983 */ /* 0x002f220000300a00 */
[----:B--2---:R-:W-:-:S03]  /*48460*/  IMAD.WIDE R114, R2, 0x4, R54 ;  /* 0x0000000402727825 */ /* 0x004fc600078e0236 */
[----:B------:R-:W2:Y:S01]  /*48470*/  LDL.LU.64 R54, [R1+0x1770] ;  /* 0x0017700001367983 */ /* 0x000ea20000300a00 */
[----:B---3--:R-:W-:-:S03]  /*48480*/  IMAD.WIDE R104, R2, 0x4, R22 ;  /* 0x0000000402687825 */ /* 0x008fc600078e0216 */
[----:B------:R-:W3:Y:S01]  /*48490*/  LDL.LU.64 R22, [R1+0x1768] ;  /* 0x0017680001167983 */ /* 0x000ee20000300a00 */
[----:B------:R-:W-:Y:S02]  /*484a0*/  IADD3 R84, R39, 0x100000, RZ ;  /* 0x0010000027547810 */ /* 0x000fe40007ffe0ff */
[C---:B------:R-:W-:Y:S01]  /*484b0*/  IADD3 R46, R252.reuse, -0x14d, RZ ;  /* 0xfffffeb3fc2e7810 */ /* 0x040fe20007ffe0ff */
[----:B------:R-:W-:Y:S01]  /*484c0*/  STL.64 [R1+0x1018], R114 ;  /* 0x0010187201007387 */ /* 0x000fe20000100a00 */
[----:B------:R-:W-:-:S03]  /*484d0*/  IADD3 R6, R252, -0x151, RZ ;  /* 0xfffffeaffc067810 */ /* 0x000fc60007ffe0ff */
[----:B------:R-:W-:Y:S01]  /*484e0*/  STL.64 [R1+0x1010], R104 ;  /* 0x0010106801007387 */ /* 0x000fe20000100a00 */
[----:B------:R-:W-:-:S03]  /*484f0*/  ISETP.GE.U32.AND P1, PT, R46, 0x7ffffe34, PT ;  /* 0x7ffffe342e00780c */ /* 0x000fc60003f26070 */
[----:B------:R1:W-:Y:S01]  /*48500*/  LDGSTS.E [R84+0x4e000], [R114.64], !P0 ;  /* 0x4e00000072547fae */ /* 0x0003e2000c121844 */
[----:B------:R-:W-:Y:S02]  /*48510*/  ISETP.GE.U32.AND P3, PT, R6, 0x7ffffe30, PT ;  /* 0x7ffffe300600780c */ /* 0x000fe40003f66070 */
[C---:B------:R-:W-:Y:S02]  /*48520*/  IADD3 R46, R39.reuse, 0x100000, RZ ;  /* 0x00100000272e7810 */ /* 0x040fe40007ffe0ff */
[----:B------:R-:W-:-:S03]  /*48530*/  IADD3 R6, R39, 0x100000, RZ ;  /* 0x0010000027067810 */ /* 0x000fc60007ffe0ff */
[----:B------:R4:W-:Y:S04]  /*48540*/  LDGSTS.E [R46+0x4e200], [R104.64], !P0 ;  /* 0x4e200000682e7fae */ /* 0x0009e8000c121844 */
[----:B-1----:R-:W3:Y:S01]  /*48550*/  LDL.LU.64 R84, [R1+0x1760] ;  /* 0x0017600001547983 */ /* 0x002ee20000300a00 */
[----:B------:R-:W-:-:S05]  /*48560*/  IMAD.WIDE R74, R2, 0x4, R74 ;  /* 0x00000004024a7825 */ /* 0x000fca00078e024a */
[----:B------:R1:W-:Y:S04]  /*48570*/  STL.64 [R1+0x1798], R74 ;  /* 0x0017984a01007387 */ /* 0x0003e80000100a00 */
[----:B------:R1:W-:Y:S01]  /*48580*/  LDGSTS.E [R6+0x4f000], [R74.64], !P5 ;  /* 0x4f0000004a067fae */ /* 0x0003e2000e921844 */
[----:B----4-:R-:W-:-:S05]  /*48590*/  IMAD.WIDE R14, R2, 0x4, R14 ;  /* 0x00000004020e7825 */ /* 0x010fca00078e020e */
[----:B------:R4:W-:Y:S04]  /*485a0*/  STL.64 [R1+0x1790], R14 ;  /* 0x0017900e01007387 */ /* 0x0009e80000100a00 */
[----:B------:R4:W-:Y:S01]  /*485b0*/  LDGSTS.E [R0+0x4f200], [R14.64], !P5 ;  /* 0x4f2000000e007fae */ /* 0x0009e2000e921844 */
[----:B-1----:R-:W-:-:S03]  /*485c0*/  IMAD.WIDE R74, R2, 0x4, R64 ;  /* 0x00000004024a7825 */ /* 0x002fc600078e0240 */
[----:B------:R-:W3:Y:S01]  /*485d0*/  LDL.LU.64 R64, [R1+0x1758] ;  /* 0x0017580001407983 */ /* 0x000ee20000300a00 */
[----:B------:R-:W-:-:S03]  /*485e0*/  IMAD.WIDE R104, R2, 0x4, R30 ;  /* 0x0000000402687825 */ /* 0x000fc600078e021e */
[----:B------:R-:W3:Y:S01]  /*485f0*/  LDL.LU.64 R30, [R1+0x1750] ;  /* 0x00175000011e7983 */ /* 0x000ee20000300a00 */
[C---:B----4-:R-:W-:Y:S02]  /*48600*/  IADD3 R15, R39.reuse, 0x100000, RZ ;  /* 0x00100000270f7810 */ /* 0x050fe40007ffe0ff */
[----:B------:R-:W-:Y:S01]  /*48610*/  IADD3 R14, R39, 0x100000, RZ ;  /* 0x00100000270e7810 */ /* 0x000fe20007ffe0ff */
[----:B------:R1:W-:Y:S04]  /*48620*/  STL.64 [R1+0x1788], R74 ;  /* 0x0017884a01007387 */ /* 0x0003e80000100a00 */
[----:B------:R2:W-:Y:S04]  /*48630*/  STL.64 [R1+0x1780], R104 ;  /* 0x0017806801007387 */ /* 0x0005e80000100a00 */
[----:B------:R1:W-:Y:S04]  /*48640*/  LDGSTS.E [R15+0x50000], [R74.64], !P4 ;  /* 0x500000004a0f7fae */ /* 0x0003e8000e121844 */
[----:B------:R4:W-:Y:S01]  /*48650*/  LDGSTS.E [R14+0x50200], [R104.64], !P4 ;  /* 0x50200000680e7fae */ /* 0x0009e2000e121844 */
[----:B------:R-:W-:-:S03]  /*48660*/  IMAD.WIDE R94, R2, 0x4, R94 ;  /* 0x00000004025e7825 */ /* 0x000fc600078e025e */
[----:B-1----:R-:W3:Y:S04]  /*48670*/  LDL.LU.64 R74, [R1+0x1748] ;  /* 0x00174800014a7983 */ /* 0x002ee80000300a00 */
[----:B------:R3:W-:Y:S04]  /*48680*/  STL.64 [R1+0x1778], R94 ;  /* 0x0017785e01007387 */ /* 0x0007e80000100a00 */
[----:B----4-:R-:W4:Y:S04]  /*48690*/  LDL.LU.64 R14, [R1+0x1740] ;  /* 0x00174000010e7983 */ /* 0x010f280000300a00 */
[----:B------:R3:W-:Y:S01]  /*486a0*/  LDGSTS.E [R0+0x51000], [R94.64], !P2 ;  /* 0x510000005e007fae */ /* 0x0007e2000d121844 */
        /* <DEDUP_REMOVED lines=12> */
[----:B------:R-:W-:Y:S01]  /*48770*/  IADD3 R38, R39, 0x100000, RZ ;  /* 0x0010000027267810 */ /* 0x000fe20007ffe0ff */
[----:B------:R-:W-:Y:S01]  /*48780*/  IMAD.WIDE R84, R2, 0x4, R84 ;  /* 0x0000000402547825 */ /* 0x000fe200078e0254 */
[----:B------:R1:W-:Y:S04]  /*48790*/  STL.64 [R1+0x1768], R94 ;  /* 0x0017685e01007387 */ /* 0x0003e80000100a00 */
[----:B------:R1:W-:Y:S04]  /*487a0*/  LDGSTS.E [R6+0x51200], [R104.64], !P2 ;  /* 0x5120000068067fae */ /* 0x0003e8000d121844 */
[----:B------:R1:W-:Y:S04]  /*487b0*/  STL.64 [R1+0x1760], R84 ;  /* 0x0017605401007387 */ /* 0x0003e80000100a00 */
[----:B------:R1:W-:Y:S04]  /*487c0*/  LDGSTS.E [R38+0x52000], [R94.64], !P6 ;  /* 0x520000005e267fae */ /* 0x0003e8000f121844 */
[----:B------:R1:W-:Y:S04]  /*487d0*/  LDGSTS.E [R0+0x52200], [R84.64], !P6 ;  /* 0x5220000054007fae */ /* 0x0003e8000f121844 */
[----:B-1----:R-:W3:Y:S01]  /*487e0*/  LDL.LU.64 R94, [R1+0x1728] ;  /* 0x00172800015e7983 */ /* 0x002ee20000300a00 */
[----:B------:R-:W-:-:S02]  /*487f0*/  IADD3 R46, R252, -0x161, RZ ;  /* 0xfffffe9ffc2e7810 */ /* 0x000fc40007ffe0ff */
[----:B------:R-:W-:Y:S01]  /*48800*/  IADD3 R84, R39, 0x100000, RZ ;  /* 0x0010000027547810 */ /* 0x000fe20007ffe0ff */
[----:B------:R-:W-:Y:S02]  /*48810*/  IMAD.WIDE R114, R2, 0x4, R64 ;  /* 0x0000000402727825 */ /* 0x000fe400078e0240 */
[----:B------:R-:W3:Y:S01]  /*48820*/  LDL.LU.64 R64, [R1+0x1720] ;  /* 0x0017200001407983 */ /* 0x000ee20000300a00 */
[----:B------:R-:W-:-:S03]  /*48830*/  IADD3 R6, R252, -0x165, RZ ;  /* 0xfffffe9bfc067810 */ /* 0x000fc60007ffe0ff */
[----:B------:R1:W-:Y:S01]  /*48840*/  LDGSTS.E [R84+0x53000], [R114.64], !P1 ;  /* 0x5300000072547fae */ /* 0x0003e2000c921844 */
[----:B------:R-:W-:-:S03]  /*48850*/  IMAD.WIDE R104, R2, 0x4, R30 ;  /* 0x0000000402687825 */ /* 0x000fc600078e021e */
[----:B------:R-:W3:Y:S01]  /*48860*/  LDL.LU.64 R30, [R1+0x1718] ;  /* 0x00171800011e7983 */ /* 0x000ee20000300a00 */
[----:B------:R-:W-:-:S03]  /*48870*/  ISETP.GE.U32.AND P2, PT, R46, 0x7ffffe20, PT ;  /* 0x7ffffe202e00780c */ /* 0x000fc60003f46070 */
[----:B------:R-:W-:Y:S01]  /*48880*/  STL.64 [R1+0x1758], R114 ;  /* 0x0017587201007387 */ /* 0x000fe20000100a00 */
[----:B------:R-:W-:-:S03]  /*48890*/  ISETP.GE.U32.AND P6, PT, R6, 0x7ffffe1c, PT ;  /* 0x7ffffe1c0600780c */ /* 0x000fc60003fc6070 */
[----:B------:R-:W-:Y:S01]  /*488a0*/  STL.64 [R1+0x1750], R104 ;  /* 0x0017506801007387 */ /* 0x000fe20000100a00 */
[----:B------:R-:W-:-:S03]  /*488b0*/  IADD3 R46, R39, 0x100000, RZ ;  /* 0x00100000272e7810 */ /* 0x000fc60007ffe0ff */
[----:B-1----:R-:W3:Y:S01]  /*488c0*/  LDL.LU.64 R84, [R1+0x1710] ;  /* 0x0017100001547983 */ /* 0x002ee20000300a00 */
[----:B------:R-:W-:-:S03]  /*488d0*/  IADD3 R6, R39, 0x100000, RZ ;  /* 0x0010000027067810 */ /* 0x000fc60007ffe0ff */
[----:B------:R3:W-:Y:S01]  /*488e0*/  LDGSTS.E [R46+0x53200], [R104.64], !P1 ;  /* 0x53200000682e7fae */ /* 0x0007e2000c921844 */
[----:B------:R-:W-:-:S04]  /*488f0*/  IMAD.WIDE R74, R2, 0x4, R74 ;  /* 0x00000004024a7825 */ /* 0x000fc800078e024a */
[C---:B----4-:R-:W-:Y:S01]  /*48900*/  IMAD.WIDE R14, R2.reuse, 0x4, R14 ;  /* 0x00000004020e7825 */ /* 0x050fe200078e020e */
        /* <DEDUP_REMOVED lines=23> */
[----:B------:R1:W-:Y:S04]  /*48a80*/  STL.64 [R1+0x1728], R94 ;  /* 0x0017285e01007387 */ /* 0x0003e80000100a00 */
[----:B----4-:R-:W4:Y:S01]  /*48a90*/  LDL.LU.64 R14, [R1+0x16f0] ;  /* 0x0016f000010e7983 */ /* 0x010f220000300a00 */
[----:B------:R-:W-:-:S03]  /*48aa0*/  IMAD.WIDE R104, R2, 0x4, R64 ;  /* 0x0000000402687825 */ /* 0x000fc600078e0240 */
[----:B------:R1:W-:Y:S01]  /*48ab0*/  LDGSTS.E [R0+0x56000], [R94.64], !P5 ;  /* 0x560000005e007fae */ /* 0x0003e2000e921844 */
[----:B------:R-:W-:-:S03]  /*48ac0*/  IADD3 R38, R39, 0x100000, RZ ;  /* 0x0010000027267810 */ /* 0x000fc60007ffe0ff */
        /* <DEDUP_REMOVED lines=332> */
[----:B------:R-:W-:-:S03]  /*49f90*/  IADD3 R38, R252, -0x166, RZ ;  /* 0xfffffe9afc267810 */ /* 0x000fc60007ffe0ff */
[----:B-1----:R-:W3:Y:S01]  /*49fa0*/  LDL.LU.64 R74, [R1+0x1510] ;  /* 0x00151000014a7983 */ /* 0x002ee20000300a00 */
[----:B------:R-:W-:Y:S02]  /*49fb0*/  ISETP.GE.U32.AND P4, PT, R6, 0x7ffffe17, PT ;  /* 0x7ffffe170600780c */ /* 0x000fe40003f86070 */
[----:B------:R-:W-:Y:S01]  /*49fc0*/  ISETP.GE.U32.AND P5, PT, R38, 0x7ffffe1b, PT ;  /* 0x7ffffe1b2600780c */ /* 0x000fe20003fa6070 */
[----:B------:R-:W-:-:S05]  /*49fd0*/  IMAD.WIDE R94, R2, 0x4, R94 ;  /* 0x00000004025e7825 */ /* 0x000fca00078e025e */
[----:B------:R1:W-:Y:S04]  /*49fe0*/  STL.64 [R1+0x1540], R94 ;  /* 0x0015405e01007387 */ /* 0x0003e80000100a00 */
[----:B----4-:R-:W4:Y:S01]  /*49ff0*/  LDL.LU.64 R14, [R1+0x1508] ;  /* 0x00150800010e7983 */ /* 0x010f220000300a00 */
[----:B------:R-:W-:-:S03]  /*4a000*/  IMAD.WIDE R104, R2, 0x4, R64 ;  /* 0x0000000402687825 */ /* 0x000fc600078e0240 */
[----:B------:R1:W-:Y:S01]  /*4a010*/  LDGSTS.E [R0+0x54400], [R94.64], !P2 ;  /* 0x544000005e007fae */ /* 0x0003e2000d121844 */
[C---:B------:R-:W-:Y:S02]  /*4a020*/  IADD3 R6, R47.reuse, 0x100000, RZ ;  /* 0x001000002f067810 */ /* 0x040fe40007ffe0ff */
[----:B------:R-:W-:Y:S01]  /*4a030*/  IADD3 R38, R47, 0x100000, RZ ;  /* 0x001000002f267810 */ /* 0x000fe20007ffe0ff */
        /* <DEDUP_REMOVED lines=32> */
[----:B-1----:R-:W3:Y:S01]  /*4a240*/  LDL.LU.64 R74, [R1+0x14d0] ;  /* 0x0014d000014a7983 */ /* 0x002ee20000300a00 */
[----:B------:R-:W-:-:S03]  /*4a250*/  IMAD.WIDE R64, R2, 0x4, R64 ;  /* 0x0000000402407825 */ /* 0x000fc600078e0240 */
[----:B------:R4:W-:Y:S01]  /*4a260*/  LDGSTS.E [R0+0x57600], [R14.64], !P3 ;  /* 0x576000000e007fae */ /* 0x0009e2000d921844 */
        /* <DEDUP_REMOVED lines=33> */
[----:B------:R-:W-:Y:S01]  /*4a480*/  IMAD.WIDE R114, R2, 0x4, R74 ;  /* 0x0000000402727825 */ /* 0x000fe200078e024a */
[----:B------:R-:W-:-:S02]  /*4a490*/  IADD3 R84, R47, 0x100000, RZ ;  /* 0x001000002f547810 */ /* 0x000fc40007ffe0ff */
[----:B------:R-:W3:Y:S01]  /*4a4a0*/  LDL.LU.64 R74, [R1+0x1498] ;  /* 0x00149800014a7983 */ /* 0x000ee20000300a00 */
[C---:B------:R-:W-:Y:S02]  /*4a4b0*/  IADD3 R46, R252.reuse, -0x103, RZ ;  /* 0xfffffefdfc2e7810 */ /* 0x040fe40007ffe0ff */
[----:B------:R-:W-:Y:S01]  /*4a4c0*/  IADD3 R6, R252, -0x107, RZ ;  /* 0xfffffef9fc067810 */ /* 0x000fe20007ffe0ff */
[----:B------:R1:W-:Y:S01]  /*4a4d0*/  LDGSTS.E [R84+0x5b400], [R114.64], !P2 ;  /* 0x5b40000072547fae */ /* 0x0003e2000d121844 */
[----:B------:R-:W-:Y:S01]  /*4a4e0*/  ISETP.GE.U32.AND P5, PT, R46, 0x7ffffe7e, PT ;  /* 0x7ffffe7e2e00780c */ /* 0x000fe20003fa6070 */
[----:B------:R-:W-:Y:S02]  /*4a4f0*/  IMAD.WIDE R104, R2, 0x4, R30 ;  /* 0x0000000402687825 */ /* 0x000fe400078e021e */
[----:B------:R-:W3:Y:S04]  /*4a500*/  LDL.LU.64 R30, [R1+0x1490] ;  /* 0x00149000011e7983 */ /* 0x000ee80000300a00 */
        /* <DEDUP_REMOVED lines=8> */
[----:B----4-:R-:W-:Y:S01]  /*4a590*/  IMAD.WIDE R14, R2, 0x4, R14 ;  /* 0x00000004020e7825 */ /* 0x010fe200078e020e */
[----:B------:R2:W-:Y:S04]  /*4a5a0*/  STL.64 [R1+0x14c0], R64 ;  /* 0x0014c04001007387 */ /* 0x0005e80000100a00 */
[----:B------:R2:W-:Y:S04]  /*4a5b0*/  LDGSTS.E [R6+0x5c400], [R64.64], !P6 ;  /* 0x5c40000040067fae */ /* 0x0005e8000f121844 */
[----:B------:R1:W-:Y:S01]  /*4a5c0*/  STL.64 [R1+0x14b8], R14 ;  /* 0x0014b80e01007387 */ /* 0x0003e20000100a00 */
[----:B------:R-:W-:-:S03]  /*4a5d0*/  IADD3 R38, R252, -0x10b, RZ ;  /* 0xfffffef5fc267810 */ /* 0x000fc60007ffe0ff */
        /* <DEDUP_REMOVED lines=8> */
[----:B------:R-:W-:-:S03]  /*4a660*/  ISETP.GE.U32.AND P2, PT, R38, 0x7ffffe76, PT ;  /* 0x7ffffe762600780c */ /* 0x000fc60003f46070 */
[----:B------:R4:W-:Y:S01]  /*4a670*/  STL.64 [R1+0x13c0], R104 ;  /* 0x0013c06801007387 */ /* 0x0009e20000100a00 */
[----:B------:R-:W-:-:S03]  /*4a680*/  IADD3 R38, R252, -0x10f, RZ ;  /* 0xfffffef1fc267810 */ /* 0x000fc60007ffe0ff */
[----:B------:R1:W-:Y:S01]  /*4a690*/  LDGSTS.E [R15+0x5d400], [R64.64], !P1 ;  /* 0x5d400000400f7fae */ /* 0x0003e2000c921844 */
[----:B------:R-:W-:-:S03]  /*4a6a0*/  IADD3 R6, R252, -0x113, RZ ;  /* 0xfffffeedfc067810 */ /* 0x000fc60007ffe0ff */
[----:B------:R4:W-:Y:S01]  /*4a6b0*/  LDGSTS.E [R14+0x5d600], [R104.64], !P1 ;  /* 0x5d600000680e7fae */ /* 0x0009e2000c921844 */
[----:B------:R-:W-:Y:S02]  /*4a6c0*/  ISETP.GE.U32.AND P6, PT, R38, 0x7ffffe72, PT ;  /* 0x7ffffe722600780c */ /* 0x000fe40003fc6070 */
[----:B------:R-:W-:Y:S01]  /*4a6d0*/  ISETP.GE.U32.AND P1, PT, R6, 0x7ffffe6e, PT ;  /* 0x7ffffe6e0600780c */ /* 0x000fe20003f26070 */
[----:B-1----:R-:W3:Y:S01]  /*4a6e0*/  LDL.LU.64 R64, [R1+0x1470] ;  /* 0x0014700001407983 */ /* 0x002ee20000300a00 */
[C---:B------:R-:W-:Y:S02]  /*4a6f0*/  IADD3 R6, R47.reuse, 0x100000, RZ ;  /* 0x001000002f067810 */ /* 0x040fe40007ffe0ff */
[----:B------:R-:W-:Y:S01]  /*4a700*/  IADD3 R38, R47, 0x100000, RZ ;  /* 0x001000002f267810 */ /* 0x000fe20007ffe0ff */
[----:B------:R-:W-:-:S05]  /*4a710*/  IMAD.WIDE R94, R2, 0x4, R94 ;  /* 0x00000004025e7825 */ /* 0x000fca00078e025e */
[----:B------:R-:W-:Y:S01]  /*4a720*/  STL.64 [R1+0x13b8], R94 ;  /* 0x0013b85e01007387 */ /* 0x000fe20000100a00 */
[----:B----4-:R-:W-:-:S03]  /*4a730*/  IMAD.WIDE R104, R2, 0x4, R74 ;  /* 0x0000000402687825 */ /* 0x010fc600078e024a */
[----:B------:R-:W4:Y:S04]  /*4a740*/  LDL.LU.64 R14, [R1+0x1468] ;  /* 0x00146800010e7983 */ /* 0x000f280000300a00 */
[----:B------:R-:W-:Y:S04]  /*4a750*/  STL.64 [R1+0x13b0], R104 ;  /* 0x0013b06801007387 */ /* 0x000fe80000100a00 */
[----:B------:R-:W4:Y:S01]  /*4a760*/  LDL.LU.64 R46, [R1+0x1460] ;  /* 0x00146000012e7983 */ /* 0x000f220000300a00 */
[----:B------:R-:W-:-:S03]  /*4a770*/  IMAD.WIDE R74, R2, 0x4, R30 ;  /* 0x00000004024a7825 */ /* 0x000fc600078e021e */
[----:B------:R1:W-:Y:S04]  /*4a780*/  LDGSTS.E [R0+0x5e400], [R94.64], !P3 ;  /* 0x5e4000005e007fae */ /* 0x0003e8000d921844 */
[----:B------:R-:W4:Y:S01]  /*4a790*/  LDL.LU.64 R30, [R1+0x1458] ;  /* 0x00145800011e7983 */ /* 0x000f220000300a00 */
[----:B------:R-:W-:-:S03]  /*4a7a0*/  IMAD.WIDE R84, R2, 0x4, R84 ;  /* 0x0000000402547825 */ /* 0x000fc600078e0254 */
[----:B------:R1:W-:Y:S04]  /*4a7b0*/  STL.64 [R1+0x13a8], R74 ;  /* 0x0013a84a01007387 */ /* 0x0003e80000100a00 */
[----:B------:R3:W-:Y:S04]  /*4a7c0*/  LDGSTS.E [R6+0x5e600], [R104.64], !P3 ;  /* 0x5e60000068067fae */ /* 0x0007e8000d921844 */
        /* <DEDUP_REMOVED lines=17> */
[----:B------:R-:W-:Y:S01]  /*4a8e0*/  IADD3 R6, R248, 0x100000, RZ ;  /* 0x00100000f8067810 */ /* 0x000fe20007ffe0ff */
[----:B------:R-:W-:Y:S02]  /*4a8f0*/  IMAD.WIDE R64, R2, 0x4, R64 ;  /* 0x0000000402407825 */ /* 0x000fe400078e0240 */
[----:B------:R4:W-:Y:S04]  /*4a900*/  LDGSTS.E [R94+0x40a00], [R104.64], !P5 ;  /* 0x40a00000685e7fae */ /* 0x0009e8000e921844 */
[----:B-1----:R-:W3:Y:S01]  /*4a910*/  LDL.LU.64 R84, [R1+0x1438] ;  /* 0x0014380001547983 */ /* 0x002ee20000300a00 */
[----:B------:R-:W-:-:S03]  /*4a920*/  IADD3 R0, R248, 0x100000, RZ ;  /* 0x00100000f8007810 */ /* 0x000fc60007ffe0ff */
[----:B------:R1:W-:Y:S04]  /*4a930*/  STL.64 [R1+0x1388], R64 ;  /* 0x0013884001007387 */ /* 0x0003e80000100a00 */
[----:B------:R1:W-:Y:S01]  /*4a940*/  LDGSTS.E [R6+0x41800], [R64.64], !P4 ;  /* 0x4180000040067fae */ /* 0x0003e2000e121844 */
[----:B----4-:R-:W-:-:S05]  /*4a950*/  IMAD.WIDE R14, R2, 0x4, R14 ;  /* 0x00000004020e7825 */ /* 0x010fca00078e020e */
[----:B------:R4:W-:Y:S01]  /*4a960*/  STL.64 [R1+0x1380], R14 ;  /* 0x0013800e01007387 */ /* 0x0009e20000100a00 */
[----:B-1----:R-:W-:-:S03]  /*4a970*/  IMAD.WIDE R64, R2, 0x4, R46 ;  /* 0x0000000402407825 */ /* 0x002fc600078e022e */
[----:B------:R4:W-:Y:S04]  /*4a980*/  LDGSTS.E [R0+0x41a00], [R14.64], !P4 ;  /* 0x41a000000e007fae */ /* 0x0009e8000e121844 */
[----:B------:R-:W3:Y:S01]  /*4a990*/  LDL.LU.64 R46, [R1+0x1430] ;  /* 0x00143000012e7983 */ /* 0x000ee20000300a00 */
[----:B------:R-:W-:-:S03]  /*4a9a0*/  IMAD.WIDE R94, R2, 0x4, R30 ;  /* 0x00000004025e7825 */ /* 0x000fc600078e021e */
[----:B------:R-:W3:Y:S01]  /*4a9b0*/  LDL.LU.64 R30, [R1+0x1428] ;  /* 0x00142800011e7983 */ /* 0x000ee20000300a00 */
[C---:B----4-:R-:W-:Y:S02]  /*4a9c0*/  IADD3 R15, R248.reuse, 0x100000, RZ ;  /* 0x00100000f80f7810 */ /* 0x050fe40007ffe0ff */
[----:B------:R-:W-:Y:S01]  /*4a9d0*/  IADD3 R14, R248, 0x100000, RZ ;  /* 0x00100000f80e7810 */ /* 0x000fe20007ffe0ff */
[----:B------:R1:W-:Y:S04]  /*4a9e0*/  STL.64 [R1+0x1378], R64 ;  /* 0x0013784001007387 */ /* 0x0003e80000100a00 */
[----:B------:R-:W-:Y:S04]  /*4a9f0*/  STL.64 [R1+0x1370], R94 ;  /* 0x0013705e01007387 */ /* 0x000fe80000100a00 */
[----:B------:R1:W-:Y:S04]  /*4aa00*/  LDGSTS.E [R15+0x42800], [R64.64], !P2 ;  /* 0x42800000400f7fae */ /* 0x0003e8000d121844 */
[----:B------:R4:W-:Y:S04]  /*4aa10*/  LDGSTS.E [R14+0x42a00], [R94.64], !P2 ;  /* 0x42a000005e0e7fae */ /* 0x0009e8000d121844 */
[----:B-1----:R-:W3:Y:S01]  /*4aa20*/  LDL.LU.64 R64, [R1+0x1420] ;  /* 0x0014200001407983 */ /* 0x002ee20000300a00 */
[----:B------:R-:W-:-:S05]  /*4aa30*/  IMAD.WIDE R74, R2, 0x4, R74 ;  /* 0x00000004024a7825 */ /* 0x000fca00078e024a */
        /* <DEDUP_REMOVED lines=25> */
[C---:B------:R-:W-:Y:S02]  /*4abd0*/  IMAD.WIDE R114, R2.reuse, 0x4, R46 ;  /* 0x0000000402727825 */ /* 0x040fe400078e022e */
[----:B------:R-:W3:Y:S02]  /*4abe0*/  LDL.LU.64 R46, [R1+0x13f8] ;  /* 0x0013f800012e7983 */ /* 0x000ee40000300a00 */
[----:B------:R-:W-:Y:S01]  /*4abf0*/  IMAD.WIDE R104, R2, 0x4, R30 ;  /* 0x0000000402687825 */ /* 0x000fe200078e021e */
[----:B------:R-:W-:Y:S01]  /*4ac00*/  IADD3 R6, R252, -0x12f, RZ ;  /* 0xfffffed1fc067810 */ /* 0x000fe20007ffe0ff */
[----:B------:R-:W3:Y:S01]  /*4ac10*/  LDL.LU.64 R30, [R1+0x13f0] ;  /* 0x0013f000011e7983 */ /* 0x000ee20000300a00 */
[----:B------:R-:W-:-:S03]  /*4ac20*/  ISETP.GE.U32.AND P6, PT, R94, 0x7ffffe56, PT ;  /* 0x7ffffe565e00780c */ /* 0x000fc60003fc6070 */
[----:B------:R-:W-:Y:S01]  /*4ac30*/  STL.64 [R1+0x11a8], R114 ;  /* 0x0011a87201007387 */ /* 0x000fe20000100a00 */
[----:B------:R-:W-:-:S03]  /*4ac40*/  ISETP.GE.U32.AND P1, PT, R6, 0x7ffffe52, PT ;  /* 0x7ffffe520600780c */ /* 0x000fc60003f26070 */
[----:B------:R-:W-:Y:S01]  /*4ac50*/  STL.64 [R1+0x11a0], R104 ;  /* 0x0011a06801007387 */ /* 0x000fe20000100a00 */
[----:B------:R-:W-:-:S03]  /*4ac60*/  IADD3 R94, R248, 0x100000, RZ ;  /* 0x00100000f85e7810 */ /* 0x000fc60007ffe0ff */
[----:B------:R1:W-:Y:S01]  /*4ac70*/  LDGSTS.E [R84+0x45800], [R114.64], !P3 ;  /* 0x4580000072547fae */ /* 0x0003e2000d921844 */
        /* <DEDUP_REMOVED lines=17> */
[----:B------:R-:W-:Y:S01]  /*4ad90*/  STL.64 [R1+0x1140], R94 ;  /* 0x0011405e01007387 */ /* 0x000fe20000100a00 */
[----:B------:R-:W-:-:S03]  /*4ada0*/  ISETP.GE.U32.AND P3, PT, R38, 0x7ffffe4e, PT ;  /* 0x7ffffe4e2600780c */ /* 0x000fc60003f66070 */
[----:B------:R1:W-:Y:S01]  /*4adb0*/  LDGSTS.E [R15+0x47800], [R64.64], !P5 ;  /* 0x47800000400f7fae */ /* 0x0003e2000e921844 */
[----:B------:R-:W-:-:S03]  /*4adc0*/  IADD3 R6, R252, -0x13b, RZ ;  /* 0xfffffec5fc067810 */ /* 0x000fc60007ffe0ff */
[----:B------:R4:W-:Y:S01]  /*4add0*/  LDGSTS.E [R14+0x47a00], [R94.64], !P5 ;  /* 0x47a000005e0e7fae */ /* 0x0009e2000e921844 */
[----:B------:R-:W-:-:S03]  /*4ade0*/  IADD3 R38, R252, -0x137, RZ ;  /* 0xfffffec9fc267810 */ /* 0x000fc60007ffe0ff */
[----:B-1----:R-:W3:Y:S01]  /*4adf0*/  LDL.LU.64 R64, [R1+0x13d0] ;  /* 0x0013d00001407983 */ /* 0x002ee20000300a00 */
[----:B------:R-:W-:Y:S02]  /*4ae00*/  ISETP.GE.U32.AND P5, PT, R6, 0x7ffffe46, PT ;  /* 0x7ffffe460600780c */ /* 0x000fe40003fa6070 */
[----:B------:R-:W-:Y:S02]  /*4ae10*/  ISETP.GE.U32.AND P0, PT, R38, 0x7ffffe4a, PT ;  /* 0x7ffffe4a2600780c */ /* 0x000fe40003f06070 */
[----:B------:R-:W-:Y:S01]  /*4ae20*/  IADD3 R6, R248, 0x100000, RZ ;  /* 0x00100000f8067810 */ /* 0x000fe20007ffe0ff */
[----:B------:R-:W-:-:S05]  /*4ae30*/  IMAD.WIDE R74, R2, 0x4, R74 ;  /* 0x00000004024a7825 */ /* 0x000fca00078e024a */
[----:B------:R1:W-:Y:S01]  /*4ae40*/  STL.64 [R1+0x1118], R74 ;  /* 0x0011184a01007387 */ /* 0x0003e20000100a00 */
[----:B------:R-:W-:-:S03]  /*4ae50*/  IMAD.WIDE R104, R2, 0x4, R46 ;  /* 0x0000000402687825 */ /* 0x000fc600078e022e */
[----:B----4-:R-:W4:Y:S01]  /*4ae60*/  LDL.LU.64 R14, [R1+0x1280] ;  /* 0x00128000010e7983 */ /* 0x010f220000300a00 */
[----:B------:R-:W-:-:S03]  /*4ae70*/  IADD3 R38, R248, 0x100000, RZ ;  /* 0x00100000f8267810 */ /* 0x000fc60007ffe0ff */
[----:B------:R1:W-:Y:S04]  /*4ae80*/  LDGSTS.E [R0+0x48800], [R74.64], !P4 ;  /* 0x488000004a007fae */ /* 0x0003e8000e121844 */
[----:B------:R-:W-:Y:S04]  /*4ae90*/  STL.64 [R1+0x1110], R104 ;  /* 0x0011106801007387 */ /* 0x000fe80000100a00 */
[----:B------:R-:W4:Y:S01]  /*4aea0*/  LDL.LU.64 R46, [R1+0x1278] ;  /* 0x00127800012e7983 */ /* 0x000f220000300a00 */
[----:B-1----:R-:W-:-:S03]  /*4aeb0*/  IMAD.WIDE R74, R2, 0x4, R30 ;  /* 0x00000004024a7825 */ /* 0x002fc600078e021e */
[----:B------:R3:W-:Y:S04]  /*4aec0*/  LDGSTS.E [R6+0x48a00], [R104.64], !P4 ;  /* 0x48a0000068067fae */ /* 0x0007e8000e121844 */
[----:B------:R-:W4:Y:S04]  /*4aed0*/  LDL.LU.64 R30, [R1+0x1270] ;  /* 0x00127000011e7983 */ /* 0x000f280000300a00 */
[----:B------:R1:W-:Y:S01]  /*4aee0*/  STL.64 [R1+0x10e8], R74 ;  /* 0x0010e84a01007387 */ /* 0x0003e20000100a00 */
[----:B------:R-:W-:-:S03]  /*4aef0*/  IMAD.WIDE R84, R2, 0x4, R84 ;  /* 0x0000000402547825 */ /* 0x000fc600078e0254 */
[----:B------:R1:W-:Y:S04]  /*4af00*/  LDGSTS.E [R38+0x49800], [R74.64], !P2 ;  /* 0x498000004a267fae */ /* 0x0003e8000d121844 */
[----:B------:R2:W-:Y:S04]  /*4af10*/  STL.64 [R1+0x10e0], R84 ;  /* 0x0010e05401007387 */ /* 0x0005e80000100a00 */
        /* <DEDUP_REMOVED lines=60> */
[----:B------:R-:W-:Y:S02]  /*4b2e0*/  IADD3 R84, R248, 0x100000, RZ ;  /* 0x00100000f8547810 */ /* 0x000fe40007ffe0ff */
[----:B------:R-:W-:Y:S01]  /*4b2f0*/  IADD3 R6, R252, -0x157, RZ ;  /* 0xfffffea9fc067810 */ /* 0x000fe20007ffe0ff */
[C---:B------:R-:W-:Y:S02]  /*4b300*/  IMAD.WIDE R114, R2.reuse, 0x4, R46 ;  /* 0x0000000402727825 */ /* 0x040fe400078e022e */
[----:B------:R-:W3:Y:S02]  /*4b310*/  LDL.LU.64 R46, [R1+0x1210] ;  /* 0x00121000012e7983 */ /* 0x000ee40000300a00 */
[----:B------:R-:W-:Y:S02]  /*4b320*/  IMAD.WIDE R104, R2, 0x4, R30 ;  /* 0x0000000402687825 */ /* 0x000fe400078e021e */
[----:B------:R1:W-:Y:S04]  /*4b330*/  LDGSTS.E [R84+0x4f800], [R114.64], !P4 ;  /* 0x4f80000072547fae */ /* 0x0003e8000e121844 */
        /* <DEDUP_REMOVED lines=37> */
[----:B------:R-:W-:-:S03]  /*4b590*/  IADD3 R6, R248, 0x100000, RZ ;  /* 0x00100000f8067810 */ /* 0x000fc60007ffe0ff */
[----:B------:R-:W-:Y:S01]  /*4b5a0*/  STL.64 [R1+0x1328], R104 ;  /* 0x0013286801007387 */ /* 0x000fe20000100a00 */
[----:B------:R-:W-:-:S03]  /*4b5b0*/  IADD3 R38, R248, 0x100000, RZ ;  /* 0x00100000f8267810 */ /* 0x000fc60007ffe0ff */
        /* <DEDUP_REMOVED lines=34> */
[----:B----4-:R-:W-:Y:S01]  /*4b7e0*/  IADD3 R15, R248, 0x100000, RZ ;  /* 0x00100000f80f7810 */ /* 0x010fe20007ffe0ff */
[----:B------:R-:W-:Y:S02]  /*4b7f0*/  IMAD.WIDE R94, R2, 0x4, R30 ;  /* 0x00000004025e7825 */ /* 0x000fe400078e021e */
[----:B------:R-:W4:Y:S01]  /*4b800*/  LDL.LU.64 R30, [R1+0xf98] ;  /* 0x000f9800011e7983 */ /* 0x000f220000300a00 */
[----:B------:R-:W-:-:S03]  /*4b810*/  IADD3 R14, R248, 0x100000, RZ ;  /* 0x00100000f80e7810 */ /* 0x000fc60007ffe0ff */
[----:B------:R1:W-:Y:S04]  /*4b820*/  STL.64 [R1+0x12f0], R64 ;  /* 0x0012f04001007387 */ /* 0x0003e80000100a00 */
[----:B------:R-:W-:Y:S04]  /*4b830*/  STL.64 [R1+0x12e8], R94 ;  /* 0x0012e85e01007387 */ /* 0x000fe80000100a00 */
        /* <DEDUP_REMOVED lines=32> */
[----:B----4-:R-:W-:Y:S02]  /*4ba40*/  IMAD.WIDE R104, R2, 0x4, R30 ;  /* 0x0000000402687825 */ /* 0x010fe400078e021e */
[----:B------:R1:W-:Y:S04]  /*4ba50*/  LDGSTS.E [R84+0x59800], [R114.64], !P1 ;  /* 0x5980000072547fae */ /* 0x0003e8000c921844 */
[----:B------:R-:W4:Y:S01]  /*4ba60*/  LDL.LU.64 R30, [R1+0xf60] ;  /* 0x000f6000011e7983 */ /* 0x000f220000300a00 */
[----:B------:R-:W-:-:S03]  /*4ba70*/  ISETP.GE.U32.AND P2, PT, R94, 0x7ffffe06, PT ;  /* 0x7ffffe065e00780c */ /* 0x000fc60003f46070 */
[----:B------:R-:W-:Y:S01]  /*4ba80*/  STL.64 [R1+0x12c0], R114 ;  /* 0x0012c07201007387 */ /* 0x000fe20000100a00 */
[----:B------:R-:W-:-:S03]  /*4ba90*/  ISETP.GE.U32.AND P6, PT, R6, 0x7ffffe02, PT ;  /* 0x7ffffe020600780c */ /* 0x000fc60003fc6070 */
[----:B------:R-:W-:Y:S01]  /*4baa0*/  STL.64 [R1+0x12b8], R104 ;  /* 0x0012b86801007387 */ /* 0x000fe20000100a00 */
[----:B------:R-:W-:-:S03]  /*4bab0*/  IADD3 R94, R248, 0x100000, RZ ;  /* 0x00100000f85e7810 */ /* 0x000fc60007ffe0ff */
[----:B-1----:R-:W4:Y:S01]  /*4bac0*/  LDL.LU.64 R84, [R1+0xf58] ;  /* 0x000f580001547983 */ /* 0x002f220000300a00 */
[----:B------:R-:W-:-:S03]  /*4bad0*/  IADD3 R6, R248, 0x100000, RZ ;  /* 0x00100000f8067810 */ /* 0x000fc60007ffe0ff */
[----:B------:R3:W-:Y:S01]  /*4bae0*/  LDGSTS.E [R94+0x59a00], [R104.64], !P1 ;  /* 0x59a00000685e7fae */ /* 0x0007e2000c921844 */
[----:B------:R-:W-:-:S05]  /*4baf0*/  IMAD.WIDE R64, R2, 0x4, R64 ;  /* 0x0000000402407825 */ /* 0x000fca00078e0240 */
        /* <DEDUP_REMOVED lines=24> */
[----:B------:R-:W3:Y:S01]  /*4bc80*/  LDL.LU.64 R14, [R1+0xf38] ;  /* 0x000f3800010e7983 */ /* 0x000ee20000300a00 */
[----:B------:R-:W-:-:S03]  /*4bc90*/  IMAD.WIDE R104, R2, 0x4, R46 ;  /* 0x0000000402687825 */ /* 0x000fc600078e022e */
[----:B------:R4:W-:Y:S01]  /*4bca0*/  LDGSTS.E [R0+0x5c800], [R74.64], !P5 ;  /* 0x5c8000004a007fae */ /* 0x0009e2000e921844 */
[----:B------:R-:W-:-:S03]  /*4bcb0*/  IADD3 R6, R248, 0x100000, RZ ;  /* 0x00100000f8067810 */ /* 0x000fc60007ffe0ff */
[----:B------:R-:W-:Y:S01]  /*4bcc0*/  STL.64 [R1+0x1288], R104 ;  /* 0x0012886801007387 */ /* 0x000fe20000100a00 */
[----:B------:R-:W-:-:S03]  /*4bcd0*/  IADD3 R38, R248, 0x100000, RZ ;  /* 0x00100000f8267810 */ /* 0x000fc60007ffe0ff */
[----:B------:R-:W3:Y:S01]  /*4bce0*/  LDL.LU.64 R46, [R1+0xf30] ;  /* 0x000f3000012e7983 */ /* 0x000ee20000300a00 */
[----:B----4-:R-:W-:-:S03]  /*4bcf0*/  IMAD.WIDE R74, R2, 0x4, R30 ;  /* 0x00000004024a7825 */ /* 0x010fc600078e021e */
        /* <DEDUP_REMOVED lines=11> */
[----:B------:R-:W-:Y:S04]  /*4bdb0*/  STL.64 [R1+0x1270], R114 ;  /* 0x0012707201007387 */ /* 0x000fe80000100a00 */
[----:B------:R-:W3:Y:S01]  /*4bdc0*/  LDL.LU.64 R22, [R1+0xf10] ;  /* 0x000f100001167983 */ /* 0x000ee20000300a00 */
[----:B------:R-:W-:Y:S02]  /*4bdd0*/  IADD3 R84, R248, 0x100000, RZ ;  /* 0x00100000f8547810 */ /* 0x000fe40007ffe0ff */
[C---:B------:R-:W-:Y:S01]  /*4bde0*/  IADD3 R94, R252.reuse, -0x110, RZ ;  /* 0xfffffef0fc5e7810 */ /* 0x040fe20007ffe0ff */
[----:B------:R-:W-:Y:S01]  /*4bdf0*/  STL.64 [R1+0x1268], R104 ;  /* 0x0012686801007387 */ /* 0x000fe20000100a00 */
[----:B------:R-:W-:-:S03]  /*4be00*/  IADD3 R6, R252, -0x114, RZ ;  /* 0xfffffeecfc067810 */ /* 0x000fc60007ffe0ff */
[----:B------:R1:W-:Y:S01]  /*4be10*/  LDGSTS.E [R84+0x5e800], [R114.64], !P2 ;  /* 0x5e80000072547fae */ /* 0x0003e2000d121844 */
[----:B------:R-:W-:Y:S02]  /*4be20*/  ISETP.GE.U32.AND P5, PT, R94, 0x7ffffe71, PT ;  /* 0x7ffffe715e00780c */ /* 0x000fe40003fa6070 */
[----:B------:R-:W-:Y:S02]  /*4be30*/  ISETP.GE.U32.AND P4, PT, R6, 0x7ffffe6d, PT ;  /* 0x7ffffe6d0600780c */ /* 0x000fe40003f86070 */
[C---:B------:R-:W-:Y:S02]  /*4be40*/  IADD3 R94, R248.reuse, 0x100000, RZ ;  /* 0x00100000f85e7810 */ /* 0x040fe40007ffe0ff */
[----:B------:R-:W-:Y:S01]  /*4be50*/  IADD3 R6, R248, 0x100000, RZ ;  /* 0x00100000f8067810 */ /* 0x000fe20007ffe0ff */
[C---:B------:R-:W-:Y:S02]  /*4be60*/  IMAD.WIDE R64, R2.reuse, 0x4, R64 ;  /* 0x0000000402407825 */ /* 0x040fe400078e0240 */
[----:B------:R4:W-:Y:S04]  /*4be70*/  LDGSTS.E [R94+0x5ea00], [R104.64], !P2 ;  /* 0x5ea00000685e7fae */ /* 0x0009e8000d121844 */
[----:B-1----:R-:W3:Y:S04]  /*4be80*/  LDL.LU.64 R84, [R1+0xf08] ;  /* 0x000f080001547983 */ /* 0x002ee80000300a00 */
[----:B------:R1:W-:Y:S04]  /*4be90*/  STL.64 [R1+0x1260], R64 ;  /* 0x0012604001007387 */ /* 0x0003e80000100a00 */
[----:B------:R1:W-:Y:S01]  /*4bea0*/  LDGSTS.E [R6+0x5f800], [R64.64], !P6 ;  /* 0x5f80000040067fae */ /* 0x0003e2000f121844 */
[----:B------:R-:W-:-:S05]  /*4beb0*/  IMAD.WIDE R14, R2, 0x4, R14 ;  /* 0x00000004020e7825 */ /* 0x000fca00078e020e */
[----:B------:R1:W-:Y:S04]  /*4bec0*/  STL.64 [R1+0x1258], R14 ;  /* 0x0012580e01007387 */ /* 0x0003e80000100a00 */
[----:B------:R4:W-:Y:S01]  /*4bed0*/  LDGSTS.E [R0+0x5fa00], [R14.64], !P6 ;  /* 0x5fa000000e007fae */ /* 0x0009e2000f121844 */
[----:B-1----:R-:W-:-:S03]  /*4bee0*/  IMAD.WIDE R64, R2, 0x4, R46 ;  /* 0x0000000402407825 */ /* 0x002fc600078e022e */
[----:B------:R-:W3:Y:S01]  /*4bef0*/  LDL.LU.64 R46, [R1+0xf00] ;  /* 0x000f0000012e7983 */ /* 0x000ee20000300a00 */
[C---:B----4-:R-:W-:Y:S01]  /*4bf00*/  IADD3 R15, R7.reuse, 0x100000, RZ ;  /* 0x00100000070f7810 */ /* 0x050fe20007ffe0ff */
[----:B------:R-:W-:Y:S02]  /*4bf10*/  IMAD.WIDE R94, R2, 0x4, R30 ;  /* 0x00000004025e7825 */ /* 0x000fe400078e021e */
[----:B------:R-:W4:Y:S01]  /*4bf20*/  LDL.LU.64 R30, [R1+0xef8] ;  /* 0x000ef800011e7983 */ /* 0x000f220000300a00 */
[----:B------:R-:W-:-:S03]  /*4bf30*/  IADD3 R14, R7, 0x100000, RZ ;  /* 0x00100000070e7810 */ /* 0x000fc60007ffe0ff */
[----:B------:R1:W-:Y:S04]  /*4bf40*/  STL.64 [R1+0x1250], R64 ;  /* 0x0012504001007387 */ /* 0x0003e80000100a00 */
[----:B------:R-:W-:Y:S04]  /*4bf50*/  STL.64 [R1+0x1248], R94 ;  /* 0x0012485e01007387 */ /* 0x000fe80000100a00 */
[----:B------:R1:W-:Y:S04]  /*4bf60*/  LDGSTS.E [R15+0x40c00], [R64.64], !P1 ;  /* 0x40c00000400f7fae */ /* 0x0003e8000c921844 */
[----:B------:R1:W-:Y:S01]  /*4bf70*/  LDGSTS.E [R14+0x40e00], [R94.64], !P1 ;  /* 0x40e000005e0e7fae */ /* 0x0003e2000c921844 */
[----:B------:R-:W-:-:S03]  /*4bf80*/  IMAD.WIDE R74, R2, 0x4, R74 ;  /* 0x00000004024a7825 */ /* 0x000fc600078e024a */
[----:B-1----:R-:W4:Y:S04]  /*4bf90*/  LDL.LU.64 R64, [R1+0xef0] ;  /* 0x000ef00001407983 */ /* 0x002f280000300a00 */
[----:B------:R3:W-:Y:S04]  /*4bfa0*/  STL.64 [R1+0x1240], R74 ;  /* 0x0012404a01007387 */ /* 0x0007e80000100a00 */
[----:B------:R-:W4:Y:S01]  /*4bfb0*/  LDL.LU.64 R14, [R1+0xee8] ;  /* 0x000ee800010e7983 */ /* 0x000f220000300a00 */
[----:B------:R-:W-:-:S05]  /*4bfc0*/  IADD3 R0, R7, 0x100000, RZ ;  /* 0x0010000007007810 */ /* 0x000fca0007ffe0ff */
        /* <DEDUP_REMOVED lines=18> */
[----:B------:R1:W-:Y:S01]  /*4c0f0*/  LDGSTS.E [R38+0x42c00], [R74.64], !P0 ;  /* 0x42c000004a267fae */ /* 0x0003e2000c121844 */
[----:B------:R-:W-:-:S03]  /*4c100*/  IADD3 R94, R252, -0x124, RZ ;  /* 0xfffffedcfc5e7810 */ /* 0x000fc60007ffe0ff */
[----:B------:R1:W-:Y:S04]  /*4c110*/  LDGSTS.E [R0+0x42e00], [R84.64], !P0 ;  /* 0x42e0000054007fae */ /* 0x0003e8000c121844 */
[----:B-1----:R-:W3:Y:S01]  /*4c120*/  LDL.LU.64 R74, [R1+0xed0] ;  /* 0x000ed000014a7983 */ /* 0x002ee20000300a00 */
[----:B------:R-:W-:Y:S02]  /*4c130*/  IADD3 R6, R252, -0x128, RZ ;  /* 0xfffffed8fc067810 */ /* 0x000fe40007ffe0ff */
[----:B------:R-:W-:Y:S01]  /*4c140*/  IADD3 R84, R7, 0x100000, RZ ;  /* 0x0010000007547810 */ /* 0x000fe20007ffe0ff */
[----:B------:R-:W-:Y:S02]  /*4c150*/  IMAD.WIDE R114, R2, 0x4, R46 ;  /* 0x0000000402727825 */ /* 0x000fe400078e022e */
[----:B------:R-:W3:Y:S01]  /*4c160*/  LDL.LU.64 R46, [R1+0xec8] ;  /* 0x000ec800012e7983 */ /* 0x000ee20000300a00 */
[----:B------:R-:W-:-:S03]  /*4c170*/  ISETP.GE.U32.AND P3, PT, R94, 0x7ffffe5d, PT ;  /* 0x7ffffe5d5e00780c */ /* 0x000fc60003f66070 */
[----:B------:R1:W-:Y:S01]  /*4c180*/  LDGSTS.E [R84+0x43c00], [R114.64], !P5 ;  /* 0x43c0000072547fae */ /* 0x0003e2000e921844 */
[----:B----4-:R-:W-:-:S03]  /*4c190*/  IMAD.WIDE R104, R2, 0x4, R30 ;  /* 0x0000000402687825 */ /* 0x010fc600078e021e */
[----:B------:R-:W4:Y:S01]  /*4c1a0*/  LDL.LU.64 R30, [R1+0xec0] ;  /* 0x000ec000011e7983 */ /* 0x000f220000300a00 */
[----:B------:R-:W-:-:S03]  /*4c1b0*/  ISETP.GE.U32.AND P0, PT, R6, 0x7ffffe59, PT ;  /* 0x7ffffe590600780c */ /* 0x000fc60003f06070 */
[----:B------:R-:W-:Y:S01]  /*4c1c0*/  STL.64 [R1+0xf00], R114 ;  /* 0x000f007201007387 */ /* 0x000fe20000100a00 */
[----:B------:R-:W-:-:S03]  /*4c1d0*/  IADD3 R94, R7, 0x100000, RZ ;  /* 0x00100000075e7810 */ /* 0x000fc60007ffe0ff */
[----:B------:R-:W-:Y:S01]  /*4c1e0*/  STL.64 [R1+0xef8], R104 ;  /* 0x000ef86801007387 */ /* 0x000fe20000100a00 */
[----:B------:R-:W-:-:S03]  /*4c1f0*/  IADD3 R6, R7, 0x100000, RZ ;  /* 0x0010000007067810 */ /* 0x000fc60007ffe0ff */
[----:B-1----:R-:W4:Y:S04]  /*4c200*/  LDL.LU.64 R84, [R1+0xeb8] ;  /* 0x000eb80001547983 */ /* 0x002f280000300a00 */
[----:B------:R3:W-:Y:S01]  /*4c210*/  LDGSTS.E [R94+0x43e00], [R104.64], !P5 ;  /* 0x43e00000685e7fae */ /* 0x0007e2000e921844 */
[----:B------:R-:W-:-:S04]  /*4c220*/  IMAD.WIDE R64, R2, 0x4, R64 ;  /* 0x0000000402407825 */ /* 0x000fc800078e0240 */
[C---:B------:R-:W-:Y:S01]  /*4c230*/  IMAD.WIDE R14, R2.reuse, 0x4, R14 ;  /* 0x00000004020e7825 */ /* 0x040fe200078e020e */
        /* <DEDUP_REMOVED lines=12> */
[----:B------:R-:W-:Y:S04]  /*4c300*/  STL.64 [R1+0xed8], R94 ;  /* 0x000ed85e01007387 */ /* 0x000fe80000100a00 */
[----:B------:R1:W-:Y:S01]  /*4c310*/  LDGSTS.E [R15+0x45c00], [R64.64], !P2 ;  /* 0x45c00000400f7fae */ /* 0x0003e2000d121844 */
[----:B------:R-:W-:-:S03]  /*4c320*/  ISETP.GE.U32.AND P5, PT, R38, 0x7ffffe55, PT ;  /* 0x7ffffe552600780c */ /* 0x000fc60003fa6070 */
[----:B------:R1:W-:Y:S01]  /*4c330*/  LDGSTS.E [R14+0x45e00], [R94.64], !P2 ;  /* 0x45e000005e0e7fae */ /* 0x0003e2000d121844 */
[C---:B------:R-:W-:Y:S02]  /*4c340*/  IADD3 R6, R252.reuse, -0x134, RZ ;  /* 0xfffffeccfc067810 */ /* 0x040fe40007ffe0ff */
[----:B------:R-:W-:Y:S01]  /*4c350*/  IADD3 R38, R252, -0x130, RZ ;  /* 0xfffffed0fc267810 */ /* 0x000fe20007ffe0ff */
[----:B-1----:R-:W3:Y:S01]  /*4c360*/  LDL.LU.64 R64, [R1+0xe88] ;  /* 0x000e880001407983 */ /* 0x002ee20000300a00 */
[----:B------:R-:W-:Y:S02]  /*4c370*/  ISETP.GE.U32.AND P2, PT, R6, 0x7ffffe4d, PT ;  /* 0x7ffffe4d0600780c */ /* 0x000fe40003f46070 */
[----:B------:R-:W-:Y:S02]  /*4c380*/  ISETP.GE.U32.AND P4, PT, R38, 0x7ffffe51, PT ;  /* 0x7ffffe512600780c */ /* 0x000fe40003f86070 */
[----:B------:R-:W-:Y:S01]  /*4c390*/  IADD3 R6, R7, 0x100000, RZ ;  /* 0x0010000007067810 */ /* 0x000fe20007ffe0ff */
[----:B------:R-:W-:-:S05]  /*4c3a0*/  IMAD.WIDE R74, R2, 0x4, R74 ;  /* 0x00000004024a7825 */ /* 0x000fca00078e024a */
[----:B------:R4:W-:Y:S04]  /*4c3b0*/  STL.64 [R1+0xed0], R74 ;  /* 0x000ed04a01007387 */ /* 0x0009e80000100a00 */
[----:B------:R-:W3:Y:S01]  /*4c3c0*/  LDL.LU.64 R14, [R1+0xe80] ;  /* 0x000e8000010e7983 */ /* 0x000ee20000300a00 */
[----:B------:R-:W-:-:S03]  /*4c3d0*/  IMAD.WIDE R104, R2, 0x4, R46 ;  /* 0x0000000402687825 */ /* 0x000fc600078e022e */
[----:B------:R4:W-:Y:S01]  /*4c3e0*/  LDGSTS.E [R0+0x46c00], [R74.64], !P6 ;  /* 0x46c000004a007fae */ /* 0x0009e2000f121844 */
[----:B------:R-:W-:-:S03]  /*4c3f0*/  IADD3 R38, R7, 0x100000, RZ ;  /* 0x0010000007267810 */ /* 0x000fc60007ffe0ff */
[----:B------:R-:W-:Y:S04]  /*4c400*/  STL.64 [R1+0xec8], R104 ;  /* 0x000ec86801007387 */ /* 0x000fe80000100a00 */
[----:B------:R-:W3:Y:S01]  /*4c410*/  LDL.LU.64 R46, [R1+0xe70] ;  /* 0x000e7000012e7983 */ /* 0x000ee20000300a00 */
[----:B----4-:R-:W-:-:S03]  /*4c420*/  IMAD.WIDE R74, R2, 0x4, R30 ;  /* 0x00000004024a7825 */ /* 0x010fc600078e021e */
[----:B------:R3:W-:Y:S04]  /*4c430*/  LDGSTS.E [R6+0x46e00], [R104.64], !P6 ;  /* 0x46e0000068067fae */ /* 0x0007e8000f121844 */
[----:B------:R-:W4:Y:S01]  /*4c440*/  LDL.LU.64 R30, [R1+0xe68] ;  /* 0x000e6800011e7983 */ /* 0x000f220000300a00 */
[----:B------:R-:W-:-:S03]  /*4c450*/  IMAD.WIDE R84, R2, 0x4, R84 ;  /* 0x0000000402547825 */ /* 0x000fc600078e0254 */
[----:B------:R1:W-:Y:S04]  /*4c460*/  STL.64 [R1+0xec0], R74 ;  /* 0x000ec04a01007387 */ /* 0x0003e80000100a00 */
[----:B------:R1:W-:Y:S04]  /*4c470*/  STL.64 [R1+0xea8], R84 ;  /* 0x000ea85401007387 */ /* 0x0003e80000100a00 */
[----:B------:R1:W-:Y:S01]  /*4c480*/  LDGSTS.E [R38+0x47c00], [R74.64], !P1 ;  /* 0x47c000004a267fae */ /* 0x0003e2000c921844 */
[----:B--2---:R-:W-:-:S03]  /*4c490*/  IMAD.WIDE R114, R2, 0x4, R54 ;  /* 0x0000000402727825 */ /* 0x004fc600078e0236 */
[----:B-1----:R-:W2:Y:S04]  /*4c4a0*/  LDL.LU.64 R74, [R1+0xe60] ;  /* 0x000e6000014a7983 */ /* 0x002ea80000300a00 */
[----:B------:R-:W2:Y:S01]  /*4c4b0*/  LDL.LU.64 R54, [R1+0xe58] ;  /* 0x000e580001367983 */ /* 0x000ea20000300a00 */
[----:B---3--:R-:W-:-:S03]  /*4c4c0*/  IMAD.WIDE R104, R2, 0x4, R22 ;  /* 0x0000000402687825 */ /* 0x008fc600078e0216 */
[----:B------:R-:W3:Y:S01]  /*4c4d0*/  LDL.LU.64 R22, [R1+0xe50] ;  /* 0x000e500001167983 */ /* 0x000ee20000300a00 */
[----:B------:R-:W-:-:S03]  /*4c4e0*/  IADD3 R94, R252, -0x138, RZ ;  /* 0xfffffec8fc5e7810 */ /* 0x000fc60007ffe0ff */
[----:B------:R1:W-:Y:S01]  /*4c4f0*/  LDGSTS.E [R0+0x47e00], [R84.64], !P1 ;  /* 0x47e0000054007fae */ /* 0x0003e2000c921844 */
[----:B------:R-:W-:Y:S02]  /*4c500*/  IADD3 R6, R252, -0x13c, RZ ;  /* 0xfffffec4fc067810 */ /* 0x000fe40007ffe0ff */
[----:B------:R-:W-:Y:S01]  /*4c510*/  ISETP.GE.U32.AND P6, PT, R94, 0x7ffffe49, PT ;  /* 0x7ffffe495e00780c */ /* 0x000fe20003fc6070 */
[----:B------:R-:W-:Y:S01]  /*4c520*/  STL.64 [R1+0xea0], R114 ;  /* 0x000ea07201007387 */ /* 0x000fe20000100a00 */
[----:B------:R-:W-:Y:S02]  /*4c530*/  ISETP.GE.U32.AND P1, PT, R6, 0x7ffffe45, PT ;  /* 0x7ffffe450600780c */ /* 0x000fe40003f26070 */
[C---:B------:R-:W-:Y:S02]  /*4c540*/  IADD3 R94, R7.reuse, 0x100000, RZ ;  /* 0x00100000075e7810 */ /* 0x040fe40007ffe0ff */
[C---:B-1----:R-:W-:Y:S01]  /*4c550*/  IADD3 R84, R7.reuse, 0x100000, RZ ;  /* 0x0010000007547810 */ /* 0x042fe20007ffe0ff */
[----:B------:R-:W-:Y:S01]  /*4c560*/  STL.64 [R1+0xe90], R104 ;  /* 0x000e906801007387 */ /* 0x000fe20000100a00 */
[----:B------:R-:W-:Y:S01]  /*4c570*/  IADD3 R6, R7, 0x100000, RZ ;  /* 0x0010000007067810 */ /* 0x000fe20007ffe0ff */
[----:B------:R-:W-:-:S02]  /*4c580*/  IMAD.WIDE R64, R2, 0x4, R64 ;  /* 0x0000000402407825 */ /* 0x000fc400078e0240 */
[----:B------:R1:W-:Y:S04]  /*4c590*/  LDGSTS.E [R84+0x48c00], [R114.64], !P3 ;  /* 0x48c0000072547fae */ /* 0x0003e8000d921844 */
[----:B------:R4:W-:Y:S04]  /*4c5a0*/  LDGSTS.E [R94+0x48e00], [R104.64], !P3 ;  /* 0x48e00000685e7fae */ /* 0x0009e8000d921844 */
[----:B------:R1:W-:Y:S04]  /*4c5b0*/  LDGSTS.E [R6+0x49c00], [R64.64], !P0 ;  /* 0x49c0000040067fae */ /* 0x0003e8000c121844 */
[----:B-1----:R-:W3:Y:S04]  /*4c5c0*/  LDL.LU.64 R84, [R1+0xe40] ;  /* 0x000e400001547983 */ /* 0x002ee80000300a00 */
[----:B------:R1:W-:Y:S01]  /*4c5d0*/  STL.64 [R1+0xe88], R64 ;  /* 0x000e884001007387 */ /* 0x0003e20000100a00 */
[----:B------:R-:W-:-:S05]  /*4c5e0*/  IMAD.WIDE R14, R2, 0x4, R14 ;  /* 0x00000004020e7825 */ /* 0x000fca00078e020e */
[----:B------:R4:W-:Y:S04]  /*4c5f0*/  STL.64 [R1+0xe78], R14 ;  /* 0x000e780e01007387 */ /* 0x0009e80000100a00 */
[----:B------:R4:W-:Y:S01]  /*4c600*/  LDGSTS.E [R0+0x49e00], [R14.64], !P0 ;  /* 0x49e000000e007fae */ /* 0x0009e2000c121844 */
[----:B-1----:R-:W-:-:S03]  /*4c610*/  IMAD.WIDE R64, R2, 0x4, R46 ;  /* 0x0000000402407825 */ /* 0x002fc600078e022e */
[----:B------:R-:W3:Y:S01]  /*4c620*/  LDL.LU.64 R46, [R1+0xe38] ;  /* 0x000e3800012e7983 */ /* 0x000ee20000300a00 */
[----:B----4-:R-:W-:-:S03]  /*4c630*/  IMAD.WIDE R94, R2, 0x4, R30 ;  /* 0x00000004025e7825 */ /* 0x010fc600078e021e */
[----:B------:R-:W4:Y:S01]  /*4c640*/  LDL.LU.64 R30, [R1+0xe28] ;  /* 0x000e2800011e7983 */ /* 0x000f220000300a00 */
[C---:B------:R-:W-:Y:S02]  /*4c650*/  IADD3 R15, R7.reuse, 0x100000, RZ ;  /* 0x00100000070f7810 */ /* 0x040fe40007ffe0ff */
[----:B------:R-:W-:Y:S01]  /*4c660*/  IADD3 R14, R7, 0x100000, RZ ;  /* 0x00100000070e7810 */ /* 0x000fe20007ffe0ff */
[----:B------:R1:W-:Y:S04]  /*4c670*/  STL.64 [R1+0xe70], R64 ;  /* 0x000e704001007387 */ /* 0x0003e80000100a00 */
[----:B------:R-:W-:Y:S04]  /*4c680*/  STL.64 [R1+0xe68], R94 ;  /* 0x000e685e01007387 */ /* 0x000fe80000100a00 */
[----:B------:R1:W-:Y:S04]  /*4c690*/  LDGSTS.E [R15+0x4ac00], [R64.64], !P5 ;  /* 0x4ac00000400f7fae */ /* 0x0003e8000e921844 */
[----:B------:R2:W-:Y:S04]  /*4c6a0*/  LDGSTS.E [R14+0x4ae00], [R94.64], !P5 ;  /* 0x4ae000005e0e7fae */ /* 0x0005e8000e921844 */
[----:B-1----:R-:W4:Y:S01]  /*4c6b0*/  LDL.LU.64 R64, [R1+0xe20] ;  /* 0x000e200001407983 */ /* 0x002f220000300a00 */
[----:B--2---:R-:W-:-:S04]  /*4c6c0*/  IMAD.WIDE R74, R2, 0x4, R74 ;  /* 0x00000004024a7825 */ /* 0x004fc800078e024a */
[C---:B------:R-:W-:Y:S01]  /*4c6d0*/  IMAD.WIDE R104, R2.reuse, 0x4, R54 ;  /* 0x0000000402687825 */ /* 0x040fe200078e0236 */
[----:B------:R3:W-:Y:S04]  /*4c6e0*/  STL.64 [R1+0xe60], R74 ;  /* 0x000e604a01007387 */ /* 0x0007e80000100a00 */
[----:B------:R-:W2:Y:S04]  /*4c6f0*/  LDL.LU.64 R14, [R1+0xe08] ;  /* 0x000e0800010e7983 */ /* 0x000ea80000300a00 */
[----:B------:R3:W-:Y:S04]  /*4c700*/  LDGSTS.E [R0+0x4bc00], [R74.64], !P4 ;  /* 0x4bc000004a007fae */ /* 0x0007e8000e121844 */
        /* <DEDUP_REMOVED lines=10> */
[C---:B------:R-:W-:Y:S01]  /*4c7b0*/  IADD3 R6, R7.reuse, 0x100000, RZ ;  /* 0x0010000007067810 */ /* 0x040fe20007ffe0ff */
[----:B------:R-:W-:Y:S01]  /*4c7c0*/  IMAD.WIDE R84, R2, 0x4, R84 ;  /* 0x0000000402547825 */ /* 0x000fe200078e0254 */
[----:B------:R-:W-:Y:S01]  /*4c7d0*/  IADD3 R38, R7, 0x100000, RZ ;  /* 0x0010000007267810 */ /* 0x000fe20007ffe0ff */
[----:B------:R1:W-:Y:S04]  /*4c7e0*/  STL.64 [R1+0xe48], R74 ;  /* 0x000e484a01007387 */ /* 0x0003e80000100a00 */
[----:B------:R1:W-:Y:S04]  /*4c7f0*/  LDGSTS.E [R6+0x4be00], [R104.64], !P4 ;  /* 0x4be0000068067fae */ /* 0x0003e8000e121844 */
[----:B------:R1:W-:Y:S04]  /*4c800*/  STL.64 [R1+0xe40], R84 ;  /* 0x000e405401007387 */ /* 0x0003e80000100a00 */
[----:B------:R1:W-:Y:S04]  /*4c810*/  LDGSTS.E [R38+0x4cc00], [R74.64], !P2 ;  /* 0x4cc000004a267fae */ /* 0x0003e8000d121844 */
[----:B------:R1:W-:Y:S01]  /*4c820*/  LDGSTS.E [R0+0x4ce00], [R84.64], !P2 ;  /* 0x4ce0000054007fae */ /* 0x0003e2000d121844 */
[----:B------:R-:W-:-:S03]  /*4c830*/  IADD3 R94, R252, -0x14c, RZ ;  /* 0xfffffeb4fc5e7810 */ /* 0x000fc60007ffe0ff */
[----:B-1----:R-:W3:Y:S01]  /*4c840*/  LDL.LU.64 R74, [R1+0xdf0] ;  /* 0x000df000014a7983 */ /* 0x002ee20000300a00 */
[----:B------:R-:W-:Y:S01]  /*4c850*/  IMAD.WIDE R114, R2, 0x4, R46 ;  /* 0x0000000402727825 */ /* 0x000fe200078e022e */
[----:B------:R-:W-:Y:S02]  /*4c860*/  IADD3 R84, R7, 0x100000, RZ ;  /* 0x0010000007547810 */ /* 0x000fe40007ffe0ff */
[----:B------:R-:W3:Y:S01]  /*4c870*/  LDL.LU.64 R46, [R1+0xde8] ;  /* 0x000de800012e7983 */ /* 0x000ee20000300a00 */
[----:B------:R-:W-:-:S03]  /*4c880*/  IADD3 R6, R252, -0x150, RZ ;  /* 0xfffffeb0fc067810 */ /* 0x000fc60007ffe0ff */
[----:B------:R1:W-:Y:S01]  /*4c890*/  LDGSTS.E [R84+0x4dc00], [R114.64], !P6 ;  /* 0x4dc0000072547fae */ /* 0x0003e2000f121844 */
[----:B----4-:R-:W-:-:S03]  /*4c8a0*/  IMAD.WIDE R104, R2, 0x4, R30 ;  /* 0x0000000402687825 */ /* 0x010fc600078e021e */
[----:B------:R-:W4:Y:S04]  /*4c8b0*/  LDL.LU.64 R30, [R1+0xde0] ;  /* 0x000de000011e7983 */ /* 0x000f280000300a00 */
[----:B------:R-:W-:Y:S04]  /*4c8c0*/  STL.64 [R1+0xe30], R114 ;  /* 0x000e307201007387 */ /* 0x000fe80000100a00 */
[----:B------:R-:W-:Y:S01]  /*4c8d0*/  STL.64 [R1+0xe28], R104 ;  /* 0x000e286801007387 */ /* 0x000fe20000100a00 */
[----:B------:R-:W-:-:S03]  /*4c8e0*/  ISETP.GE.U32.AND P4, PT, R94, 0x7ffffe35, PT ;  /* 0x7ffffe355e00780c */ /* 0x000fc60003f86070 */
[----:B-1----:R-:W4:Y:S01]  /*4c8f0*/  LDL.LU.64 R84, [R1+0xdd8] ;  /* 0x000dd80001547983 */ /* 0x002f220000300a00 */
[----:B------:R-:W-:Y:S02]  /*4c900*/  ISETP.GE.U32.AND P2, PT, R6, 0x7ffffe31, PT ;  /* 0x7ffffe310600780c */ /* 0x000fe40003f46070 */
[C---:B------:R-:W-:Y:S02]  /*4c910*/  IADD3 R94, R7.reuse, 0x100000, RZ ;  /* 0x00100000075e7810 */ /* 0x040fe40007ffe0ff */
[----:B------:R-:W-:-:S03]  /*4c920*/  IADD3 R6, R7, 0x100000, RZ ;  /* 0x0010000007067810 */ /* 0x000fc60007ffe0ff */
[----:B------:R3:W-:Y:S01]  /*4c930*/  LDGSTS.E [R94+0x4de00], [R104.64], !P6 ;  /* 0x4de00000685e7fae */ /* 0x0007e2000f121844 */
[----:B------:R-:W-:-:S05]  /*4c940*/  IMAD.WIDE R64, R2, 0x4, R64 ;  /* 0x0000000402407825 */ /* 0x000fca00078e0240 */
[----:B------:R-:W-:Y:S04]  /*4c950*/  STL.64 [R1+0xe18], R64 ;  /* 0x000e184001007387 */ /* 0x000fe80000100a00 */
[----:B------:R1:W-:Y:S01]  /*4c960*/  LDGSTS.E [R6+0x4ec00], [R64.64], !P1 ;  /* 0x4ec0000040067fae */ /* 0x0003e2000c921844 */
[----:B--2---:R-:W-:-:S05]  /*4c970*/  IMAD.WIDE R14, R2, 0x4, R14 ;  /* 0x00000004020e7825 */ /* 0x004fca00078e020e */
[----:B------:R2:W-:Y:S04]  /*4c980*/  STL.64 [R1+0xe10], R14 ;  /* 0x000e100e01007387 */ /* 0x0005e80000100a00 */
[----:B------:R2:W-:Y:S01]  /*4c990*/  LDGSTS.E [R0+0x4ee00], [R14.64], !P1 ;  /* 0x4ee000000e007fae */ /* 0x0005e2000c921844 */
[----:B------:R-:W-:-:S04]  /*4c9a0*/  IMAD.WIDE R54, R2, 0x4, R54 ;  /* 0x0000000402367825 */ /* 0x000fc800078e0236 */
[----:B---3--:R-:W-:Y:S02]  /*4c9b0*/  IMAD.WIDE R94, R2, 0x4, R22 ;  /* 0x00000004025e7825 */ /* 0x008fe400078e0216 */
[----:B------:R-:W3:Y:S01]  /*4c9c0*/  LDL.LU.64 R22, [R1+0xdc8] ;  /* 0x000dc80001167983 */ /* 0x000ee20000300a00 */
[----:B--2---:R-:W-:-:S03]  /*4c9d0*/  IADD3 R15, R7, 0x100000, RZ ;  /* 0x00100000070f7810 */ /* 0x004fc60007ffe0ff */
[----:B-1----:R-:W2:Y:S04]  /*4c9e0*/  LDL.LU.64 R64, [R1+0xdc0] ;  /* 0x000dc00001407983 */ /* 0x002ea80000300a00 */
[----:B------:R1:W-:Y:S04]  /*4c9f0*/  STL.64 [R1+0xe08], R54 ;  /* 0x000e083601007387 */ /* 0x0003e80000100a00 */
[----:B------:R-:W-:Y:S04]  /*4ca00*/  STL.64 [R1+0xe00], R94 ;  /* 0x000e005e01007387 */ /* 0x000fe80000100a00 */
[----:B------:R1:W-:Y:S04]  /*4ca10*/  LDGSTS.E [R15+0x4fc00], [R54.64], !P3 ;  /* 0x4fc00000360f7fae */ /* 0x0003e8000d921844 */
[----:B-1----:R-:W2:Y:S01]  /*4ca20*/  LDL.LU.64 R54, [R1+0xdb0] ;  /* 0x000db00001367983 */ /* 0x002ea20000300a00 */
[----:B------:R-:W-:-:S02]  /*4ca30*/  IADD3 R38, R252, -0x154, RZ ;  /* 0xfffffeacfc267810 */ /* 0x000fc40007ffe0ff */
[----:B------:R-:W-:Y:S02]  /*4ca40*/  IADD3 R14, R7, 0x100000, RZ ;  /* 0x00100000070e7810 */ /* 0x000fe40007ffe0ff */
[----:B------:R-:W-:Y:S02]  /*4ca50*/  ISETP.GE.U32.AND P6, PT, R38, 0x7ffffe2d, PT ;  /* 0x7ffffe2d2600780c */ /* 0x000fe40003fc6070 */
[----:B------:R-:W-:Y:S01]  /*4ca60*/  IADD3 R6, R252, -0x15c, RZ ;  /* 0xfffffea4fc067810 */ /* 0x000fe20007ffe0ff */
[----:B------:R1:W-:Y:S01]  /*4ca70*/  LDGSTS.E [R14+0x4fe00], [R94.64], !P3 ;  /* 0x4fe000005e0e7fae */ /* 0x0003e2000d921844 */
[----:B------:R-:W-:Y:S01]  /*4ca80*/  IMAD.WIDE R74, R2, 0x4, R74 ;  /* 0x00000004024a7825 */ /* 0x000fe200078e024a */
[----:B------:R-:W-:Y:S02]  /*4ca90*/  IADD3 R38, R252, -0x158, RZ ;  /* 0xfffffea8fc267810 */ /* 0x000fe40007ffe0ff */
[----:B------:R-:W-:Y:S01]  /*4caa0*/  ISETP.GE.U32.AND P3, PT, R6, 0x7ffffe25, PT ;  /* 0x7ffffe250600780c */ /* 0x000fe20003f66070 */
[----:B------:R-:W-:Y:S01]  /*4cab0*/  IMAD.WIDE R104, R2, 0x4, R46 ;  /* 0x0000000402687825 */ /* 0x000fe200078e022e */
[----:B------:R4:W-:Y:S01]  /*4cac0*/  STL.64 [R1+0xdf8], R74 ;  /* 0x000df84a01007387 */ /* 0x0009e20000100a00 */
[----:B------:R-:W-:-:S02]  /*4cad0*/  ISETP.GE.U32.AND P1, PT, R38, 0x7ffffe29, PT ;  /* 0x7ffffe292600780c */ /* 0x000fc40003f26070 */
[C---:B------:R-:W-:Y:S01]  /*4cae0*/  IADD3 R6, R7.reuse, 0x100000, RZ ;  /* 0x0010000007067810 */ /* 0x040fe20007ffe0ff */
[----:B-1----:R-:W2:Y:S01]  /*4caf0*/  LDL.LU.64 R14, [R1+0xda8] ;  /* 0x000da800010e7983 */ /* 0x002ea20000300a00 */
[----:B------:R-:W-:-:S03]  /*4cb00*/  IADD3 R38, R7, 0x100000, RZ ;  /* 0x0010000007267810 */ /* 0x000fc60007ffe0ff */
[----:B------:R1:W-:Y:S04]  /*4cb10*/  LDGSTS.E [R0+0x50c00], [R74.64], !P0 ;  /* 0x50c000004a007fae */ /* 0x0003e8000c121844 */
[----:B------:R-:W-:Y:S04]  /*4cb20*/  STL.64 [R1+0xdf0], R104 ;  /* 0x000df06801007387 */ /* 0x000fe80000100a00 */
[----:B------:R-:W2:Y:S01]  /*4cb30*/  LDL.LU.64 R46, [R1+0xda0] ;  /* 0x000da000012e7983 */ /* 0x000ea20000300a00 */
[----:B----4-:R-:W-:-:S03]  /*4cb40*/  IMAD.WIDE R84, R2, 0x4, R84 ;  /* 0x0000000402547825 */ /* 0x010fc600078e0254 */
[----:B------:R2:W-:Y:S01]  /*4cb50*/  LDGSTS.E [R6+0x50e00], [R104.64], !P0 ;  /* 0x50e0000068067fae */ /* 0x0005e2000c121844 */
[----:B-1----:R-:W-:-:S03]  /*4cb60*/  IMAD.WIDE R74, R2, 0x4, R30 ;  /* 0x00000004024a7825 */ /* 0x002fc600078e021e */
[----:B------:R-:W4:Y:S04]  /*4cb70*/  LDL.LU.64 R30, [R1+0xd98] ;  /* 0x000d9800011e7983 */ /* 0x000f280000300a00 */
[----:B------:R1:W-:Y:S04]  /*4cb80*/  STL.64 [R1+0xde8], R74 ;  /* 0x000de84a01007387 */ /* 0x0003e80000100a00 */
[----:B------:R1:W-:Y:S04]  /*4cb90*/  STL.64 [R1+0xde0], R84 ;  /* 0x000de05401007387 */ /* 0x0003e80000100a00 */
[----:B------:R1:W-:Y:S04]  /*4cba0*/  LDGSTS.E [R38+0x51c00], [R74.64], !P5 ;  /* 0x51c000004a267fae */ /* 0x0003e8000e921844 */
[----:B------:R2:W-:Y:S04]  /*4cbb0*/  LDGSTS.E [R0+0x51e00], [R84.64], !P5 ;  /* 0x51e0000054007fae */ /* 0x0005e8000e921844 */
[----:B-1----:R-:W4:Y:S01]  /*4cbc0*/  LDL.LU.64 R74, [R1+0xd90] ;  /* 0x000d9000014a7983 */ /* 0x002f220000300a00 */
[----:B---3--:R-:W-:-:S03]  /*4cbd0*/  IMAD.WIDE R114, R2, 0x4, R22 ;  /* 0x0000000402727825 */ /* 0x008fc600078e0216 */
[----:B------:R-:W3:Y:S01]  /*4cbe0*/  LDL.LU.64 R22, [R1+0xd88] ;  /* 0x000d880001167983 */ /* 0x000ee20000300a00 */
[----:B--2---:R-:W-:-:S03]  /*4cbf0*/  IMAD.WIDE R104, R2, 0x4, R64 ;  /* 0x0000000402687825 */ /* 0x004fc600078e0240 */
[----:B------:R-:W2:Y:S04]  /*4cc00*/  LDL.LU.64 R64, [R1+0xd80] ;  /* 0x000d800001407983 */ /* 0x000ea80000300a00 */
[----:B------:R-:W-:Y:S04]  /*4cc10*/  STL.64 [R1+0xdd8], R114 ;  /* 0x000dd87201007387 */ /* 0x000fe80000100a00 */
[----:B------:R-:W-:Y:S01]  /*4cc20*/  STL.64 [R1+0xdd0], R104 ;  /* 0x000dd06801007387 */ /* 0x000fe20000100a00 */
[----:B------:R-:W-:-:S03]  /*4cc30*/  IMAD.WIDE R84, R2, 0x4, R54 ;  /* 0x0000000402547825 */ /* 0x000fc600078e0236 */
[----:B------:R-:W2:Y:S01]  /*4cc40*/  LDL.LU.64 R54, [R1+0xd78] ;  /* 0x000d780001367983 */ /* 0x000ea20000300a00 */
[C---:B------:R-:W-:Y:S02]  /*4cc50*/  IADD3 R94, R252.reuse, -0x160, RZ ;  /* 0xfffffea0fc5e7810 */ /* 0x040fe40007ffe0ff */
[----:B------:R-:W-:Y:S02]  /*4cc60*/  IADD3 R6, R252, -0x164, RZ ;  /* 0xfffffe9cfc067810 */ /* 0x000fe40007ffe0ff */
[----:B------:R-:W-:Y:S02]  /*4cc70*/  ISETP.GE.U32.AND P0, PT, R94, 0x7ffffe21, PT ;  /* 0x7ffffe215e00780c */ /* 0x000fe40003f06070 */
[C---:B------:R-:W-:Y:S02]  /*4cc80*/  IADD3 R95, R7.reuse, 0x100000, RZ ;  /* 0x00100000075f7810 */ /* 0x040fe40007ffe0ff */
[----:B------:R-:W-:Y:S02]  /*4cc90*/  ISETP.GE.U32.AND P5, PT, R6, 0x7ffffe1d, PT ;  /* 0x7ffffe1d0600780c */ /* 0x000fe40003fa6070 */
[C---:B------:R-:W-:Y:S01]  /*4cca0*/  IADD3 R94, R7.reuse, 0x100000, RZ ;  /* 0x00100000075e7810 */ /* 0x040fe20007ffe0ff */
[----:B------:R1:W-:Y:S01]  /*4ccb0*/  LDGSTS.E [R95+0x52c00], [R114.64], !P4 ;  /* 0x52c00000725f7fae */ /* 0x0003e2000e121844 */
[----:B------:R-:W-:Y:S01]  /*4ccc0*/  IADD3 R6, R7, 0x100000, RZ ;  /* 0x0010000007067810 */ /* 0x000fe20007ffe0ff */
[----:B------:R-:W-:-:S02]  /*4ccd0*/  IMAD.WIDE R14, R2, 0x4, R14 ;  /* 0x00000004020e7825 */ /* 0x000fc400078e020e */
[----:B------:R4:W-:Y:S04]  /*4cce0*/  STL.64 [R1+0xdc8], R84 ;  /* 0x000dc85401007387 */ /* 0x0009e80000100a00 */
[----:B------:R1:W-:Y:S04]  /*4ccf0*/  LDGSTS.E [R94+0x52e00], [R104.64], !P4 ;  /* 0x52e00000685e7fae */ /* 0x0003e8000e121844 */
[----:B------:R4:W-:Y:S04]  /*4cd00*/  STL.64 [R1+0xdc0], R14 ;  /* 0x000dc00e01007387 */ /* 0x0009e80000100a00 */
[----:B------:R4:W-:Y:S01]  /*4cd10*/  LDGSTS.E [R6+0x53c00], [R84.64], !P2 ;  /* 0x53c0000054067fae */ /* 0x0009e2000d121844 */
[----:B-1----:R-:W-:-:S03]  /*4cd20*/  IMAD.WIDE R94, R2, 0x4, R46 ;  /* 0x00000004025e7825 */ /* 0x002fc600078e022e */
[----:B------:R1:W-:Y:S04]  /*4cd30*/  LDGSTS.E [R0+0x53e00], [R14.64], !P2 ;  /* 0x53e000000e007fae */ /* 0x0003e8000d121844 */
[----:B------:R-:W2:Y:S01]  /*4cd40*/  LDL.LU.64 R46, [R1+0xd68] ;  /* 0x000d6800012e7983 */ /* 0x000ea20000300a00 */
[----:B----4-:R-:W-:-:S03]  /*4cd50*/  IMAD.WIDE R84, R2, 0x4, R30 ;  /* 0x0000000402547825 */ /* 0x010fc600078e021e */
[----:B------:R-:W4:Y:S01]  /*4cd60*/  LDL.LU.64 R30, [R1+0xd60] ;  /* 0x000d6000011e7983 */ /* 0x000f220000300a00 */
[C---:B-1----:R-:W-:Y:S02]  /*4cd70*/  IADD3 R15, R7.reuse, 0x100000, RZ ;  /* 0x00100000070f7810 */ /* 0x042fe40007ffe0ff */
[----:B------:R-:W-:Y:S01]  /*4cd80*/  IADD3 R14, R7, 0x100000, RZ ;  /* 0x00100000070e7810 */ /* 0x000fe20007ffe0ff */
[----:B------:R1:W-:Y:S01]  /*4cd90*/  STL.64 [R1+0xdb8], R94 ;  /* 0x000db85e01007387 */ /* 0x0003e20000100a00 */
[----:B------:R-:W-:-:S03]  /*4cda0*/  IADD3 R38, R252, -0x168, RZ ;  /* 0xfffffe98fc267810 */ /* 0x000fc60007ffe0ff */
[----:B------:R-:W-:Y:S01]  /*4cdb0*/  STL.64 [R1+0xdb0], R84 ;  /* 0x000db05401007387 */ /* 0x000fe20000100a00 */
[----:B------:R-:W-:-:S03]  /*4cdc0*/  IADD3 R6, R252, -0x170, RZ ;  /* 0xfffffe90fc067810 */ /* 0x000fc60007ffe0ff */
[----:B------:R1:W-:Y:S01]  /*4cdd0*/  LDGSTS.E [R15+0x54c00], [R94.64], !P6 ;  /* 0x54c000005e0f7fae */ /* 0x0003e2000f121844 */
[----:B------:R-:W-:-:S03]  /*4cde0*/  IMAD.WIDE R74, R2, 0x4, R74 ;  /* 0x00000004024a7825 */ /* 0x000fc600078e024a */
[----:B------:R1:W-:Y:S04]  /*4cdf0*/  LDGSTS.E [R14+0x54e00], [R84.64], !P6 ;  /* 0x54e00000540e7fae */ /* 0x0003e8000f121844 */
[----:B------:R1:W-:Y:S01]  /*4ce00*/  STL.64 [R1+0xda8], R74 ;  /* 0x000da84a01007387 */ /* 0x0003e20000100a00 */
[----:B------:R-:W-:-:S03]  /*4ce10*/  ISETP.GE.U32.AND P4, PT, R38, 0x7ffffe19, PT ;  /* 0x7ffffe192600780c */ /* 0x000fc60003f86070 */
[----:B-1----:R-:W4:Y:S01]  /*4ce20*/  LDL.LU.64 R94, [R1+0xd50] ;  /* 0x000d5000015e7983 */ /* 0x002f220000300a00 */
[----:B------:R-:W-:-:S03]  /*4ce30*/  IADD3 R38, R252, -0x16c, RZ ;  /* 0xfffffe94fc267810 */ /* 0x000fc60007ffe0ff */
[----:B------:R-:W4:Y:S01]  /*4ce40*/  LDL.LU.64 R14, [R1+0xd48] ;  /* 0x000d4800010e7983 */ /* 0x000f220000300a00 */
[----:B------:R-:W-:Y:S02]  /*4ce50*/  ISETP.GE.U32.AND P6, PT, R6, 0x7ffffe11, PT ;  /* 0x7ffffe110600780c */ /* 0x000fe40003fc6070 */
[C---:B------:R-:W-:Y:S01]  /*4ce60*/  IADD3 R6, R7.reuse, 0x100000, RZ ;  /* 0x0010000007067810 */ /* 0x040fe20007ffe0ff */
[----:B------:R1:W-:Y:S01]  /*4ce70*/  LDGSTS.E [R0+0x55c00], [R74.64], !P1 ;  /* 0x55c000004a007fae */ /* 0x0003e2000c921844 */
[----:B------:R-:W-:Y:S02]  /*4ce80*/  ISETP.GE.U32.AND P2, PT, R38, 0x7ffffe15, PT ;  /* 0x7ffffe152600780c */ /* 0x000fe40003f46070 */
[----:B------:R-:W-:Y:S02]  /*4ce90*/  IADD3 R38, R7, 0x100000, RZ ;  /* 0x0010000007267810 */ /* 0x000fe40007ffe0ff */
[----:B-1----:R-:W-:Y:S01]  /*4cea0*/  IADD3 R74, R252, -0x174, RZ ;  /* 0xfffffe8cfc4a7810 */ /* 0x002fe20007ffe0ff */
[----:B---3--:R-:W-:-:S04]  /*4ceb0*/  IMAD.WIDE R22, R2, 0x4, R22 ;  /* 0x0000000402167825 */ /* 0x008fc800078e0216 */
[----:B--2---:R-:W-:Y:S01]  /*4cec0*/  IMAD.WIDE R64, R2, 0x4, R64 ;  /* 0x0000000402407825 */ /* 0x004fe200078e0240 */
[----:B------:R1:W-:Y:S04]  /*4ced0*/  STL.64 [R1+0xda0], R22 ;  /* 0x000da01601007387 */ /* 0x0003e80000100a00 */
[----:B------:R-:W2:Y:S04]  /*4cee0*/  LDL.LU.64 R84, [R1+0xd40] ;  /* 0x000d400001547983 */ /* 0x000ea80000300a00 */
[----:B------:R1:W-:Y:S01]  /*4cef0*/  LDGSTS.E [R6+0x55e00], [R22.64], !P1 ;  /* 0x55e0000016067fae */ /* 0x0003e2000c921844 */
[----:B------:R-:W-:-:S03]  /*4cf00*/  ISETP.GE.U32.AND P1, PT, R74, 0x7ffffe0d, PT ;  /* 0x7ffffe0d4a00780c */ /* 0x000fc60003f26070 */
[----:B------:R3:W-:Y:S04]  /*4cf10*/  STL.64 [R1+0xd98], R64 ;  /* 0x000d984001007387 */ /* 0x0007e80000100a00 */
[----:B------:R3:W-:Y:S04]  /*4cf20*/  LDGSTS.E [R38+0x56c00], [R64.64], !P3 ;  /* 0x56c0000040267fae */ /* 0x0007e8000d921844 */
[----:B-1----:R-:W2:Y:S01]  /*4cf30*/  LDL.LU.64 R22, [R1+0xd38] ;  /* 0x000d380001167983 */ /* 0x002ea20000300a00 */
[----:B------:R-:W-:-:S05]  /*4cf40*/  IMAD.WIDE R54, R2, 0x4, R54 ;  /* 0x0000000402367825 */ /* 0x000fca00078e0236 */
[----:B------:R1:W-:Y:S04]  /*4cf50*/  STL.64 [R1+0xd90], R54 ;  /* 0x000d903601007387 */ /* 0x0003e80000100a00 */
[----:B------:R-:W2:Y:S04]  /*4cf60*/  LDL.LU.64 R74, [R1+0xd30] ;  /* 0x000d3000014a7983 */ /* 0x000ea80000300a00 */
[----:B---3--:R-:W3:Y:S01]  /*4cf70*/  LDL.LU.64 R64, [R1+0xd28] ;  /* 0x000d280001407983 */ /* 0x008ee20000300a00 */
[----:B------:R-:W-:-:S03]  /*4cf80*/  IADD3 R6, R252, -0x178, RZ ;  /* 0xfffffe88fc067810 */ /* 0x000fc60007ffe0ff */
[----:B------:R1:W-:Y:S01]  /*4cf90*/  LDGSTS.E [R0+0x56e00], [R54.64], !P3 ;  /* 0x56e0000036007fae */ /* 0x0003e2000d921844 */
[----:B------:R-:W-:Y:S02]  /*4cfa0*/  ISETP.GE.U32.AND P3, PT, R6, 0x7ffffe09, PT ;  /* 0x7ffffe090600780c */ /* 0x000fe40003f66070 */
[C---:B------:R-:W-:Y:S02]  /*4cfb0*/  IADD3 R104, R7.reuse, 0x100000, RZ ;  /* 0x0010000007687810 */ /* 0x040fe40007ffe0ff */
[C---:B------:R-:W-:Y:S02]  /*4cfc0*/  IADD3 R6, R7.reuse, 0x100000, RZ ;  /* 0x0010000007067810 */ /* 0x040fe40007ffe0ff */
[----:B-1----:R-:W-:Y:S01]  /*4cfd0*/  IADD3 R54, R7, 0x100000, RZ ;  /* 0x0010000007367810 */ /* 0x002fe20007ffe0ff */
[C---:B------:R-:W-:Y:S02]  /*4cfe0*/  IMAD.WIDE R124, R2.reuse, 0x4, R46 ;  /* 0x00000004027c7825 */ /* 0x040fe400078e022e */
[----:B------:R-:W3:Y:S02]  /*4cff0*/  LDL.LU.64 R46, [R1+0xd20] ;  /* 0x000d2000012e7983 */ /* 0x000ee40000300a00 */
[----:B----4-:R-:W-:-:S02]  /*4d000*/  IMAD.WIDE R114, R2, 0x4, R30 ;  /* 0x0000000402727825 */ /* 0x010fc400078e021e */
[----:B------:R1:W-:Y:S04]  /*4d010*/  LDGSTS.E [R54+0x57c00], [R124.64], !P0 ;  /* 0x57c000007c367fae */ /* 0x0003e8000c121844 */
[----:B------:R-:W4:Y:S04]  /*4d020*/  LDL.LU.64 R30, [R1+0xd18] ;  /* 0x000d1800011e7983 */ /* 0x000f280000300a00 */
[----:B------:R-:W-:Y:S04]  /*4d030*/  STL.64 [R1+0xd88], R124 ;  /* 0x000d887c01007387 */ /* 0x000fe80000100a00 */
[----:B------:R-:W-:Y:S01]  /*4d040*/  STL.64 [R1+0xd80], R114 ;  /* 0x000d807201007387 */ /* 0x000fe20000100a00 */
[----:B------:R-:W-:-:S03]  /*4d050*/  IADD3 R248, R252, -0x100, RZ ;  /* 0xffffff00fcf87810 */ /* 0x000fc60007ffe0ff */
[----:B-1----:R-:W4:Y:S04]  /*4d060*/  LDL.LU.64 R54, [R1+0xd08] ;  /* 0x000d080001367983 */ /* 0x002f280000300a00 */
[----:B------:R1:W-:Y:S01]  /*4d070*/  LDGSTS.E [R104+0x57e00], [R114.64], !P0 ;  /* 0x57e0000072687fae */ /* 0x0003e2000c121844 */
[----:B------:R-:W-:-:S04]  /*4d080*/  IMAD.WIDE R94, R2, 0x4, R94 ;  /* 0x00000004025e7825 */ /* 0x000fc800078e025e */
[----:B------:R-:W-:Y:S01]  /*4d090*/  IMAD.WIDE R14, R2, 0x4, R14 ;  /* 0x00000004020e7825 */ /* 0x000fe200078e020e */
[----:B------:R1:W-:Y:S04]  /*4d0a0*/  LDGSTS.E [R6+0x58c00], [R94.64], !P5 ;  /* 0x58c000005e067fae */ /* 0x0003e8000e921844 */
[----:B------:R-:W-:Y:S04]  /*4d0b0*/  STL.64 [R1+0xd78], R94 ;  /* 0x000d785e01007387 */ /* 0x000fe80000100a00 */
[----:B------:R1:W-:Y:S01]  /*4d0c0*/  LDGSTS.E [R0+0x58e00], [R14.64], !P5 ;  /* 0x58e000000e007fae */ /* 0x0003e2000e921844 */
[----:B------:R-:W-:-:S03]  /*4d0d0*/  ISETP.GE.AND P5, PT, R249, R248, PT ;  /* 0x000000f8f900720c */ /* 0x000fc60003fa6270 */
[----:B------:R1:W-:Y:S04]  /*4d0e0*/  STL.64 [R1+0xd70], R14 ;  /* 0x000d700e01007387 */ /* 0x0003e80000100a00 */
[----:B------:R-:W4:Y:S01]  /*4d0f0*/  LDL.LU.64 R248, [R1+0xd00] ;  /* 0x000d000001f87983 */ /* 0x000f220000300a00 */
[C---:B-1----:R-:W-:Y:S02]  /*4d100*/  IADD3 R15, R7.reuse, 0x100000, RZ ;  /* 0x00100000070f7810 */ /* 0x042fe40007ffe0ff */
[----:B------:R-:W-:Y:S01]  /*4d110*/  IADD3 R14, R7, 0x100000, RZ ;  /* 0x00100000070e7810 */ /* 0x000fe20007ffe0ff */
[----:B--2---:R-:W-:-:S05]  /*4d120*/  IMAD.WIDE R84, R2, 0x4, R84 ;  /* 0x0000000402547825 */ /* 0x004fca00078e0254 */
[----:B------:R-:W-:Y:S04]  /*4d130*/  STL.64 [R1+0xd68], R84 ;  /* 0x000d685401007387 */ /* 0x000fe80000100a00 */
[----:B------:R1:W-:Y:S01]  /*4d140*/  LDGSTS.E [R15+0x59c00], [R84.64], !P4 ;  /* 0x59c00000540f7fae */ /* 0x0003e2000e121844 */
[----:B------:R-:W-:-:S05]  /*4d150*/  IMAD.WIDE R22, R2, 0x4, R22 ;  /* 0x0000000402167825 */ /* 0x000fca00078e0216 */
[----:B------:R2:W-:Y:S04]  /*4d160*/  STL.64 [R1+0xd60], R22 ;  /* 0x000d601601007387 */ /* 0x0005e80000100a00 */
[----:B------:R2:W-:Y:S01]  /*4d170*/  LDGSTS.E [R14+0x59e00], [R22.64], !P4 ;  /* 0x59e00000160e7fae */ /* 0x0005e2000e121844 */
[----:B------:R-:W-:-:S04]  /*4d180*/  IMAD.WIDE R74, R2, 0x4, R74 ;  /* 0x00000004024a7825 */ /* 0x000fc800078e024a */
[----:B---3--:R-:W-:Y:S01]  /*4d190*/  IMAD.WIDE R64, R2, 0x4, R64 ;  /* 0x0000000402407825 */ /* 0x008fe200078e0240 */
[----:B------:R-:W-:Y:S04]  /*4d1a0*/  STL.64 [R1+0xd58], R74 ;  /* 0x000d584a01007387 */ /* 0x000fe80000100a00 */
[----:B--2---:R-:W2:Y:S04]  /*4d1b0*/  LDL.LU.64 R22, [R1+0xcf8] ;  /* 0x000cf80001167983 */ /* 0x004ea80000300a00 */
[----:B------:R-:W-:Y:S04]  /*4d1c0*/  STL.64 [R1+0xd50], R64 ;  /* 0x000d504001007387 */ /* 0x000fe80000100a00 */
[----:B-1----:R-:W3:Y:S01]  /*4d1d0*/  LDL.LU.64 R14, [R1+0xcc0] ;  /* 0x000cc000010e7983 */ /* 0x002ee20000300a00 */
[----:B------:R-:W-:-:S03]  /*4d1e0*/  IADD3 R38, R252, -0x17c, RZ ;  /* 0xfffffe84fc267810 */ /* 0x000fc60007ffe0ff */
[----:B------:R1:W-:Y:S01]  /*4d1f0*/  LDGSTS.E [R6+0x5ac00], [R74.64], !P2 ;  /* 0x5ac000004a067fae */ /* 0x0003e2000d121844 */
[----:B------:R-:W-:Y:S02]  /*4d200*/  ISETP.GE.U32.AND P0, PT, R38, 0x7ffffe05, PT ;  /* 0x7ffffe052600780c */ /* 0x000fe40003f06070 */
[----:B------:R-:W-:Y:S01]  /*4d210*/  IADD3 R38, R252, -0x181, RZ ;  /* 0xfffffe7ffc267810 */ /* 0x000fe20007ffe0ff */
[----:B------:R1:W-:Y:S03]  /*4d220*/  LDGSTS.E [R0+0x5ae00], [R64.64], !P2 ;  /* 0x5ae0000040007fae */ /* 0x0003e6000d121844 */
[----:B------:R-:W-:Y:S02]  /*4d230*/  ISETP.GE.U32.AND P4, PT, R38, 0x7ffffe00, PT ;  /* 0x7ffffe002600780c */ /* 0x000fe40003f86070 */
[----:B------:R-:W-:Y:S01]  /*4d240*/  IADD3 R38, R7, 0x100000, RZ ;  /* 0x0010000007267810 */ /* 0x000fe20007ffe0ff */
[----:B------:R-:W-:-:S04]  /*4d250*/  IMAD.WIDE R46, R2, 0x4, R46 ;  /* 0x00000004022e7825 */ /* 0x000fc800078e022e */
[C---:B----4-:R-:W-:Y:S01]  /*4d260*/  IMAD.WIDE R30, R2.reuse, 0x4, R30 ;  /* 0x00000004021e7825 */ /* 0x050fe200078e021e */
[----:B------:R-:W-:Y:S04]  /*4d270*/  STL.64 [R1+0xd48], R46 ;  /* 0x000d482e01007387 */ /* 0x000fe80000100a00 */
[----:B------:R4:W-:Y:S04]  /*4d280*/  LDGSTS.E [R38+0x5bc00], [R46.64], !P6 ;  /* 0x5bc000002e267fae */ /* 0x0009e8000f121844 */
[----:B------:R1:W-:Y:S01]  /*4d290*/  STL.64 [R1+0xd40], R30 ;  /* 0x000d401e01007387 */ /* 0x0003e20000100a00 */
[----:B------:R-:W-:-:S03]  /*4d2a0*/  IMAD.WIDE R84, R2, 0x4, R54 ;  /* 0x0000000402547825 */ /* 0x000fc600078e0236 */
[----:B------:R1:W-:Y:S02]  /*4d2b0*/  LDGSTS.E [R6+0x5be00], [R30.64], !P6 ;  /* 0x5be000001e067fae */ /* 0x0003e4000f121844 */
[----:B-1----:R-:W-:Y:S02]  /*4d2c0*/  IADD3 R0, R252, -0x185, RZ ;  /* 0xfffffe7bfc007810 */ /* 0x002fe40007ffe0ff */
[----:B------:R-:W3:Y:S04]  /*4d2d0*/  LDL.LU.64 R30, [R1+0xcb8] ;  /* 0x000cb800011e7983 */ /* 0x000ee80000300a00 */
[----:B------:R-:W-:Y:S04]  /*4d2e0*/  STL.64 [R1+0xd38], R84 ;  /* 0x000d385401007387 */ /* 0x000fe80000100a00 */
[----:B------:R-:W3:Y:S04]  /*4d2f0*/  LDL.LU.64 R64, [R1+0xcb0] ;  /* 0x000cb00001407983 */ /* 0x000ee80000300a00 */
[----:B------:R-:W3:Y:S01]  /*4d300*/  LDL.LU.64 R54, [R1+0xca8] ;  /* 0x000ca80001367983 */ /* 0x000ee20000300a00 */
[----:B----4-:R-:W-:-:S03]  /*4d310*/  IMAD.WIDE R46, R2, 0x4, R248 ;  /* 0x00000004022e7825 */ /* 0x010fc600078e02f8 */
[----:B------:R-:W4:Y:S01]  /*4d320*/  LDL.LU.64 R248, [R1+0xca0] ;  /* 0x000ca00001f87983 */ /* 0x000f220000300a00 */
[----:B------:R-:W-:Y:S02]  /*4d330*/  ISETP.GE.U32.AND P2, PT, R0, 0x7ffffdfc, PT ;  /* 0x7ffffdfc0000780c */ /* 0x000fe40003f46070 */
[----:B------:R-:W-:Y:S02]  /*4d340*/  IADD3 R0, R7, 0x100000, RZ ;  /* 0x0010000007007810 */ /* 0x000fe40007ffe0ff */
[----:B------:R-:W-:Y:S01]  /*4d350*/  IADD3 R75, R252, 0x7f, RZ ;  /* 0x0000007ffc4b7810 */ /* 0x000fe20007ffe0ff */
[----:B------:R1:W-:Y:S03]  /*4d360*/  STL.64 [R1+0xd30], R46 ;  /* 0x000d302e01007387 */ /* 0x0003e60000100a00 */
[----:B------:R-:W-:Y:S01]  /*4d370*/  ISETP.GT.AND P6, PT, R75, 0x17f, PT ;  /* 0x0000017f4b00780c */ /* 0x000fe20003fc4270 */
[----:B------:R1:W-:Y:S04]  /*4d380*/  LDGSTS.E [R0+0x5cc00], [R84.64], !P1 ;  /* 0x5cc0000054007fae */ /* 0x0003e8000c921844 */
[----:B------:R1:W-:Y:S04]  /*4d390*/  LDGSTS.E [R38+0x5ce00], [R46.64], !P1 ;  /* 0x5ce000002e267fae */ /* 0x0003e8000c921844 */
[----:B-1----:R-:W4:Y:S01]  /*4d3a0*/  LDL.LU.64 R46, [R1+0xc98] ;  /* 0x000c9800012e7983 */ /* 0x002f220000300a00 */
[----:B--2---:R-:W-:-:S05]  /*4d3b0*/  IMAD.WIDE R94, R2, 0x4, R22 ;  /* 0x00000004025e7825 */ /* 0x004fca00078e0216 */
[----:B------:R-:W-:Y:S01]  /*4d3c0*/  STL.64 [R1+0xd28], R94 ;  /* 0x000d285e01007387 */ /* 0x000fe20000100a00 */
[----:B---3--:R-:W-:-:S03]  /*4d3d0*/  IMAD.WIDE R74, R2, 0x4, R14 ;  /* 0x00000004024a7825 */ /* 0x008fc600078e020e */
[----:B------:R-:W2:Y:S04]  /*4d3e0*/  LDL.LU.64 R22, [R1+0xc90] ;  /* 0x000c900001167983 */ /* 0x000ea80000300a00 */
[----:B------:R1:W-:Y:S04]  /*4d3f0*/  STL.64 [R1+0xd20], R74 ;  /* 0x000d204a01007387 */ /* 0x0003e80000100a00 */
[----:B------:R-:W3:Y:S01]  /*4d400*/  LDL.LU.64 R14, [R1+0xc88] ;  /* 0x000c8800010e7983 */ /* 0x000ee20000300a00 */
[----:B------:R-:W-:Y:S02]  /*4d410*/  IADD3 R6, R252, -0x189, RZ ;  /* 0xfffffe77fc067810 */ /* 0x000fe40007ffe0ff */
[----:B------:R-:W-:-:S02]  /*4d420*/  SEL R0, RZ, 0x4, P5 ;  /* 0x00000004ff007807 */ /* 0x000fc40002800000 */
[----:B------:R-:W-:Y:S02]  /*4d430*/  ISETP.GE.U32.AND P1, PT, R6, 0x7ffffdf8, PT ;  /* 0x7ffffdf80600780c */ /* 0x000fe40003f26070 */
[----:B------:R-:W-:Y:S02]  /*4d440*/  IADD3 R6, R252, -0x18d, RZ ;  /* 0xfffffe73fc067810 */ /* 0x000fe40007ffe0ff */
[----:B------:R-:W-:Y:S02]  /*4d450*/  IADD3 R84, R7, 0x100000, RZ ;  /* 0x0010000007547810 */ /* 0x000fe40007ffe0ff */
[----:B------:R-:W-:Y:S02]  /*4d460*/  SEL R0, R0, RZ, P6 ;  /* 0x000000ff00007207 */ /* 0x000fe40003000000 */
[----:B------:R-:W-:Y:S01]  /*4d470*/  ISETP.GE.U32.AND P6, PT, R6, 0x7ffffdf4, PT ;  /* 0x7ffffdf40600780c */ /* 0x000fe20003fc6070 */
[----:B------:R1:W-:Y:S01]  /*4d480*/  LDGSTS.E [R84+0x5dc00], [R94.64], !P3 ;  /* 0x5dc000005e547fae */ /* 0x0003e2000d921844 */
[----:B------:R-:W-:-:S03]  /*4d490*/  IADD3 R6, R252, -0x180, RZ ;  /* 0xfffffe80fc067810 */ /* 0x000fc60007ffe0ff */
[----:B------:R1:W-:Y:S01]  /*4d4a0*/  LDGSTS.E [R38+0x5de00], [R74.64], !P3 ;  /* 0x5de000004a267fae */ /* 0x0003e2000d921844 */
[----:B------:R-:W-:Y:S02]  /*4d4b0*/  ISETP.GE.U32.AND P3, PT, R6, 0x7ffffe01, PT ;  /* 0x7ffffe010600780c */ /* 0x000fe40003f66070 */
[C---:B------:R-:W-:Y:S02]  /*4d4c0*/  IADD3 R6, R7.reuse, 0x100000, RZ ;  /* 0x0010000007067810 */ /* 0x040fe40007ffe0ff */
[----:B------:R-:W-:Y:S02]  /*4d4d0*/  ISETP.NE.U32.AND P5, PT, R0, RZ, PT ;  /* 0x000000ff0000720c */ /* 0x000fe40003fa5070 */
[C---:B------:R-:W-:Y:S02]  /*4d4e0*/  IADD3 R85, R7.reuse, 0x100000, RZ ;  /* 0x0010000007557810 */ /* 0x040fe40007ffe0ff */
[----:B------:R-:W-:Y:S01]  /*4d4f0*/  IADD3 R0, R7, 0x100000, RZ ;  /* 0x0010000007007810 */ /* 0x000fe20007ffe0ff */
[----:B------:R-:W-:-:S04]  /*4d500*/  IMAD.WIDE R30, R2, 0x4, R30 ;  /* 0x00000004021e7825 */ /* 0x000fc800078e021e */
[C---:B------:R-:W-:Y:S01]  /*4d510*/  IMAD.WIDE R104, R2.reuse, 0x4, R64 ;  /* 0x0000000402687825 */ /* 0x040fe200078e0240 */
[----:B------:R4:W-:Y:S03]  /*4d520*/  STL.64 [R1+0xd18], R30 ;  /* 0x000d181e01007387 */ /* 0x0009e60000100a00 */
[C---:B-1----:R-:W-:Y:S01]  /*4d530*/  IMAD.WIDE R74, R2.reuse, 0x4, R54 ;  /* 0x00000004024a7825 */ /* 0x042fe200078e0236 */
[----:B------:R-:W-:Y:S04]  /*4d540*/  STL.64 [R1+0xd10], R104 ;  /* 0x000d106801007387 */ /* 0x000fe80000100a00 */
[----:B------:R-:W3:Y:S01]  /*4d550*/  LDL.LU.64 R94, [R1+0xc58] ;  /* 0x000c5800015e7983 */ /* 0x000ee20000300a00 */
[----:B----4-:R-:W-:-:S03]  /*4d560*/  IMAD.WIDE R64, R2, 0x4, R248 ;  /* 0x0000000402407825 */ /* 0x010fc600078e02f8 */
[----:B------:R-:W-:Y:S04]  /*4d570*/  STL.64 [R1+0xd08], R74 ;  /* 0x000d084a01007387 */ /* 0x000fe80000100a00 */
[----:B------:R-:W3:Y:S04]  /*4d580*/  LDL.LU.64 R54, [R1+0xc50] ;  /* 0x000c500001367983 */ /* 0x000ee80000300a00 */
[----:B------:R1:W-:Y:S04]  /*4d590*/  LDGSTS.E [R6+0x5ec00], [R30.64], !P0 ;  /* 0x5ec000001e067fae */ /* 0x0003e8000c121844 */
[----:B------:R1:W-:Y:S01]  /*4d5a0*/  STL.64 [R1+0xd00], R64 ;  /* 0x000d004001007387 */ /* 0x0003e20000100a00 */
[----:B------:R-:W-:-:S03]  /*4d5b0*/  IADD3 R84, R252, -0x191, RZ ;  /* 0xfffffe6ffc547810 */ /* 0x000fc60007ffe0ff */
[----:B------:R2:W-:Y:S04]  /*4d5c0*/  LDGSTS.E [R85+0x5ee00], [R104.64], !P0 ;  /* 0x5ee0000068557fae */ /* 0x0005e8000c121844 */
[----:B-1----:R-:W3:Y:S04]  /*4d5d0*/  LDL.LU.64 R30, [R1+0xc18] ;  /* 0x000c1800011e7983 */ /* 0x002ee80000300a00 */
[----:B------:R-:W3:Y:S04]  /*4d5e0*/  LDL.LU.64 R6, [R1+0xc10] ;  /* 0x000c100001067983 */ /* 0x000ee80000300a00 */
[----:B------:R-:W3:Y:S01]  /*4d5f0*/  LDL.LU.64 R248, [R1+0xbe0] ;  /* 0x000be00001f87983 */ /* 0x000ee20000300a00 */
[----:B------:R-:W-:-:S03]  /*4d600*/  IMAD.WIDE R46, R3, 0x4, R46 ;  /* 0x00000004032e7825 */ /* 0x000fc600078e022e */
[----:B------:R1:W-:Y:S01]  /*4d610*/  LDGSTS.E [R38+0x5fc00], [R74.64], !P3 ;  /* 0x5fc000004a267fae */ /* 0x0003e2000d921844 */
[----:B------:R-:W-:-:S03]  /*4d620*/  IADD3 R2, R39, 0x100000, RZ ;  /* 0x0010000027027810 */ /* 0x000fc60007ffe0ff */
[----:B------:R1:W-:Y:S01]  /*4d630*/  LDGSTS.E [R0+0x5fe00], [R64.64], !P3 ;  /* 0x5fe0000040007fae */ /* 0x0003e2000d921844 */
[----:B------:R-:W-:-:S03]  /*4d640*/  ISETP.GE.U32.AND P0, PT, R84, 0x7ffffdf0, PT ;  /* 0x7ffffdf05400780c */ /* 0x000fc60003f06070 */
[----:B------:R2:W-:Y:S01]  /*4d650*/  STL.64 [R1+0xcf8], R46 ;  /* 0x000cf82e01007387 */ /* 0x0005e20000100a00 */
[----:B-1----:R-:W-:-:S03]  /*4d660*/  IADD3 R38, R39, 0x100000, RZ ;  /* 0x0010000027267810 */ /* 0x002fc60007ffe0ff */
[----:B------:R-:W0:Y:S01]  /*4d670*/  LDGDEPBAR ;  /* 0x00000000000079af */ /* 0x000e220000000000 */
[----:B------:R-:W-:-:S03]  /*4d680*/  IADD3 R64, R252, -0x195, RZ ;  /* 0xfffffe6bfc407810 */ /* 0x000fc60007ffe0ff */
[----:B------:R1:W-:Y:S01]  /*4d690*/  LDGSTS.E [R38+-0x80000], [R46.64], P5 ;  /* 0x800000002e267fae */ /* 0x0003e2000a921844 */
[----:B------:R-:W-:Y:S02]  /*4d6a0*/  IADD3 R0, R39, 0x100000, RZ ;  /* 0x0010000027007810 */ /* 0x000fe40007ffe0ff */
[----:B------:R-:W-:Y:S01]  /*4d6b0*/  ISETP.GE.U32.AND P3, PT, R64, 0x7ffffdec, PT ;  /* 0x7ffffdec4000780c */ /* 0x000fe20003f66070 */
[----:B--2---:R-:W-:-:S04]  /*4d6c0*/  IMAD.WIDE R22, R3, 0x4, R22 ;  /* 0x0000000403167825 */ /* 0x004fc800078e0216 */
[----:B---3--:R-:W-:Y:S01]  /*4d6d0*/  IMAD.WIDE R14, R3, 0x4, R14 ;  /* 0x00000004030e7825 */ /* 0x008fe200078e020e */
[----:B------:R2:W-:Y:S04]  /*4d6e0*/  STL.64 [R1+0xcc0], R22 ;  /* 0x000cc01601007387 */ /* 0x0005e80000100a00 */
[----:B------:R3:W-:Y:S04]  /*4d6f0*/  STL.64 [R1+0xcb8], R14 ;  /* 0x000cb80e01007387 */ /* 0x0007e80000100a00 */
[----:B------:R-:W4:Y:S04]  /*4d700*/  LDL.LU.64 R84, [R1+0xbd8] ;  /* 0x000bd80001547983 */ /* 0x000f280000300a00 */
[----:B------:R-:W4:Y:S04]  /*4d710*/  LDL.LU.64 R64, [R1+0x2d0] ;  /* 0x0002d00001407983 */ /* 0x000f280000300a00 */
[----:B------:R2:W-:Y:S04]  /*4d720*/  LDGSTS.E [R2+-0x7f000], [R22.64], P5 ;  /* 0x8100000016027fae */ /* 0x0005e8000a921844 */
[----:B-1----:R-:W4:Y:S04]  /*4d730*/  LDL.LU.64 R46, [R1+0x2c8] ;  /* 0x0002c800012e7983 */ /* 0x002f280000300a00 */
[----:B------:R3:W-:Y:S04]  /*4d740*/  LDGSTS.E [R0+-0x7e000], [R14.64], P5 ;  /* 0x820000000e007fae */ /* 0x0007e8000a921844 */
[----:B--2---:R-:W2:Y:S04]  /*4d750*/  LDL.LU.64 R22, [R1+0x2a0] ;  /* 0x0002a00001167983 */ /* 0x004ea80000300a00 */
[----:B---3--:R-:W3:Y:S01]  /*4d760*/  LDL.LU.64 R14, [R1+0x298] ;  /* 0x00029800010e7983 */ /* 0x008ee20000300a00 */
[----:B------:R-:W-:-:S02]  /*4d770*/  IADD3 R75, R39, 0x100000, RZ ;  /* 0x00100000274b7810 */ /* 0x000fc40007ffe0ff */
[----:B------:R-:W-:Y:S01]  /*4d780*/  IADD3 R74, R39, 0x100000, RZ ;  /* 0x00100000274a7810 */ /* 0x000fe20007ffe0ff */
[----:B------:R-:W-:-:S04]  /*4d790*/  IMAD.WIDE R104, R3, 0x4, R94 ;  /* 0x0000000403687825 */ /* 0x000fc800078e025e */
[C---:B------:R-:W-:Y:S01]  /*4d7a0*/  IMAD.WIDE R94, R3.reuse, 0x4, R54 ;  /* 0x00000004035e7825 */ /* 0x040fe200078e0236 */
[----:B------:R-:W-:Y:S04]  /*4d7b0*/  STL.64 [R1+0xcb0], R104 ;  /* 0x000cb06801007387 */ /* 0x000fe80000100a00 */
[----:B------:R1:W-:Y:S04]  /*4d7c0*/  STL.64 [R1+0xca8], R94 ;  /* 0x000ca85e01007387 */ /* 0x0003e80000100a00 */
[----:B------:R1:W-:Y:S04]  /*4d7d0*/  LDGSTS.E [R75+-0x7d000], [R104.64], P5 ;  /* 0x83000000684b7fae */ /* 0x0003e8000a921844 */
[----:B------:R1:W-:Y:S01]  /*4d7e0*/  LDGSTS.E [R74+-0x7c000], [R94.64], P5 ;  /* 0x840000005e4a7fae */ /* 0x0003e2000a921844 */
[----:B------:R-:W-:-:S04]  /*4d7f0*/  IMAD.WIDE R54, R3, 0x4, R30 ;  /* 0x0000000403367825 */ /* 0x000fc800078e021e */
[C---:B------:R-:W-:Y:S01]  /*4d800*/  IMAD.WIDE R6, R3.reuse, 0x4, R6 ;  /* 0x0000000403067825 */ /* 0x040fe200078e0206 */
[----:B------:R1:W-:Y:S03]  /*4d810*/  STL.64 [R1+0xca0], R54 ;  /* 0x000ca03601007387 */ /* 0x0003e60000100a00 */
[----:B------:R-:W-:Y:S01]  /*4d820*/  IMAD.WIDE R30, R3, 0x4, R248 ;  /* 0x00000004031e7825 */ /* 0x000fe200078e02f8 */
[----:B------:R1:W-:Y:S04]  /*4d830*/  STL.64 [R1+0xc98], R6 ;  /* 0x000c980601007387 */ /* 0x0003e80000100a00 */
[----:B------:R1:W-:Y:S04]  /*4d840*/  STL.64 [R1+0xc90], R30 ;  /* 0x000c901e01007387 */ /* 0x0003e80000100a00 */
[----:B-1----:R-:W3:Y:S04]  /*4d850*/  LDL.LU.64 R94, [R1+0x270] ;  /* 0x00027000015e7983 */ /* 0x002ee80000300a00 */
[----:B------:R1:W-:Y:S04]  /*4d860*/  LDGSTS.E [R38+-0x7b000], [R54.64], P5 ;  /* 0x8500000036267fae */ /* 0x0003e8000a921844 */
[----:B------:R-:W3:Y:S04]  /*4d870*/  LDL.LU.64 R74, [R1+0x268] ;  /* 0x00026800014a7983 */ /* 0x000ee80000300a00 */
[----:B------:R1:W-:Y:S04]  /*4d880*/  LDGSTS.E [R2+-0x7a000], [R6.64], P5 ;  /* 0x8600000006027fae */ /* 0x0003e8000a921844 */
[----:B-1----:R-:W3:Y:S04]  /*4d890*/  LDL.LU.64 R54, [R1+0x260] ;  /* 0x0002600001367983 */ /* 0x002ee80000300a00 */
[----:B------:R1:W-:Y:S04]  /*4d8a0*/  LDGSTS.E [R0+-0x79000], [R30.64], P5 ;  /* 0x870000001e007fae */ /* 0x0003e8000a921844 */
[----:B------:R-:W3:Y:S04]  /*4d8b0*/  LDL.LU.64 R6, [R1+0x258] ;  /* 0x0002580001067983 */ /* 0x000ee80000300a00 */
[----:B------:R-:W3:Y:S01]  /*4d8c0*/  LDL.LU.64 R248, [R1+0x248] ;  /* 0x0002480001f87983 */ /* 0x000ee20000300a00 */
[----:B-1----:R-:W-:-:S02]  /*4d8d0*/  IADD3 R31, R39, 0x100000, RZ ;  /* 0x00100000271f7810 */ /* 0x002fc40007ffe0ff */
[----:B------:R-:W-:Y:S01]  /*4d8e0*/  IADD3 R30, R39, 0x100000, RZ ;  /* 0x00100000271e7810 */ /* 0x000fe20007ffe0ff */
[----:B----4-:R-:W-:-:S04]  /*4d8f0*/  IMAD.WIDE R84, R3, 0x4, R84 ;  /* 0x0000000403547825 */ /* 0x010fc800078e0254 */
[C---:B------:R-:W-:Y:S01]  /*4d900*/  IMAD.WIDE R64, R3.reuse, 0x4, R64 ;  /* 0x0000000403407825 */ /* 0x040fe200078e0240 */
[----:B------:R1:W-:Y:S03]  /*4d910*/  STL.64 [R1+0xc88], R84 ;  /* 0x000c885401007387 */ /* 0x0003e60000100a00 */
[C---:B------:R-:W-:Y:S01]  /*4d920*/  IMAD.WIDE R46, R3.reuse, 0x4, R46 ;  /* 0x00000004032e7825 */ /* 0x040fe200078e022e */
[----:B------:R-:W-:Y:S03]  /*4d930*/  STL.64 [R1+0xc58], R64 ;  /* 0x000c584001007387 */ /* 0x000fe60000100a00 */
[C---:B--2---:R-:W-:Y:S01]  /*4d940*/  IMAD.WIDE R22, R3.reuse, 0x4, R22 ;  /* 0x0000000403167825 */ /* 0x044fe200078e0216 */
[----:B------:R2:W-:Y:S04]  /*4d950*/  STL.64 [R1+0xc50], R46 ;  /* 0x000c502e01007387 */ /* 0x0005e80000100a00 */
[----:B------:R1:W-:Y:S01]  /*4d960*/  LDGSTS.E [R38+-0x78000], [R84.64], P5 ;  /* 0x8800000054267fae */ /* 0x0003e2000a921844 */
[----:B---3--:R-:W-:-:S03]  /*4d970*/  IMAD.WIDE R14, R3, 0x4, R14 ;  /* 0x00000004030e7825 */ /* 0x008fc600078e020e */
[----:B------:R2:W-:Y:S04]  /*4d980*/  STL.64 [R1+0xc20], R22 ;  /* 0x000c201601007387 */ /* 0x0005e80000100a00 */
[----:B------:R4:W-:Y:S04]  /*4d990*/  LDGSTS.E [R31+-0x77000], [R64.64], P5 ;  /* 0x89000000401f7fae */ /* 0x0009e8000a921844 */
[----:B------:R2:W-:Y:S04]  /*4d9a0*/  STL.64 [R1+0xc18], R14 ;  /* 0x000c180e01007387 */ /* 0x0005e80000100a00 */
[----:B------:R2:W-:Y:S04]  /*4d9b0*/  LDGSTS.E [R30+-0x76000], [R46.64], P5 ;  /* 0x8a0000002e1e7fae */ /* 0x0005e8000a921844 */
[----:B-1----:R-:W3:Y:S04]  /*4d9c0*/  LDL.LU.64 R84, [R1+0x238] ;  /* 0x0002380001547983 */ /* 0x002ee80000300a00 */
[----:B------:R1:W-:Y:S04]  /*4d9d0*/  LDGSTS.E [R2+-0x75000], [R22.64], P5 ;  /* 0x8b00000016027fae */ /* 0x0003e8000a921844 */
[----:B--2---:R-:W2:Y:S04]  /*4d9e0*/  LDL.LU.64 R46, [R1+0x200] ;  /* 0x00020000012e7983 */ /* 0x004ea80000300a00 */
[----:B----4-:R-:W4:Y:S04]  /*4d9f0*/  LDL.LU.64 R64, [R1+0x1e8] ;  /* 0x0001e80001407983 */ /* 0x010f280000300a00 */
[----:B------:R-:W4:Y:S04]  /*4da00*/  LDL.LU.64 R30, [R1+0x1d8] ;  /* 0x0001d800011e7983 */ /* 0x000f280000300a00 */
[----:B-1----:R-:W4:Y:S04]  /*4da10*/  LDL.LU.64 R22, [R1+0x1a8] ;  /* 0x0001a80001167983 */ /* 0x002f280000300a00 */
[----:B------:R1:W-:Y:S02]  /*4da20*/  LDGSTS.E [R0+-0x74000], [R14.64], P5 ;  /* 0x8c0000000e007fae */ /* 0x0003e4000a921844 */
[----:B-1----:R-:W-:-:S02]  /*4da30*/  IADD3 R15, R39, 0x100000, RZ ;  /* 0x00100000270f7810 */ /* 0x002fc40007ffe0ff */
[----:B------:R-:W-:Y:S01]  /*4da40*/  IADD3 R14, R39, 0x100000, RZ ;  /* 0x00100000270e7810 */ /* 0x000fe20007ffe0ff */
[----:B------:R-:W-:-:S04]  /*4da50*/  IMAD.WIDE R104, R3, 0x4, R94 ;  /* 0x0000000403687825 */ /* 0x000fc800078e025e */
[C---:B------:R-:W-:Y:S01]  /*4da60*/  IMAD.WIDE R94, R3.reuse, 0x4, R74 ;  /* 0x00000004035e7825 */ /* 0x040fe200078e024a */
[----:B------:R-:W-:Y:S03]  /*4da70*/  STL.64 [R1+0xc10], R104 ;  /* 0x000c106801007387 */ /* 0x000fe60000100a00 */
[C---:B------:R-:W-:Y:S01]  /*4da80*/  IMAD.WIDE R54, R3.reuse, 0x4, R54 ;  /* 0x0000000403367825 */ /* 0x040fe200078e0236 */
[----:B------:R-:W-:Y:S04]  /*4da90*/  STL.64 [R1+0xbe0], R94 ;  /* 0x000be05e01007387 */ /* 0x000fe80000100a00 */
[----:B------:R1:W-:Y:S01]  /*4daa0*/  LDGSTS.E [R38+-0x73000], [R104.64], P5 ;  /* 0x8d00000068267fae */ /* 0x0003e2000a921844 */
[----:B------:R-:W-:-:S03]  /*4dab0*/  IMAD.WIDE R6, R3, 0x4, R6 ;  /* 0x0000000403067825 */ /* 0x000fc600078e0206 */
[----:B------:R1:W-:Y:S01]  /*4dac0*/  STL.64 [R1+0xbd8], R54 ;  /* 0x000bd83601007387 */ /* 0x0003e20000100a00 */
[----:B------:R-:W-:-:S03]  /*4dad0*/  IMAD.WIDE R74, R3, 0x4, R248 ;  /* 0x00000004034a7825 */ /* 0x000fc600078e02f8 */
[----:B------:R1:W-:Y:S04]  /*4dae0*/  LDGSTS.E [R15+-0x72000], [R94.64], P5 ;  /* 0x8e0000005e0f7fae */ /* 0x0003e8000a921844 */
[----:B------:R1:W-:Y:S04]  /*4daf0*/  STL.64 [R1+0xbb0], R6 ;  /* 0x000bb00601007387 */ /* 0x0003e80000100a00 */
[----:B------:R1:W-:Y:S04]  /*4db00*/  LDGSTS.E [R14+-0x71000], [R54.64], P5 ;  /* 0x8f000000360e7fae */ /* 0x0003e8000a921844 */
[----:B------:R2:W-:Y:S04]  /*4db10*/  STL.64 [R1+0xba8], R74 ;  /* 0x000ba84a01007387 */ /* 0x0005e80000100a00 */
[----:B------:R1:W-:Y:S04]  /*4db20*/  LDGSTS.E [R2+-0x70000], [R6.64], P5 ;  /* 0x9000000006027fae */ /* 0x0003e8000a921844 */
[----:B-1----:R-:W4:Y:S04]  /*4db30*/  LDL.LU.64 R54, [R1+0x198] ;  /* 0x0001980001367983 */ /* 0x002f280000300a00 */
[----:B------:R-:W4:Y:S04]  /*4db40*/  LDL.LU.64 R14, [R1+0x188] ;  /* 0x00018800010e7983 */ /* 0x000f280000300a00 */
[----:B------:R-:W4:Y:S04]  /*4db50*/  LDL.LU.64 R6, [R1+0x160] ;  /* 0x0001600001067983 */ /* 0x000f280000300a00 */
[----:B------:R-:W4:Y:S04]  /*4db60*/  LDL.LU.64 R248, [R1+0x130] ;  /* 0x0001300001f87983 */ /* 0x000f280000300a00 */
[----:B------:R1:W-:Y:S01]  /*4db70*/  LDGSTS.E [R0+-0x6f000], [R74.64], P5 ;  /* 0x910000004a007fae */ /* 0x0003e2000a921844 */
[----:B---3--:R-:W-:-:S04]  /*4db80*/  IMAD.WIDE R94, R3, 0x4, R84 ;  /* 0x00000004035e7825 */ /* 0x008fc800078e0254 */
[----:B--2---:R-:W-:Y:S02]  /*4db90*/  IMAD.WIDE R84, R3, 0x4, R46 ;  /* 0x0000000403547825 */ /* 0x004fe400078e022e */
[----:B------:R-:W2:Y:S01]  /*4dba0*/  LDL.LU.64 R46, [R1+0x108] ;  /* 0x00010800012e7983 */ /* 0x000ea20000300a00 */
[----:B-1----:R-:W-:Y:S01]  /*4dbb0*/  IADD3 R75, R39, 0x100000, RZ ;  /* 0x00100000274b7810 */ /* 0x002fe20007ffe0ff */
[----:B----4-:R-:W-:Y:S01]  /*4dbc0*/  IMAD.WIDE R64, R3, 0x4, R64 ;  /* 0x0000000403407825 */ /* 0x010fe200078e0240 */
[----:B------:R-:W-:Y:S01]  /*4dbd0*/  IADD3 R74, R39, 0x100000, RZ ;  /* 0x00100000274a7810 */ /* 0x000fe20007ffe0ff */
[----:B------:R-:W-:Y:S02]  /*4dbe0*/  STL.64 [R1+0xba0], R94 ;  /* 0x000ba05e01007387 */ /* 0x000fe40000100a00 */
[C---:B------:R-:W-:Y:S02]  /*4dbf0*/  IMAD.WIDE R30, R3.reuse, 0x4, R30 ;  /* 0x00000004031e7825 */ /* 0x040fe400078e021e */
[----:B------:R1:W-:Y:S02]  /*4dc00*/  STL.64 [R1+0xb98], R84 ;  /* 0x000b985401007387 */ /* 0x0003e40000100a00 */
[----:B------:R-:W-:-:S02]  /*4dc10*/  IMAD.WIDE R22, R3, 0x4, R22 ;  /* 0x0000000403167825 */ /* 0x000fc400078e0216 */
[----:B------:R3:W-:Y:S04]  /*4dc20*/  STL.64 [R1+0xb90], R64 ;  /* 0x000b904001007387 */ /* 0x0007e80000100a00 */
[----:B------:R4:W-:Y:S04]  /*4dc30*/  LDGSTS.E [R75+-0x6e000], [R94.64], P5 ;  /* 0x920000005e4b7fae */ /* 0x0009e8000a921844 */
[----:B------:R1:W-:Y:S04]  /*4dc40*/  STL.64 [R1+0xb88], R30 ;  /* 0x000b881e01007387 */ /* 0x0003e80000100a00 */
[----:B------:R1:W-:Y:S04]  /*4dc50*/  LDGSTS.E [R74+-0x6d000], [R84.64], P5 ;  /* 0x93000000544a7fae */ /* 0x0003e8000a921844 */
[----:B------:R3:W-:Y:S04]  /*4dc60*/  STL.64 [R1+0xb80], R22 ;  /* 0x000b801601007387 */ /* 0x0007e80000100a00 */
[----:B------:R3:W-:Y:S04]  /*4dc70*/  LDGSTS.E [R38+-0x6c000], [R64.64], P5 ;  /* 0x9400000040267fae */ /* 0x0007e8000a921844 */
[----:B-1----:R-:W2:Y:S04]  /*4dc80*/  LDL.LU.64 R84, [R1+0xf0] ;  /* 0x0000f00001547983 */ /* 0x002ea80000300a00 */
[----:B----4-:R-:W4:Y:S04]  /*4dc90*/  LDL.LU.64 R74, [R1+0xd8] ;  /* 0x0000d800014a7983 */ /* 0x010f280000300a00 */
[----:B------:R1:W-:Y:S04]  /*4dca0*/  LDGSTS.E [R2+-0x6b000], [R30.64], P5 ;  /* 0x950000001e027fae */ /* 0x0003e8000a921844 */
[----:B---3--:R-:W3:Y:S04]  /*4dcb0*/  LDL.LU.64 R64, [R1+0xc0] ;  /* 0x0000c00001407983 */ /* 0x008ee80000300a00 */
[----:B------:R1:W-:Y:S04]  /*4dcc0*/  LDGSTS.E [R0+-0x6a000], [R22.64], P5 ;  /* 0x9600000016007fae */ /* 0x0003e8000a921844 */
[----:B-1----:R-:W3:Y:S04]  /*4dcd0*/  LDL.LU.64 R30, [R1+0xa8] ;  /* 0x0000a800011e7983 */ /* 0x002ee80000300a00 */
[----:B------:R-:W3:Y:S01]  /*4dce0*/  LDL.LU.64 R22, [R1+0x90] ;  /* 0x0000900001167983 */ /* 0x000ee20000300a00 */
[----:B------:R-:W-:-:S04]  /*4dcf0*/  IMAD.WIDE R134, R3, 0x4, R54 ;  /* 0x0000000403867825 */ /* 0x000fc800078e0236 */
[C---:B------:R-:W-:Y:S01]  /*4dd00*/  IMAD.WIDE R124, R3.reuse, 0x4, R14 ;  /* 0x00000004037c7825 */ /* 0x040fe200078e020e */
[----:B------:R1:W-:Y:S03]  /*4dd10*/  STL.64 [R1+0xb78], R134 ;  /* 0x000b788601007387 */ /* 0x0003e60000100a00 */
[C---:B------:R-:W-:Y:S01]  /*4dd20*/  IMAD.WIDE R114, R3.reuse, 0x4, R6 ;  /* 0x0000000403727825 */ /* 0x040fe200078e0206 */
[----:B------:R-:W3:Y:S03]  /*4dd30*/  LDL.LU.64 R14, [R1+0x78] ;  /* 0x00007800010e7983 */ /* 0x000ee60000300a00 */
[C---:B------:R-:W-:Y:S01]  /*4dd40*/  IMAD.WIDE R104, R3.reuse, 0x4, R248 ;  /* 0x0000000403687825 */ /* 0x040fe200078e02f8 */
[----:B------:R1:W-:Y:S04]  /*4dd50*/  STL.64 [R1+0xb70], R124 ;  /* 0x000b707c01007387 */ /* 0x0003e80000100a00 */
[----:B------:R-:W3:Y:S04]  /*4dd60*/  LDL.LU.64 R6, [R1+0x60] ;  /* 0x0000600001067983 */ /* 0x000ee80000300a00 */
[----:B------:R1:W-:Y:S04]  /*4dd70*/  STL.64 [R1+0xb68], R114 ;  /* 0x000b687201007387 */ /* 0x0003e80000100a00 */
[----:B------:R-:W3:Y:S04]  /*4dd80*/  LDL.LU.64 R248, [R1+0x48] ;  /* 0x0000480001f87983 */ /* 0x000ee80000300a00 */
[----:B------:R1:W-:Y:S04]  /*4dd90*/  STL.64 [R1+0xb60], R104 ;  /* 0x000b606801007387 */ /* 0x0003e80000100a00 */
[----:B------:R-:W3:Y:S01]  /*4dda0*/  LDL.LU.64 R54, [R1+0x30] ;  /* 0x0000300001367983 */ /* 0x000ee20000300a00 */
[----:B--2---:R-:W-:-:S03]  /*4ddb0*/  IMAD.WIDE R94, R3, 0x4, R46 ;  /* 0x00000004035e7825 */ /* 0x004fc600078e022e */
[----:B------:R-:W2:Y:S01]  /*4ddc0*/  LDL.LU.64 R46, [R1+0x10] ;  /* 0x00001000012e7983 */ /* 0x000ea20000300a00 */
[----:B------:R-:W-:-:S05]  /*4ddd0*/  IADD3 R3, R39, 0x100000, RZ ;  /* 0x0010000027037810 */ /* 0x000fca0007ffe0ff */
[----:B------:R1:W-:Y:S01]  /*4dde0*/  LDGSTS.E [R3+-0x69000], [R134.64], P5 ;  /* 0x9700000086037fae */ /* 0x0003e2000a921844 */
[----:B------:R-:W-:-:S05]  /*4ddf0*/  IADD3 R252, R39, 0x100000, RZ ;  /* 0x0010000027fc7810 */ /* 0x000fca0007ffe0ff */
[----:B------:R1:W-:Y:S04]  /*4de00*/  LDGSTS.E [R252+-0x68000], [R124.64], P5 ;  /* 0x980000007cfc7fae */ /* 0x0003e8000a921844 */
[----:B------:R4:W-:Y:S01]  /*4de10*/  LDGSTS.E [R38+-0x67000], [R114.64], P5 ;  /* 0x9900000072267fae */ /* 0x0009e2000a921844 */
[----:B-1----:R-:W-:-:S03]  /*4de20*/  IMAD.MOV.U32 R3, RZ, RZ, c[0x0][0x18c] ;  /* 0x00006300ff037624 */ /* 0x002fc600078e00ff */
[----:B------:R-:W2:Y:S02]  /*4de30*/  LDL.LU.64 R134, [R1+0x3e38] ;  /* 0x003e380001867983 */ /* 0x000ea40000300a00 */
[----:B------:R-:W-:Y:S02]  /*4de40*/  SHF.L.U32 R3, R3, 0x7, RZ ;  /* 0x0000000703037819 */ /* 0x000fe400000006ff */
[----:B------:R1:W-:Y:S04]  /*4de50*/  LDGSTS.E [R2+-0x66000], [R104.64], P5 ;  /* 0x9a00000068027fae */ /* 0x0003e8000a921844 */
[----:B------:R-:W2:Y:S04]  /*4de60*/  LDL.LU.64 R124, [R1+0x3e30] ;  /* 0x003e3000017c7983 */ /* 0x000ea80000300a00 */
[----:B------:R1:W-:Y:S01]  /*4de70*/  LDGSTS.E [R0+-0x65000], [R94.64], P5 ;  /* 0x9b0000005e007fae */ /* 0x0003e2000a921844 */
[----:B------:R-:W-:-:S04]  /*4de80*/  IMAD.WIDE R84, R3, 0x4, R84 ;  /* 0x0000000403547825 */ /* 0x000fc800078e0254 */
[C---:B----4-:R-:W-:Y:S01]  /*4de90*/  IMAD.WIDE R74, R3.reuse, 0x4, R74 ;  /* 0x00000004034a7825 */ /* 0x050fe200078e024a */
[----:B------:R4:W-:Y:S04]  /*4dea0*/  STL.64 [R1+0xb58], R94 ;  /* 0x000b585e01007387 */ /* 0x0009e80000100a00 */
[----:B------:R-:W2:Y:S01]  /*4deb0*/  LDL.LU.64 R114, [R1+0x3e28] ;  /* 0x003e280001727983 */ /* 0x000ea20000300a00 */
[----:B---3--:R-:W-:-:S03]  /*4dec0*/  IMAD.WIDE R64, R3, 0x4, R64 ;  /* 0x0000000403407825 */ /* 0x008fc600078e0240 */
[----:B-1----:R-:W3:Y:S04]  /*4ded0*/  LDL.LU.64 R104, [R1+0x3e20] ;  /* 0x003e200001687983 */ /* 0x002ee80000300a00 */
[----:B----4-:R-:W4:Y:S01]  /*4dee0*/  LDL.LU.64 R94, [R1+0x3e18] ;  /* 0x003e1800015e7983 */ /* 0x010f220000300a00 */
[----:B------:R-:W-:-:S04]  /*4def0*/  IMAD.WIDE R30, R3, 0x4, R30 ;  /* 0x00000004031e7825 */ /* 0x000fc800078e021e */
[----:B------:R-:W-:Y:S01]  /*4df00*/  IMAD.WIDE R22, R3, 0x4, R22 ;  /* 0x0000000403167825 */ /* 0x000fe200078e0216 */
[----:B------:R-:W-:Y:S01]  /*4df10*/  IADD3 R3, R39, 0x100000, RZ ;  /* 0x0010000027037810 */ /* 0x000fe20007ffe0ff */
[----:B------:R1:W-:Y:S04]  /*4df20*/  STL.64 [R1+0xb50], R84 ;  /* 0x000b505401007387 */ /* 0x0003e80000100a00 */
[----:B------:R1:W-:Y:S04]  /*4df30*/  LDGSTS.E [R3+-0x64000], [R84.64], P5 ;  /* 0x9c00000054037fae */ /* 0x0003e8000a921844 */
[----:B------:R1:W-:Y:S04]  /*4df40*/  STL.64 [R1+0xb48], R74 ;  /* 0x000b484a01007387 */ /* 0x0003e80000100a00 */
[----:B------:R1:W-:Y:S02]  /*4df50*/  LDGSTS.E [R252+-0x63000], [R74.64], P5 ;  /* 0x9d0000004afc7fae */ /* 0x0003e4000a921844 */
[----:B-1----:R-:W-:-:S02]  /*4df60*/  IMAD.MOV.U32 R3, RZ, RZ, c[0x0][0x18c] ;  /* 0x00006300ff037624 */ /* 0x002fc400078e00ff */
[----:B------:R-:W3:Y:S02]  /*4df70*/  LDL.LU.64 R84, [R1+0x3e10] ;  /* 0x003e100001547983 */ /* 0x000ee40000300a00 */
[----:B------:R-:W-:Y:S02]  /*4df80*/  IMAD.SHL.U32 R3, R3, 0x80, RZ ;  /* 0x0000008003037824 */ /* 0x000fe400078e00ff */
[----:B------:R1:W-:Y:S04]  /*4df90*/  STL.64 [R1+0xb40], R64 ;  /* 0x000b404001007387 */ /* 0x0003e80000100a00 */
[----:B------:R-:W3:Y:S01]  /*4dfa0*/  LDL.LU.64 R74, [R1+0x3e08] ;  /* 0x003e0800014a7983 */ /* 0x000ee20000300a00 */
[----:B------:R-:W-:-:S03]  /*4dfb0*/  IMAD.WIDE R14, R3, 0x4, R14 ;  /* 0x00000004030e7825 */ /* 0x000fc600078e020e */
[----:B------:R1:W-:Y:S04]  /*4dfc0*/  STL.64 [R1+0xb38], R30 ;  /* 0x000b381e01007387 */ /* 0x0003e80000100a00 */
[----:B------:R1:W-:Y:S01]  /*4dfd0*/  LDGSTS.E [R38+-0x62000], [R64.64], P5 ;  /* 0x9e00000040267fae */ /* 0x0003e2000a921844 */
[----:B------:R-:W-:-:S03]  /*4dfe0*/  IMAD.WIDE R6, R3, 0x4, R6 ;  /* 0x0000000403067825 */ /* 0x000fc600078e0206 */
[----:B------:R1:W-:Y:S04]  /*4dff0*/  LDGSTS.E [R2+-0x61000], [R30.64], P5 ;  /* 0x9f0000001e027fae */ /* 0x0003e8000a921844 */
[----:B------:R1:W-:Y:S01]  /*4e000*/  LDGSTS.E [R0+-0x60000], [R22.64], P5 ;  /* 0xa000000016007fae */ /* 0x0003e2000a921844 */
[----:B------:R-:W-:-:S03]  /*4e010*/  IMAD.WIDE R248, R3, 0x4, R248 ;  /* 0x0000000403f87825 */ /* 0x000fc600078e02f8 */
[----:B-1----:R-:W3:Y:S01]  /*4e020*/  LDL.LU.64 R64, [R1+0x3e00] ;  /* 0x003e000001407983 */ /* 0x002ee20000300a00 */
[----:B------:R-:W-:-:S03]  /*4e030*/  IMAD.WIDE R54, R3, 0x4, R54 ;  /* 0x0000000403367825 */ /* 0x000fc600078e0236 */
[----:B------:R1:W-:Y:S04]  /*4e040*/  STL.64 [R1+0xb30], R22 ;  /* 0x000b301601007387 */ /* 0x0003e80000100a00 */
[----:B------:R-:W3:Y:S04]  /*4e050*/  LDL.LU.64 R30, [R1+0x3df8] ;  /* 0x003df800011e7983 */ /* 0x000ee80000300a00 */
[----:B-1----:R-:W4:Y:S04]  /*4e060*/  LDL.LU.64 R22, [R1+0x3df0] ;  /* 0x003df00001167983 */ /* 0x002f280000300a00 */
[----:B------:R1:W-:Y:S04]  /*4e070*/  STL.64 [R1+0xb28], R14 ;  /* 0x000b280e01007387 */ /* 0x0003e80000100a00 */
[----:B------:R1:W-:Y:S01]  /*4e080*/  STL.64 [R1+0xb20], R6 ;  /* 0x000b200601007387 */ /* 0x0003e20000100a00 */
[----:B--2---:R-:W-:Y:S01]  /*4e090*/  IMAD.WIDE R46, R3, 0x4, R46 ;  /* 0x00000004032e7825 */ /* 0x004fe200078e022e */
[----:B------:R-:W-:-:S05]  /*4e0a0*/  IADD3 R3, R39, 0x100000, RZ ;  /* 0x0010000027037810 */ /* 0x000fca0007ffe0ff */
[----:B------:R1:W-:Y:S04]  /*4e0b0*/  LDGSTS.E [R3+-0x5f000], [R14.64], P5 ;  /* 0xa10000000e037fae */ /* 0x0003e8000a921844 */
[----:B------:R2:W-:Y:S04]  /*4e0c0*/  LDGSTS.E [R252+-0x5e000], [R6.64], P5 ;  /* 0xa200000006fc7fae */ /* 0x0005e8000a921844 */
[----:B------:R2:W-:Y:S04]  /*4e0d0*/  LDGSTS.E [R2+-0x5d000], [R248.64], P5 ;  /* 0xa3000000f8027fae */ /* 0x0005e8000a921844 */
[----:B-1----:R-:W4:Y:S04]  /*4e0e0*/  LDL.LU.64 R14, [R1+0x3de8] ;  /* 0x003de800010e7983 */ /* 0x002f280000300a00 */
[----:B------:R1:W-:Y:S04]  /*4e0f0*/  STL.64 [R1+0xb18], R248 ;  /* 0x000b18f801007387 */ /* 0x0003e80000100a00 */
[----:B--2---:R-:W2:Y:S04]  /*4e100*/  LDL.LU.64 R6, [R1+0x3de0] ;  /* 0x003de00001067983 */ /* 0x004ea80000300a00 */
[----:B------:R2:W-:Y:S04]  /*4e110*/  STL.64 [R1+0xb10], R54 ;  /* 0x000b103601007387 */ /* 0x0005e80000100a00 */
[----:B-1----:R-:W2:Y:S01]  /*4e120*/  LDL.LU.64 R248, [R1+0x3dd8] ;  /* 0x003dd80001f87983 */ /* 0x002ea20000300a00 */
[----:B------:R-:W-:-:S03]  /*4e130*/  IMAD.MOV.U32 R3, RZ, RZ, c[0x0][0x18c] ;  /* 0x00006300ff037624 */ /* 0x000fc600078e00ff */
[----:B------:R2:W-:Y:S01]  /*4e140*/  LDGSTS.E [R38+-0x5c000], [R54.64], P5 ;  /* 0xa400000036267fae */ /* 0x0005e2000a921844 */
[----:B------:R-:W-:-:S03]  /*4e150*/  IMAD.SHL.U32 R3, R3, 0x80, RZ ;  /* 0x0000008003037824 */ /* 0x000fc600078e00ff */
[----:B------:R1:W-:Y:S04]  /*4e160*/  STL.64 [R1+0xb08], R46 ;  /* 0x000b082e01007387 */ /* 0x0003e80000100a00 */
[----:B------:R1:W-:Y:S01]  /*4e170*/  LDGSTS.E [R0+-0x5b000], [R46.64], P5 ;  /* 0xa50000002e007fae */ /* 0x0003e2000a921844 */
[----:B---3--:R-:W-:-:S04]  /*4e180*/  IMAD.WIDE R30, R3, 0x4, R30 ;  /* 0x00000004031e7825 */ /* 0x008fc800078e021e */
[C---:B--2---:R-:W-:Y:S02]  /*4e190*/  IMAD.WIDE R54, R3.reuse, 0x4, R248 ;  /* 0x0000000403367825 */ /* 0x044fe400078e02f8 */
[----:B------:R-:W2:Y:S02]  /*4e1a0*/  S2R R249, SR_TID.X ;  /* 0x0000000000f97919 */ /* 0x000ea40000002100 */
[----:B-1----:R-:W-:-:S04]  /*4e1b0*/  IMAD.WIDE R46, R3, 0x4, R6 ;  /* 0x00000004032e7825 */ /* 0x002fc800078e0206 */
[C---:B----4-:R-:W-:Y:S01]  /*4e1c0*/  IMAD.WIDE R38, R3.reuse, 0x4, R14 ;  /* 0x0000000403267825 */ /* 0x050fe200078e020e */
[----:B------:R1:W-:Y:S03]  /*4e1d0*/  STL.64 [R1+0xb00], R54 ;  /* 0x000b003601007387 */ /* 0x0003e60000100a00 */
[----:B------:R-:W-:Y:S01]  /*4e1e0*/  IMAD.WIDE R14, R3, 0x4, R22 ;  /* 0x00000004030e7825 */ /* 0x000fe200078e0216 */
[C---:B--2---:R-:W-:Y:S02]  /*4e1f0*/  LOP3.LUT R7, R249.reuse, 0x7f, RZ, 0xc0, !PT ;  /* 0x0000007ff9077812 */ /* 0x044fe400078ec0ff */
[----:B------:R-:W-:-:S03]  /*4e200*/  LOP3.LUT R249, R249, 0x7f, RZ, 0xc0, !PT ;  /* 0x0000007ff9f97812 */ /* 0x000fc600078ec0ff */
[----:B------:R-:W-:Y:S02]  /*4e210*/  IMAD.SHL.U32 R7, R7, 0x4, RZ ;  /* 0x0000000407077824 */ /* 0x000fe400078e00ff */
[----:B------:R-:W-:-:S03]  /*4e220*/  IMAD.SHL.U32 R249, R249, 0x4, RZ ;  /* 0x00000004f9f97824 */ /* 0x000fc600078e00ff */
[C---:B------:R-:W-:Y:S02]  /*4e230*/  IADD3 R6, R7.reuse, 0x100000, RZ ;  /* 0x0010000007067810 */ /* 0x040fe40007ffe0ff */
[----:B------:R-:W-:Y:S01]  /*4e240*/  IADD3 R7, R7, 0x100000, RZ ;  /* 0x0010000007077810 */ /* 0x000fe20007ffe0ff */
[----:B------:R2:W-:Y:S04]  /*4e250*/  STL.64 [R1+0xaf8], R46 ;  /* 0x000af82e01007387 */ /* 0x0005e80000100a00 */
[----:B------:R3:W-:Y:S04]  /*4e260*/  LDGSTS.E [R6+-0x5a000], [R54.64], P5 ;  /* 0xa600000036067fae */ /* 0x0007e8000a921844 */
[----:B------:R4:W-:Y:S04]  /*4e270*/  STL.64 [R1+0xaf0], R38 ;  /* 0x000af02601007387 */ /* 0x0009e80000100a00 */
[----:B------:R2:W-:Y:S01]  /*4e280*/  STL.64 [R1+0xae8], R14 ;  /* 0x000ae80e01007387 */ /* 0x0005e20000100a00 */
[----:B---3--:R-:W-:-:S03]  /*4e290*/  IADD3 R6, R249, 0x100000, RZ ;  /* 0x00100000f9067810 */ /* 0x008fc60007ffe0ff */
[----:B-1----:R-:W3:Y:S04]  /*4e2a0*/  LDL.LU.64 R54, [R1+0x3dd0] ;  /* 0x003dd00001367983 */ /* 0x002ee80000300a00 */
[----:B------:R2:W-:Y:S04]  /*4e2b0*/  LDGSTS.E [R7+-0x59000], [R46.64], P5 ;  /* 0xa70000002e077fae */ /* 0x0005e8000a921844 */
[----:B------:R4:W-:Y:S04]  /*4e2c0*/  LDGSTS.E [R6+-0x58000], [R38.64], P5 ;  /* 0xa800000026067fae */ /* 0x0009e8000a921844 */
[----:B--2---:R-:W2:Y:S04]  /*4e2d0*/  LDL.LU.64 R46, [R1+0x3dc8] ;  /* 0x003dc800012e7983 */ /* 0x004ea80000300a00 */
[----:B------:R1:W-:Y:S04]  /*4e2e0*/  STL.64 [R1+0xae0], R30 ;  /* 0x000ae01e01007387 */ /* 0x0003e80000100a00 */
[----:B----4-:R-:W4:Y:S04]  /*4e2f0*/  LDL.LU.64 R38, [R1+0x3dc0] ;  /* 0x003dc00001267983 */ /* 0x010f280000300a00 */
[----:B------:R-:W1:Y:S01]  /*4e300*/  S2R R23, SR_TID.X ;  /* 0x0000000000177919 */ /* 0x000e620000002100 */
[----:B------:R-:W-:Y:S01]  /*4e310*/  IADD3 R7, R249, 0x100000, RZ ;  /* 0x00100000f9077810 */ /* 0x000fe20007ffe0ff */
[----:B------:R-:W-:-:S04]  /*4e320*/  IMAD.WIDE R64, R3, 0x4, R64 ;  /* 0x0000000403407825 */ /* 0x000fc800078e0240 */
[----:B------:R1:W-:Y:S04]  /*4e330*/  LDGSTS.E [R7+-0x57000], [R14.64], P5 ;  /* 0xa90000000e077fae */ /* 0x0003e8000a921844 */
[----:B------:R1:W-:Y:S02]  /*4e340*/  LDGSTS.E [R0+-0x56000], [R30.64], P5 ;  /* 0xaa0000001e007fae */ /* 0x0003e4000a921844 */
[----:B-1----:R-:W-:-:S04]  /*4e350*/  LOP3.LUT R248, R23, 0x7f, RZ, 0xc0, !PT ;  /* 0x0000007f17f87812 */ /* 0x002fc800078ec0ff */
[----:B------:R-:W-:-:S04]  /*4e360*/  SHF.L.U32 R249, R248, 0x2, RZ ;  /* 0x00000002f8f97819 */ /* 0x000fc800000006ff */
[C---:B------:R-:W-:Y:S02]  /*4e370*/  IADD3 R15, R249.reuse, 0x100000, RZ ;  /* 0x00100000f90f7810 */ /* 0x040fe40007ffe0ff */
[C---:B------:R-:W-:Y:S02]  /*4e380*/  IADD3 R14, R249.reuse, 0x100000, RZ ;  /* 0x00100000f90e7810 */ /* 0x040fe40007ffe0ff */
[C---:B------:R-:W-:Y:S02]  /*4e390*/  IADD3 R7, R249.reuse, 0x100000, RZ ;  /* 0x00100000f9077810 */ /* 0x040fe40007ffe0ff */
[----:B------:R-:W-:Y:S01]  /*4e3a0*/  IADD3 R6, R249, 0x100000, RZ ;  /* 0x00100000f9067810 */ /* 0x000fe20007ffe0ff */
[----:B------:R-:W-:Y:S01]  /*4e3b0*/  IMAD.WIDE R30, R3, 0x4, R74 ;  /* 0x00000004031e7825 */ /* 0x000fe200078e024a */
[----:B------:R-:W-:-:S03]  /*4e3c0*/  IADD3 R0, R249, 0x100000, RZ ;  /* 0x00100000f9007810 */ /* 0x000fc60007ffe0ff */
[----:B---3--:R-:W-:-:S04]  /*4e3d0*/  IMAD.WIDE R54, R3, 0x4, R54 ;  /* 0x0000000403367825 */ /* 0x008fc800078e0236 */
[----:B--2---:R-:W-:-:S04]  /*4e3e0*/  IMAD.WIDE R46, R3, 0x4, R46 ;  /* 0x00000004032e7825 */ /* 0x004fc800078e022e */
[----:B----4-:R-:W-:-:S05]  /*4e3f0*/  IMAD.WIDE R38, R3, 0x4, R38 ;  /* 0x0000000403267825 */ /* 0x010fca00078e0226 */
[----:B------:R-:W-:Y:S04]  /*4e400*/  STL.64 [R1+0xad8], R38 ;  /* 0x000ad82601007387 */ /* 0x000fe80000100a00 */
[----:B------:R1:W-:Y:S04]  /*4e410*/  LDGSTS.E [R15+-0x55000], [R38.64], P5 ;  /* 0xab000000260f7fae */ /* 0x0003e8000a921844 */
[----:B------:R2:W-:Y:S04]  /*4e420*/  STL.64 [R1+0xad0], R46 ;  /* 0x000ad02e01007387 */ /* 0x0005e80000100a00 */
[----:B------:R2:W-:Y:S04]  /*4e430*/  LDGSTS.E [R14+-0x54000], [R46.64], P5 ;  /* 0xac0000002e0e7fae */ /* 0x0005e8000a921844 */
[----:B------:R3:W-:Y:S04]  /*4e440*/  STL.64 [R1+0xac8], R54 ;  /* 0x000ac83601007387 */ /* 0x0007e80000100a00 */
[----:B------:R3:W-:Y:S04]  /*4e450*/  LDGSTS.E [R7+-0x53000], [R54.64], P5 ;  /* 0xad00000036077fae */ /* 0x0007e8000a921844 */
[----:B------:R4:W-:Y:S01]  /*4e460*/  STL.64 [R1+0xab8], R64 ;  /* 0x000ab84001007387 */ /* 0x0009e20000100a00 */
[----:B--2---:R-:W-:-:S03]  /*4e470*/  IMAD.WIDE R46, R3, 0x4, R104 ;  /* 0x00000004032e7825 */ /* 0x004fc600078e0268 */
[----:B------:R4:W-:Y:S01]  /*4e480*/  LDGSTS.E [R6+-0x52000], [R64.64], P5 ;  /* 0xae00000040067fae */ /* 0x0009e2000a921844 */
[----:B-1----:R-:W-:-:S04]  /*4e490*/  IMAD.WIDE R38, R3, 0x4, R114 ;  /* 0x0000000403267825 */ /* 0x002fc800078e0272 */
[C---:B---3--:R-:W-:Y:S01]  /*4e4a0*/  IMAD.WIDE R54, R3.reuse, 0x4, R94 ;  /* 0x0000000403367825 */ /* 0x048fe200078e025e */
[----:B------:R1:W-:Y:S04]  /*4e4b0*/  STL.64 [R1+0xab0], R30 ;  /* 0x000ab01e01007387 */ /* 0x0003e80000100a00 */
[----:B------:R1:W-:Y:S01]  /*4e4c0*/  LDGSTS.E [R0+-0x51000], [R30.64], P5 ;  /* 0xaf0000001e007fae */ /* 0x0003e2000a921844 */
[----:B----4-:R-:W-:-:S05]  /*4e4d0*/  IMAD.WIDE R64, R3, 0x4, R84 ;  /* 0x0000000403407825 */ /* 0x010fca00078e0254 */
[----:B------:R2:W-:Y:S04]  /*4e4e0*/  STL.64 [R1+0xaa8], R64 ;  /* 0x000aa84001007387 */ /* 0x0005e80000100a00 */
[----:B------:R2:W-:Y:S01]  /*4e4f0*/  LDGSTS.E [R15+-0x50000], [R64.64], P5 ;  /* 0xb0000000400f7fae */ /* 0x0005e2000a921844 */
[----:B-1----:R-:W-:-:S03]  /*4e500*/  IMAD.WIDE R30, R3, 0x4, R124 ;  /* 0x00000004031e7825 */ /* 0x002fc600078e027c */
[----:B------:R1:W-:Y:S04]  /*4e510*/  STL.64 [R1+0xaa0], R54 ;  /* 0x000aa03601007387 */ /* 0x0003e80000100a00 */
[----:B------:R1:W-:Y:S01]  /*4e520*/  LDGSTS.E [R14+-0x4f000], [R54.64], P5 ;  /* 0xb1000000360e7fae */ /* 0x0003e2000a921844 */
[----:B--2---:R-:W-:-:S03]  /*4e530*/  IMAD.WIDE R64, R3, 0x4, R134 ;  /* 0x0000000403407825 */ /* 0x004fc600078e0286 */
[----:B------:R2:W-:Y:S04]  /*4e540*/  STL.64 [R1+0xa98], R46 ;  /* 0x000a982e01007387 */ /* 0x0005e80000100a00 */
[----:B------:R2:W-:Y:S01]  /*4e550*/  LDGSTS.E [R7+-0x4e000], [R46.64], P5 ;  /* 0xb20000002e077fae */ /* 0x0005e2000a921844 */
[----:B-1----:R-:W-:-:S03]  /*4e560*/  IMAD.WIDE R54, R3, 0x4, R144 ;  /* 0x0000000403367825 */ /* 0x002fc600078e0290 */
[----:B------:R1:W-:Y:S04]  /*4e570*/  STL.64 [R1+0xa90], R38 ;  /* 0x000a902601007387 */ /* 0x0003e80000100a00 */
[----:B------:R1:W-:Y:S01]  /*4e580*/  LDGSTS.E [R6+-0x4d000], [R38.64], P5 ;  /* 0xb300000026067fae */ /* 0x0003e2000a921844 */
[----:B--2---:R-:W-:-:S03]  /*4e590*/  IMAD.WIDE R46, R3, 0x4, R154 ;  /* 0x00000004032e7825 */ /* 0x004fc600078e029a */
[----:B------:R2:W-:Y:S01]  /*4e5a0*/  STL.64 [R1+0xa88], R30 ;  /* 0x000a881e01007387 */ /* 0x0005e20000100a00 */
[----:B------:R-:W-:-:S03]  /*4e5b0*/  LOP3.LUT R105, R23, 0x7f, RZ, 0xc0, !PT ;  /* 0x0000007f17697812 */ /* 0x000fc600078ec0ff */
[----:B------:R2:W-:Y:S01]  /*4e5c0*/  LDGSTS.E [R0+-0x4c000], [R30.64], P5 ;  /* 0xb40000001e007fae */ /* 0x0005e2000a921844 */
[----:B-1----:R-:W-:-:S03]  /*4e5d0*/  IMAD.WIDE R38, R3, 0x4, R164 ;  /* 0x0000000403267825 */ /* 0x002fc600078e02a4 */
[----:B------:R1:W-:Y:S04]  /*4e5e0*/  STL.64 [R1+0xa80], R64 ;  /* 0x000a804001007387 */ /* 0x0003e80000100a00 */
[----:B------:R3:W-:Y:S01]  /*4e5f0*/  STL.64 [R1+0xa78], R54 ;  /* 0x000a783601007387 */ /* 0x0007e20000100a00 */
[----:B--2---:R-:W-:-:S03]  /*4e600*/  IMAD.WIDE R30, R3, 0x4, R174 ;  /* 0x00000004031e7825 */ /* 0x004fc600078e02ae */
[----:B------:R2:W-:Y:S04]  /*4e610*/  STL.64 [R1+0xa70], R46 ;  /* 0x000a702e01007387 */ /* 0x0005e80000100a00 */
[----:B------:R2:W-:Y:S01]  /*4e620*/  STL.64 [R1+0xa60], R38 ;  /* 0x000a602601007387 */ /* 0x0005e20000100a00 */
[----:B------:R-:W-:-:S03]  /*4e630*/  IMAD.SHL.U32 R175, R105, 0x4, RZ ;  /* 0x0000000469af7824 */ /* 0x000fc600078e00ff */
[----:B------:R1:W-:Y:S01]  /*4e640*/  STL.64 [R1+0xa58], R30 ;  /* 0x000a581e01007387 */ /* 0x0003e20000100a00 */
[----:B------:R-:W-:-:S03]  /*4e650*/  IMAD.WIDE R114, R3, 0x4, R184 ;  /* 0x0000000403727825 */ /* 0x000fc600078e02b8 */
[----:B------:R1:W-:Y:S04]  /*4e660*/  LDGSTS.E [R15+-0x4b000], [R64.64], P5 ;  /* 0xb5000000400f7fae */ /* 0x0003e8000a921844 */
[----:B------:R-:W4:Y:S04]  /*4e670*/  LDL.LU.64 R84, [R1+0x1a78] ;  /* 0x001a780001547983 */ /* 0x000f280000300a00 */
[----:B------:R3:W-:Y:S04]  /*4e680*/  LDGSTS.E [R14+-0x4a000], [R54.64], P5 ;  /* 0xb6000000360e7fae */ /* 0x0007e8000a921844 */
[----:B------:R-:W4:Y:S04]  /*4e690*/  LDL.LU.64 R74, [R1+0x1a40] ;  /* 0x001a4000014a7983 */ /* 0x000f280000300a00 */
[----:B------:R2:W-:Y:S04]  /*4e6a0*/  LDGSTS.E [R7+-0x49000], [R46.64], P5 ;  /* 0xb70000002e077fae */ /* 0x0005e8000a921844 */
[----:B-1----:R-:W4:Y:S01]  /*4e6b0*/  LDL.LU.64 R64, [R1+0x1a10] ;  /* 0x001a100001407983 */ /* 0x002f220000300a00 */
[----:B------:R-:W-:-:S03]  /*4e6c0*/  IADD3 R15, R175, 0x100000, RZ ;  /* 0x00100000af0f7810 */ /* 0x000fc60007ffe0ff */
[----:B------:R1:W-:Y:S01]  /*4e6d0*/  LDGSTS.E [R6+-0x48000], [R38.64], P5 ;  /* 0xb800000026067fae */ /* 0x0003e2000a921844 */
[----:B------:R-:W-:-:S03]  /*4e6e0*/  IMAD.WIDE R94, R3, 0x4, R224 ;  /* 0x00000004035e7825 */ /* 0x000fc600078e02e0 */
[----:B---3--:R-:W3:Y:S01]  /*4e6f0*/  LDL.LU.64 R54, [R1+0x19e0] ;  /* 0x0019e00001367983 */ /* 0x008ee20000300a00 */
[----:B--2---:R-:W-:-:S03]  /*4e700*/  IMAD.WIDE R46, R3, 0x4, R194 ;  /* 0x00000004032e7825 */ /* 0x004fc600078e02c2 */
[----:B------:R2:W-:Y:S01]  /*4e710*/  LDGSTS.E [R0+-0x47000], [R30.64], P5 ;  /* 0xb90000001e007fae */ /* 0x0005e2000a921844 */
[----:B------:R-:W-:Y:S01]  /*4e720*/  IADD3 R14, R175, 0x100000, RZ ;  /* 0x00100000af0e7810 */ /* 0x000fe20007ffe0ff */
[----:B-1----:R-:W-:Y:S02]  /*4e730*/  IMAD.WIDE R38, R3, 0x4, R204 ;  /* 0x0000000403267825 */ /* 0x002fe400078e02cc */
[----:B------:R-:W-:Y:S01]  /*4e740*/  STL.64 [R1+0xa50], R114 ;  /* 0x000a507201007387 */ /* 0x000fe20000100a00 */
[C---:B------:R-:W-:Y:S02]  /*4e750*/  IADD3 R7, R175.reuse, 0x100000, RZ ;  /* 0x00100000af077810 */ /* 0x040fe40007ffe0ff */
[----:B------:R-:W-:Y:S01]  /*4e760*/  IADD3 R6, R175, 0x100000, RZ ;  /* 0x00100000af067810 */ /* 0x000fe20007ffe0ff */
[----:B------:R1:W-:Y:S01]  /*4e770*/  STL.64 [R1+0xa48], R46 ;  /* 0x000a482e01007387 */ /* 0x0003e20000100a00 */
[----:B--2---:R-:W-:-:S03]  /*4e780*/  IMAD.WIDE R30, R3, 0x4, R214 ;  /* 0x00000004031e7825 */ /* 0x004fc600078e02d6 */
[----:B------:R2:W-:Y:S04]  /*4e790*/  STL.64 [R1+0xa40], R38 ;  /* 0x000a402601007387 */ /* 0x0005e80000100a00 */
[----:B------:R1:W-:Y:S04]  /*4e7a0*/  STL.64 [R1+0xa38], R30 ;  /* 0x000a381e01007387 */ /* 0x0003e80000100a00 */
[----:B------:R1:W-:Y:S04]  /*4e7b0*/  LDGSTS.E [R15+-0x46000], [R114.64], P5 ;  /* 0xba000000720f7fae */ /* 0x0003e8000a921844 */
[----:B------:R1:W-:Y:S04]  /*4e7c0*/  STL.64 [R1+0xa30], R94 ;  /* 0x000a305e01007387 */ /* 0x0003e80000100a00 */
[----:B------:R1:W-:Y:S04]  /*4e7d0*/  LDGSTS.E [R14+-0x45000], [R46.64], P5 ;  /* 0xbb0000002e0e7fae */ /* 0x0003e8000a921844 */
[----:B------:R-:W3:Y:S04]  /*4e7e0*/  LDL.LU.64 R124, [R1+0x19a8] ;  /* 0x0019a800017c7983 */ /* 0x000ee80000300a00 */
[----:B------:R2:W-:Y:S04]  /*4e7f0*/  LDGSTS.E [R7+-0x44000], [R38.64], P5 ;  /* 0xbc00000026077fae */ /* 0x0005e8000a921844 */
[----:B-1----:R-:W3:Y:S04]  /*4e800*/  LDL.LU.64 R46, [R1+0x1978] ;  /* 0x00197800012e7983 */ /* 0x002ee80000300a00 */
[----:B------:R1:W-:Y:S04]  /*4e810*/  LDGSTS.E [R6+-0x43000], [R30.64], P5 ;  /* 0xbd0000001e067fae */ /* 0x0003e8000a921844 */
[----:B--2---:R-:W3:Y:S04]  /*4e820*/  LDL.LU.64 R38, [R1+0x1948] ;  /* 0x0019480001267983 */ /* 0x004ee80000300a00 */
[----:B-1----:R-:W3:Y:S04]  /*4e830*/  LDL.LU.64 R30, [R1+0x1918] ;  /* 0x00191800011e7983 */ /* 0x002ee80000300a00 */
[----:B------:R-:W3:Y:S01]  /*4e840*/  LDL.LU.64 R114, [R1+0x18e8] ;  /* 0x0018e80001727983 */ /* 0x000ee20000300a00 */
[----:B------:R-:W-:-:S02]  /*4e850*/  LOP3.LUT R23, R23, 0x7f, RZ, 0xc0, !PT ;  /* 0x0000007f17177812 */ /* 0x000fc400078ec0ff */
[----:B------:R-:W-:-:S03]  /*4e860*/  IADD3 R0, R175, 0x100000, RZ ;  /* 0x00100000af007810 */ /* 0x000fc60007ffe0ff */
[----:B------:R-:W-:Y:S02]  /*4e870*/  IMAD.SHL.U32 R23, R23, 0x4, RZ ;  /* 0x0000000417177824 */ /* 0x000fe400078e00ff */
[----:B------:R1:W-:Y:S03]  /*4e880*/  LDGSTS.E [R0+-0x42000], [R94.64], P5 ;  /* 0xbe0000005e007fae */ /* 0x0003e6000a921844 */
[----:B------:R-:W-:-:S04]  /*4e890*/  LOP3.LUT R23, R23, 0x10, RZ, 0x3c, !PT ;  /* 0x0000001017177812 */ /* 0x000fc800078e3cff */
[----:B------:R-:W-:Y:S01]  /*4e8a0*/  IADD3 R14, R23, 0x100000, RZ ;  /* 0x00100000170e7810 */ /* 0x000fe20007ffe0ff */
[----:B-1----:R-:W-:Y:S01]  /*4e8b0*/  IMAD.WIDE R94, R3, 0x4, R234 ;  /* 0x00000004035e7825 */ /* 0x002fe200078e02ea */
[C---:B------:R-:W-:Y:S02]  /*4e8c0*/  IADD3 R7, R23.reuse, 0x100000, RZ ;  /* 0x0010000017077810 */ /* 0x040fe40007ffe0ff */
[C---:B------:R-:W-:Y:S02]  /*4e8d0*/  IADD3 R6, R23.reuse, 0x100000, RZ ;  /* 0x0010000017067810 */ /* 0x040fe40007ffe0ff */
[----:B------:R1:W-:Y:S01]  /*4e8e0*/  STL.64 [R1+0x9a8], R94 ;  /* 0x0009a85e01007387 */ /* 0x0003e20000100a00 */
[----:B------:R-:W-:-:S03]  /*4e8f0*/  IADD3 R0, R23, 0x100000, RZ ;  /* 0x0010000017007810 */ /* 0x000fc60007ffe0ff */
[----:B------:R1:W-:Y:S02]  /*4e900*/  LDGSTS.E [R15+-0x41000], [R94.64], P5 ;  /* 0xbf0000005e0f7fae */ /* 0x0003e4000a921844 */
[----:B-1----:R-:W-:Y:S01]  /*4e910*/  IADD3 R15, R23, 0x100000, RZ ;  /* 0x00100000170f7810 */ /* 0x002fe20007ffe0ff */
[----:B----4-:R-:W-:-:S04]  /*4e920*/  IMAD.WIDE R84, R3, 0x4, R84 ;  /* 0x0000000403547825 */ /* 0x010fc800078e0254 */
[C---:B------:R-:W-:Y:S01]  /*4e930*/  IMAD.WIDE R74, R3.reuse, 0x4, R74 ;  /* 0x00000004034a7825 */ /* 0x040fe200078e024a */
[----:B------:R1:W-:Y:S03]  /*4e940*/  STL.64 [R1+0xa28], R84 ;  /* 0x000a285401007387 */ /* 0x0003e60000100a00 */
[C---:B------:R-:W-:Y:S01]  /*4e950*/  IMAD.WIDE R64, R3.reuse, 0x4, R64 ;  /* 0x0000000403407825 */ /* 0x040fe200078e0240 */
[----:B------:R4:W-:Y:S03]  /*4e960*/  STL.64 [R1+0xa20], R74 ;  /* 0x000a204a01007387 */ /* 0x0009e60000100a00 */
[C---:B---3--:R-:W-:Y:S01]  /*4e970*/  IMAD.WIDE R54, R3.reuse, 0x4, R54 ;  /* 0x0000000403367825 */ /* 0x048fe200078e0236 */
[----:B------:R3:W-:Y:S04]  /*4e980*/  STL.64 [R1+0xa18], R64 ;  /* 0x000a184001007387 */ /* 0x0007e80000100a00 */
[----:B------:R1:W-:Y:S04]  /*4e990*/  STL.64 [R1+0xa10], R54 ;  /* 0x000a103601007387 */ /* 0x0003e80000100a00 */
[----:B------:R1:W-:Y:S04]  /*4e9a0*/  LDGSTS.E [R14+-0x7fe00], [R84.64], P5 ;  /* 0x80200000540e7fae */ /* 0x0003e8000a921844 */
[----:B------:R-:W2:Y:S04]  /*4e9b0*/  LDL.LU.64 R94, [R1+0xcf0] ;  /* 0x000cf000015e7983 */ /* 0x000ea80000300a00 */
[----:B------:R4:W-:Y:S04]  /*4e9c0*/  LDGSTS.E [R7+-0x7ee00], [R74.64], P5 ;  /* 0x812000004a077fae */ /* 0x0009e8000a921844 */
[----:B-1----:R-:W2:Y:S04]  /*4e9d0*/  LDL.LU.64 R84, [R1+0xc80] ;  /* 0x000c800001547983 */ /* 0x002ea80000300a00 */
[----:B------:R3:W-:Y:S04]  /*4e9e0*/  LDGSTS.E [R6+-0x7de00], [R64.64], P5 ;  /* 0x8220000040067fae */ /* 0x0007e8000a921844 */
[----:B----4-:R-:W4:Y:S04]  /*4e9f0*/  LDL.LU.64 R74, [R1+0xc48] ;  /* 0x000c4800014a7983 */ /* 0x010f280000300a00 */
[----:B------:R1:W-:Y:S04]  /*4ea00*/  LDGSTS.E [R0+-0x7ce00], [R54.64], P5 ;  /* 0x8320000036007fae */ /* 0x0003e8000a921844 */
[----:B---3--:R-:W3:Y:S01]  /*4ea10*/  LDL.LU.64 R64, [R1+0xc08] ;  /* 0x000c080001407983 */ /* 0x008ee20000300a00 */
[----:B------:R-:W-:-:S05]  /*4ea20*/  IMAD.WIDE R124, R3, 0x4, R124 ;  /* 0x00000004037c7825 */ /* 0x000fca00078e027c */
[----:B------:R1:W-:Y:S01]  /*4ea30*/  LDGSTS.E [R15+-0x7be00], [R124.64], P5 ;  /* 0x842000007c0f7fae */ /* 0x0003e2000a921844 */
[----:B------:R-:W-:-:S03]  /*4ea40*/  IMAD.WIDE R46, R3, 0x4, R46 ;  /* 0x00000004032e7825 */ /* 0x000fc600078e022e */
[----:B-1----:R-:W3:Y:S01]  /*4ea50*/  LDL.LU.64 R54, [R1+0x2f0] ;  /* 0x0002f00001367983 */ /* 0x002ee20000300a00 */
[----:B------:R-:W-:-:S03]  /*4ea60*/  IMAD.WIDE R38, R3, 0x4, R38 ;  /* 0x0000000403267825 */ /* 0x000fc600078e0226 */
[----:B------:R1:W-:Y:S04]  /*4ea70*/  STL.64 [R1+0xa08], R124 ;  /* 0x000a087c01007387 */ /* 0x0003e80000100a00 */
[----:B------:R1:W-:Y:S01]  /*4ea80*/  STL.64 [R1+0xa00], R46 ;  /* 0x000a002e01007387 */ /* 0x0003e20000100a00 */
[----:B------:R-:W-:-:S03]  /*4ea90*/  IMAD.WIDE R30, R3, 0x4, R30 ;  /* 0x00000004031e7825 */ /* 0x000fc600078e021e */
[----:B------:R1:W-:Y:S01]  /*4eaa0*/  STL.64 [R1+0x9f8], R38 ;  /* 0x0009f82601007387 */ /* 0x0003e20000100a00 */
[----:B------:R-:W-:-:S03]  /*4eab0*/  IMAD.WIDE R114, R3, 0x4, R114 ;  /* 0x0000000403727825 */ /* 0x000fc600078e0272 */
[----:B------:R1:W-:Y:S04]  /*4eac0*/  STL.64 [R1+0x9f0], R30 ;  /* 0x0009f01e01007387 */ /* 0x0003e80000100a00 */
[----:B------:R1:W-:Y:S04]  /*4ead0*/  STL.64 [R1+0x9e8], R114 ;  /* 0x0009e87201007387 */ /* 0x0003e80000100a00 */
[----:B------:R1:W-:Y:S04]  /*4eae0*/  LDGSTS.E [R14+-0x7ae00], [R46.64], P5 ;  /* 0x852000002e0e7fae */ /* 0x0003e8000a921844 */
[----:B-1----:R-:W3:Y:S04]  /*4eaf0*/  LDL.LU.64 R124, [R1+0x2c0] ;  /* 0x0002c000017c7983 */ /* 0x002ee80000300a00 */
[----:B------:R1:W-:Y:S04]  /*4eb00*/  LDGSTS.E [R7+-0x79e00], [R38.64], P5 ;  /* 0x8620000026077fae */ /* 0x0003e8000a921844 */
[----:B------:R-:W3:Y:S04]  /*4eb10*/  LDL.LU.64 R46, [R1+0x290] ;  /* 0x00029000012e7983 */ /* 0x000ee80000300a00 */
[----:B------:R1:W-:Y:S04]  /*4eb20*/  LDGSTS.E [R6+-0x78e00], [R30.64], P5 ;  /* 0x872000001e067fae */ /* 0x0003e8000a921844 */
[----:B-1----:R-:W3:Y:S04]  /*4eb30*/  LDL.LU.64 R38, [R1+0x250] ;  /* 0x0002500001267983 */ /* 0x002ee80000300a00 */
[----:B------:R1:W-:Y:S04]  /*4eb40*/  LDGSTS.E [R0+-0x77e00], [R114.64], P5 ;  /* 0x8820000072007fae */ /* 0x0003e8000a921844 */
[----:B------:R-:W3:Y:S04]  /*4eb50*/  LDL.LU.64 R30, [R1+0x240] ;  /* 0x00024000011e7983 */ /* 0x000ee80000300a00 */
[----:B-1----:R-:W3:Y:S01]  /*4eb60*/  LDL.LU.64 R114, [R1+0x230] ;  /* 0x0002300001727983 */ /* 0x002ee20000300a00 */
[----:B--2---:R-:W-:-:S04]  /*4eb70*/  IMAD.WIDE R94, R3, 0x4, R94 ;  /* 0x00000004035e7825 */ /* 0x004fc800078e025e */
[C---:B------:R-:W-:Y:S01]  /*4eb80*/  IMAD.WIDE R84, R3.reuse, 0x4, R84 ;  /* 0x0000000403547825 */ /* 0x040fe200078e0254 */
[----:B------:R1:W-:Y:S03]  /*4eb90*/  STL.64 [R1+0x9e0], R94 ;  /* 0x0009e05e01007387 */ /* 0x0003e60000100a00 */
[C---:B----4-:R-:W-:Y:S01]  /*4eba0*/  IMAD.WIDE R74, R3.reuse, 0x4, R74 ;  /* 0x00000004034a7825 */ /* 0x050fe200078e024a */
[----:B------:R2:W-:Y:S03]  /*4ebb0*/  STL.64 [R1+0x9d8], R84 ;  /* 0x0009d85401007387 */ /* 0x0005e60000100a00 */
[C---:B---3--:R-:W-:Y:S01]  /*4ebc0*/  IMAD.WIDE R64, R3.reuse, 0x4, R64 ;  /* 0x0000000403407825 */ /* 0x048fe200078e0240 */
[----:B------:R2:W-:Y:S04]  /*4ebd0*/  STL.64 [R1+0x9d0], R74 ;  /* 0x0009d04a01007387 */ /* 0x0005e80000100a00 */
[----:B------:R1:W-:Y:S01]  /*4ebe0*/  LDGSTS.E [R15+-0x76e00], [R94.64], P5 ;  /* 0x892000005e0f7fae */ /* 0x0003e2000a921844 */
[----:B------:R-:W-:-:S03]  /*4ebf0*/  IMAD.WIDE R54, R3, 0x4, R54 ;  /* 0x0000000403367825 */ /* 0x000fc600078e0236 */
[----:B------:R4:W-:Y:S04]  /*4ec00*/  STL.64 [R1+0x9c8], R64 ;  /* 0x0009c84001007387 */ /* 0x0009e80000100a00 */
[----:B------:R2:W-:Y:S04]  /*4ec10*/  LDGSTS.E [R14+-0x75e00], [R84.64], P5 ;  /* 0x8a200000540e7fae */ /* 0x0005e8000a921844 */
[----:B-1----:R-:W3:Y:S04]  /*4ec20*/  LDL.LU.64 R94, [R1+0x1f0] ;  /* 0x0001f000015e7983 */ /* 0x002ee80000300a00 */
[----:B------:R1:W-:Y:S04]  /*4ec30*/  STL.64 [R1+0x9c0], R54 ;  /* 0x0009c03601007387 */ /* 0x0003e80000100a00 */
[----:B------:R1:W-:Y:S04]  /*4ec40*/  LDGSTS.E [R7+-0x74e00], [R74.64], P5 ;  /* 0x8b2000004a077fae */ /* 0x0003e8000a921844 */
[----:B--2---:R-:W2:Y:S04]  /*4ec50*/  LDL.LU.64 R84, [R1+0x1e0] ;  /* 0x0001e00001547983 */ /* 0x004ea80000300a00 */
[----:B------:R4:W-:Y:S04]  /*4ec60*/  LDGSTS.E [R6+-0x73e00], [R64.64], P5 ;  /* 0x8c20000040067fae */ /* 0x0009e8000a921844 */
[----:B-1----:R-:W2:Y:S01]  /*4ec70*/  LDL.LU.64 R74, [R1+0x1d0] ;  /* 0x0001d000014a7983 */ /* 0x002ea20000300a00 */
[----:B------:R-:W-:-:S03]  /*4ec80*/  IMAD.WIDE R124, R3, 0x4, R124 ;  /* 0x00000004037c7825 */ /* 0x000fc600078e027c */
[----:B------:R1:W-:Y:S04]  /*4ec90*/  LDGSTS.E [R0+-0x72e00], [R54.64], P5 ;  /* 0x8d20000036007fae */ /* 0x0003e8000a921844 */
[----:B----4-:R-:W4:Y:S01]  /*4eca0*/  LDL.LU.64 R64, [R1+0x1a0] ;  /* 0x0001a00001407983 */ /* 0x010f220000300a00 */
[----:B------:R-:W-:-:S03]  /*4ecb0*/  IMAD.WIDE R46, R3, 0x4, R46 ;  /* 0x00000004032e7825 */ /* 0x000fc600078e022e */
[----:B------:R1:W-:Y:S04]  /*4ecc0*/  LDGSTS.E [R15+-0x71e00], [R124.64], P5 ;  /* 0x8e2000007c0f7fae */ /* 0x0003e8000a921844 */
[----:B-1----:R-:W4:Y:S01]  /*4ecd0*/  LDL.LU.64 R54, [R1+0x190] ;  /* 0x0001900001367983 */ /* 0x002f220000300a00 */
[----:B------:R-:W-:-:S03]  /*4ece0*/  IMAD.WIDE R38, R3, 0x4, R38 ;  /* 0x0000000403267825 */ /* 0x000fc600078e0226 */
[----:B------:R-:W-:Y:S01]  /*4ecf0*/  STL.64 [R1+0x9b8], R124 ;  /* 0x0009b87c01007387 */ /* 0x000fe20000100a00 */
[----:B------:R-:W-:-:S03]  /*4ed00*/  IMAD.WIDE R30, R3, 0x4, R30 ;  /* 0x00000004031e7825 */ /* 0x000fc600078e021e */
[----:B------:R1:W-:Y:S04]  /*4ed10*/  STL.64 [R1+0x9b0], R46 ;  /* 0x0009b02e01007387 */ /* 0x0003e80000100a00 */
[----:B------:R1:W-:Y:S01]  /*4ed20*/  STL.64 [R1+0x9a0], R38 ;  /* 0x0009a02601007387 */ /* 0x0003e20000100a00 */
[----:B------:R-:W-:-:S03]  /*4ed30*/  IMAD.WIDE R114, R3, 0x4, R114 ;  /* 0x0000000403727825 */ /* 0x000fc600078e0272 */
[----:B------:R1:W-:Y:S04]  /*4ed40*/  STL.64 [R1+0x998], R30 ;  /* 0x0009981e01007387 */ /* 0x0003e80000100a00 */
[----:B------:R1:W-:Y:S04]  /*4ed50*/  LDGSTS.E [R14+-0x70e00], [R46.64], P5 ;  /* 0x8f2000002e0e7fae */ /* 0x0003e8000a921844 */
[----:B------:R2:W-:Y:S04]  /*4ed60*/  STL.64 [R1+0x990], R114 ;  /* 0x0009907201007387 */ /* 0x0005e80000100a00 */
[----:B------:R1:W-:Y:S04]  /*4ed70*/  LDGSTS.E [R7+-0x6fe00], [R38.64], P5 ;  /* 0x9020000026077fae */ /* 0x0003e8000a921844 */
[----:B-1----:R-:W4:Y:S04]  /*4ed80*/  LDL.LU.64 R46, [R1+0x178] ;  /* 0x00017800012e7983 */ /* 0x002f280000300a00 */
[----:B------:R1:W-:Y:S04]  /*4ed90*/  LDGSTS.E [R6+-0x6ee00], [R30.64], P5 ;  /* 0x912000001e067fae */ /* 0x0003e8000a921844 */
[----:B------:R-:W4:Y:S04]  /*4eda0*/  LDL.LU.64 R38, [R1+0x148] ;  /* 0x0001480001267983 */ /* 0x000f280000300a00 */
[----:B------:R2:W-:Y:S04]  /*4edb0*/  LDGSTS.E [R0+-0x6de00], [R114.64], P5 ;  /* 0x9220000072007fae */ /* 0x0005e8000a921844 */
[----:B-1----:R-:W4:Y:S04]  /*4edc0*/  LDL.LU.64 R30, [R1+0x118] ;  /* 0x00011800011e7983 */ /* 0x002f280000300a00 */
[----:B------:R-:W4:Y:S04]  /*4edd0*/  LDL.LU.64 R134, [R1+0x100] ;  /* 0x0001000001867983 */ /* 0x000f280000300a00 */
[----:B------:R-:W4:Y:S01]  /*4ede0*/  LDL.LU.64 R124, [R1+0xe8] ;  /* 0x0000e800017c7983 */ /* 0x000f220000300a00 */
[----:B---3--:R-:W-:-:S05]  /*4edf0*/  IMAD.WIDE R94, R3, 0x4, R94 ;  /* 0x00000004035e7825 */ /* 0x008fca00078e025e */
[----:B------:R1:W-:Y:S04]  /*4ee00*/  STL.64 [R1+0x988], R94 ;  /* 0x0009885e01007387 */ /* 0x0003e80000100a00 */
[----:B------:R1:W-:Y:S01]  /*4ee10*/  LDGSTS.E [R15+-0x6ce00], [R94.64], P5 ;  /* 0x932000005e0f7fae */ /* 0x0003e2000a921844 */
[----:B--2---:R-:W-:-:S04]  /*4ee20*/  IMAD.WIDE R84, R3, 0x4, R84 ;  /* 0x0000000403547825 */ /* 0x004fc800078e0254 */
[C---:B------:R-:W-:Y:S01]  /*4ee30*/  IMAD.WIDE R74, R3.reuse, 0x4, R74 ;  /* 0x00000004034a7825 */ /* 0x040fe200078e024a */
[----:B------:R2:W-:Y:S03]  /*4ee40*/  STL.64 [R1+0x980], R84 ;  /* 0x0009805401007387 */ /* 0x0005e60000100a00 */
[C---:B----4-:R-:W-:Y:S01]  /*4ee50*/  IMAD.WIDE R64, R3.reuse, 0x4, R64 ;  /* 0x0000000403407825 */ /* 0x050fe200078e0240 */
[----:B------:R3:W-:Y:S03]  /*4ee60*/  STL.64 [R1+0x978], R74 ;  /* 0x0009784a01007387 */ /* 0x0007e60000100a00 */
[C---:B------:R-:W-:Y:S01]  /*4ee70*/  IMAD.WIDE R54, R3.reuse, 0x4, R54 ;  /* 0x0000000403367825 */ /* 0x040fe200078e0236 */
[----:B------:R2:W-:Y:S04]  /*4ee80*/  STL.64 [R1+0x970], R64 ;  /* 0x0009704001007387 */ /* 0x0005e80000100a00 */
[----:B------:R1:W-:Y:S04]  /*4ee90*/  STL.64 [R1+0x968], R54 ;  /* 0x0009683601007387 */ /* 0x0003e80000100a00 */
[----:B------:R-:W4:Y:S04]  /*4eea0*/  LDL.LU.64 R114, [R1+0xd0] ;  /* 0x0000d00001727983 */ /* 0x000f280000300a00 */
[----:B------:R2:W-:Y:S04]  /*4eeb0*/  LDGSTS.E [R14+-0x6be00], [R84.64], P5 ;  /* 0x94200000540e7fae */ /* 0x0005e8000a921844 */
[----:B-1----:R-:W4:Y:S04]  /*4eec0*/  LDL.LU.64 R94, [R1+0xb8] ;  /* 0x0000b800015e7983 */ /* 0x002f280000300a00 */
[----:B------:R3:W-:Y:S04]  /*4eed0*/  LDGSTS.E [R7+-0x6ae00], [R74.64], P5 ;  /* 0x952000004a077fae */ /* 0x0007e8000a921844 */
[----:B--2---:R-:W2:Y:S04]  /*4eee0*/  LDL.LU.64 R84, [R1+0xa0] ;  /* 0x0000a00001547983 */ /* 0x004ea80000300a00 */
[----:B------:R1:W-:Y:S04]  /*4eef0*/  LDGSTS.E [R6+-0x69e00], [R64.64], P5 ;  /* 0x9620000040067fae */ /* 0x0003e8000a921844 */
[----:B---3--:R-:W3:Y:S01]  /*4ef00*/  LDL.LU.64 R74, [R1+0x88] ;  /* 0x00008800014a7983 */ /* 0x008ee20000300a00 */
[----:B------:R-:W-:-:S03]  /*4ef10*/  IMAD.WIDE R164, R3, 0x4, R46 ;  /* 0x0000000403a47825 */ /* 0x000fc600078e022e */
[----:B------:R1:W-:Y:S04]  /*4ef20*/  LDGSTS.E [R0+-0x68e00], [R54.64], P5 ;  /* 0x9720000036007fae */ /* 0x0003e8000a921844 */
[----:B-1----:R-:W3:Y:S01]  /*4ef30*/  LDL.LU.64 R64, [R1+0x70] ;  /* 0x0000700001407983 */ /* 0x002ee20000300a00 */
[----:B------:R-:W-:-:S03]  /*4ef40*/  IMAD.WIDE R154, R3, 0x4, R38 ;  /* 0x00000004039a7825 */ /* 0x000fc600078e0226 */
[----:B------:R1:W-:Y:S04]  /*4ef50*/  LDGSTS.E [R15+-0x67e00], [R164.64], P5 ;  /* 0x98200000a40f7fae */ /* 0x0003e8000a921844 */
[----:B------:R-:W3:Y:S01]  /*4ef60*/  LDL.LU.64 R54, [R1+0x58] ;  /* 0x0000580001367983 */ /* 0x000ee20000300a00 */
[----:B------:R-:W-:-:S03]  /*4ef70*/  IMAD.WIDE R144, R3, 0x4, R30 ;  /* 0x0000000403907825 */ /* 0x000fc600078e021e */
[----:B------:R-:W-:Y:S04]  /*4ef80*/  STL.64 [R1+0x960], R164 ;  /* 0x000960a401007387 */ /* 0x000fe80000100a00 */
[----:B------:R-:W3:Y:S04]  /*4ef90*/  LDL.LU.64 R46, [R1+0x40] ;  /* 0x00004000012e7983 */ /* 0x000ee80000300a00 */
[----:B------:R-:W-:Y:S04]  /*4efa0*/  STL.64 [R1+0x958], R154 ;  /* 0x0009589a01007387 */ /* 0x000fe80000100a00 */
[----:B------:R-:W3:Y:S04]  /*4efb0*/  LDL.LU.64 R38, [R1+0x28] ;  /* 0x0000280001267983 */ /* 0x000ee80000300a00 */
[----:B------:R-:W-:Y:S04]  /*4efc0*/  STL.64 [R1+0x950], R144 ;  /* 0x0009509001007387 */ /* 0x000fe80000100a00 */
[----:B------:R-:W3:Y:S01]  /*4efd0*/  LDL.LU.64 R30, [R1+0x8] ;  /* 0x00000800011e7983 */ /* 0x000ee20000300a00 */
[----:B------:R-:W-:-:S03]  /*4efe0*/  IMAD.WIDE R134, R3, 0x4, R134 ;  /* 0x0000000403867825 */ /* 0x000fc600078e0286 */
[----:B------:R1:W-:Y:S01]  /*4eff0*/  LDGSTS.E [R14+-0x66e00], [R154.64], P5 ;  /* 0x992000009a0e7fae */ /* 0x0003e2000a921844 */
[----:B------:R-:W-:-:S03]  /*4f000*/  IMAD.WIDE R124, R3, 0x4, R124 ;  /* 0x00000004037c7825 */ /* 0x000fc600078e027c */
[----:B------:R1:W-:Y:S04]  /*4f010*/  LDGSTS.E [R7+-0x65e00], [R144.64], P5 ;  /* 0x9a20000090077fae */ /* 0x0003e8000a921844 */
[----:B------:R-:W-:Y:S04]  /*4f020*/  STL.64 [R1+0x948], R134 ;  /* 0x0009488601007387 */ /* 0x000fe80000100a00 */
[----:B------:R1:W-:Y:S04]  /*4f030*/  LDGSTS.E [R6+-0x64e00], [R134.64], P5 ;  /* 0x9b20000086067fae */ /* 0x0003e8000a921844 */
[----:B------:R-:W-:Y:S04]  /*4f040*/  STL.64 [R1+0x940], R124 ;  /* 0x0009407c01007387 */ /* 0x000fe80000100a00 */
[----:B------:R1:W-:Y:S01]  /*4f050*/  LDGSTS.E [R0+-0x63e00], [R124.64], P5 ;  /* 0x9c2000007c007fae */ /* 0x0003e2000a921844 */
[----:B------:R-:W-:-:S04]  /*4f060*/  IMAD.WIDE R8, R3, 0x4, R8 ;  /* 0x0000000403087825 */ /* 0x000fc800078e0208 */
[----:B------:R-:W-:-:S04]  /*4f070*/  IMAD.WIDE R16, R3, 0x4, R16 ;  /* 0x0000000403107825 */ /* 0x000fc800078e0210 */
[----:B------:R-:W-:-:S04]  /*4f080*/  IMAD.WIDE R24, R3, 0x4, R24 ;  /* 0x0000000403187825 */ /* 0x000fc800078e0218 */
[----:B------:R-:W-:-:S04]  /*4f090*/  IMAD.WIDE R32, R3, 0x4, R32 ;  /* 0x0000000403207825 */ /* 0x000fc800078e0220 */
[----:B----4-:R-:W-:-:S04]  /*4f0a0*/  IMAD.WIDE R114, R3, 0x4, R114 ;  /* 0x0000000403727825 */ /* 0x010fc800078e0272 */
[C---:B------:R-:W-:Y:S01]  /*4f0b0*/  IMAD.WIDE R94, R3.reuse, 0x4, R94 ;  /* 0x00000004035e7825 */ /* 0x040fe200078e025e */
[----:B------:R-:W-:Y:S04]  /*4f0c0*/  STL.64 [R1+0x938], R114 ;  /* 0x0009387201007387 */ /* 0x000fe80000100a00 */
[----:B------:R1:W-:Y:S01]  /*4f0d0*/  LDGSTS.E [R15+-0x62e00], [R114.64], P5 ;  /* 0x9d200000720f7fae */ /* 0x0003e2000a921844 */
[----:B--2---:R-:W-:-:S03]  /*4f0e0*/  IMAD.WIDE R84, R3, 0x4, R84 ;  /* 0x0000000403547825 */ /* 0x004fc600078e0254 */
[----:B------:R-:W-:Y:S04]  /*4f0f0*/  STL.64 [R1+0x930], R94 ;  /* 0x0009305e01007387 */ /* 0x000fe80000100a00 */
[----:B------:R1:W-:Y:S01]  /*4f100*/  LDGSTS.E [R14+-0x61e00], [R94.64], P5 ;  /* 0x9e2000005e0e7fae */ /* 0x0003e2000a921844 */
[----:B---3--:R-:W-:-:S03]  /*4f110*/  IMAD.WIDE R74, R3, 0x4, R74 ;  /* 0x00000004034a7825 */ /* 0x008fc600078e024a */
[----:B------:R-:W-:Y:S04]  /*4f120*/  STL.64 [R1+0x928], R84 ;  /* 0x0009285401007387 */ /* 0x000fe80000100a00 */
[----:B------:R2:W-:Y:S01]  /*4f130*/  LDGSTS.E [R7+-0x60e00], [R84.64], P5 ;  /* 0x9f20000054077fae */ /* 0x0005e2000a921844 */
[----:B------:R-:W-:-:S03]  /*4f140*/  IMAD.WIDE R64, R3, 0x4, R64 ;  /* 0x0000000403407825 */ /* 0x000fc600078e0240 */
[----:B------:R-:W-:Y:S04]  /*4f150*/  STL.64 [R1+0x920], R74 ;  /* 0x0009204a01007387 */ /* 0x000fe80000100a00 */
[----:B------:R3:W-:Y:S04]  /*4f160*/  LDGSTS.E [R6+-0x5fe00], [R74.64], P5 ;  /* 0xa02000004a067fae */ /* 0x0007e8000a921844 */
[----:B------:R4:W-:Y:S04]  /*4f170*/  STL.64 [R1+0x918], R64 ;  /* 0x0009184001007387 */ /* 0x0009e80000100a00 */
[----:B------:R4:W-:Y:S02]  /*4f180*/  LDGSTS.E [R0+-0x5ee00], [R64.64], P5 ;  /* 0xa120000040007fae */ /* 0x0009e4000a921844 */
[----:B----4-:R-:W-:-:S04]  /*4f190*/  IMAD.WIDE R64, R3, 0x4, R54 ;  /* 0x0000000403407825 */ /* 0x010fc800078e0236 */
[C---:B------:R-:W-:Y:S01]  /*4f1a0*/  IMAD.WIDE R54, R3.reuse, 0x4, R46 ;  /* 0x0000000403367825 */ /* 0x040fe200078e022e */
[----:B------:R-:W-:Y:S03]  /*4f1b0*/  STL.64 [R1+0x910], R64 ;  /* 0x0009104001007387 */ /* 0x000fe60000100a00 */
[C---:B------:R-:W-:Y:S01]  /*4f1c0*/  IMAD.WIDE R46, R3.reuse, 0x4, R38 ;  /* 0x00000004032e7825 */ /* 0x040fe200078e0226 */
[----:B------:R1:W-:Y:S03]  /*4f1d0*/  LDGSTS.E [R15+-0x5de00], [R64.64], P5 ;  /* 0xa2200000400f7fae */ /* 0x0003e6000a921844 */
[C---:B------:R-:W-:Y:S01]  /*4f1e0*/  IMAD.WIDE R38, R3.reuse, 0x4, R30 ;  /* 0x0000000403267825 */ /* 0x040fe200078e021e */
[----:B------:R-:W-:Y:S03]  /*4f1f0*/  STL.64 [R1+0x908], R54 ;  /* 0x0009083601007387 */ /* 0x000fe60000100a00 */
[C---:B------:R-:W-:Y:S01]  /*4f200*/  IMAD.WIDE R30, R3.reuse, 0x4, R246 ;  /* 0x00000004031e7825 */ /* 0x040fe200078e02f6 */
[----:B------:R1:W-:Y:S04]  /*4f210*/  LDGSTS.E [R14+-0x5ce00], [R54.64], P5 ;  /* 0xa3200000360e7fae */ /* 0x0003e8000a921844 */
[----:B------:R-:W-:Y:S04]  /*4f220*/  STL.64 [R1+0x900], R46 ;  /* 0x0009002e01007387 */ /* 0x000fe80000100a00 */
[----:B------:R4:W-:Y:S04]  /*4f230*/  LDGSTS.E [R7+-0x5be00], [R46.64], P5 ;  /* 0xa42000002e077fae */ /* 0x0009e8000a921844 */
[----:B------:R-:W-:Y:S04]  /*4f240*/  STL.64 [R1+0x8f0], R38 ;  /* 0x0008f02601007387 */ /* 0x000fe80000100a00 */
[----:B------:R1:W-:Y:S04]  /*4f250*/  LDGSTS.E [R6+-0x5ae00], [R38.64], P5 ;  /* 0xa520000026067fae */ /* 0x0003e8000a921844 */
[----:B------:R1:W-:Y:S04]  /*4f260*/  STL.64 [R1+0x8e8], R30 ;  /* 0x0008e81e01007387 */ /* 0x0003e80000100a00 */
[----:B------:R1:W-:Y:S04]  /*4f270*/  LDGSTS.E [R0+-0x59e00], [R30.64], P5 ;  /* 0xa62000001e007fae */ /* 0x0003e8000a921844 */
[----:B------:R2:W-:Y:S04]  /*4f280*/  STL.64 [R1+0x8e0], R8 ;  /* 0x0008e00801007387 */ /* 0x0005e80000100a00 */
[----:B------:R2:W-:Y:S01]  /*4f290*/  LDGSTS.E [R15+-0x58e00], [R8.64], P5 ;  /* 0xa7200000080f7fae */ /* 0x0005e2000a921844 */
[----:B-1----:R-:W-:-:S03]  /*4f2a0*/  IMAD.WIDE R30, R3, 0x4, R40 ;  /* 0x00000004031e7825 */ /* 0x002fc600078e0228 */
[----:B------:R1:W-:Y:S04]  /*4f2b0*/  STL.64 [R1+0x8d8], R16 ;  /* 0x0008d81001007387 */ /* 0x0003e80000100a00 */
[----:B------:R1:W-:Y:S04]  /*4f2c0*/  LDGSTS.E [R14+-0x57e00], [R16.64], P5 ;  /* 0xa8200000100e7fae */ /* 0x0003e8000a921844 */
[----:B------:R1:W-:Y:S01]  /*4f2d0*/  STL.64 [R1+0x8d0], R24 ;  /* 0x0008d01801007387 */ /* 0x0003e20000100a00 */
[----:B--2---:R-:W-:-:S03]  /*4f2e0*/  IADD3 R9, R23, 0x100000, RZ ;  /* 0x0010000017097810 */ /* 0x004fc60007ffe0ff */
[----:B------:R2:W-:Y:S01]  /*4f2f0*/  LDGSTS.E [R7+-0x56e00], [R24.64], P5 ;  /* 0xa920000018077fae */ /* 0x0005e2000a921844 */
[----:B------:R-:W-:-:S03]  /*4f300*/  IADD3 R8, R23, 0x100000, RZ ;  /* 0x0010000017087810 */ /* 0x000fc60007ffe0ff */
[----:B------:R3:W-:Y:S04]  /*4f310*/  STL.64 [R1+0x8c8], R32 ;  /* 0x0008c82001007387 */ /* 0x0007e80000100a00 */
[----:B------:R3:W-:Y:S01]  /*4f320*/  LDGSTS.E [R6+-0x55e00], [R32.64], P5 ;  /* 0xaa20000020067fae */ /* 0x0007e2000a921844 */
[----:B-1----:R-:W-:-:S03]  /*4f330*/  IMAD.WIDE R16, R3, 0x4, R76 ;  /* 0x0000000403107825 */ /* 0x002fc600078e024c */
[----:B------:R1:W-:Y:S01]  /*4f340*/  STL.64 [R1+0x8c0], R30 ;  /* 0x0008c01e01007387 */ /* 0x0003e20000100a00 */
[----:B--2---:R-:W-:-:S03]  /*4f350*/  IMAD.WIDE R24, R3, 0x4, R66 ;  /* 0x0000000403187825 */ /* 0x004fc600078e0242 */
[----:B------:R1:W-:Y:S01]  /*4f360*/  LDGSTS.E [R0+-0x54e00], [R30.64], P5 ;  /* 0xab2000001e007fae */ /* 0x0003e2000a921844 */
[----:B---3--:R-:W-:-:S04]  /*4f370*/  IMAD.WIDE R32, R3, 0x4, R48 ;  /* 0x0000000403207825 */ /* 0x008fc800078e0230 */
[----:B------:R-:W-:-:S04]  /*4f380*/  IMAD.WIDE R14, R3, 0x4, R86 ;  /* 0x00000004030e7825 */ /* 0x000fc800078e0256 */
[C---:B-1----:R-:W-:Y:S01]  /*4f390*/  IMAD.WIDE R30, R3.reuse, 0x4, R56 ;  /* 0x00000004031e7825 */ /* 0x042fe200078e0238 */
[----:B------:R1:W-:Y:S04]  /*4f3a0*/  STL.64 [R1+0x8b8], R32 ;  /* 0x0008b82001007387 */ /* 0x0003e80000100a00 */
[----:B------:R1:W-:Y:S04]  /*4f3b0*/  LDGSTS.E [R9+-0x53e00], [R32.64], P5 ;  /* 0xac20000020097fae */ /* 0x0003e8000a921844 */
        /* <DEDUP_REMOVED lines=27> */
[----:B------:R-:W-:Y:S04]  /*4f570*/  STL.64 [R1+0x868], R32 ;  /* 0x0008682001007387 */ /* 0x000fe80000100a00 */
[----:B------:R1:W-:Y:S01]  /*4f580*/  STL.64 [R1+0x860], R30 ;  /* 0x0008601e01007387 */ /* 0x0003e20000100a00 */
[----:B--2---:R-:W-:-:S03]  /*4f590*/  IMAD.WIDE R14, R3, 0x4, R186 ;  /* 0x00000004030e7825 */ /* 0x004fc600078e02ba */
[----:B------:R2:W-:Y:S04]  /*4f5a0*/  STL.64 [R1+0x858], R24 ;  /* 0x0008581801007387 */ /* 0x0005e80000100a00 */
[----:B------:R2:W-:Y:S04]  /*4f5b0*/  STL.64 [R1+0x850], R16 ;  /* 0x0008501001007387 */ /* 0x0005e80000100a00 */
[----:B------:R1:W-:Y:S04]  /*4f5c0*/  STL.64 [R1+0x848], R14 ;  /* 0x0008480e01007387 */ /* 0x0003e80000100a00 */
[----:B------:R-:W3:Y:S04]  /*4f5d0*/  LDL.LU.64 R38, [R1+0x1c28] ;  /* 0x001c280001267983 */ /* 0x000ee80000300a00 */
[----:B------:R-:W3:Y:S04]  /*4f5e0*/  LDL.LU.64 R84, [R1+0x1bf8] ;  /* 0x001bf80001547983 */ /* 0x000ee80000300a00 */
[----:B------:R-:W3:Y:S04]  /*4f5f0*/  LDL.LU.64 R64, [R1+0x1bc8] ;  /* 0x001bc80001407983 */ /* 0x000ee80000300a00 */
[----:B------:R1:W-:Y:S04]  /*4f600*/  LDGSTS.E [R9+-0x49e00], [R32.64], P5 ;  /* 0xb620000020097fae */ /* 0x0003e8000a921844 */
[----:B------:R-:W3:Y:S01]  /*4f610*/  LDL.LU.64 R54, [R1+0x1b98] ;  /* 0x001b980001367983 */ /* 0x000ee20000300a00 */
[----:B------:R-:W-:-:S03]  /*4f620*/  IMAD.WIDE R22, R3, 0x4, R216 ;  /* 0x0000000403167825 */ /* 0x000fc600078e02d8 */
[----:B------:R1:W-:Y:S04]  /*4f630*/  LDGSTS.E [R8+-0x48e00], [R30.64], P5 ;  /* 0xb72000001e087fae */ /* 0x0003e8000a921844 */
[----:B----4-:R-:W4:Y:S04]  /*4f640*/  LDL.LU.64 R46, [R1+0x1b68] ;  /* 0x001b6800012e7983 */ /* 0x010f280000300a00 */
[----:B------:R2:W-:Y:S01]  /*4f650*/  LDGSTS.E [R7+-0x47e00], [R24.64], P5 ;  /* 0xb820000018077fae */ /* 0x0005e2000a921844 */
[----:B-1----:R-:W-:-:S03]  /*4f660*/  IMAD.WIDE R30, R3, 0x4, R196 ;  /* 0x00000004031e7825 */ /* 0x002fc600078e02c4 */
[----:B------:R1:W-:Y:S04]  /*4f670*/  LDGSTS.E [R6+-0x46e00], [R16.64], P5 ;  /* 0xb920000010067fae */ /* 0x0003e8000a921844 */
[----:B------:R1:W-:Y:S01]  /*4f680*/  LDGSTS.E [R0+-0x45e00], [R14.64], P5 ;  /* 0xba2000000e007fae */ /* 0x0003e2000a921844 */
[----:B--2---:R-:W-:-:S03]  /*4f690*/  IMAD.WIDE R24, R3, 0x4, R206 ;  /* 0x0000000403187825 */ /* 0x004fc600078e02ce */
[----:B------:R2:W-:Y:S01]  /*4f6a0*/  STL.64 [R1+0x840], R30 ;  /* 0x0008401e01007387 */ /* 0x0005e20000100a00 */
[----:B-1----:R-:W-:-:S03]  /*4f6b0*/  IMAD.WIDE R16, R3, 0x4, R226 ;  /* 0x0000000403107825 */ /* 0x002fc600078e02e2 */
[----:B------:R-:W-:Y:S01]  /*4f6c0*/  STL.64 [R1+0x838], R24 ;  /* 0x0008381801007387 */ /* 0x000fe20000100a00 */
[----:B------:R-:W-:-:S03]  /*4f6d0*/  IMAD.WIDE R14, R3, 0x4, R236 ;  /* 0x00000004030e7825 */ /* 0x000fc600078e02ec */
[----:B------:R1:W-:Y:S04]  /*4f6e0*/  STL.64 [R1+0x830], R22 ;  /* 0x0008301601007387 */ /* 0x0003e80000100a00 */
[----:B------:R1:W-:Y:S04]  /*4f6f0*/  STL.64 [R1+0x828], R16 ;  /* 0x0008281001007387 */ /* 0x0003e80000100a00 */
[----:B------:R2:W-:Y:S04]  /*4f700*/  LDGSTS.E [R9+-0x44e00], [R30.64], P5 ;  /* 0xbb2000001e097fae */ /* 0x0005e8000a921844 */
[----:B------:R4:W-:Y:S04]  /*4f710*/  STL.64 [R1+0x748], R14 ;  /* 0x0007480e01007387 */ /* 0x0009e80000100a00 */
[----:B------:R1:W-:Y:S04]  /*4f720*/  LDGSTS.E [R8+-0x43e00], [R24.64], P5 ;  /* 0xbc20000018087fae */ /* 0x0003e8000a921844 */
[----:B--2---:R-:W3:Y:S04]  /*4f730*/  LDL.LU.64 R30, [R1+0x1b38] ;  /* 0x001b3800011e7983 */ /* 0x004ee80000300a00 */
[----:B------:R1:W-:Y:S04]  /*4f740*/  LDGSTS.E [R7+-0x42e00], [R22.64], P5 ;  /* 0xbd20000016077fae */ /* 0x0003e8000a921844 */
[----:B------:R-:W3:Y:S01]  /*4f750*/  LDL.LU.64 R124, [R1+0x1b08] ;  /* 0x001b0800017c7983 */ /* 0x000ee20000300a00 */
[----:B------:R-:W-:-:S03]  /*4f760*/  IMAD.SHL.U32 R248, R248, 0x4, RZ ;  /* 0x00000004f8f87824 */ /* 0x000fc600078e00ff */
[----:B------:R1:W-:Y:S04]  /*4f770*/  LDGSTS.E [R6+-0x41e00], [R16.64], P5 ;  /* 0xbe20000010067fae */ /* 0x0003e8000a921844 */
[----:B-1----:R-:W3:Y:S04]  /*4f780*/  LDL.LU.64 R22, [R1+0x1ad8] ;  /* 0x001ad80001167983 */ /* 0x002ee80000300a00 */
[----:B------:R-:W3:Y:S04]  /*4f790*/  LDL.LU.64 R114, [R1+0x1aa8] ;  /* 0x001aa80001727983 */ /* 0x000ee80000300a00 */
[----:B------:R-:W3:Y:S01]  /*4f7a0*/  LDL.LU.64 R94, [R1+0x1a70] ;  /* 0x001a7000015e7983 */ /* 0x000ee20000300a00 */
[----:B------:R-:W-:-:S03]  /*4f7b0*/  LOP3.LUT R75, R248, 0x20, RZ, 0x3c, !PT ;  /* 0x00000020f84b7812 */ /* 0x000fc600078e3cff */
[----:B------:R1:W-:Y:S01]  /*4f7c0*/  LDGSTS.E [R0+-0x40e00], [R14.64], P5 ;  /* 0xbf2000000e007fae */ /* 0x0003e2000a921844 */
[C---:B------:R-:W-:Y:S02]  /*4f7d0*/  IADD3 R9, R75.reuse, 0x100000, RZ ;  /* 0x001000004b097810 */ /* 0x040fe40007ffe0ff */
[C---:B------:R-:W-:Y:S02]  /*4f7e0*/  IADD3 R8, R75.reuse, 0x100000, RZ ;  /* 0x001000004b087810 */ /* 0x040fe40007ffe0ff */
[C---:B------:R-:W-:Y:S02]  /*4f7f0*/  IADD3 R7, R75.reuse, 0x100000, RZ ;  /* 0x001000004b077810 */ /* 0x040fe40007ffe0ff */
[C---:B------:R-:W-:Y:S02]  /*4f800*/  IADD3 R6, R75.reuse, 0x100000, RZ ;  /* 0x001000004b067810 */ /* 0x040fe40007ffe0ff */
[----:B-1----:R-:W-:Y:S01]  /*4f810*/  IADD3 R0, R75, 0x100000, RZ ;  /* 0x001000004b007810 */ /* 0x002fe20007ffe0ff */
[----:B---3--:R-:W-:-:S04]  /*4f820*/  IMAD.WIDE R38, R3, 0x4, R38 ;  /* 0x0000000403267825 */ /* 0x008fc800078e0226 */
[C---:B------:R-:W-:Y:S01]  /*4f830*/  IMAD.WIDE R32, R3.reuse, 0x4, R84 ;  /* 0x0000000403207825 */ /* 0x040fe200078e0254 */
[----:B------:R1:W-:Y:S03]  /*4f840*/  STL.64 [R1+0x820], R38 ;  /* 0x0008202601007387 */ /* 0x0003e60000100a00 */
[C---:B------:R-:W-:Y:S01]  /*4f850*/  IMAD.WIDE R24, R3.reuse, 0x4, R64 ;  /* 0x0000000403187825 */ /* 0x040fe200078e0240 */
[----:B------:R-:W-:Y:S03]  /*4f860*/  STL.64 [R1+0x818], R32 ;  /* 0x0008182001007387 */ /* 0x000fe60000100a00 */
[C---:B------:R-:W-:Y:S01]  /*4f870*/  IMAD.WIDE R16, R3.reuse, 0x4, R54 ;  /* 0x0000000403107825 */ /* 0x040fe200078e0236 */
[----:B------:R3:W-:Y:S03]  /*4f880*/  STL.64 [R1+0x810], R24 ;  /* 0x0008101801007387 */ /* 0x0007e60000100a00 */
[C---:B----4-:R-:W-:Y:S01]  /*4f890*/  IMAD.WIDE R14, R3.reuse, 0x4, R46 ;  /* 0x00000004030e7825 */ /* 0x050fe200078e022e */
[----:B------:R4:W-:Y:S04]  /*4f8a0*/  STL.64 [R1+0x808], R16 ;  /* 0x0008081001007387 */ /* 0x0009e80000100a00 */
[----:B------:R1:W-:Y:S04]  /*4f8b0*/  LDGSTS.E [R9+-0x7fc00], [R38.64], P5 ;  /* 0x8040000026097fae */ /* 0x0003e8000a921844 */
[----:B------:R3:W-:Y:S04]  /*4f8c0*/  STL.64 [R1+0x800], R14 ;  /* 0x0008000e01007387 */ /* 0x0007e80000100a00 */
[----:B------:R3:W-:Y:S04]  /*4f8d0*/  LDGSTS.E [R8+-0x7ec00], [R32.64], P5 ;  /* 0x8140000020087fae */ /* 0x0007e8000a921844 */
[----:B-1----:R-:W2:Y:S04]  /*4f8e0*/  LDL.LU.64 R38, [R1+0x1a38] ;  /* 0x001a380001267983 */ /* 0x002ea80000300a00 */
[----:B------:R-:W2:Y:S04]  /*4f8f0*/  LDL.LU.64 R84, [R1+0x1a08] ;  /* 0x001a080001547983 */ /* 0x000ea80000300a00 */
[----:B------:R-:W2:Y:S04]  /*4f900*/  LDL.LU.64 R64, [R1+0x19d8] ;  /* 0x0019d80001407983 */ /* 0x000ea80000300a00 */
[----:B------:R-:W2:Y:S04]  /*4f910*/  LDL.LU.64 R54, [R1+0x19a0] ;  /* 0x0019a00001367983 */ /* 0x000ea80000300a00 */
[----:B------:R-:W2:Y:S04]  /*4f920*/  LDL.LU.64 R46, [R1+0x1970] ;  /* 0x00197000012e7983 */ /* 0x000ea80000300a00 */
[----:B------:R1:W-:Y:S04]  /*4f930*/  LDGSTS.E [R7+-0x7dc00], [R24.64], P5 ;  /* 0x8240000018077fae */ /* 0x0003e8000a921844 */
[----:B------:R4:W-:Y:S04]  /*4f940*/  LDGSTS.E [R6+-0x7cc00], [R16.64], P5 ;  /* 0x8340000010067fae */ /* 0x0009e8000a921844 */
[----:B------:R3:W-:Y:S02]  /*4f950*/  LDGSTS.E [R0+-0x7bc00], [R14.64], P5 ;  /* 0x844000000e007fae */ /* 0x0007e4000a921844 */
[----:B---3--:R-:W-:-:S04]  /*4f960*/  IMAD.WIDE R30, R3, 0x4, R30 ;  /* 0x00000004031e7825 */ /* 0x008fc800078e021e */
[C---:B-1----:R-:W-:Y:S01]  /*4f970*/  IMAD.WIDE R24, R3.reuse, 0x4, R124 ;  /* 0x0000000403187825 */ /* 0x042fe200078e027c */
[----:B------:R1:W-:Y:S03]  /*4f980*/  STL.64 [R1+0x7f8], R30 ;  /* 0x0007f81e01007387 */ /* 0x0003e60000100a00 */
[C---:B------:R-:W-:Y:S01]  /*4f990*/  IMAD.WIDE R22, R3.reuse, 0x4, R22 ;  /* 0x0000000403167825 */ /* 0x040fe200078e0216 */
[----:B------:R-:W-:Y:S03]  /*4f9a0*/  STL.64 [R1+0x7f0], R24 ;  /* 0x0007f01801007387 */ /* 0x000fe60000100a00 */
[C---:B----4-:R-:W-:Y:S01]  /*4f9b0*/  IMAD.WIDE R16, R3.reuse, 0x4, R114 ;  /* 0x0000000403107825 */ /* 0x050fe200078e0272 */
[----:B------:R3:W-:Y:S03]  /*4f9c0*/  STL.64 [R1+0x7e8], R22 ;  /* 0x0007e81601007387 */ /* 0x0007e60000100a00 */
[C---:B------:R-:W-:Y:S01]  /*4f9d0*/  IMAD.WIDE R14, R3.reuse, 0x4, R94 ;  /* 0x00000004030e7825 */ /* 0x040fe200078e025e */
[----:B------:R4:W-:Y:S04]  /*4f9e0*/  STL.64 [R1+0x7e0], R16 ;  /* 0x0007e01001007387 */ /* 0x0009e80000100a00 */
[----:B------:R1:W-:Y:S04]  /*4f9f0*/  LDGSTS.E [R9+-0x7ac00], [R30.64], P5 ;  /* 0x854000001e097fae */ /* 0x0003e8000a921844 */
[----:B------:R2:W-:Y:S04]  /*4fa00*/  STL.64 [R1+0x7d8], R14 ;  /* 0x0007d80e01007387 */ /* 0x0005e80000100a00 */
[----:B------:R2:W-:Y:S04]  /*4fa10*/  LDGSTS.E [R8+-0x79c00], [R24.64], P5 ;  /* 0x8640000018087fae */ /* 0x0005e8000a921844 */
[----:B-1----:R-:W2:Y:S04]  /*4fa20*/  LDL.LU.64 R30, [R1+0x1940] ;  /* 0x00194000011e7983 */ /* 0x002ea80000300a00 */
[----:B------:R3:W-:Y:S04]  /*4fa30*/  LDGSTS.E [R7+-0x78c00], [R22.64], P5 ;  /* 0x8740000016077fae */ /* 0x0007e8000a921844 */
[----:B------:R-:W2:Y:S04]  /*4fa40*/  LDL.LU.64 R124, [R1+0x1910] ;  /* 0x00191000017c7983 */ /* 0x000ea80000300a00 */
[----:B------:R4:W-:Y:S04]  /*4fa50*/  LDGSTS.E [R6+-0x77c00], [R16.64], P5 ;  /* 0x8840000010067fae */ /* 0x0009e8000a921844 */
[----:B---3--:R-:W3:Y:S04]  /*4fa60*/  LDL.LU.64 R22, [R1+0x18e0] ;  /* 0x0018e00001167983 */ /* 0x008ee80000300a00 */
[----:B------:R-:W3:Y:S04]  /*4fa70*/  LDL.LU.64 R114, [R1+0xce8] ;  /* 0x000ce80001727983 */ /* 0x000ee80000300a00 */
[----:B------:R-:W3:Y:S04]  /*4fa80*/  LDL.LU.64 R94, [R1+0xc78] ;  /* 0x000c7800015e7983 */ /* 0x000ee80000300a00 */
[----:B------:R1:W-:Y:S01]  /*4fa90*/  LDGSTS.E [R0+-0x76c00], [R14.64], P5 ;  /* 0x894000000e007fae */ /* 0x0003e2000a921844 */
[----:B--2---:R-:W-:-:S04]  /*4faa0*/  IMAD.WIDE R38, R3, 0x4, R38 ;  /* 0x0000000403267825 */ /* 0x004fc800078e0226 */
[C---:B------:R-:W-:Y:S01]  /*4fab0*/  IMAD.WIDE R32, R3.reuse, 0x4, R84 ;  /* 0x0000000403207825 */ /* 0x040fe200078e0254 */
[----:B------:R2:W-:Y:S03]  /*4fac0*/  STL.64 [R1+0x7d0], R38 ;  /* 0x0007d02601007387 */ /* 0x0005e60000100a00 */
[C---:B------:R-:W-:Y:S01]  /*4fad0*/  IMAD.WIDE R24, R3.reuse, 0x4, R64 ;  /* 0x0000000403187825 */ /* 0x040fe200078e0240 */
[----:B------:R-:W-:Y:S03]  /*4fae0*/  STL.64 [R1+0x7c8], R32 ;  /* 0x0007c82001007387 */ /* 0x000fe60000100a00 */
[C---:B----4-:R-:W-:Y:S01]  /*4faf0*/  IMAD.WIDE R16, R3.reuse, 0x4, R54 ;  /* 0x0000000403107825 */ /* 0x050fe200078e0236 */
[----:B------:R4:W-:Y:S03]  /*4fb00*/  STL.64 [R1+0x7c0], R24 ;  /* 0x0007c01801007387 */ /* 0x0009e60000100a00 */
[C---:B-1----:R-:W-:Y:S01]  /*4fb10*/  IMAD.WIDE R14, R3.reuse, 0x4, R46 ;  /* 0x00000004030e7825 */ /* 0x042fe200078e022e */
[----:B------:R1:W-:Y:S04]  /*4fb20*/  STL.64 [R1+0x7b8], R16 ;  /* 0x0007b81001007387 */ /* 0x0003e80000100a00 */
[----:B------:R2:W-:Y:S04]  /*4fb30*/  LDGSTS.E [R9+-0x75c00], [R38.64], P5 ;  /* 0x8a40000026097fae */ /* 0x0005e8000a921844 */
[----:B------:R1:W-:Y:S04]  /*4fb40*/  STL.64 [R1+0x7b0], R14 ;  /* 0x0007b00e01007387 */ /* 0x0003e80000100a00 */
[----:B------:R1:W-:Y:S04]  /*4fb50*/  LDGSTS.E [R8+-0x74c00], [R32.64], P5 ;  /* 0x8b40000020087fae */ /* 0x0003e8000a921844 */
[----:B--2---:R-:W2:Y:S04]  /*4fb60*/  LDL.LU.64 R38, [R1+0xc40] ;  /* 0x000c400001267983 */ /* 0x004ea80000300a00 */
[----:B------:R-:W2:Y:S04]  /*4fb70*/  LDL.LU.64 R84, [R1+0xc00] ;  /* 0x000c000001547983 */ /* 0x000ea80000300a00 */
[----:B------:R-:W2:Y:S04]  /*4fb80*/  LDL.LU.64 R64, [R1+0x2e8] ;  /* 0x0002e80001407983 */ /* 0x000ea80000300a00 */
[----:B------:R-:W2:Y:S04]  /*4fb90*/  LDL.LU.64 R54, [R1+0x2b8] ;  /* 0x0002b80001367983 */ /* 0x000ea80000300a00 */
[----:B------:R4:W-:Y:S04]  /*4fba0*/  LDGSTS.E [R7+-0x73c00], [R24.64], P5 ;  /* 0x8c40000018077fae */ /* 0x0009e8000a921844 */
[----:B------:R-:W2:Y:S04]  /*4fbb0*/  LDL.LU.64 R46, [R1+0x288] ;  /* 0x00028800012e7983 */ /* 0x000ea80000300a00 */
[----:B------:R1:W-:Y:S04]  /*4fbc0*/  LDGSTS.E [R6+-0x72c00], [R16.64], P5 ;  /* 0x8d40000010067fae */ /* 0x0003e8000a921844 */
[----:B------:R1:W-:Y:S01]  /*4fbd0*/  LDGSTS.E [R0+-0x71c00], [R14.64], P5 ;  /* 0x8e4000000e007fae */ /* 0x0003e2000a921844 */
[----:B------:R-:W-:-:S04]  /*4fbe0*/  IMAD.WIDE R30, R3, 0x4, R30 ;  /* 0x00000004031e7825 */ /* 0x000fc800078e021e */
[C---:B----4-:R-:W-:Y:S01]  /*4fbf0*/  IMAD.WIDE R24, R3.reuse, 0x4, R124 ;  /* 0x0000000403187825 */ /* 0x050fe200078e027c */
[----:B------:R4:W-:Y:S03]  /*4fc00*/  STL.64 [R1+0x7a8], R30 ;  /* 0x0007a81e01007387 */ /* 0x0009e60000100a00 */
[C---:B---3--:R-:W-:Y:S01]  /*4fc10*/  IMAD.WIDE R22, R3.reuse, 0x4, R22 ;  /* 0x0000000403167825 */ /* 0x048fe200078e0216 */
[----:B------:R-:W-:Y:S03]  /*4fc20*/  STL.64 [R1+0x7a0], R24 ;  /* 0x0007a01801007387 */ /* 0x000fe60000100a00 */
[C---:B-1----:R-:W-:Y:S01]  /*4fc30*/  IMAD.WIDE R16, R3.reuse, 0x4, R114 ;  /* 0x0000000403107825 */ /* 0x042fe200078e0272 */
[----:B------:R1:W-:Y:S03]  /*4fc40*/  STL.64 [R1+0x798], R22 ;  /* 0x0007981601007387 */ /* 0x0003e60000100a00 */
[C---:B------:R-:W-:Y:S01]  /*4fc50*/  IMAD.WIDE R14, R3.reuse, 0x4, R94 ;  /* 0x00000004030e7825 */ /* 0x040fe200078e025e */
[----:B------:R3:W-:Y:S04]  /*4fc60*/  STL.64 [R1+0x790], R16 ;  /* 0x0007901001007387 */ /* 0x0007e80000100a00 */
[----:B------:R4:W-:Y:S04]  /*4fc70*/  LDGSTS.E [R9+-0x70c00], [R30.64], P5 ;  /* 0x8f4000001e097fae */ /* 0x0009e8000a921844 */
[----:B------:R1:W-:Y:S04]  /*4fc80*/  STL.64 [R1+0x788], R14 ;  /* 0x0007880e01007387 */ /* 0x0003e80000100a00 */
[----:B------:R1:W-:Y:S04]  /*4fc90*/  LDGSTS.E [R8+-0x6fc00], [R24.64], P5 ;  /* 0x9040000018087fae */ /* 0x0003e8000a921844 */
[----:B----4-:R-:W2:Y:S04]  /*4fca0*/  LDL.LU.64 R30, [R1+0x228] ;  /* 0x00022800011e7983 */ /* 0x010ea80000300a00 */
[----:B------:R1:W-:Y:S04]  /*4fcb0*/  LDGSTS.E [R7+-0x6ec00], [R22.64], P5 ;  /* 0x9140000016077fae */ /* 0x0003e8000a921844 */
[----:B------:R3:W-:Y:S04]  /*4fcc0*/  LDGSTS.E [R6+-0x6dc00], [R16.64], P5 ;  /* 0x9240000010067fae */ /* 0x0007e8000a921844 */
[----:B------:R2:W-:Y:S04]  /*4fcd0*/  LDGSTS.E [R0+-0x6cc00], [R14.64], P5 ;  /* 0x934000000e007fae */ /* 0x0005e8000a921844 */
[----:B-1----:R-:W2:Y:S04]  /*4fce0*/  LDL.LU.64 R22, [R1+0x1c8] ;  /* 0x0001c80001167983 */ /* 0x002ea80000300a00 */
[----:B------:R-:W2:Y:S04]  /*4fcf0*/  LDL.LU.64 R134, [R1+0xf8] ;  /* 0x0000f80001867983 */ /* 0x000ea80000300a00 */
[----:B------:R-:W2:Y:S04]  /*4fd00*/  LDL.LU.64 R124, [R1+0xe0] ;  /* 0x0000e000017c7983 */ /* 0x000ea80000300a00 */
[----:B------:R-:W2:Y:S02]  /*4fd10*/  LDL.LU.64 R114, [R1+0xc8] ;  /* 0x0000c80001727983 */ /* 0x000ea40000300a00 */
[----:B--2---:R-:W-:-:S04]  /*4fd20*/  IMAD.WIDE R38, R3, 0x4, R38 ;  /* 0x0000000403267825 */ /* 0x004fc800078e0226 */
[C---:B------:R-:W-:Y:S01]  /*4fd30*/  IMAD.WIDE R32, R3.reuse, 0x4, R84 ;  /* 0x0000000403207825 */ /* 0x040fe200078e0254 */
[----:B------:R1:W-:Y:S03]  /*4fd40*/  STL.64 [R1+0x780], R38 ;  /* 0x0007802601007387 */ /* 0x0003e60000100a00 */
[C---:B------:R-:W-:Y:S01]  /*4fd50*/  IMAD.WIDE R24, R3.reuse, 0x4, R64 ;  /* 0x0000000403187825 */ /* 0x040fe200078e0240 */
[----:B------:R2:W-:Y:S03]  /*4fd60*/  STL.64 [R1+0x778], R32 ;  /* 0x0007782001007387 */ /* 0x0005e60000100a00 */
[C---:B---3--:R-:W-:Y:S01]  /*4fd70*/  IMAD.WIDE R16, R3.reuse, 0x4, R54 ;  /* 0x0000000403107825 */ /* 0x048fe200078e0236 */
[----:B------:R3:W-:Y:S04]  /*4fd80*/  STL.64 [R1+0x770], R24 ;  /* 0x0007701801007387 */ /* 0x0007e80000100a00 */
[----:B------:R1:W-:Y:S01]  /*4fd90*/  STL.64 [R1+0x768], R16 ;  /* 0x0007681001007387 */ /* 0x0003e20000100a00 */
[----:B------:R-:W-:-:S03]  /*4fda0*/  IMAD.WIDE R14, R3, 0x4, R46 ;  /* 0x00000004030e7825 */ /* 0x000fc600078e022e */
[----:B------:R-:W4:Y:S04]  /*4fdb0*/  LDL.LU.64 R94, [R1+0xb0] ;  /* 0x0000b000015e7983 */ /* 0x000f280000300a00 */
[----:B------:R1:W-:Y:S04]  /*4fdc0*/  STL.64 [R1+0x760], R14 ;  /* 0x0007600e01007387 */ /* 0x0003e80000100a00 */
[----:B------:R-:W4:Y:S04]  /*4fdd0*/  LDL.LU.64 R84, [R1+0x98] ;  /* 0x0000980001547983 */ /* 0x000f280000300a00 */
[----:B------:R-:W4:Y:S04]  /*4fde0*/  LDL.LU.64 R64, [R1+0x80] ;  /* 0x0000800001407983 */ /* 0x000f280000300a00 */
[----:B------:R-:W4:Y:S04]  /*4fdf0*/  LDL.LU.64 R54, [R1+0x68] ;  /* 0x0000680001367983 */ /* 0x000f280000300a00 */
[----:B------:R1:W-:Y:S04]  /*4fe00*/  LDGSTS.E [R9+-0x6bc00], [R38.64], P5 ;  /* 0x9440000026097fae */ /* 0x0003e8000a921844 */
[----:B------:R-:W4:Y:S04]  /*4fe10*/  LDL.LU.64 R46, [R1+0x50] ;  /* 0x00005000012e7983 */ /* 0x000f280000300a00 */
[----:B------:R2:W-:Y:S04]  /*4fe20*/  LDGSTS.E [R8+-0x6ac00], [R32.64], P5 ;  /* 0x9540000020087fae */ /* 0x0005e8000a921844 */
[----:B-1----:R-:W4:Y:S04]  /*4fe30*/  LDL.LU.64 R38, [R1+0x38] ;  /* 0x0000380001267983 */ /* 0x002f280000300a00 */
[----:B------:R3:W-:Y:S04]  /*4fe40*/  LDGSTS.E [R7+-0x69c00], [R24.64], P5 ;  /* 0x9640000018077fae */ /* 0x0007e8000a921844 */
[----:B------:R1:W-:Y:S04]  /*4fe50*/  LDGSTS.E [R6+-0x68c00], [R16.64], P5 ;  /* 0x9740000010067fae */ /* 0x0003e8000a921844 */
[----:B------:R1:W-:Y:S01]  /*4fe60*/  LDGSTS.E [R0+-0x67c00], [R14.64], P5 ;  /* 0x984000000e007fae */ /* 0x0003e2000a921844 */
[----:B--2---:R-:W-:-:S05]  /*4fe70*/  IMAD.WIDE R40, R3, 0x4, R30 ;  /* 0x0000000403287825 */ /* 0x004fca00078e021e */
[----:B------:R4:W-:Y:S01]  /*4fe80*/  LDGSTS.E [R9+-0x66c00], [R40.64], P5 ;  /* 0x9940000028097fae */ /* 0x0009e2000a921844 */
[----:B------:R-:W-:-:S03]  /*4fe90*/  IMAD.WIDE R32, R3, 0x4, R22 ;  /* 0x0000000403207825 */ /* 0x000fc600078e0216 */
[----:B------:R-:W2:Y:S04]  /*4fea0*/  LDL.LU.64 R22, [R1+0x20] ;  /* 0x0000200001167983 */ /* 0x000ea80000300a00 */
[----:B------:R4:W-:Y:S04]  /*4feb0*/  STL.64 [R1+0x758], R40 ;  /* 0x0007582801007387 */ /* 0x0009e80000100a00 */
[----:B------:R-:W2:Y:S01]  /*4fec0*/  LDL.LU.64 R30, [R1] ;  /* 0x00000000011e7983 */ /* 0x000ea20000300a00 */
[----:B---3--:R-:W-:-:S04]  /*4fed0*/  IMAD.WIDE R24, R3, 0x4, R134 ;  /* 0x0000000403187825 */ /* 0x008fc800078e0286 */
[C---:B-1----:R-:W-:Y:S01]  /*4fee0*/  IMAD.WIDE R16, R3.reuse, 0x4, R124 ;  /* 0x0000000403107825 */ /* 0x042fe200078e027c */
[----:B------:R1:W-:Y:S03]  /*4fef0*/  STL.64 [R1+0x750], R32 ;  /* 0x0007502001007387 */ /* 0x0003e60000100a00 */
[C---:B------:R-:W-:Y:S01]  /*4ff00*/  IMAD.WIDE R14, R3.reuse, 0x4, R114 ;  /* 0x00000004030e7825 */ /* 0x040fe200078e0272 */
[----:B------:R1:W-:Y:S04]  /*4ff10*/  LDGSTS.E [R8+-0x65c00], [R32.64], P5 ;  /* 0x9a40000020087fae */ /* 0x0003e8000a921844 */
[----:B------:R3:W-:Y:S04]  /*4ff20*/  STL.64 [R1+0x740], R24 ;  /* 0x0007401801007387 */ /* 0x0007e80000100a00 */
[----:B------:R3:W-:Y:S04]  /*4ff30*/  LDGSTS.E [R7+-0x64c00], [R24.64], P5 ;  /* 0x9b40000018077fae */ /* 0x0007e8000a921844 */
[----:B------:R1:W-:Y:S04]  /*4ff40*/  STL.64 [R1+0x738], R16 ;  /* 0x0007381001007387 */ /* 0x0003e80000100a00 */
[----:B------:R1:W-:Y:S04]  /*4ff50*/  LDGSTS.E [R6+-0x63c00], [R16.64], P5 ;  /* 0x9c40000010067fae */ /* 0x0003e8000a921844 */
[----:B------:R1:W-:Y:S04]  /*4ff60*/  STL.64 [R1+0x730], R14 ;  /* 0x0007300e01007387 */ /* 0x0003e80000100a00 */
[----:B------:R1:W-:Y:S01]  /*4ff70*/  LDGSTS.E [R0+-0x62c00], [R14.64], P5 ;  /* 0x9d4000000e007fae */ /* 0x0003e2000a921844 */
[----:B------:R-:W-:-:S04]  /*4ff80*/  IMAD.WIDE R10, R3, 0x4, R10 ;  /* 0x00000004030a7825 */ /* 0x000fc800078e020a */
[----:B------:R-:W-:-:S04]  /*4ff90*/  IMAD.WIDE R18, R3, 0x4, R18 ;  /* 0x0000000403127825 */ /* 0x000fc800078e0212 */
[----:B----4-:R-:W-:-:S04]  /*4ffa0*/  IMAD.WIDE R40, R3, 0x4, R94 ;  /* 0x0000000403287825 */ /* 0x010fc800078e025e */
[C---:B-1----:R-:W-:Y:S01]  /*4ffb0*/  IMAD.WIDE R32, R3.reuse, 0x4, R84 ;  /* 0x0000000403207825 */ /* 0x042fe200078e0254 */
[----:B------:R-:W-:Y:S03]  /*4ffc0*/  STL.64 [R1+0x728], R40 ;  /* 0x0007282801007387 */ /* 0x000fe60000100a00 */
[C---:B---3--:R-:W-:Y:S01]  /*4ffd0*/  IMAD.WIDE R24, R3.reuse, 0x4, R64 ;  /* 0x0000000403187825 */ /* 0x048fe200078e0240 */
[----:B------:R1:W-:Y:S03]  /*4ffe0*/  LDGSTS.E [R9+-0x61c00], [R40.64], P5 ;  /* 0x9e40000028097fae */ /* 0x0003e6000a921844 */
[C---:B------:R-:W-:Y:S01]  /*4fff0*/  IMAD.WIDE R16, R3.reuse, 0x4, R54 ;  /* 0x0000000403107825 */ /* 0x040fe200078e0236 */
[----:B------:R-:W-:Y:S04]  /*50000*/  STL.64 [R1+0x720], R32 ;  /* 0x0007202001007387 */ /* 0x000fe80000100a00 */
[----:B------:R3:W-:Y:S01]  /*50010*/  LDGSTS.E [R8+-0x60c00], [R32.64], P5 ;  /* 0x9f40000020087fae */ /* 0x0007e2000a921844 */
[----:B------:R-:W-:-:S03]  /*50020*/  IMAD.WIDE R14, R3, 0x4, R46 ;  /* 0x00000004030e7825 */ /* 0x000fc600078e022e */
[----:B------:R4:W-:Y:S04]  /*50030*/  STL.64 [R1+0x718], R24 ;  /* 0x0007181801007387 */ /* 0x0009e80000100a00 */
[----:B------:R4:W-:Y:S04]  /*50040*/  LDGSTS.E [R7+-0x5fc00], [R24.64], P5 ;  /* 0xa040000018077fae */ /* 0x0009e8000a921844 */
[----:B------:R-:W-:Y:S04]  /*50050*/  STL.64 [R1+0x710], R16 ;  /* 0x0007101001007387 */ /* 0x000fe80000100a00 */
[----:B------:R1:W-:Y:S01]  /*50060*/  LDGSTS.E [R6+-0x5ec00], [R16.64], P5 ;  /* 0xa140000010067fae */ /* 0x0003e2000a921844 */
[----:B----4-:R-:W-:-:S03]  /*50070*/  IMAD.WIDE R24, R3, 0x4, R38 ;  /* 0x0000000403187825 */ /* 0x010fc600078e0226 */
[----:B------:R4:W-:Y:S04]  /*50080*/  STL.64 [R1+0x708], R14 ;  /* 0x0007080e01007387 */ /* 0x0009e80000100a00 */
[----:B------:R4:W-:Y:S04]  /*50090*/  LDGSTS.E [R0+-0x5dc00], [R14.64], P5 ;  /* 0xa24000000e007fae */ /* 0x0009e8000a921844 */
[----:B------:R-:W-:Y:S04]  /*500a0*/  STL.64 [R1+0x700], R24 ;  /* 0x0007001801007387 */ /* 0x000fe80000100a00 */
[----:B------:R1:W-:Y:S01]  /*500b0*/  LDGSTS.E [R9+-0x5cc00], [R24.64], P5 ;  /* 0xa340000018097fae */ /* 0x0003e2000a921844 */
[----:B----4-:R-:W-:-:S04]  /*500c0*/  IMAD.WIDE R14, R3, 0x4, R244 ;  /* 0x00000004030e7825 */ /* 0x010fc800078e02f4 */
[----:B--2---:R-:W-:-:S05]  /*500d0*/  IMAD.WIDE R22, R3, 0x4, R22 ;  /* 0x0000000403167825 */ /* 0x004fca00078e0216 */
[----:B------:R2:W-:Y:S01]  /*500e0*/  STL.64 [R1+0x6f8], R22 ;  /* 0x0006f81601007387 */ /* 0x0005e20000100a00 */
[----:B-1----:R-:W-:-:S03]  /*500f0*/  IMAD.WIDE R16, R3, 0x4, R30 ;  /* 0x0000000403107825 */ /* 0x002fc600078e021e */
[----:B------:R2:W-:Y:S04]  /*50100*/  LDGSTS.E [R8+-0x5bc00], [R22.64], P5 ;  /* 0xa440000016087fae */ /* 0x0005e8000a921844 */
        /* <DEDUP_REMOVED lines=13> */
[----:B------:R1:W-:Y:S04]  /*501e0*/  LDGSTS.E [R8+-0x56c00], [R22.64], P5 ;  /* 0xa940000016087fae */ /* 0x0003e8000a921844 */
[----:B------:R4:W-:Y:S01]  /*501f0*/  STL.64 [R1+0x6c8], R16 ;  /* 0x0006c81001007387 */ /* 0x0009e20000100a00 */
[----:B--2---:R-:W-:-:S03]  /*50200*/  IMAD.WIDE R18, R3, 0x4, R68 ;  /* 0x0000000403127825 */ /* 0x004fc600078e0244 */
[----:B------:R4:W-:Y:S01]  /*50210*/  LDGSTS.E [R7+-0x55c00], [R16.64], P5 ;  /* 0xaa40000010077fae */ /* 0x0009e2000a921844 */
[----:B-1----:R-:W-:-:S03]  /*50220*/  IMAD.WIDE R22, R3, 0x4, R58 ;  /* 0x0000000403167825 */ /* 0x002fc600078e023a */
[----:B------:R1:W-:Y:S04]  /*50230*/  STL.64 [R1+0x6c0], R14 ;  /* 0x0006c00e01007387 */ /* 0x0003e80000100a00 */
[----:B------:R1:W-:Y:S01]  /*50240*/  LDGSTS.E [R6+-0x54c00], [R14.64], P5 ;  /* 0xab4000000e067fae */ /* 0x0003e2000a921844 */
[----:B----4-:R-:W-:-:S03]  /*50250*/  IMAD.WIDE R16, R3, 0x4, R78 ;  /* 0x0000000403107825 */ /* 0x010fc600078e024e */
        /* <DEDUP_REMOVED lines=33> */
[----:B------:R-:W4:Y:S04]  /*50470*/  LDL.LU.64 R64, [R1+0x1d90] ;  /* 0x001d900001407983 */ /* 0x000f280000300a00 */
[----:B------:R1:W-:Y:S01]  /*50480*/  STL.64 [R1+0x660], R22 ;  /* 0x0006601601007387 */ /* 0x0003e20000100a00 */
[----:B--2---:R-:W-:-:S03]  /*50490*/  IMAD.WIDE R10, R3, 0x4, R198 ;  /* 0x00000004030a7825 */ /* 0x004fc600078e02c6 */
[----:B------:R2:W-:Y:S04]  /*504a0*/  STL.64 [R1+0x658], R18 ;  /* 0x0006581201007387 */ /* 0x0005e80000100a00 */
[----:B------:R1:W-:Y:S04]  /*504b0*/  STL.64 [R1+0x650], R16 ;  /* 0x0006501001007387 */ /* 0x0003e80000100a00 */
[----:B------:R1:W-:Y:S04]  /*504c0*/  STL.64 [R1+0x648], R14 ;  /* 0x0006480e01007387 */ /* 0x0003e80000100a00 */
[----:B------:R1:W-:Y:S04]  /*504d0*/  LDGSTS.E [R9+-0x48c00], [R22.64], P5 ;  /* 0xb740000016097fae */ /* 0x0003e8000a921844 */
[----:B------:R4:W-:Y:S01]  /*504e0*/  STL.64 [R1+0x640], R10 ;  /* 0x0006400a01007387 */ /* 0x0009e20000100a00 */
[----:B------:R-:W-:-:S03]  /*504f0*/  IMAD.WIDE R24, R3, 0x4, R208 ;  /* 0x0000000403187825 */ /* 0x000fc600078e02d0 */
[----:B------:R2:W-:Y:S04]  /*50500*/  LDGSTS.E [R8+-0x47c00], [R18.64], P5 ;  /* 0xb840000012087fae */ /* 0x0005e8000a921844 */
[----:B-1----:R-:W3:Y:S04]  /*50510*/  LDL.LU.64 R22, [R1+0x1d68] ;  /* 0x001d680001167983 */ /* 0x002ee80000300a00 */
[----:B------:R-:W3:Y:S04]  /*50520*/  LDL.LU.64 R54, [R1+0x1d40] ;  /* 0x001d400001367983 */ /* 0x000ee80000300a00 */
[----:B------:R-:W3:Y:S04]  /*50530*/  LDL.LU.64 R46, [R1+0x1d18] ;  /* 0x001d1800012e7983 */ /* 0x000ee80000300a00 */
[----:B------:R-:W3:Y:S04]  /*50540*/  LDL.LU.64 R38, [R1+0x1cf0] ;  /* 0x001cf00001267983 */ /* 0x000ee80000300a00 */
[----:B------:R-:W3:Y:S01]  /*50550*/  LDL.LU.64 R30, [R1+0x1cc8] ;  /* 0x001cc800011e7983 */ /* 0x000ee20000300a00 */
[----:B--2---:R-:W-:-:S03]  /*50560*/  IMAD.WIDE R18, R3, 0x4, R218 ;  /* 0x0000000403127825 */ /* 0x004fc600078e02da */
[----:B------:R1:W-:Y:S01]  /*50570*/  LDGSTS.E [R7+-0x46c00], [R16.64], P5 ;  /* 0xb940000010077fae */ /* 0x0003e2000a921844 */
[----:B------:R-:W-:-:S03]  /*50580*/  LOP3.LUT R248, R248, 0x30, RZ, 0x3c, !PT ;  /* 0x00000030f8f87812 */ /* 0x000fc600078e3cff */
[----:B------:R2:W-:Y:S04]  /*50590*/  LDGSTS.E [R6+-0x45c00], [R14.64], P5 ;  /* 0xba4000000e067fae */ /* 0x0005e8000a921844 */
[----:B------:R2:W-:Y:S01]  /*505a0*/  LDGSTS.E [R0+-0x44c00], [R10.64], P5 ;  /* 0xbb4000000a007fae */ /* 0x0005e2000a921844 */
[----:B-1----:R-:W-:-:S03]  /*505b0*/  IMAD.WIDE R16, R3, 0x4, R228 ;  /* 0x0000000403107825 */ /* 0x002fc600078e02e4 */
[----:B------:R-:W-:Y:S01]  /*505c0*/  STL.64 [R1+0x638], R24 ;  /* 0x0006381801007387 */ /* 0x000fe20000100a00 */
[----:B--2---:R-:W-:-:S03]  /*505d0*/  IMAD.WIDE R14, R3, 0x4, R238 ;  /* 0x00000004030e7825 */ /* 0x004fc600078e02ee */
[----:B------:R1:W-:Y:S01]  /*505e0*/  STL.64 [R1+0x630], R18 ;  /* 0x0006301201007387 */ /* 0x0003e20000100a00 */
[----:B------:R-:W-:-:S03]  /*505f0*/  IADD3 R0, R248, 0x100000, RZ ;  /* 0x00100000f8007810 */ /* 0x000fc60007ffe0ff */
[----:B------:R2:W-:Y:S04]  /*50600*/  STL.64 [R1+0x628], R16 ;  /* 0x0006281001007387 */ /* 0x0005e80000100a00 */
[----:B------:R1:W-:Y:S04]  /*50610*/  STL.64 [R1+0x500], R14 ;  /* 0x0005000e01007387 */ /* 0x0003e80000100a00 */
[----:B------:R1:W-:Y:S04]  /*50620*/  LDGSTS.E [R9+-0x43c00], [R24.64], P5 ;  /* 0xbc40000018097fae */ /* 0x0003e8000a921844 */
[----:B------:R2:W-:Y:S04]  /*50630*/  LDGSTS.E [R8+-0x42c00], [R18.64], P5 ;  /* 0xbd40000012087fae */ /* 0x0005e8000a921844 */
[----:B------:R2:W-:Y:S04]  /*50640*/  LDGSTS.E [R7+-0x41c00], [R16.64], P5 ;  /* 0xbe40000010077fae */ /* 0x0005e8000a921844 */
[----:B------:R2:W-:Y:S01]  /*50650*/  LDGSTS.E [R6+-0x40c00], [R14.64], P5 ;  /* 0xbf4000000e067fae */ /* 0x0005e2000a921844 */
[----:B-1----:R-:W-:Y:S01]  /*50660*/  IADD3 R9, R248, 0x100000, RZ ;  /* 0x00100000f8097810 */ /* 0x002fe20007ffe0ff */
[----:B----4-:R-:W-:-:S05]  /*50670*/  IMAD.WIDE R10, R3, 0x4, R64 ;  /* 0x00000004030a7825 */ /* 0x010fca00078e0240 */
[----:B------:R1:W-:Y:S04]  /*50680*/  STL.64 [R1+0x620], R10 ;  /* 0x0006200a01007387 */ /* 0x0003e80000100a00 */
[----:B------:R-:W4:Y:S04]  /*50690*/  LDL.LU.64 R114, [R1+0x1ca0] ;  /* 0x001ca00001727983 */ /* 0x000f280000300a00 */
[----:B------:R-:W4:Y:S04]  /*506a0*/  LDL.LU.64 R94, [R1+0x1c78] ;  /* 0x001c7800015e7983 */ /* 0x000f280000300a00 */
[----:B------:R-:W4:Y:S04]  /*506b0*/  LDL.LU.64 R84, [R1+0x1c50] ;  /* 0x001c500001547983 */ /* 0x000f280000300a00 */
[----:B------:R-:W4:Y:S04]  /*506c0*/  LDL.LU.64 R74, [R1+0x1c20] ;  /* 0x001c2000014a7983 */ /* 0x000f280000300a00 */
[----:B------:R1:W-:Y:S04]  /*506d0*/  LDGSTS.E [R0+-0x7fa00], [R10.64], P5 ;  /* 0x806000000a007fae */ /* 0x0003e8000a921844 */
[----:B------:R-:W4:Y:S01]  /*506e0*/  LDL.LU.64 R64, [R1+0x1bf0] ;  /* 0x001bf00001407983 */ /* 0x000f220000300a00 */
[----:B---3--:R-:W-:-:S04]  /*506f0*/  IMAD.WIDE R22, R3, 0x4, R22 ;  /* 0x0000000403167825 */ /* 0x008fc800078e0216 */
[C---:B--2---:R-:W-:Y:S01]  /*50700*/  IMAD.WIDE R18, R3.reuse, 0x4, R54 ;  /* 0x0000000403127825 */ /* 0x044fe200078e0236 */
[----:B------:R2:W-:Y:S03]  /*50710*/  STL.64 [R1+0x618], R22 ;  /* 0x0006181601007387 */ /* 0x0005e60000100a00 */
[C---:B------:R-:W-:Y:S01]  /*50720*/  IMAD.WIDE R16, R3.reuse, 0x4, R46 ;  /* 0x0000000403107825 */ /* 0x040fe200078e022e */
[----:B------:R3:W-:Y:S03]  /*50730*/  STL.64 [R1+0x610], R18 ;  /* 0x0006101201007387 */ /* 0x0007e60000100a00 */
[C---:B------:R-:W-:Y:S01]  /*50740*/  IMAD.WIDE R14, R3.reuse, 0x4, R38 ;  /* 0x00000004030e7825 */ /* 0x040fe200078e0226 */
[----:B------:R2:W-:Y:S03]  /*50750*/  STL.64 [R1+0x608], R16 ;  /* 0x0006081001007387 */ /* 0x0005e60000100a00 */
[----:B-1----:R-:W-:Y:S01]  /*50760*/  IMAD.WIDE R10, R3, 0x4, R30 ;  /* 0x00000004030a7825 */ /* 0x002fe200078e021e */
[----:B------:R1:W-:Y:S04]  /*50770*/  STL.64 [R1+0x600], R14 ;  /* 0x0006000e01007387 */ /* 0x0003e80000100a00 */
[----:B------:R2:W-:Y:S04]  /*50780*/  LDGSTS.E [R9+-0x7ea00], [R22.64], P5 ;  /* 0x8160000016097fae */ /* 0x0005e8000a921844 */
[----:B------:R1:W-:Y:S04]  /*50790*/  STL.64 [R1+0x5f8], R10 ;  /* 0x0005f80a01007387 */ /* 0x0003e80000100a00 */
[----:B--2---:R-:W3:Y:S04]  /*507a0*/  LDL.LU.64 R22, [R1+0x1bc0] ;  /* 0x001bc00001167983 */ /* 0x004ee80000300a00 */
[----:B------:R-:W3:Y:S04]  /*507b0*/  LDL.LU.64 R54, [R1+0x1b90] ;  /* 0x001b900001367983 */ /* 0x000ee80000300a00 */
[----:B------:R-:W3:Y:S04]  /*507c0*/  LDL.LU.64 R46, [R1+0x1b60] ;  /* 0x001b6000012e7983 */ /* 0x000ee80000300a00 */
[----:B------:R-:W3:Y:S04]  /*507d0*/  LDL.LU.64 R38, [R1+0x1b30] ;  /* 0x001b300001267983 */ /* 0x000ee80000300a00 */
[----:B------:R-:W3:Y:S01]  /*507e0*/  LDL.LU.64 R30, [R1+0x1b00] ;  /* 0x001b0000011e7983 */ /* 0x000ee20000300a00 */
[----:B------:R-:W-:-:S02]  /*507f0*/  IADD3 R8, R248, 0x100000, RZ ;  /* 0x00100000f8087810 */ /* 0x000fc40007ffe0ff */
[C---:B------:R-:W-:Y:S02]  /*50800*/  IADD3 R7, R248.reuse, 0x100000, RZ ;  /* 0x00100000f8077810 */ /* 0x040fe40007ffe0ff */
[----:B------:R-:W-:Y:S01]  /*50810*/  IADD3 R6, R248, 0x100000, RZ ;  /* 0x00100000f8067810 */ /* 0x000fe20007ffe0ff */
[----:B------:R3:W-:Y:S04]  /*50820*/  LDGSTS.E [R8+-0x7da00], [R18.64], P5 ;  /* 0x8260000012087fae */ /* 0x0007e8000a921844 */
[----:B------:R1:W-:Y:S04]  /*50830*/  LDGSTS.E [R7+-0x7ca00], [R16.64], P5 ;  /* 0x8360000010077fae */ /* 0x0003e8000a921844 */
[----:B------:R1:W-:Y:S04]  /*50840*/  LDGSTS.E [R6+-0x7ba00], [R14.64], P5 ;  /* 0x846000000e067fae */ /* 0x0003e8000a921844 */
[----:B------:R1:W-:Y:S01]  /*50850*/  LDGSTS.E [R0+-0x7aa00], [R10.64], P5 ;  /* 0x856000000a007fae */ /* 0x0003e2000a921844 */
[----:B----4-:R-:W-:-:S04]  /*50860*/  IMAD.WIDE R24, R3, 0x4, R114 ;  /* 0x0000000403187825 */ /* 0x010fc800078e0272 */
[C---:B---3--:R-:W-:Y:S01]  /*50870*/  IMAD.WIDE R18, R3.reuse, 0x4, R94 ;  /* 0x0000000403127825 */ /* 0x048fe200078e025e */
[----:B------:R-:W-:Y:S03]  /*50880*/  STL.64 [R1+0x5f0], R24 ;  /* 0x0005f01801007387 */ /* 0x000fe60000100a00 */
[C---:B-1----:R-:W-:Y:S01]  /*50890*/  IMAD.WIDE R16, R3.reuse, 0x4, R84 ;  /* 0x0000000403107825 */ /* 0x042fe200078e0254 */
[----:B------:R1:W-:Y:S03]  /*508a0*/  STL.64 [R1+0x5e8], R18 ;  /* 0x0005e81201007387 */ /* 0x0003e60000100a00 */
[C---:B------:R-:W-:Y:S01]  /*508b0*/  IMAD.WIDE R14, R3.reuse, 0x4, R74 ;  /* 0x00000004030e7825 */ /* 0x040fe200078e024a */
[----:B------:R3:W-:Y:S03]  /*508c0*/  STL.64 [R1+0x5e0], R16 ;  /* 0x0005e01001007387 */ /* 0x0007e60000100a00 */
[C---:B------:R-:W-:Y:S01]  /*508d0*/  IMAD.WIDE R10, R3.reuse, 0x4, R64 ;  /* 0x00000004030a7825 */ /* 0x040fe200078e0240 */
[----:B------:R4:W-:Y:S04]  /*508e0*/  STL.64 [R1+0x5d8], R14 ;  /* 0x0005d80e01007387 */ /* 0x0009e80000100a00 */
[----:B------:R1:W-:Y:S04]  /*508f0*/  LDGSTS.E [R9+-0x79a00], [R24.64], P5 ;  /* 0x8660000018097fae */ /* 0x0003e8000a921844 */
[----:B------:R1:W-:Y:S04]  /*50900*/  STL.64 [R1+0x5d0], R10 ;  /* 0x0005d00a01007387 */ /* 0x0003e80000100a00 */
[----:B------:R1:W-:Y:S04]  /*50910*/  LDGSTS.E [R8+-0x78a00], [R18.64], P5 ;  /* 0x8760000012087fae */ /* 0x0003e8000a921844 */
[----:B------:R-:W2:Y:S04]  /*50920*/  LDL.LU.64 R114, [R1+0x1ad0] ;  /* 0x001ad00001727983 */ /* 0x000ea80000300a00 */
[----:B------:R1:W-:Y:S04]  /*50930*/  LDGSTS.E [R7+-0x77a00], [R16.64], P5 ;  /* 0x8860000010077fae */ /* 0x0003e8000a921844 */
[----:B------:R-:W2:Y:S04]  /*50940*/  LDL.LU.64 R94, [R1+0x1aa0] ;  /* 0x001aa000015e7983 */ /* 0x000ea80000300a00 */
[----:B------:R4:W-:Y:S04]  /*50950*/  LDGSTS.E [R6+-0x76a00], [R14.64], P5 ;  /* 0x896000000e067fae */ /* 0x0009e8000a921844 */
[----:B------:R-:W2:Y:S01]  /*50960*/  LDL.LU.64 R84, [R1+0x1a68] ;  /* 0x001a680001547983 */ /* 0x000ea20000300a00 */
[----:B---3--:R-:W-:-:S03]  /*50970*/  IMAD.WIDE R22, R3, 0x4, R22 ;  /* 0x0000000403167825 */ /* 0x008fc600078e0216 */
[----:B------:R-:W3:Y:S01]  /*50980*/  LDL.LU.64 R74, [R1+0x1a30] ;  /* 0x001a3000014a7983 */ /* 0x000ee20000300a00 */
[----:B-1----:R-:W-:-:S03]  /*50990*/  IMAD.WIDE R18, R3, 0x4, R54 ;  /* 0x0000000403127825 */ /* 0x002fc600078e0236 */
[----:B------:R1:W-:Y:S01]  /*509a0*/  LDGSTS.E [R0+-0x75a00], [R10.64], P5 ;  /* 0x8a6000000a007fae */ /* 0x0003e2000a921844 */
[----:B------:R-:W-:-:S03]  /*509b0*/  IMAD.WIDE R16, R3, 0x4, R46 ;  /* 0x0000000403107825 */ /* 0x000fc600078e022e */
[----:B------:R-:W3:Y:S01]  /*509c0*/  LDL.LU.64 R64, [R1+0x1a00] ;  /* 0x001a000001407983 */ /* 0x000ee20000300a00 */
[----:B----4-:R-:W-:-:S03]  /*509d0*/  IMAD.WIDE R14, R3, 0x4, R38 ;  /* 0x00000004030e7825 */ /* 0x010fc600078e0226 */
[----:B------:R4:W-:Y:S01]  /*509e0*/  STL.64 [R1+0x5c8], R22 ;  /* 0x0005c81601007387 */ /* 0x0009e20000100a00 */
[----:B-1----:R-:W-:-:S03]  /*509f0*/  IMAD.WIDE R10, R3, 0x4, R30 ;  /* 0x00000004030a7825 */ /* 0x002fc600078e021e */
[----:B------:R1:W-:Y:S04]  /*50a00*/  STL.64 [R1+0x5c0], R18 ;  /* 0x0005c01201007387 */ /* 0x0003e80000100a00 */
[----:B------:R1:W-:Y:S04]  /*50a10*/  STL.64 [R1+0x5b8], R16 ;  /* 0x0005b81001007387 */ /* 0x0003e80000100a00 */
[----:B------:R3:W-:Y:S04]  /*50a20*/  STL.64 [R1+0x5b0], R14 ;  /* 0x0005b00e01007387 */ /* 0x0007e80000100a00 */
[----:B------:R4:W-:Y:S04]  /*50a30*/  LDGSTS.E [R9+-0x74a00], [R22.64], P5 ;  /* 0x8b60000016097fae */ /* 0x0009e8000a921844 */
[----:B------:R1:W-:Y:S04]  /*50a40*/  STL.64 [R1+0x5a8], R10 ;  /* 0x0005a80a01007387 */ /* 0x0003e80000100a00 */
[----:B------:R1:W-:Y:S04]  /*50a50*/  LDGSTS.E [R8+-0x73a00], [R18.64], P5 ;  /* 0x8c60000012087fae */ /* 0x0003e8000a921844 */
[----:B----4-:R-:W4:Y:S04]  /*50a60*/  LDL.LU.64 R22, [R1+0x19d0] ;  /* 0x0019d00001167983 */ /* 0x010f280000300a00 */
[----:B------:R-:W4:Y:S04]  /*50a70*/  LDL.LU.64 R54, [R1+0x1998] ;  /* 0x0019980001367983 */ /* 0x000f280000300a00 */
[----:B------:R-:W4:Y:S04]  /*50a80*/  LDL.LU.64 R46, [R1+0x1968] ;  /* 0x00196800012e7983 */ /* 0x000f280000300a00 */
[----:B------:R-:W4:Y:S04]  /*50a90*/  LDL.LU.64 R38, [R1+0x1938] ;  /* 0x0019380001267983 */ /* 0x000f280000300a00 */
[----:B------:R-:W4:Y:S04]  /*50aa0*/  LDL.LU.64 R30, [R1+0x1908] ;  /* 0x00190800011e7983 */ /* 0x000f280000300a00 */
[----:B------:R1:W-:Y:S04]  /*50ab0*/  LDGSTS.E [R7+-0x72a00], [R16.64], P5 ;  /* 0x8d60000010077fae */ /* 0x0003e8000a921844 */
[----:B------:R3:W-:Y:S04]  /*50ac0*/  LDGSTS.E [R6+-0x71a00], [R14.64], P5 ;  /* 0x8e6000000e067fae */ /* 0x0007e8000a921844 */
[----:B------:R1:W-:Y:S01]  /*50ad0*/  LDGSTS.E [R0+-0x70a00], [R10.64], P5 ;  /* 0x8f6000000a007fae */ /* 0x0003e2000a921844 */
[----:B--2---:R-:W-:-:S04]  /*50ae0*/  IMAD.WIDE R24, R3, 0x4, R114 ;  /* 0x0000000403187825 */ /* 0x004fc800078e0272 */
[C---:B-1----:R-:W-:Y:S01]  /*50af0*/  IMAD.WIDE R18, R3.reuse, 0x4, R94 ;  /* 0x0000000403127825 */ /* 0x042fe200078e025e */
[----:B------:R-:W-:Y:S03]  /*50b00*/  STL.64 [R1+0x5a0], R24 ;  /* 0x0005a01801007387 */ /* 0x000fe60000100a00 */
[C---:B------:R-:W-:Y:S01]  /*50b10*/  IMAD.WIDE R16, R3.reuse, 0x4, R84 ;  /* 0x0000000403107825 */ /* 0x040fe200078e0254 */
[----:B------:R1:W-:Y:S03]  /*50b20*/  STL.64 [R1+0x598], R18 ;  /* 0x0005981201007387 */ /* 0x0003e60000100a00 */
[C---:B---3--:R-:W-:Y:S01]  /*50b30*/  IMAD.WIDE R14, R3.reuse, 0x4, R74 ;  /* 0x00000004030e7825 */ /* 0x048fe200078e024a */
[----:B------:R2:W-:Y:S03]  /*50b40*/  STL.64 [R1+0x590], R16 ;  /* 0x0005901001007387 */ /* 0x0005e60000100a00 */
[C---:B------:R-:W-:Y:S01]  /*50b50*/  IMAD.WIDE R10, R3.reuse, 0x4, R64 ;  /* 0x00000004030a7825 */ /* 0x040fe200078e0240 */
[----:B------:R2:W-:Y:S04]  /*50b60*/  STL.64 [R1+0x588], R14 ;  /* 0x0005880e01007387 */ /* 0x0005e80000100a00 */
[----:B------:R1:W-:Y:S04]  /*50b70*/  LDGSTS.E [R9+-0x6fa00], [R24.64], P5 ;  /* 0x9060000018097fae */ /* 0x0003e8000a921844 */
[----:B------:R1:W-:Y:S04]  /*50b80*/  STL.64 [R1+0x580], R10 ;  /* 0x0005800a01007387 */ /* 0x0003e80000100a00 */
[----:B------:R1:W-:Y:S04]  /*50b90*/  LDGSTS.E [R8+-0x6ea00], [R18.64], P5 ;  /* 0x9160000012087fae */ /* 0x0003e8000a921844 */
[----:B------:R-:W3:Y:S04]  /*50ba0*/  LDL.LU.64 R124, [R1+0x18d8] ;  /* 0x0018d800017c7983 */ /* 0x000ee80000300a00 */
[----:B------:R-:W3:Y:S04]  /*50bb0*/  LDL.LU.64 R114, [R1+0x330] ;  /* 0x0003300001727983 */ /* 0x000ee80000300a00 */
[----:B------:R2:W-:Y:S04]  /*50bc0*/  LDGSTS.E [R7+-0x6da00], [R16.64], P5 ;  /* 0x9260000010077fae */ /* 0x0005e8000a921844 */
[----:B------:R-:W3:Y:S01]  /*50bd0*/  LDL.LU.64 R94, [R1+0x308] ;  /* 0x00030800015e7983 */ /* 0x000ee20000300a00 */
[----:B----4-:R-:W-:-:S03]  /*50be0*/  IMAD.WIDE R22, R3, 0x4, R22 ;  /* 0x0000000403167825 */ /* 0x010fc600078e0216 */
[----:B------:R-:W4:Y:S01]  /*50bf0*/  LDL.LU.64 R84, [R1+0x300] ;  /* 0x0003000001547983 */ /* 0x000f220000300a00 */
[----:B-1----:R-:W-:-:S03]  /*50c00*/  IMAD.WIDE R18, R3, 0x4, R54 ;  /* 0x0000000403127825 */ /* 0x002fc600078e0236 */
[----:B------:R1:W-:Y:S01]  /*50c10*/  LDGSTS.E [R6+-0x6ca00], [R14.64], P5 ;  /* 0x936000000e067fae */ /* 0x0003e2000a921844 */
[----:B--2---:R-:W-:-:S03]  /*50c20*/  IMAD.WIDE R16, R3, 0x4, R46 ;  /* 0x0000000403107825 */ /* 0x004fc600078e022e */
[----:B------:R-:W2:Y:S04]  /*50c30*/  LDL.LU.64 R74, [R1+0x2f8] ;  /* 0x0002f800014a7983 */ /* 0x000ea80000300a00 */
[----:B------:R1:W-:Y:S02]  /*50c40*/  STL.64 [R1+0x578], R22 ;  /* 0x0005781601007387 */ /* 0x0003e40000100a00 */
[C---:B-1----:R-:W-:Y:S02]  /*50c50*/  IMAD.WIDE R14, R3.reuse, 0x4, R38 ;  /* 0x00000004030e7825 */ /* 0x042fe400078e0226 */
[----:B------:R1:W-:Y:S04]  /*50c60*/  LDGSTS.E [R0+-0x6ba00], [R10.64], P5 ;  /* 0x946000000a007fae */ /* 0x0003e8000a921844 */
[----:B------:R3:W-:Y:S04]  /*50c70*/  STL.64 [R1+0x570], R18 ;  /* 0x0005701201007387 */ /* 0x0007e80000100a00 */
[----:B------:R-:W2:Y:S01]  /*50c80*/  LDL.LU.64 R64, [R1+0x2e0] ;  /* 0x0002e00001407983 */ /* 0x000ea20000300a00 */
[----:B-1----:R-:W-:-:S03]  /*50c90*/  IMAD.WIDE R10, R3, 0x4, R30 ;  /* 0x00000004030a7825 */ /* 0x002fc600078e021e */
[----:B------:R1:W-:Y:S04]  /*50ca0*/  STL.64 [R1+0x568], R16 ;  /* 0x0005681001007387 */ /* 0x0003e80000100a00 */
[----:B------:R-:W2:Y:S04]  /*50cb0*/  LDL.LU.64 R54, [R1+0x2b0] ;  /* 0x0002b00001367983 */ /* 0x000ea80000300a00 */
[----:B------:R4:W-:Y:S04]  /*50cc0*/  STL.64 [R1+0x560], R14 ;  /* 0x0005600e01007387 */ /* 0x0009e80000100a00 */
[----:B------:R-:W2:Y:S04]  /*50cd0*/  LDL.LU.64 R46, [R1+0x280] ;  /* 0x00028000012e7983 */ /* 0x000ea80000300a00 */
[----:B------:R2:W-:Y:S04]  /*50ce0*/  STL.64 [R1+0x558], R10 ;  /* 0x0005580a01007387 */ /* 0x0005e80000100a00 */
[----:B------:R-:W2:Y:S04]  /*50cf0*/  LDL.LU.64 R38, [R1+0x220] ;  /* 0x0002200001267983 */ /* 0x000ea80000300a00 */
[----:B------:R-:W2:Y:S04]  /*50d00*/  LDL.LU.64 R30, [R1+0x1c0] ;  /* 0x0001c000011e7983 */ /* 0x000ea80000300a00 */
[----:B------:R1:W-:Y:S04]  /*50d10*/  LDGSTS.E [R9+-0x6aa00], [R22.64], P5 ;  /* 0x9560000016097fae */ /* 0x0003e8000a921844 */
[----:B------:R3:W-:Y:S04]  /*50d20*/  LDGSTS.E [R8+-0x69a00], [R18.64], P5 ;  /* 0x9660000012087fae */ /* 0x0007e8000a921844 */
[----:B------:R3:W-:Y:S04]  /*50d30*/  LDGSTS.E [R7+-0x68a00], [R16.64], P5 ;  /* 0x9760000010077fae */ /* 0x0007e8000a921844 */
[----:B-1----:R-:W2:Y:S04]  /*50d40*/  LDL.LU.64 R22, [R1+0x18] ;  /* 0x0000180001167983 */ /* 0x002ea80000300a00 */
[----:B------:R4:W-:Y:S04]  /*50d50*/  LDGSTS.E [R6+-0x67a00], [R14.64], P5 ;  /* 0x986000000e067fae */ /* 0x0009e8000a921844 */
[----:B------:R2:W-:Y:S01]  /*50d60*/  LDGSTS.E [R0+-0x66a00], [R10.64], P5 ;  /* 0x996000000a007fae */ /* 0x0005e2000a921844 */
[----:B------:R-:W-:-:S04]  /*50d70*/  IMAD.WIDE R4, R3, 0x4, R4 ;  /* 0x0000000403047825 */ /* 0x000fc800078e0204 */
[----:B------:R-:W-:-:S04]  /*50d80*/  IMAD.WIDE R12, R3, 0x4, R12 ;  /* 0x00000004030c7825 */ /* 0x000fc800078e020c */
[----:B---3--:R-:W-:-:S04]  /*50d90*/  IMAD.WIDE R24, R3, 0x4, R124 ;  /* 0x0000000403187825 */ /* 0x008fc800078e027c */
[C---:B------:R-:W-:Y:S01]  /*50da0*/  IMAD.WIDE R18, R3.reuse, 0x4, R114 ;  /* 0x0000000403127825 */ /* 0x040fe200078e0272 */
[----:B------:R1:W-:Y:S04]  /*50db0*/  STL.64 [R1+0x550], R24 ;  /* 0x0005501801007387 */ /* 0x0003e80000100a00 */
[----:B------:R1:W-:Y:S01]  /*50dc0*/  LDGSTS.E [R9+-0x65a00], [R24.64], P5 ;  /* 0x9a60000018097fae */ /* 0x0003e2000a921844 */
[----:B------:R-:W-:-:S03]  /*50dd0*/  IMAD.WIDE R16, R3, 0x4, R94 ;  /* 0x0000000403107825 */ /* 0x000fc600078e025e */
[----:B------:R3:W-:Y:S01]  /*50de0*/  STL.64 [R1+0x548], R18 ;  /* 0x0005481201007387 */ /* 0x0007e20000100a00 */
[----:B----4-:R-:W-:-:S03]  /*50df0*/  IMAD.WIDE R14, R3, 0x4, R84 ;  /* 0x00000004030e7825 */ /* 0x010fc600078e0254 */
[----:B------:R3:W-:Y:S04]  /*50e00*/  LDGSTS.E [R8+-0x64a00], [R18.64], P5 ;  /* 0x9b60000012087fae */ /* 0x0007e8000a921844 */
[----:B------:R4:W-:Y:S01]  /*50e10*/  STL.64 [R1+0x540], R16 ;  /* 0x0005401001007387 */ /* 0x0009e20000100a00 */
[----:B--2---:R-:W-:-:S03]  /*50e20*/  IMAD.WIDE R10, R3, 0x4, R74 ;  /* 0x00000004030a7825 */ /* 0x004fc600078e024a */
[----:B------:R4:W-:Y:S04]  /*50e30*/  LDGSTS.E [R7+-0x63a00], [R16.64], P5 ;  /* 0x9c60000010077fae */ /* 0x0009e8000a921844 */
[----:B------:R2:W-:Y:S04]  /*50e40*/  STL.64 [R1+0x538], R14 ;  /* 0x0005380e01007387 */ /* 0x0005e80000100a00 */
[----:B------:R2:W-:Y:S04]  /*50e50*/  LDGSTS.E [R6+-0x62a00], [R14.64], P5 ;  /* 0x9d6000000e067fae */ /* 0x0005e8000a921844 */
[----:B------:R2:W-:Y:S01]  /*50e60*/  STL.64 [R1+0x530], R10 ;  /* 0x0005300a01007387 */ /* 0x0005e20000100a00 */
[----:B-1----:R-:W-:-:S03]  /*50e70*/  IMAD.WIDE R24, R3, 0x4, R64 ;  /* 0x0000000403187825 */ /* 0x002fc600078e0240 */
[----:B------:R1:W-:Y:S04]  /*50e80*/  LDGSTS.E [R0+-0x61a00], [R10.64], P5 ;  /* 0x9e6000000a007fae */ /* 0x0003e8000a921844 */
[----:B------:R-:W-:Y:S01]  /*50e90*/  STL.64 [R1+0x528], R24 ;  /* 0x0005281801007387 */ /* 0x000fe20000100a00 */
[----:B---3--:R-:W-:-:S03]  /*50ea0*/  IMAD.WIDE R18, R3, 0x4, R54 ;  /* 0x0000000403127825 */ /* 0x008fc600078e0236 */
[----:B------:R3:W-:Y:S01]  /*50eb0*/  LDGSTS.E [R9+-0x60a00], [R24.64], P5 ;  /* 0x9f60000018097fae */ /* 0x0007e2000a921844 */
[----:B----4-:R-:W-:-:S03]  /*50ec0*/  IMAD.WIDE R16, R3, 0x4, R46 ;  /* 0x0000000403107825 */ /* 0x010fc600078e022e */
[----:B------:R-:W-:Y:S04]  /*50ed0*/  STL.64 [R1+0x520], R18 ;  /* 0x0005201201007387 */ /* 0x000fe80000100a00 */
[----:B------:R3:W-:Y:S01]  /*50ee0*/  LDGSTS.E [R8+-0x5fa00], [R18.64], P5 ;  /* 0xa060000012087fae */ /* 0x0007e2000a921844 */
[----:B--2---:R-:W-:-:S03]  /*50ef0*/  IMAD.WIDE R14, R3, 0x4, R38 ;  /* 0x00000004030e7825 */ /* 0x004fc600078e0226 */
[----:B------:R2:W-:Y:S01]  /*50f00*/  STL.64 [R1+0x518], R16 ;  /* 0x0005181001007387 */ /* 0x0005e20000100a00 */
[----:B-1----:R-:W-:-:S03]  /*50f10*/  IMAD.WIDE R10, R3, 0x4, R30 ;  /* 0x00000004030a7825 */ /* 0x002fc600078e021e */
[----:B------:R2:W-:Y:S04]  /*50f20*/  LDGSTS.E [R7+-0x5ea00], [R16.64], P5 ;  /* 0xa160000010077fae */ /* 0x0005e8000a921844 */
        /* <DEDUP_REMOVED lines=10> */
[----:B------:R2:W-:Y:S04]  /*50fd0*/  LDGSTS.E [R8+-0x5aa00], [R14.64], P5 ;  /* 0xa56000000e087fae */ /* 0x0005e8000a921844 */
[----:B------:R4:W-:Y:S01]  /*50fe0*/  STL.64 [R1+0x4e8], R4 ;  /* 0x0004e80401007387 */ /* 0x0009e20000100a00 */
[----:B-1----:R-:W-:-:S03]  /*50ff0*/  IMAD.WIDE R16, R3, 0x4, R28 ;  /* 0x0000000403107825 */ /* 0x002fc600078e021c */
[----:B------:R4:W-:Y:S04]  /*51000*/  LDGSTS.E [R7+-0x59a00], [R4.64], P5 ;  /* 0xa660000004077fae */ /* 0x0009e8000a921844 */
[----:B------:R1:W-:Y:S01]  /*51010*/  STL.64 [R1+0x4e0], R12 ;  /* 0x0004e00c01007387 */ /* 0x0003e20000100a00 */
[----:B--2---:R-:W-:-:S03]  /*51020*/  IMAD.WIDE R14, R3, 0x4, R36 ;  /* 0x00000004030e7825 */ /* 0x004fc600078e0224 */
[----:B------:R1:W-:Y:S01]  /*51030*/  LDGSTS.E [R6+-0x58a00], [R12.64], P5 ;  /* 0xa76000000c067fae */ /* 0x0003e2000a921844 */
[----:B---3--:R-:W-:-:S03]  /*51040*/  IMAD.WIDE R8, R3, 0x4, R60 ;  /* 0x0000000403087825 */ /* 0x008fc600078e023c */
[----:B------:R2:W-:Y:S01]  /*51050*/  STL.64 [R1+0x4d8], R10 ;  /* 0x0004d80a01007387 */ /* 0x0005e20000100a00 */
[C---:B----4-:R-:W-:Y:S02]  /*51060*/  IADD3 R5, R248.reuse, 0x100000, RZ ;  /* 0x00100000f8057810 */ /* 0x050fe40007ffe0ff */
[----:B------:R-:W-:Y:S01]  /*51070*/  IADD3 R4, R248, 0x100000, RZ ;  /* 0x00100000f8047810 */ /* 0x000fe20007ffe0ff */
        /* <DEDUP_REMOVED lines=33> */
[----:B------:R3:W-:Y:S01]  /*51290*/  STL.64 [R1+0x478], R14 ;  /* 0x0004780e01007387 */ /* 0x0007e20000100a00 */
[----:B--2---:R-:W-:-:S03]  /*512a0*/  IMAD.WIDE R8, R3, 0x4, R160 ;  /* 0x0000000403087825 */ /* 0x004fc600078e02a0 */
[----:B------:R2:W-:Y:S04]  /*512b0*/  STL.64 [R1+0x470], R12 ;  /* 0x0004700c01007387 */ /* 0x0005e80000100a00 */
[----:B------:R1:W-:Y:S04]  /*512c0*/  LDGSTS.E [R7+-0x4ca00], [R16.64], P5 ;  /* 0xb360000010077fae */ /* 0x0003e8000a921844 */
[----:B------:R2:W-:Y:S04]  /*512d0*/  STL.64 [R1+0x468], R10 ;  /* 0x0004680a01007387 */ /* 0x0005e80000100a00 */
[----:B------:R3:W-:Y:S04]  /*512e0*/  LDGSTS.E [R6+-0x4ba00], [R14.64], P5 ;  /* 0xb46000000e067fae */ /* 0x0007e8000a921844 */
[----:B------:R2:W-:Y:S01]  /*512f0*/  STL.64 [R1+0x460], R8 ;  /* 0x0004600801007387 */ /* 0x0005e20000100a00 */
[----:B-1----:R-:W-:-:S03]  /*51300*/  IMAD.WIDE R16, R3, 0x4, R170 ;  /* 0x0000000403107825 */ /* 0x002fc600078e02aa */
[----:B------:R2:W-:Y:S04]  /*51310*/  LDGSTS.E [R5+-0x4aa00], [R12.64], P5 ;  /* 0xb56000000c057fae */ /* 0x0005e8000a921844 */
[----:B------:R-:W4:Y:S01]  /*51320*/  LDL.LU.64 R46, [R1+0x1eb0] ;  /* 0x001eb000012e7983 */ /* 0x000f220000300a00 */
[----:B---3--:R-:W-:-:S03]  /*51330*/  IMAD.WIDE R14, R3, 0x4, R180 ;  /* 0x00000004030e7825 */ /* 0x008fc600078e02b4 */
[----:B------:R1:W-:Y:S04]  /*51340*/  LDGSTS.E [R4+-0x49a00], [R10.64], P5 ;  /* 0xb66000000a047fae */ /* 0x0003e8000a921844 */
[----:B------:R-:W3:Y:S01]  /*51350*/  LDL.LU.64 R38, [R1+0x1e90] ;  /* 0x001e900001267983 */ /* 0x000ee20000300a00 */
[----:B--2---:R-:W-:-:S03]  /*51360*/  IMAD.WIDE R12, R3, 0x4, R190 ;  /* 0x00000004030c7825 */ /* 0x004fc600078e02be */
[----:B------:R2:W-:Y:S01]  /*51370*/  LDGSTS.E [R0+-0x48a00], [R8.64], P5 ;  /* 0xb760000008007fae */ /* 0x0005e2000a921844 */
[----:B-1----:R-:W-:-:S03]  /*51380*/  IMAD.WIDE R10, R3, 0x4, R200 ;  /* 0x00000004030a7825 */ /* 0x002fc600078e02c8 */
[----:B------:R1:W-:Y:S04]  /*51390*/  STL.64 [R1+0x458], R16 ;  /* 0x0004581001007387 */ /* 0x0003e80000100a00 */
        /* <DEDUP_REMOVED lines=8> */
[----:B------:R-:W3:Y:S04]  /*51420*/  LDL.LU.64 R30, [R1+0x1e10] ;  /* 0x001e1000011e7983 */ /* 0x000ee80000300a00 */
[----:B------:R-:W3:Y:S04]  /*51430*/  LDL.LU.64 R22, [R1+0x1df0] ;  /* 0x001df00001167983 */ /* 0x000ee80000300a00 */
[----:B------:R1:W-:Y:S04]  /*51440*/  LDGSTS.E [R7+-0x47a00], [R16.64], P5 ;  /* 0xb860000010077fae */ /* 0x0003e8000a921844 */
[----:B------:R2:W-:Y:S04]  /*51450*/  LDGSTS.E [R6+-0x46a00], [R14.64], P5 ;  /* 0xb96000000e067fae */ /* 0x0005e8000a921844 */
[----:B------:R2:W-:Y:S01]  /*51460*/  LDGSTS.E [R5+-0x45a00], [R12.64], P5 ;  /* 0xba6000000c057fae */ /* 0x0005e2000a921844 */
[----:B-1----:R-:W-:-:S03]  /*51470*/  IMAD.WIDE R16, R3, 0x4, R220 ;  /* 0x0000000403107825 */ /* 0x002fc600078e02dc */
[----:B------:R1:W-:Y:S01]  /*51480*/  LDGSTS.E [R4+-0x44a00], [R10.64], P5 ;  /* 0xbb6000000a047fae */ /* 0x0003e2000a921844 */
[----:B--2---:R-:W-:-:S03]  /*51490*/  IMAD.WIDE R14, R3, 0x4, R230 ;  /* 0x00000004030e7825 */ /* 0x004fc600078e02e6 */
[----:B------:R2:W-:Y:S01]  /*514a0*/  LDGSTS.E [R0+-0x43a00], [R8.64], P5 ;  /* 0xbc60000008007fae */ /* 0x0005e2000a921844 */
[----:B------:R-:W-:Y:S01]  /*514b0*/  IMAD.WIDE R12, R3, 0x4, R240 ;  /* 0x00000004030c7825 */ /* 0x000fe200078e02f0 */
[----:B------:R-:W-:Y:S02]  /*514c0*/  LOP3.LUT R85, R249, 0x40, RZ, 0x3c, !PT ;  /* 0x00000040f9557812 */ /* 0x000fe400078e3cff */
[----:B------:R3:W-:Y:S04]  /*514d0*/  STL.64 [R1+0x430], R16 ;  /* 0x0004301001007387 */ /* 0x0007e80000100a00 */
[----:B------:R3:W-:Y:S01]  /*514e0*/  STL.64 [R1+0x428], R14 ;  /* 0x0004280e01007387 */ /* 0x0007e20000100a00 */
[----:B-1----:R-:W-:-:S03]  /*514f0*/  IADD3 R4, R85, 0x100000, RZ ;  /* 0x0010000055047810 */ /* 0x002fc60007ffe0ff */
[----:B------:R1:W-:Y:S01]  /*51500*/  STL.64 [R1+0x2b8], R12 ;  /* 0x0002b80c01007387 */ /* 0x0003e20000100a00 */
[----:B--2---:R-:W-:-:S03]  /*51510*/  IADD3 R0, R85, 0x100000, RZ ;  /* 0x0010000055007810 */ /* 0x004fc60007ffe0ff */
[----:B------:R2:W-:Y:S04]  /*51520*/  LDGSTS.E [R7+-0x42a00], [R16.64], P5 ;  /* 0xbd60000010077fae */ /* 0x0005e8000a921844 */
[----:B------:R1:W-:Y:S04]  /*51530*/  LDGSTS.E [R6+-0x41a00], [R14.64], P5 ;  /* 0xbe6000000e067fae */ /* 0x0003e8000a921844 */
[----:B------:R1:W-:Y:S01]  /*51540*/  LDGSTS.E [R5+-0x40a00], [R12.64], P5 ;  /* 0xbf6000000c057fae */ /* 0x0003e2000a921844 */
[----:B----4-:R-:W-:-:S04]  /*51550*/  IMAD.WIDE R10, R3, 0x4, R46 ;  /* 0x00000004030a7825 */ /* 0x010fc800078e022e */
[C---:B---3--:R-:W-:Y:S01]  /*51560*/  IMAD.WIDE R8, R3.reuse, 0x4, R38 ;  /* 0x0000000403087825 */ /* 0x048fe200078e0226 */
[----:B------:R3:W-:Y:S04]  /*51570*/  STL.64 [R1+0x420], R10 ;  /* 0x0004200a01007387 */ /* 0x0007e80000100a00 */
[----:B------:R2:W-:Y:S04]  /*51580*/  STL.64 [R1+0x418], R8 ;  /* 0x0004180801007387 */ /* 0x0005e80000100a00 */
[----:B------:R-:W4:Y:S04]  /*51590*/  LDL.LU.64 R74, [R1+0x1dd0] ;  /* 0x001dd000014a7983 */ /* 0x000f280000300a00 */
[----:B------:R-:W4:Y:S04]  /*515a0*/  LDL.LU.64 R64, [R1+0x1db0] ;  /* 0x001db00001407983 */ /* 0x000f280000300a00 */
[----:B------:R-:W4:Y:S04]  /*515b0*/  LDL.LU.64 R54, [R1+0x1d88] ;  /* 0x001d880001367983 */ /* 0x000f280000300a00 */
[----:B------:R-:W4:Y:S04]  /*515c0*/  LDL.LU.64 R46, [R1+0x1d60] ;  /* 0x001d6000012e7983 */ /* 0x000f280000300a00 */
[----:B------:R3:W-:Y:S01]  /*515d0*/  LDGSTS.E [R4+-0x7f800], [R10.64], P5 ;  /* 0x808000000a047fae */ /* 0x0007e2000a921844 */
[----:B--2---:R-:W-:-:S03]  /*515e0*/  IMAD.WIDE R16, R3, 0x4, R124 ;  /* 0x0000000403107825 */ /* 0x004fc600078e027c */
[----:B------:R-:W2:Y:S01]  /*515f0*/  LDL.LU.64 R38, [R1+0x1d38] ;  /* 0x001d380001267983 */ /* 0x000ea20000300a00 */
[----:B-1----:R-:W-:-:S03]  /*51600*/  IMAD.WIDE R14, R3, 0x4, R114 ;  /* 0x00000004030e7825 */ /* 0x002fc600078e0272 */
[----:B------:R1:W-:Y:S01]  /*51610*/  LDGSTS.E [R0+-0x7e800], [R8.64], P5 ;  /* 0x8180000008007fae */ /* 0x0003e2000a921844 */
[----:B------:R-:W-:-:S03]  /*51620*/  IMAD.WIDE R12, R3, 0x4, R94 ;  /* 0x00000004030c7825 */ /* 0x000fc600078e025e */
[----:B------:R4:W-:Y:S01]  /*51630*/  STL.64 [R1+0x410], R16 ;  /* 0x0004101001007387 */ /* 0x0009e20000100a00 */
[----:B---3--:R-:W-:-:S03]  /*51640*/  IMAD.WIDE R10, R3, 0x4, R30 ;  /* 0x00000004030a7825 */ /* 0x008fc600078e021e */
[----:B------:R3:W-:Y:S01]  /*51650*/  STL.64 [R1+0x408], R14 ;  /* 0x0004080e01007387 */ /* 0x0007e20000100a00 */
[----:B-1----:R-:W-:-:S03]  /*51660*/  IMAD.WIDE R8, R3, 0x4, R22 ;  /* 0x0000000403087825 */ /* 0x002fc600078e0216 */
[----:B------:R1:W-:Y:S04]  /*51670*/  STL.64 [R1+0x400], R12 ;  /* 0x0004000c01007387 */ /* 0x0003e80000100a00 */
[----:B------:R1:W-:Y:S04]  /*51680*/  STL.64 [R1+0x3f8], R10 ;  /* 0x0003f80a01007387 */ /* 0x0003e80000100a00 */
[----:B------:R2:W-:Y:S04]  /*51690*/  STL.64 [R1+0x3f0], R8 ;  /* 0x0003f00801007387 */ /* 0x0005e80000100a00 */
[----:B------:R-:W2:Y:S04]  /*516a0*/  LDL.LU.64 R124, [R1+0x1d10] ;  /* 0x001d1000017c7983 */ /* 0x000ea80000300a00 */
[----:B------:R-:W2:Y:S04]  /*516b0*/  LDL.LU.64 R114, [R1+0x1ce8] ;  /* 0x001ce80001727983 */ /* 0x000ea80000300a00 */
[----:B------:R-:W2:Y:S04]  /*516c0*/  LDL.LU.64 R94, [R1+0x1cc0] ;  /* 0x001cc000015e7983 */ /* 0x000ea80000300a00 */
[----:B------:R-:W2:Y:S04]  /*516d0*/  LDL.LU.64 R30, [R1+0x1c98] ;  /* 0x001c9800011e7983 */ /* 0x000ea80000300a00 */
[----:B------:R-:W2:Y:S01]  /*516e0*/  LDL.LU.64 R22, [R1+0x1c70] ;  /* 0x001c700001167983 */ /* 0x000ea20000300a00 */
[----:B------:R-:W-:-:S02]  /*516f0*/  IADD3 R7, R85, 0x100000, RZ ;  /* 0x0010000055077810 */ /* 0x000fc40007ffe0ff */
[C---:B------:R-:W-:Y:S02]  /*51700*/  IADD3 R6, R85.reuse, 0x100000, RZ ;  /* 0x0010000055067810 */ /* 0x040fe40007ffe0ff */
[----:B------:R-:W-:Y:S01]  /*51710*/  IADD3 R5, R85, 0x100000, RZ ;  /* 0x0010000055057810 */ /* 0x000fe20007ffe0ff */
[----:B------:R4:W-:Y:S04]  /*51720*/  LDGSTS.E [R7+-0x7d800], [R16.64], P5 ;  /* 0x8280000010077fae */ /* 0x0009e8000a921844 */
[----:B------:R3:W-:Y:S04]  /*51730*/  LDGSTS.E [R6+-0x7c800], [R14.64], P5 ;  /* 0x838000000e067fae */ /* 0x0007e8000a921844 */
[----:B------:R1:W-:Y:S04]  /*51740*/  LDGSTS.E [R5+-0x7b800], [R12.64], P5 ;  /* 0x848000000c057fae */ /* 0x0003e8000a921844 */
[----:B------:R1:W-:Y:S04]  /*51750*/  LDGSTS.E [R4+-0x7a800], [R10.64], P5 ;  /* 0x858000000a047fae */ /* 0x0003e8000a921844 */
[----:B------:R2:W-:Y:S01]  /*51760*/  LDGSTS.E [R0+-0x79800], [R8.64], P5 ;  /* 0x8680000008007fae */ /* 0x0005e2000a921844 */
[----:B----4-:R-:W-:-:S04]  /*51770*/  IMAD.WIDE R16, R3, 0x4, R74 ;  /* 0x0000000403107825 */ /* 0x010fc800078e024a */
[C---:B---3--:R-:W-:Y:S01]  /*51780*/  IMAD.WIDE R14, R3.reuse, 0x4, R64 ;  /* 0x00000004030e7825 */ /* 0x048fe200078e0240 */
[----:B------:R3:W-:Y:S03]  /*51790*/  STL.64 [R1+0x3e8], R16 ;  /* 0x0003e81001007387 */ /* 0x0007e60000100a00 */
[C---:B-1----:R-:W-:Y:S01]  /*517a0*/  IMAD.WIDE R12, R3.reuse, 0x4, R54 ;  /* 0x00000004030c7825 */ /* 0x042fe200078e0236 */
[----:B------:R1:W-:Y:S03]  /*517b0*/  STL.64 [R1+0x3e0], R14 ;  /* 0x0003e00e01007387 */ /* 0x0003e60000100a00 */
[C---:B------:R-:W-:Y:S01]  /*517c0*/  IMAD.WIDE R10, R3.reuse, 0x4, R46 ;  /* 0x00000004030a7825 */ /* 0x040fe200078e022e */
[----:B------:R4:W-:Y:S04]  /*517d0*/  STL.64 [R1+0x3d8], R12 ;  /* 0x0003d80c01007387 */ /* 0x0009e80000100a00 */
[----:B------:R1:W-:Y:S01]  /*517e0*/  STL.64 [R1+0x3d0], R10 ;  /* 0x0003d00a01007387 */ /* 0x0003e20000100a00 */
[----:B--2---:R-:W-:-:S03]  /*517f0*/  IMAD.WIDE R8, R3, 0x4, R38 ;  /* 0x0000000403087825 */ /* 0x004fc600078e0226 */
[----:B------:R3:W-:Y:S04]  /*51800*/  LDGSTS.E [R7+-0x78800], [R16.64], P5 ;  /* 0x8780000010077fae */ /* 0x0007e8000a921844 */
[----:B------:R3:W-:Y:S04]  /*51810*/  STL.64 [R1+0x3c8], R8 ;  /* 0x0003c80801007387 */ /* 0x0007e80000100a00 */
[----:B------:R-:W2:Y:S04]  /*51820*/  LDL.LU.64 R74, [R1+0x1c48] ;  /* 0x001c4800014a7983 */ /* 0x000ea80000300a00 */
[----:B------:R-:W2:Y:S04]  /*51830*/  LDL.LU.64 R64, [R1+0x1c18] ;  /* 0x001c180001407983 */ /* 0x000ea80000300a00 */
[----:B------:R1:W-:Y:S04]  /*51840*/  LDGSTS.E [R6+-0x77800], [R14.64], P5 ;  /* 0x888000000e067fae */ /* 0x0003e8000a921844 */
[----:B------:R-:W2:Y:S04]  /*51850*/  LDL.LU.64 R54, [R1+0x1be8] ;  /* 0x001be80001367983 */ /* 0x000ea80000300a00 */
[----:B------:R4:W-:Y:S01]  /*51860*/  LDGSTS.E [R5+-0x76800], [R12.64], P5 ;  /* 0x898000000c057fae */ /* 0x0009e2000a921844 */
[----:B---3--:R-:W-:-:S03]  /*51870*/  IMAD.WIDE R16, R3, 0x4, R124 ;  /* 0x0000000403107825 */ /* 0x008fc600078e027c */
[----:B------:R-:W3:Y:S01]  /*51880*/  LDL.LU.64 R46, [R1+0x1bb8] ;  /* 0x001bb800012e7983 */ /* 0x000ee20000300a00 */
[----:B-1----:R-:W-:-:S03]  /*51890*/  IMAD.WIDE R14, R3, 0x4, R114 ;  /* 0x00000004030e7825 */ /* 0x002fc600078e0272 */
[----:B------:R1:W-:Y:S01]  /*518a0*/  LDGSTS.E [R4+-0x75800], [R10.64], P5 ;  /* 0x8a8000000a047fae */ /* 0x0003e2000a921844 */
[----:B----4-:R-:W-:-:S03]  /*518b0*/  IMAD.WIDE R12, R3, 0x4, R94 ;  /* 0x00000004030c7825 */ /* 0x010fc600078e025e */
[----:B------:R-:W4:Y:S04]  /*518c0*/  LDL.LU.64 R38, [R1+0x1b88] ;  /* 0x001b880001267983 */ /* 0x000f280000300a00 */
[----:B------:R1:W-:Y:S02]  /*518d0*/  LDGSTS.E [R0+-0x74800], [R8.64], P5 ;  /* 0x8b80000008007fae */ /* 0x0003e4000a921844 */
[C---:B-1----:R-:W-:Y:S02]  /*518e0*/  IMAD.WIDE R10, R3.reuse, 0x4, R30 ;  /* 0x00000004030a7825 */ /* 0x042fe400078e021e */
[----:B------:R2:W-:Y:S04]  /*518f0*/  STL.64 [R1+0x3c0], R16 ;  /* 0x0003c01001007387 */ /* 0x0005e80000100a00 */
[----:B------:R1:W-:Y:S01]  /*51900*/  STL.64 [R1+0x3b8], R14 ;  /* 0x0003b80e01007387 */ /* 0x0003e20000100a00 */
[----:B------:R-:W-:-:S03]  /*51910*/  IMAD.WIDE R8, R3, 0x4, R22 ;  /* 0x0000000403087825 */ /* 0x000fc600078e0216 */
[----:B------:R1:W-:Y:S04]  /*51920*/  STL.64 [R1+0x3b0], R12 ;  /* 0x0003b00c01007387 */ /* 0x0003e80000100a00 */
[----:B------:R3:W-:Y:S04]  /*51930*/  STL.64 [R1+0x3a8], R10 ;  /* 0x0003a80a01007387 */ /* 0x0007e80000100a00 */
[----:B------:R4:W-:Y:S04]  /*51940*/  STL.64 [R1+0x3a0], R8 ;  /* 0x0003a00801007387 */ /* 0x0009e80000100a00 */
[----:B------:R-:W4:Y:S04]  /*51950*/  LDL.LU.64 R124, [R1+0x1b58] ;  /* 0x001b5800017c7983 */ /* 0x000f280000300a00 */
[----:B------:R-:W4:Y:S04]  /*51960*/  LDL.LU.64 R114, [R1+0x1b28] ;  /* 0x001b280001727983 */ /* 0x000f280000300a00 */
[----:B------:R-:W4:Y:S04]  /*51970*/  LDL.LU.64 R94, [R1+0x1af8] ;  /* 0x001af800015e7983 */ /* 0x000f280000300a00 */
[----:B------:R-:W4:Y:S04]  /*51980*/  LDL.LU.64 R30, [R1+0x1ac8] ;  /* 0x001ac800011e7983 */ /* 0x000f280000300a00 */
[----:B------:R-:W4:Y:S04]  /*51990*/  LDL.LU.64 R22, [R1+0x1a98] ;  /* 0x001a980001167983 */ /* 0x000f280000300a00 */
[----:B------:R2:W-:Y:S04]  /*519a0*/  LDGSTS.E [R7+-0x73800], [R16.64], P5 ;  /* 0x8c80000010077fae */ /* 0x0005e8000a921844 */
[----:B------:R1:W-:Y:S04]  /*519b0*/  LDGSTS.E [R6+-0x72800], [R14.64], P5 ;  /* 0x8d8000000e067fae */ /* 0x0003e8000a921844 */
[----:B------:R1:W-:Y:S04]  /*519c0*/  LDGSTS.E [R5+-0x71800], [R12.64], P5 ;  /* 0x8e8000000c057fae */ /* 0x0003e8000a921844 */
[----:B------:R3:W-:Y:S04]  /*519d0*/  LDGSTS.E [R4+-0x70800], [R10.64], P5 ;  /* 0x8f8000000a047fae */ /* 0x0007e8000a921844 */
[----:B------:R4:W-:Y:S01]  /*519e0*/  LDGSTS.E [R0+-0x6f800], [R8.64], P5 ;  /* 0x9080000008007fae */ /* 0x0009e2000a921844 */
[----:B--2---:R-:W-:-:S04]  /*519f0*/  IMAD.WIDE R16, R3, 0x4, R74 ;  /* 0x0000000403107825 */ /* 0x004fc800078e024a */
[C---:B-1----:R-:W-:Y:S01]  /*51a00*/  IMAD.WIDE R14, R3.reuse, 0x4, R64 ;  /* 0x00000004030e7825 */ /* 0x042fe200078e0240 */
[----:B------:R1:W-:Y:S03]  /*51a10*/  STL.64 [R1+0x398], R16 ;  /* 0x0003981001007387 */ /* 0x0003e60000100a00 */
[C---:B------:R-:W-:Y:S01]  /*51a20*/  IMAD.WIDE R12, R3.reuse, 0x4, R54 ;  /* 0x00000004030c7825 */ /* 0x040fe200078e0236 */
[----:B------:R2:W-:Y:S04]  /*51a30*/  STL.64 [R1+0x390], R14 ;  /* 0x0003900e01007387 */ /* 0x0005e80000100a00 */
[----:B------:R1:W-:Y:S01]  /*51a40*/  STL.64 [R1+0x388], R12 ;  /* 0x0003880c01007387 */ /* 0x0003e20000100a00 */
[----:B---3--:R-:W-:-:S03]  /*51a50*/  IMAD.WIDE R10, R3, 0x4, R46 ;  /* 0x00000004030a7825 */ /* 0x008fc600078e022e */
[----:B------:R1:W-:Y:S01]  /*51a60*/  LDGSTS.E [R7+-0x6e800], [R16.64], P5 ;  /* 0x9180000010077fae */ /* 0x0003e2000a921844 */
[----:B----4-:R-:W-:-:S03]  /*51a70*/  IMAD.WIDE R8, R3, 0x4, R38 ;  /* 0x0000000403087825 */ /* 0x010fc600078e0226 */
[----:B------:R3:W-:Y:S04]  /*51a80*/  STL.64 [R1+0x380], R10 ;  /* 0x0003800a01007387 */ /* 0x0007e80000100a00 */
[----:B------:R2:W-:Y:S04]  /*51a90*/  STL.64 [R1+0x378], R8 ;  /* 0x0003780801007387 */ /* 0x0005e80000100a00 */
[----:B------:R-:W4:Y:S04]  /*51aa0*/  LDL.LU.64 R74, [R1+0x1a60] ;  /* 0x001a6000014a7983 */ /* 0x000f280000300a00 */
[----:B------:R-:W4:Y:S04]  /*51ab0*/  LDL.LU.64 R64, [R1+0x340] ;  /* 0x0003400001407983 */ /* 0x000f280000300a00 */
[----:B------:R2:W-:Y:S04]  /*51ac0*/  LDGSTS.E [R6+-0x6d800], [R14.64], P5 ;  /* 0x928000000e067fae */ /* 0x0005e8000a921844 */
[----:B------:R-:W4:Y:S04]  /*51ad0*/  LDL.LU.64 R54, [R1+0x338] ;  /* 0x0003380001367983 */ /* 0x000f280000300a00 */
[----:B------:R3:W-:Y:S01]  /*51ae0*/  LDGSTS.E [R5+-0x6c800], [R12.64], P5 ;  /* 0x938000000c057fae */ /* 0x0007e2000a921844 */
[----:B-1----:R-:W-:-:S03]  /*51af0*/  IMAD.WIDE R16, R3, 0x4, R124 ;  /* 0x0000000403107825 */ /* 0x002fc600078e027c */
[----:B------:R-:W4:Y:S01]  /*51b00*/  LDL.LU.64 R46, [R1+0x19c8] ;  /* 0x0019c800012e7983 */ /* 0x000f220000300a00 */
[----:B--2---:R-:W-:-:S03]  /*51b10*/  IMAD.WIDE R14, R3, 0x4, R114 ;  /* 0x00000004030e7825 */ /* 0x004fc600078e0272 */
[----:B------:R1:W-:Y:S01]  /*51b20*/  LDGSTS.E [R4+-0x6b800], [R10.64], P5 ;  /* 0x948000000a047fae */ /* 0x0003e2000a921844 */
[----:B---3--:R-:W-:-:S03]  /*51b30*/  IMAD.WIDE R12, R3, 0x4, R94 ;  /* 0x00000004030c7825 */ /* 0x008fc600078e025e */
[----:B------:R2:W-:Y:S04]  /*51b40*/  LDGSTS.E [R0+-0x6a800], [R8.64], P5 ;  /* 0x9580000008007fae */ /* 0x0005e8000a921844 */
[----:B------:R-:W2:Y:S01]  /*51b50*/  LDL.LU.64 R38, [R1+0x328] ;  /* 0x0003280001267983 */ /* 0x000ea20000300a00 */
[----:B-1----:R-:W-:-:S03]  /*51b60*/  IMAD.WIDE R10, R3, 0x4, R30 ;  /* 0x00000004030a7825 */ /* 0x002fc600078e021e */
[----:B------:R4:W-:Y:S01]  /*51b70*/  STL.64 [R1+0x370], R16 ;  /* 0x0003701001007387 */ /* 0x0009e20000100a00 */
[----:B--2---:R-:W-:-:S03]  /*51b80*/  IMAD.WIDE R8, R3, 0x4, R22 ;  /* 0x0000000403087825 */ /* 0x004fc600078e0216 */
[----:B------:R1:W-:Y:S04]  /*51b90*/  STL.64 [R1+0x368], R14 ;  /* 0x0003680e01007387 */ /* 0x0003e80000100a00 */
[----:B------:R2:W-:Y:S04]  /*51ba0*/  STL.64 [R1+0x360], R12 ;  /* 0x0003600c01007387 */ /* 0x0005e80000100a00 */
[----:B------:R1:W-:Y:S04]  /*51bb0*/  STL.64 [R1+0x358], R10 ;  /* 0x0003580a01007387 */ /* 0x0003e80000100a00 */
[----:B------:R2:W-:Y:S04]  /*51bc0*/  STL.64 [R1+0x350], R8 ;  /* 0x0003500801007387 */ /* 0x0005e80000100a00 */
[----:B------:R-:W2:Y:S04]  /*51bd0*/  LDL.LU.64 R30, [R1+0x320] ;  /* 0x00032000011e7983 */ /* 0x000ea80000300a00 */
[----:B------:R-:W2:Y:S04]  /*51be0*/  LDL.LU.64 R22, [R1+0x318] ;  /* 0x0003180001167983 */ /* 0x000ea80000300a00 */
[----:B------:R4:W-:Y:S04]  /*51bf0*/  LDGSTS.E [R7+-0x69800], [R16.64], P5 ;  /* 0x9680000010077fae */ /* 0x0009e8000a921844 */
[----:B------:R1:W-:Y:S04]  /*51c00*/  LDGSTS.E [R6+-0x68800], [R14.64], P5 ;  /* 0x978000000e067fae */ /* 0x0003e8000a921844 */
[----:B------:R2:W-:Y:S04]  /*51c10*/  LDGSTS.E [R5+-0x67800], [R12.64], P5 ;  /* 0x988000000c057fae */ /* 0x0005e8000a921844 */
[----:B------:R1:W-:Y:S04]  /*51c20*/  LDGSTS.E [R4+-0x66800], [R10.64], P5 ;  /* 0x998000000a047fae */ /* 0x0003e8000a921844 */
[----:B------:R-:W2:Y:S04]  /*51c30*/  LDL.LU.64 R134, [R1+0x310] ;  /* 0x0003100001867983 */ /* 0x000ea80000300a00 */
[----:B------:R-:W2:Y:S04]  /*51c40*/  LDL.LU.64 R124, [R1+0x18d0] ;  /* 0x0018d000017c7983 */ /* 0x000ea80000300a00 */
[----:B------:R2:W-:Y:S04]  /*51c50*/  LDGSTS.E [R0+-0x65800], [R8.64], P5 ;  /* 0x9a80000008007fae */ /* 0x0005e8000a921844 */
[----:B------:R-:W2:Y:S01]  /*51c60*/  LDL.LU.64 R114, [R1+0xce0] ;  /* 0x000ce00001727983 */ /* 0x000ea20000300a00 */
[----:B----4-:R-:W-:-:S04]  /*51c70*/  IMAD.WIDE R16, R3, 0x4, R74 ;  /* 0x0000000403107825 */ /* 0x010fc800078e024a */
[C---:B-1----:R-:W-:Y:S01]  /*51c80*/  IMAD.WIDE R14, R3.reuse, 0x4, R64 ;  /* 0x00000004030e7825 */ /* 0x042fe200078e0240 */
[----:B------:R1:W-:Y:S03]  /*51c90*/  STL.64 [R1+0x348], R16 ;  /* 0x0003481001007387 */ /* 0x0003e60000100a00 */
[C---:B--2---:R-:W-:Y:S01]  /*51ca0*/  IMAD.WIDE R12, R3.reuse, 0x4, R54 ;  /* 0x00000004030c7825 */ /* 0x044fe200078e0236 */
[----:B------:R2:W-:Y:S04]  /*51cb0*/  STL.64 [R1+0x340], R14 ;  /* 0x0003400e01007387 */ /* 0x0005e80000100a00 */
[----:B------:R4:W-:Y:S01]  /*51cc0*/  STL.64 [R1+0x338], R12 ;  /* 0x0003380c01007387 */ /* 0x0009e20000100a00 */
[----:B------:R-:W-:-:S03]  /*51cd0*/  IMAD.WIDE R10, R3, 0x4, R46 ;  /* 0x00000004030a7825 */ /* 0x000fc600078e022e */
[----:B------:R1:W-:Y:S04]  /*51ce0*/  LDGSTS.E [R7+-0x64800], [R16.64], P5 ;  /* 0x9b80000010077fae */ /* 0x0003e8000a921844 */
[----:B------:R1:W-:Y:S04]  /*51cf0*/  STL.64 [R1+0x330], R10 ;  /* 0x0003300a01007387 */ /* 0x0003e80000100a00 */
[----:B------:R-:W3:Y:S01]  /*51d00*/  LDL.LU.64 R94, [R1+0xc70] ;  /* 0x000c7000015e7983 */ /* 0x000ee20000300a00 */
[----:B--2---:R-:W-:-:S03]  /*51d10*/  IMAD.WIDE R8, R3, 0x4, R38 ;  /* 0x0000000403087825 */ /* 0x004fc600078e0226 */
[----:B------:R2:W-:Y:S04]  /*51d20*/  LDGSTS.E [R6+-0x63800], [R14.64], P5 ;  /* 0x9c8000000e067fae */ /* 0x0005e8000a921844 */
[----:B------:R1:W-:Y:S04]  /*51d30*/  STL.64 [R1+0x328], R8 ;  /* 0x0003280801007387 */ /* 0x0003e80000100a00 */
[----:B------:R-:W3:Y:S04]  /*51d40*/  LDL.LU.64 R74, [R1+0xc38] ;  /* 0x000c3800014a7983 */ /* 0x000ee80000300a00 */
[----:B------:R-:W3:Y:S04]  /*51d50*/  LDL.LU.64 R64, [R1+0xbf8] ;  /* 0x000bf80001407983 */ /* 0x000ee80000300a00 */
[----:B------:R-:W3:Y:S04]  /*51d60*/  LDL.LU.64 R54, [R1+0x2d8] ;  /* 0x0002d80001367983 */ /* 0x000ee80000300a00 */
[----:B------:R-:W3:Y:S01]  /*51d70*/  LDL.LU.64 R46, [R1+0x2a8] ;  /* 0x0002a800012e7983 */ /* 0x000ee20000300a00 */
[----:B-1----:R-:W-:-:S03]  /*51d80*/  IMAD.WIDE R16, R3, 0x4, R30 ;  /* 0x0000000403107825 */ /* 0x002fc600078e021e */
[----:B------:R-:W3:Y:S01]  /*51d90*/  LDL.LU.64 R38, [R1+0x278] ;  /* 0x0002780001267983 */ /* 0x000ee20000300a00 */
[----:B--2---:R-:W-:-:S03]  /*51da0*/  IMAD.WIDE R14, R3, 0x4, R22 ;  /* 0x00000004030e7825 */ /* 0x004fc600078e0216 */
[----:B------:R-:W2:Y:S04]  /*51db0*/  LDL.LU.64 R30, [R1+0x208] ;  /* 0x00020800011e7983 */ /* 0x000ea80000300a00 */
[----:B------:R3:W-:Y:S04]  /*51dc0*/  STL.64 [R1+0x320], R16 ;  /* 0x0003201001007387 */ /* 0x0007e80000100a00 */
[----:B------:R-:W2:Y:S04]  /*51dd0*/  LDL.LU.64 R22, [R1+0x1b8] ;  /* 0x0001b80001167983 */ /* 0x000ea80000300a00 */
[----:B------:R4:W-:Y:S04]  /*51de0*/  LDGSTS.E [R5+-0x62800], [R12.64], P5 ;  /* 0x9d8000000c057fae */ /* 0x0009e8000a921844 */
[----:B------:R1:W-:Y:S04]  /*51df0*/  LDGSTS.E [R4+-0x61800], [R10.64], P5 ;  /* 0x9e8000000a047fae */ /* 0x0003e8000a921844 */
[----:B------:R1:W-:Y:S01]  /*51e00*/  LDGSTS.E [R0+-0x60800], [R8.64], P5 ;  /* 0x9f80000008007fae */ /* 0x0003e2000a921844 */
[----:B----4-:R-:W-:-:S03]  /*51e10*/  IMAD.WIDE R12, R3, 0x4, R134 ;  /* 0x00000004030c7825 */ /* 0x010fc600078e0286 */
[----:B------:R3:W-:Y:S01]  /*51e20*/  LDGSTS.E [R7+-0x5f800], [R16.64], P5 ;  /* 0xa080000010077fae */ /* 0x0007e2000a921844 */
[----:B-1----:R-:W-:-:S03]  /*51e30*/  IMAD.WIDE R10, R3, 0x4, R124 ;  /* 0x00000004030a7825 */ /* 0x002fc600078e027c */
[----:B------:R1:W-:Y:S01]  /*51e40*/  STL.64 [R1+0x318], R14 ;  /* 0x0003180e01007387 */ /* 0x0003e20000100a00 */
[----:B------:R-:W-:-:S03]  /*51e50*/  IMAD.WIDE R8, R3, 0x4, R114 ;  /* 0x0000000403087825 */ /* 0x000fc600078e0272 */
[----:B------:R1:W-:Y:S04]  /*51e60*/  LDGSTS.E [R6+-0x5e800], [R14.64], P5 ;  /* 0xa18000000e067fae */ /* 0x0003e8000a921844 */
[----:B------:R4:W-:Y:S04]  /*51e70*/  STL.64 [R1+0x310], R12 ;  /* 0x0003100c01007387 */ /* 0x0009e80000100a00 */
[----:B------:R4:W-:Y:S04]  /*51e80*/  LDGSTS.E [R5+-0x5d800], [R12.64], P5 ;  /* 0xa28000000c057fae */ /* 0x0009e8000a921844 */
[----:B------:R1:W-:Y:S04]  /*51e90*/  STL.64 [R1+0x308], R10 ;  /* 0x0003080a01007387 */ /* 0x0003e80000100a00 */
[----:B------:R1:W-:Y:S04]  /*51ea0*/  LDGSTS.E [R4+-0x5c800], [R10.64], P5 ;  /* 0xa38000000a047fae */ /* 0x0003e8000a921844 */
[----:B------:R1:W-:Y:S04]  /*51eb0*/  STL.64 [R1+0x300], R8 ;  /* 0x0003000801007387 */ /* 0x0003e80000100a00 */
[----:B------:R1:W-:Y:S01]  /*51ec0*/  LDGSTS.E [R0+-0x5b800], [R8.64], P5 ;  /* 0xa480000008007fae */ /* 0x0003e2000a921844 */
[----:B------:R-:W-:Y:S01]  /*51ed0*/  LOP3.LUT R174, R249, 0x50, RZ, 0x3c, !PT ;  /* 0x00000050f9ae7812 */ /* 0x000fe200078e3cff */
[----:B---3--:R-:W-:-:S05]  /*51ee0*/  IMAD.WIDE R16, R3, 0x4, R94 ;  /* 0x0000000403107825 */ /* 0x008fca00078e025e */
[----:B------:R3:W-:Y:S04]  /*51ef0*/  STL.64 [R1+0x2f8], R16 ;  /* 0x0002f81001007387 */ /* 0x0007e80000100a00 */
[----:B------:R3:W-:Y:S01]  /*51f00*/  LDGSTS.E [R7+-0x5a800], [R16.64], P5 ;  /* 0xa580000010077fae */ /* 0x0007e2000a921844 */
[----:B-1----:R-:W-:-:S04]  /*51f10*/  IMAD.WIDE R14, R3, 0x4, R74 ;  /* 0x00000004030e7825 */ /* 0x002fc800078e024a */
[C---:B----4-:R-:W-:Y:S01]  /*51f20*/  IMAD.WIDE R12, R3.reuse, 0x4, R64 ;  /* 0x00000004030c7825 */ /* 0x050fe200078e0240 */
[----:B------:R2:W-:Y:S03]  /*51f30*/  STL.64 [R1+0x2f0], R14 ;  /* 0x0002f00e01007387 */ /* 0x0005e60000100a00 */
[C---:B------:R-:W-:Y:S01]  /*51f40*/  IMAD.WIDE R10, R3.reuse, 0x4, R54 ;  /* 0x00000004030a7825 */ /* 0x040fe200078e0236 */
[----:B------:R2:W-:Y:S03]  /*51f50*/  LDGSTS.E [R6+-0x59800], [R14.64], P5 ;  /* 0xa68000000e067fae */ /* 0x0005e6000a921844 */
[C---:B------:R-:W-:Y:S01]  /*51f60*/  IMAD.WIDE R8, R3.reuse, 0x4, R46 ;  /* 0x0000000403087825 */ /* 0x040fe200078e022e */
[----:B------:R1:W-:Y:S03]  /*51f70*/  STL.64 [R1+0x2e8], R12 ;  /* 0x0002e80c01007387 */ /* 0x0003e60000100a00 */
[C---:B---3--:R-:W-:Y:S01]  /*51f80*/  IMAD.WIDE R16, R3.reuse, 0x4, R38 ;  /* 0x0000000403107825 */ /* 0x048fe200078e0226 */
[----:B------:R1:W-:Y:S03]  /*51f90*/  LDGSTS.E [R5+-0x58800], [R12.64], P5 ;  /* 0xa78000000c057fae */ /* 0x0003e6000a921844 */
[C---:B--2---:R-:W-:Y:S01]  /*51fa0*/  IMAD.WIDE R14, R3.reuse, 0x4, R30 ;  /* 0x00000004030e7825 */ /* 0x044fe200078e021e */
        /* <DEDUP_REMOVED lines=37> */
[----:B------:R3:W-:Y:S01]  /*52200*/  STL.64 [R1+0x270], R14 ;  /* 0x0002700e01007387 */ /* 0x0007e20000100a00 */
[----:B-1----:R-:W-:-:S03]  /*52210*/  IMAD.WIDE R8, R3, 0x4, R172 ;  /* 0x0000000403087825 */ /* 0x002fc600078e02ac */
[----:B------:R1:W-:Y:S04]  /*52220*/  STL.64 [R1+0x268], R12 ;  /* 0x0002680c01007387 */ /* 0x0003e80000100a00 */
[----:B------:R2:W-:Y:S04]  /*52230*/  STL.64 [R1+0x260], R10 ;  /* 0x0002600a01007387 */ /* 0x0005e80000100a00 */
[----:B------:R1:W-:Y:S04]  /*52240*/  STL.64 [R1+0x258], R8 ;  /* 0x0002580801007387 */ /* 0x0003e80000100a00 */
[----:B------:R-:W4:Y:S04]  /*52250*/  LDL.LU.64 R74, [R1+0x1f88] ;  /* 0x001f8800014a7983 */ /* 0x000f280000300a00 */
[----:B------:R-:W4:Y:S04]  /*52260*/  LDL.LU.64 R54, [R1+0x1f70] ;  /* 0x001f700001367983 */ /* 0x000f280000300a00 */
[----:B------:R-:W4:Y:S04]  /*52270*/  LDL.LU.64 R38, [R1+0x1f58] ;  /* 0x001f580001267983 */ /* 0x000f280000300a00 */
[----:B------:R2:W-:Y:S04]  /*52280*/  LDGSTS.E [R7+-0x4b800], [R16.64], P5 ;  /* 0xb480000010077fae */ /* 0x0005e8000a921844 */
[----:B------:R3:W-:Y:S04]  /*52290*/  LDGSTS.E [R6+-0x4a800], [R14.64], P5 ;  /* 0xb58000000e067fae */ /* 0x0007e8000a921844 */
[----:B------:R1:W-:Y:S01]  /*522a0*/  LDGSTS.E [R5+-0x49800], [R12.64], P5 ;  /* 0xb68000000c057fae */ /* 0x0003e2000a921844 */
[----:B--2---:R-:W-:-:S03]  /*522b0*/  IMAD.WIDE R16, R3, 0x4, R182 ;  /* 0x0000000403107825 */ /* 0x004fc600078e02b6 */
[----:B------:R2:W-:Y:S01]  /*522c0*/  LDGSTS.E [R4+-0x48800], [R10.64], P5 ;  /* 0xb78000000a047fae */ /* 0x0005e2000a921844 */
[----:B---3--:R-:W-:-:S03]  /*522d0*/  IMAD.WIDE R14, R3, 0x4, R192 ;  /* 0x00000004030e7825 */ /* 0x008fc600078e02c0 */
[----:B------:R3:W-:Y:S01]  /*522e0*/  LDGSTS.E [R0+-0x47800], [R8.64], P5 ;  /* 0xb880000008007fae */ /* 0x0007e2000a921844 */
[----:B-1----:R-:W-:-:S03]  /*522f0*/  IMAD.WIDE R12, R3, 0x4, R202 ;  /* 0x00000004030c7825 */ /* 0x002fc600078e02ca */
[----:B------:R1:W-:Y:S01]  /*52300*/  STL.64 [R1+0x250], R16 ;  /* 0x0002501001007387 */ /* 0x0003e20000100a00 */
[----:B--2---:R-:W-:-:S03]  /*52310*/  IMAD.WIDE R10, R3, 0x4, R212 ;  /* 0x00000004030a7825 */ /* 0x004fc600078e02d4 */
[----:B------:R-:W-:Y:S01]  /*52320*/  STL.64 [R1+0x248], R14 ;  /* 0x0002480e01007387 */ /* 0x000fe20000100a00 */
[----:B---3--:R-:W-:-:S03]  /*52330*/  IMAD.WIDE R8, R3, 0x4, R222 ;  /* 0x0000000403087825 */ /* 0x008fc600078e02de */
[----:B------:R-:W-:Y:S04]  /*52340*/  STL.64 [R1+0x240], R12 ;  /* 0x0002400c01007387 */ /* 0x000fe80000100a00 */
[----:B------:R-:W-:Y:S04]  /*52350*/  STL.64 [R1+0x238], R10 ;  /* 0x0002380a01007387 */ /* 0x000fe80000100a00 */
[----:B------:R2:W-:Y:S04]  /*52360*/  STL.64 [R1+0x230], R8 ;  /* 0x0002300801007387 */ /* 0x0005e80000100a00 */
[----:B------:R-:W2:Y:S04]  /*52370*/  LDL.LU.64 R64, [R1+0x1f40] ;  /* 0x001f400001407983 */ /* 0x000ea80000300a00 */
[----:B------:R-:W2:Y:S04]  /*52380*/  LDL.LU.64 R46, [R1+0x1f28] ;  /* 0x001f2800012e7983 */ /* 0x000ea80000300a00 */
[----:B------:R-:W2:Y:S04]  /*52390*/  LDL.LU.64 R30, [R1+0x1f10] ;  /* 0x001f1000011e7983 */ /* 0x000ea80000300a00 */
[----:B------:R-:W2:Y:S04]  /*523a0*/  LDL.LU.64 R22, [R1+0x1ef8] ;  /* 0x001ef80001167983 */ /* 0x000ea80000300a00 */
[----:B------:R-:W2:Y:S04]  /*523b0*/  LDL.LU.64 R248, [R1+0x1ee0] ;  /* 0x001ee00001f87983 */ /* 0x000ea80000300a00 */
[----:B------:R1:W-:Y:S04]  /*523c0*/  LDGSTS.E [R7+-0x46800], [R16.64], P5 ;  /* 0xb980000010077fae */ /* 0x0003e8000a921844 */
[----:B------:R2:W-:Y:S04]  /*523d0*/  LDGSTS.E [R6+-0x45800], [R14.64], P5 ;  /* 0xba8000000e067fae */ /* 0x0005e8000a921844 */
[----:B------:R2:W-:Y:S01]  /*523e0*/  LDGSTS.E [R5+-0x44800], [R12.64], P5 ;  /* 0xbb8000000c057fae */ /* 0x0005e2000a921844 */
[----:B-1----:R-:W-:-:S03]  /*523f0*/  IMAD.WIDE R16, R3, 0x4, R232 ;  /* 0x0000000403107825 */ /* 0x002fc600078e02e8 */
[----:B------:R2:W-:Y:S04]  /*52400*/  LDGSTS.E [R4+-0x43800], [R10.64], P5 ;  /* 0xbc8000000a047fae */ /* 0x0005e8000a921844 */
[----:B------:R2:W-:Y:S04]  /*52410*/  STL.64 [R1+0x228], R16 ;  /* 0x0002281001007387 */ /* 0x0005e80000100a00 */
[----:B------:R1:W-:Y:S01]  /*52420*/  LDGSTS.E [R0+-0x42800], [R8.64], P5 ;  /* 0xbd80000008007fae */ /* 0x0003e2000a921844 */
[----:B--2---:R-:W-:Y:S01]  /*52430*/  IMAD.WIDE R4, R3, 0x4, R242 ;  /* 0x0000000403047825 */ /* 0x004fe200078e02f2 */
[----:B------:R-:W-:-:S02]  /*52440*/  IADD3 R7, R174, 0x100000, RZ ;  /* 0x00100000ae077810 */ /* 0x000fc40007ffe0ff */
[C---:B-1----:R-:W-:Y:S02]  /*52450*/  IADD3 R9, R85.reuse, 0x100000, RZ ;  /* 0x0010000055097810 */ /* 0x042fe40007ffe0ff */
[----:B------:R-:W-:Y:S02]  /*52460*/  IADD3 R8, R85, 0x100000, RZ ;  /* 0x0010000055087810 */ /* 0x000fe40007ffe0ff */
[C---:B------:R-:W-:Y:S01]  /*52470*/  IADD3 R6, R174.reuse, 0x100000, RZ ;  /* 0x00100000ae067810 */ /* 0x040fe20007ffe0ff */
[----:B------:R2:W-:Y:S01]  /*52480*/  LDGSTS.E [R9+-0x41800], [R16.64], P5 ;  /* 0xbe80000010097fae */ /* 0x0005e2000a921844 */
[----:B------:R-:W-:-:S03]  /*52490*/  IADD3 R0, R174, 0x100000, RZ ;  /* 0x00100000ae007810 */ /* 0x000fc60007ffe0ff */
[----:B------:R1:W-:Y:S01]  /*524a0*/  LDGSTS.E [R8+-0x40800], [R4.64], P5 ;  /* 0xbf80000004087fae */ /* 0x0003e2000a921844 */
[----:B----4-:R-:W-:-:S04]  /*524b0*/  IMAD.WIDE R14, R3, 0x4, R74 ;  /* 0x00000004030e7825 */ /* 0x010fc800078e024a */
[C---:B------:R-:W-:Y:S01]  /*524c0*/  IMAD.WIDE R12, R3.reuse, 0x4, R54 ;  /* 0x00000004030c7825 */ /* 0x040fe200078e0236 */
[----:B------:R2:W-:Y:S03]  /*524d0*/  STL.64 [R1+0x220], R14 ;  /* 0x0002200e01007387 */ /* 0x0005e60000100a00 */
[C---:B------:R-:W-:Y:S01]  /*524e0*/  IMAD.WIDE R10, R3.reuse, 0x4, R38 ;  /* 0x00000004030a7825 */ /* 0x040fe200078e0226 */
[----:B------:R4:W-:Y:S04]  /*524f0*/  STL.64 [R1+0x208], R12 ;  /* 0x0002080c01007387 */ /* 0x0009e80000100a00 */
[----:B------:R-:W-:Y:S04]  /*52500*/  STL.64 [R1+0x3d38], R4 ;  /* 0x003d380401007387 */ /* 0x000fe80000100a00 */
        /* <DEDUP_REMOVED lines=8> */
[----:B------:R2:W-:Y:S02]  /*52590*/  LDGSTS.E [R0+-0x7d600], [R10.64], P5 ;  /* 0x82a000000a007fae */ /* 0x0005e4000a921844 */
[----:B--2---:R-:W-:-:S04]  /*525a0*/  IMAD.WIDE R16, R3, 0x4, R64 ;  /* 0x0000000403107825 */ /* 0x004fc800078e0240 */
[C---:B-1----:R-:W-:Y:S01]  /*525b0*/  IMAD.WIDE R14, R3.reuse, 0x4, R46 ;  /* 0x00000004030e7825 */ /* 0x042fe200078e022e */
[----:B------:R3:W-:Y:S03]  /*525c0*/  STL.64 [R1+0x1d8], R16 ;  /* 0x0001d81001007387 */ /* 0x0007e60000100a00 */
[C---:B----4-:R-:W-:Y:S01]  /*525d0*/  IMAD.WIDE R12, R3.reuse, 0x4, R30 ;  /* 0x00000004030c7825 */ /* 0x050fe200078e021e */
[----:B------:R1:W-:Y:S03]  /*525e0*/  STL.64 [R1+0x1c0], R14 ;  /* 0x0001c00e01007387 */ /* 0x0003e60000100a00 */
[C---:B------:R-:W-:Y:S01]  /*525f0*/  IMAD.WIDE R10, R3.reuse, 0x4, R22 ;  /* 0x00000004030a7825 */ /* 0x040fe200078e0216 */
[----:B------:R2:W-:Y:S03]  /*52600*/  STL.64 [R1+0x1a8], R12 ;  /* 0x0001a80c01007387 */ /* 0x0005e60000100a00 */
[----:B------:R-:W-:Y:S01]  /*52610*/  IMAD.WIDE R4, R3, 0x4, R248 ;  /* 0x0000000403047825 */ /* 0x000fe200078e02f8 */
[----:B------:R4:W-:Y:S04]  /*52620*/  STL.64 [R1+0x190], R10 ;  /* 0x0001900a01007387 */ /* 0x0009e80000100a00 */
[----:B------:R1:W-:Y:S04]  /*52630*/  STL.64 [R1+0x178], R4 ;  /* 0x0001780401007387 */ /* 0x0003e80000100a00 */
[----:B------:R-:W3:Y:S04]  /*52640*/  LDL.LU.64 R64, [R1+0x1e28] ;  /* 0x001e280001407983 */ /* 0x000ee80000300a00 */
[----:B------:R-:W3:Y:S04]  /*52650*/  LDL.LU.64 R46, [R1+0x1e08] ;  /* 0x001e0800012e7983 */ /* 0x000ee80000300a00 */
[----:B------:R-:W3:Y:S04]  /*52660*/  LDL.LU.64 R30, [R1+0x1de8] ;  /* 0x001de800011e7983 */ /* 0x000ee80000300a00 */
[----:B------:R-:W3:Y:S04]  /*52670*/  LDL.LU.64 R22, [R1+0x1dc8] ;  /* 0x001dc80001167983 */ /* 0x000ee80000300a00 */
[----:B------:R-:W3:Y:S01]  /*52680*/  LDL.LU.64 R248, [R1+0x1da8] ;  /* 0x001da80001f87983 */ /* 0x000ee20000300a00 */
[----:B------:R-:W-:-:S02]  /*52690*/  IADD3 R9, R174, 0x100000, RZ ;  /* 0x00100000ae097810 */ /* 0x000fc40007ffe0ff */
[----:B------:R-:W-:-:S03]  /*526a0*/  IADD3 R8, R174, 0x100000, RZ ;  /* 0x00100000ae087810 */ /* 0x000fc60007ffe0ff */
[----:B------:R3:W-:Y:S04]  /*526b0*/  LDGSTS.E [R9+-0x7c600], [R16.64], P5 ;  /* 0x83a0000010097fae */ /* 0x0007e8000a921844 */
[----:B------:R1:W-:Y:S04]  /*526c0*/  LDGSTS.E [R8+-0x7b600], [R14.64], P5 ;  /* 0x84a000000e087fae */ /* 0x0003e8000a921844 */
[----:B------:R2:W-:Y:S04]  /*526d0*/  LDGSTS.E [R7+-0x7a600], [R12.64], P5 ;  /* 0x85a000000c077fae */ /* 0x0005e8000a921844 */
[----:B------:R4:W-:Y:S04]  /*526e0*/  LDGSTS.E [R6+-0x79600], [R10.64], P5 ;  /* 0x86a000000a067fae */ /* 0x0009e8000a921844 */
[----:B------:R1:W-:Y:S01]  /*526f0*/  LDGSTS.E [R0+-0x78600], [R4.64], P5 ;  /* 0x87a0000004007fae */ /* 0x0003e2000a921844 */
[----:B---3--:R-:W-:-:S04]  /*52700*/  IMAD.WIDE R16, R3, 0x4, R94 ;  /* 0x0000000403107825 */ /* 0x008fc800078e025e */
[C---:B-1----:R-:W-:Y:S01]  /*52710*/  IMAD.WIDE R14, R3.reuse, 0x4, R84 ;  /* 0x00000004030e7825 */ /* 0x042fe200078e0254 */
[----:B------:R1:W-:Y:S03]  /*52720*/  STL.64 [R1+0x160], R16 ;  /* 0x0001601001007387 */ /* 0x0003e60000100a00 */
[C---:B--2---:R-:W-:Y:S01]  /*52730*/  IMAD.WIDE R12, R3.reuse, 0x4, R74 ;  /* 0x00000004030c7825 */ /* 0x044fe200078e024a */
[----:B------:R2:W-:Y:S03]  /*52740*/  STL.64 [R1+0x148], R14 ;  /* 0x0001480e01007387 */ /* 0x0005e60000100a00 */
[C---:B----4-:R-:W-:Y:S01]  /*52750*/  IMAD.WIDE R10, R3.reuse, 0x4, R54 ;  /* 0x00000004030a7825 */ /* 0x050fe200078e0236 */
[----:B------:R2:W-:Y:S03]  /*52760*/  STL.64 [R1+0x130], R12 ;  /* 0x0001300c01007387 */ /* 0x0005e60000100a00 */
[C---:B------:R-:W-:Y:S01]  /*52770*/  IMAD.WIDE R4, R3.reuse, 0x4, R38 ;  /* 0x0000000403047825 */ /* 0x040fe200078e0226 */
        /* <DEDUP_REMOVED lines=9> */
[----:B------:R4:W-:Y:S04]  /*52810*/  LDGSTS.E [R7+-0x75600], [R12.64], P5 ;  /* 0x8aa000000c077fae */ /* 0x0009e8000a921844 */
[----:B------:R4:W-:Y:S01]  /*52820*/  LDGSTS.E [R6+-0x74600], [R10.64], P5 ;  /* 0x8ba000000a067fae */ /* 0x0009e2000a921844 */
[----:B-1----:R-:W-:-:S03]  /*52830*/  IMAD.WIDE R16, R3, 0x4, R64 ;  /* 0x0000000403107825 */ /* 0x002fc600078e0240 */
[----:B------:R1:W-:Y:S01]  /*52840*/  LDGSTS.E [R0+-0x73600], [R4.64], P5 ;  /* 0x8ca0000004007fae */ /* 0x0003e2000a921844 */
[----:B--2---:R-:W-:-:S04]  /*52850*/  IMAD.WIDE R14, R3, 0x4, R46 ;  /* 0x00000004030e7825 */ /* 0x004fc800078e022e */
[C---:B----4-:R-:W-:Y:S01]  /*52860*/  IMAD.WIDE R12, R3.reuse, 0x4, R30 ;  /* 0x00000004030c7825 */ /* 0x050fe200078e021e */
[----:B------:R3:W-:Y:S03]  /*52870*/  STL.64 [R1+0xe8], R16 ;  /* 0x0000e81001007387 */ /* 0x0007e60000100a00 */
[C---:B------:R-:W-:Y:S01]  /*52880*/  IMAD.WIDE R10, R3.reuse, 0x4, R22 ;  /* 0x00000004030a7825 */ /* 0x040fe200078e0216 */
[----:B------:R2:W-:Y:S03]  /*52890*/  STL.64 [R1+0xd0], R14 ;  /* 0x0000d00e01007387 */ /* 0x0005e60000100a00 */
[C---:B-1----:R-:W-:Y:S01]  /*528a0*/  IMAD.WIDE R4, R3.reuse, 0x4, R248 ;  /* 0x0000000403047825 */ /* 0x042fe200078e02f8 */
        /* <DEDUP_REMOVED lines=11> */
[----:B------:R4:W-:Y:S04]  /*52960*/  LDGSTS.E [R6+-0x6f600], [R10.64], P5 ;  /* 0x90a000000a067fae */ /* 0x0009e8000a921844 */
[----:B------:R1:W-:Y:S01]  /*52970*/  LDGSTS.E [R0+-0x6e600], [R4.64], P5 ;  /* 0x91a0000004007fae */ /* 0x0003e2000a921844 */
[----:B---3--:R-:W-:-:S04]  /*52980*/  IMAD.WIDE R16, R3, 0x4, R94 ;  /* 0x0000000403107825 */ /* 0x008fc800078e025e */
[C---:B--2---:R-:W-:Y:S01]  /*52990*/  IMAD.WIDE R14, R3.reuse, 0x4, R84 ;  /* 0x00000004030e7825 */ /* 0x044fe200078e0254 */
[----:B------:R-:W-:Y:S03]  /*529a0*/  STL.64 [R1+0x70], R16 ;  /* 0x0000701001007387 */ /* 0x000fe60000100a00 */
[C---:B-1----:R-:W-:Y:S01]  /*529b0*/  IMAD.WIDE R12, R3.reuse, 0x4, R74 ;  /* 0x00000004030c7825 */ /* 0x042fe200078e024a */
[----:B------:R-:W-:Y:S03]  /*529c0*/  STL.64 [R1+0x58], R14 ;  /* 0x0000580e01007387 */ /* 0x000fe60000100a00 */
[C---:B----4-:R-:W-:Y:S01]  /*529d0*/  IMAD.WIDE R10, R3.reuse, 0x4, R54 ;  /* 0x00000004030a7825 */ /* 0x050fe200078e0236 */
[----:B------:R-:W-:Y:S03]  /*529e0*/  STL.64 [R1+0x40], R12 ;  /* 0x0000400c01007387 */ /* 0x000fe60000100a00 */
[C---:B------:R-:W-:Y:S01]  /*529f0*/  IMAD.WIDE R4, R3.reuse, 0x4, R38 ;  /* 0x0000000403047825 */ /* 0x040fe200078e0226 */
[----:B------:R1:W-:Y:S04]  /*52a00*/  STL.64 [R1+0x28], R10 ;  /* 0x0000280a01007387 */ /* 0x0003e80000100a00 */
[----:B------:R-:W-:Y:S04]  /*52a10*/  STL.64 [R1+0x10], R4 ;  /* 0x0000100401007387 */ /* 0x000fe80000100a00 */
[----:B------:R-:W2:Y:S04]  /*52a20*/  LDL.LU.64 R114, [R1+0x1be0] ;  /* 0x001be00001727983 */ /* 0x000ea80000300a00 */
[----:B------:R-:W3:Y:S04]  /*52a30*/  LDL.LU.64 R94, [R1+0x1bb0] ;  /* 0x001bb000015e7983 */ /* 0x000ee80000300a00 */
[----:B------:R-:W4:Y:S04]  /*52a40*/  LDL.LU.64 R74, [R1+0x1b80] ;  /* 0x001b8000014a7983 */ /* 0x000f280000300a00 */
[----:B------:R-:W4:Y:S04]  /*52a50*/  LDL.LU.64 R54, [R1+0x1b50] ;  /* 0x001b500001367983 */ /* 0x000f280000300a00 */
[----:B------:R-:W4:Y:S04]  /*52a60*/  LDL.LU.64 R38, [R1+0x1b20] ;  /* 0x001b200001267983 */ /* 0x000f280000300a00 */
[----:B------:R1:W-:Y:S04]  /*52a70*/  LDGSTS.E [R9+-0x6d600], [R16.64], P5 ;  /* 0x92a0000010097fae */ /* 0x0003e8000a921844 */
[----:B------:R1:W-:Y:S04]  /*52a80*/  LDGSTS.E [R8+-0x6c600], [R14.64], P5 ;  /* 0x93a000000e087fae */ /* 0x0003e8000a921844 */
[----:B------:R1:W-:Y:S04]  /*52a90*/  LDGSTS.E [R7+-0x6b600], [R12.64], P5 ;  /* 0x94a000000c077fae */ /* 0x0003e8000a921844 */
[----:B------:R-:W4:Y:S04]  /*52aa0*/  LDL.LU.64 R84, [R1+0x1af0] ;  /* 0x001af00001547983 */ /* 0x000f280000300a00 */
[----:B------:R1:W-:Y:S01]  /*52ab0*/  LDGSTS.E [R6+-0x6a600], [R10.64], P5 ;  /* 0x95a000000a067fae */ /* 0x0003e2000a921844 */
[----:B------:R-:W-:-:S03]  /*52ac0*/  IMAD.WIDE R250, R3, 0x4, R64 ;  /* 0x0000000403fa7825 */ /* 0x000fc600078e0240 */
[----:B------:R-:W4:Y:S01]  /*52ad0*/  LDL.LU.64 R64, [R1+0x1ac0] ;  /* 0x001ac00001407983 */ /* 0x000f220000300a00 */
[----:B------:R-:W-:-:S03]  /*52ae0*/  IMAD.WIDE R244, R3, 0x4, R46 ;  /* 0x0000000403f47825 */ /* 0x000fc600078e022e */
[----:B------:R-:W4:Y:S01]  /*52af0*/  LDL.LU.64 R46, [R1+0x1a90] ;  /* 0x001a9000012e7983 */ /* 0x000f220000300a00 */
[----:B-1----:R-:W-:-:S04]  /*52b00*/  IMAD.WIDE R6, R3, 0x4, R30 ;  /* 0x0000000403067825 */ /* 0x002fc800078e021e */
[C---:B------:R-:W-:Y:S01]  /*52b10*/  IMAD.WIDE R8, R3.reuse, 0x4, R22 ;  /* 0x0000000403087825 */ /* 0x040fe200078e0216 */
[----:B------:R-:W4:Y:S03]  /*52b20*/  LDL.LU.64 R30, [R1+0x1a58] ;  /* 0x001a5800011e7983 */ /* 0x000f260000300a00 */
[----:B------:R-:W-:Y:S01]  /*52b30*/  IMAD.WIDE R10, R3, 0x4, R248 ;  /* 0x00000004030a7825 */ /* 0x000fe200078e02f8 */
[C---:B------:R-:W-:Y:S01]  /*52b40*/  IADD3 R15, R174.reuse, 0x100000, RZ ;  /* 0x00100000ae0f7810 */ /* 0x040fe20007ffe0ff */
[----:B------:R-:W4:Y:S04]  /*52b50*/  LDL.LU.64 R248, [R1+0x1a28] ;  /* 0x001a280001f87983 */ /* 0x000f280000300a00 */
[----:B------:R-:W-:Y:S04]  /*52b60*/  STL.64 [R1+0x3d40], R250 ;  /* 0x003d40fa01007387 */ /* 0x000fe80000100a00 */
[----:B------:R-:W-:Y:S04]  /*52b70*/  STL.64 [R1+0x3d48], R244 ;  /* 0x003d48f401007387 */ /* 0x000fe80000100a00 */
[----:B------:R-:W-:Y:S04]  /*52b80*/  STL.64 [R1+0x3d50], R6 ;  /* 0x003d500601007387 */ /* 0x000fe80000100a00 */
[----:B------:R-:W-:Y:S04]  /*52b90*/  STL.64 [R1+0x3d58], R8 ;  /* 0x003d580801007387 */ /* 0x000fe80000100a00 */
[----:B------:R-:W-:Y:S04]  /*52ba0*/  STL.64 [R1+0x3d60], R10 ;  /* 0x003d600a01007387 */ /* 0x000fe80000100a00 */
[----:B------:R-:W4:Y:S01]  /*52bb0*/  LDL.LU.64 R124, [R1+0x19f8] ;  /* 0x0019f800017c7983 */ /* 0x000f220000300a00 */
[----:B------:R-:W-:-:S02]  /*52bc0*/  IADD3 R14, R174, 0x100000, RZ ;  /* 0x00100000ae0e7810 */ /* 0x000fc40007ffe0ff */
[C---:B------:R-:W-:Y:S01]  /*52bd0*/  IADD3 R13, R174.reuse, 0x100000, RZ ;  /* 0x00100000ae0d7810 */ /* 0x040fe20007ffe0ff */
[----:B------:R1:W-:Y:S01]  /*52be0*/  LDGSTS.E [R0+-0x69600], [R4.64], P5 ;  /* 0x96a0000004007fae */ /* 0x0003e2000a921844 */
[----:B------:R-:W-:-:S03]  /*52bf0*/  IADD3 R12, R174, 0x100000, RZ ;  /* 0x00100000ae0c7810 */ /* 0x000fc60007ffe0ff */
[----:B------:R3:W-:Y:S04]  /*52c00*/  LDGSTS.E [R15+-0x68600], [R250.64], P5 ;  /* 0x97a00000fa0f7fae */ /* 0x0007e8000a921844 */
[----:B------:R3:W-:Y:S04]  /*52c10*/  LDGSTS.E [R14+-0x67600], [R244.64], P5 ;  /* 0x98a00000f40e7fae */ /* 0x0007e8000a921844 */
[----:B------:R2:W-:Y:S01]  /*52c20*/  LDGSTS.E [R13+-0x66600], [R6.64], P5 ;  /* 0x99a00000060d7fae */ /* 0x0005e2000a921844 */
[----:B------:R-:W-:-:S03]  /*52c30*/  IADD3 R25, R174, 0x100000, RZ ;  /* 0x00100000ae197810 */ /* 0x000fc60007ffe0ff */
[----:B------:R2:W-:Y:S01]  /*52c40*/  LDGSTS.E [R12+-0x65600], [R8.64], P5 ;  /* 0x9aa00000080c7fae */ /* 0x0005e2000a921844 */
[C---:B------:R-:W-:Y:S02]  /*52c50*/  IADD3 R24, R174.reuse, 0x100000, RZ ;  /* 0x00100000ae187810 */ /* 0x040fe40007ffe0ff */
[C---:B------:R-:W-:Y:S01]  /*52c60*/  IADD3 R23, R174.reuse, 0x100000, RZ ;  /* 0x00100000ae177810 */ /* 0x040fe20007ffe0ff */
[----:B------:R1:W-:Y:S01]  /*52c70*/  LDGSTS.E [R0+-0x64600], [R10.64], P5 ;  /* 0x9ba000000a007fae */ /* 0x0003e2000a921844 */
[C---:B------:R-:W-:Y:S02]  /*52c80*/  IADD3 R22, R174.reuse, 0x100000, RZ ;  /* 0x00100000ae167810 */ /* 0x040fe40007ffe0ff */
[C---:B------:R-:W-:Y:S02]  /*52c90*/  IADD3 R35, R174.reuse, 0x100000, RZ ;  /* 0x00100000ae237810 */ /* 0x040fe40007ffe0ff */
[C---:B------:R-:W-:Y:S02]  /*52ca0*/  IADD3 R34, R174.reuse, 0x100000, RZ ;  /* 0x00100000ae227810 */ /* 0x040fe40007ffe0ff */
[----:B------:R-:W-:-:S02]  /*52cb0*/  IADD3 R33, R174, 0x100000, RZ ;  /* 0x00100000ae217810 */ /* 0x000fc40007ffe0ff */
[----:B------:R-:W-:Y:S01]  /*52cc0*/  IADD3 R32, R174, 0x100000, RZ ;  /* 0x00100000ae207810 */ /* 0x000fe20007ffe0ff */
[C---:B--2---:R-:W-:Y:S02]  /*52cd0*/  IMAD.WIDE R12, R3.reuse, 0x4, R114 ;  /* 0x00000004030c7825 */ /* 0x044fe400078e0272 */
[----:B------:R-:W2:Y:S02]  /*52ce0*/  LDL.LU.64 R114, [R1+0x19c0] ;  /* 0x0019c00001727983 */ /* 0x000ea40000300a00 */
[C---:B---3--:R-:W-:Y:S02]  /*52cf0*/  IMAD.WIDE R14, R3.reuse, 0x4, R94 ;  /* 0x00000004030e7825 */ /* 0x048fe400078e025e */
[----:B------:R3:W-:Y:S02]  /*52d00*/  LDGSTS.E [R25+-0x63600], [R12.64], P5 ;  /* 0x9ca000000c197fae */ /* 0x0007e4000a921844 */
[C---:B----4-:R-:W-:Y:S02]  /*52d10*/  IMAD.WIDE R16, R3.reuse, 0x4, R74 ;  /* 0x0000000403107825 */ /* 0x050fe400078e024a */
[----:B------:R-:W4:Y:S02]  /*52d20*/  LDL.LU.64 R74, [R1+0x1990] ;  /* 0x00199000014a7983 */ /* 0x000f240000300a00 */
[----:B------:R-:W-:-:S02]  /*52d30*/  IMAD.WIDE R18, R3, 0x4, R54 ;  /* 0x0000000403127825 */ /* 0x000fc400078e0236 */
[----:B------:R3:W-:Y:S02]  /*52d40*/  LDGSTS.E [R24+-0x62600], [R14.64], P5 ;  /* 0x9da000000e187fae */ /* 0x0007e4000a921844 */
[C---:B------:R-:W-:Y:S02]  /*52d50*/  IMAD.WIDE R20, R3.reuse, 0x4, R38 ;  /* 0x0000000403147825 */ /* 0x040fe400078e0226 */
[----:B------:R-:W4:Y:S04]  /*52d60*/  LDL.LU.64 R38, [R1+0x1960] ;  /* 0x0019600001267983 */ /* 0x000f280000300a00 */
[----:B------:R-:W4:Y:S04]  /*52d70*/  LDL.LU.64 R54, [R1+0x1930] ;  /* 0x0019300001367983 */ /* 0x000f280000300a00 */
[----:B------:R1:W-:Y:S04]  /*52d80*/  STL [R1+0x3d88], R12 ;  /* 0x003d880c01007387 */ /* 0x0003e80000100800 */
[----:B------:R-:W-:Y:S04]  /*52d90*/  STL [R1+0x3d68], R13 ;  /* 0x003d680d01007387 */ /* 0x000fe80000100800 */
[----:B------:R1:W-:Y:S04]  /*52da0*/  STL.64 [R1+0x3d70], R14 ;  /* 0x003d700e01007387 */ /* 0x0003e80000100a00 */
[----:B------:R1:W-:Y:S04]  /*52db0*/  STL.64 [R1+0x3d78], R16 ;  /* 0x003d781001007387 */ /* 0x0003e80000100a00 */
[----:B------:R1:W-:Y:S04]  /*52dc0*/  LDGSTS.E [R23+-0x61600], [R16.64], P5 ;  /* 0x9ea0000010177fae */ /* 0x0003e8000a921844 */
[----:B------:R-:W-:Y:S01]  /*52dd0*/  STL.64 [R1+0x3d80], R18 ;  /* 0x003d801201007387 */ /* 0x000fe20000100a00 */
[----:B------:R-:W-:-:S03]  /*52de0*/  IMAD.WIDE R26, R3, 0x4, R46 ;  /* 0x00000004031a7825 */ /* 0x000fc600078e022e */
[----:B------:R1:W-:Y:S01]  /*52df0*/  LDGSTS.E [R22+-0x60600], [R18.64], P5 ;  /* 0x9fa0000012167fae */ /* 0x0003e2000a921844 */
[----:B---3--:R-:W-:-:S03]  /*52e00*/  IMAD.WIDE R24, R3, 0x4, R64 ;  /* 0x0000000403187825 */ /* 0x008fc600078e0240 */
[----:B------:R-:W-:Y:S01]  /*52e10*/  STL.64 [R1+0x3d90], R20 ;  /* 0x003d901401007387 */ /* 0x000fe20000100a00 */
[----:B------:R-:W-:-:S03]  /*52e20*/  IMAD.WIDE R28, R3, 0x4, R30 ;  /* 0x00000004031c7825 */ /* 0x000fc600078e021e */
[----:B------:R-:W3:Y:S01]  /*52e30*/  LDL.LU.64 R94, [R1+0x1900] ;  /* 0x00190000015e7983 */ /* 0x000ee20000300a00 */
[----:B------:R-:W-:-:S03]  /*52e40*/  IMAD.WIDE R30, R3, 0x4, R248 ;  /* 0x00000004031e7825 */ /* 0x000fc600078e02f8 */
[----:B------:R2:W-:Y:S01]  /*52e50*/  LDGSTS.E [R0+-0x5f600], [R20.64], P5 ;  /* 0xa0a0000014007fae */ /* 0x0005e2000a921844 */
[----:B-1----:R-:W-:-:S03]  /*52e60*/  IMAD.WIDE R22, R3, 0x4, R84 ;  /* 0x0000000403167825 */ /* 0x002fc600078e0254 */
[----:B------:R-:W3:Y:S04]  /*52e70*/  LDL.LU.64 R84, [R1+0x18c8] ;  /* 0x0018c80001547983 */ /* 0x000ee80000300a00 */
[----:B------:R-:W3:Y:S04]  /*52e80*/  LDL.LU.64 R46, [R1+0xcd8] ;  /* 0x000cd800012e7983 */ /* 0x000ee80000300a00 */
[----:B------:R-:W3:Y:S04]  /*52e90*/  LDL.LU.64 R64, [R1+0xc68] ;  /* 0x000c680001407983 */ /* 0x000ee80000300a00 */
[----:B------:R-:W3:Y:S04]  /*52ea0*/  LDL.LU.64 R248, [R1+0xc30] ;  /* 0x000c300001f87983 */ /* 0x000ee80000300a00 */
[----:B------:R-:W-:Y:S04]  /*52eb0*/  STL [R1+0x3d98], R23 ;  /* 0x003d981701007387 */ /* 0x000fe80000100800 */
[----:B------:R-:W-:Y:S04]  /*52ec0*/  STL [R1+0x3da8], R22 ;  /* 0x003da81601007387 */ /* 0x000fe80000100800 */
[----:B------:R-:W-:Y:S04]  /*52ed0*/  STL.64 [R1+0x3da0], R24 ;  /* 0x003da01801007387 */ /* 0x000fe80000100a00 */
[----:B------:R2:W-:Y:S04]  /*52ee0*/  LDGSTS.E [R35+-0x5e600], [R22.64], P5 ;  /* 0xa1a0000016237fae */ /* 0x0005e8000a921844 */
[----:B------:R-:W-:Y:S04]  /*52ef0*/  STL.64 [R1+0x3db0], R26 ;  /* 0x003db01a01007387 */ /* 0x000fe80000100a00 */
[----:B------:R2:W-:Y:S04]  /*52f00*/  LDGSTS.E [R34+-0x5d600], [R24.64], P5 ;  /* 0xa2a0000018227fae */ /* 0x0005e8000a921844 */
[----:B------:R-:W-:Y:S04]  /*52f10*/  STL.64 [R1+0x3db8], R28 ;  /* 0x003db81c01007387 */ /* 0x000fe80000100a00 */
[----:B------:R1:W-:Y:S04]  /*52f20*/  LDGSTS.E [R33+-0x5c600], [R26.64], P5 ;  /* 0xa3a000001a217fae */ /* 0x0003e8000a921844 */
[----:B------:R-:W3:Y:S04]  /*52f30*/  LDL.LU.64 R164, [R1+0xbf0] ;  /* 0x000bf00001a47983 */ /* 0x000ee80000300a00 */
[----:B------:R1:W-:Y:S04]  /*52f40*/  LDGSTS.E [R32+-0x5b600], [R28.64], P5 ;  /* 0xa4a000001c207fae */ /* 0x0003e8000a921844 */
[----:B------:R-:W3:Y:S04]  /*52f50*/  LDL.LU.64 R154, [R1+0xbd0] ;  /* 0x000bd000019a7983 */ /* 0x000ee80000300a00 */
[----:B------:R-:W3:Y:S01]  /*52f60*/  LDL.LU.64 R144, [R1+0xbc0] ;  /* 0x000bc00001907983 */ /* 0x000ee20000300a00 */
[----:B-1----:R-:W-:Y:S01]  /*52f70*/  IMAD.WIDE R32, R3, 0x4, R124 ;  /* 0x0000000403207825 */ /* 0x002fe200078e027c */
[----:B------:R-:W-:-:S02]  /*52f80*/  IADD3 R45, R174, 0x100000, RZ ;  /* 0x00100000ae2d7810 */ /* 0x000fc40007ffe0ff */
[----:B------:R-:W3:Y:S01]  /*52f90*/  LDL.LU.64 R124, [R1+0xbb8] ;  /* 0x000bb800017c7983 */ /* 0x000ee20000300a00 */
[C---:B------:R-:W-:Y:S02]  /*52fa0*/  IADD3 R44, R174.reuse, 0x100000, RZ ;  /* 0x00100000ae2c7810 */ /* 0x040fe40007ffe0ff */
[C---:B------:R-:W-:Y:S01]  /*52fb0*/  IADD3 R43, R174.reuse, 0x100000, RZ ;  /* 0x00100000ae2b7810 */ /* 0x040fe20007ffe0ff */
[----:B------:R1:W-:Y:S01]  /*52fc0*/  LDGSTS.E [R0+-0x5a600], [R30.64], P5 ;  /* 0xa5a000001e007fae */ /* 0x0003e2000a921844 */
[----:B------:R-:W-:-:S03]  /*52fd0*/  IADD3 R42, R174, 0x100000, RZ ;  /* 0x00100000ae2a7810 */ /* 0x000fc60007ffe0ff */
[----:B------:R1:W-:Y:S01]  /*52fe0*/  LDGSTS.E [R45+-0x59600], [R32.64], P5 ;  /* 0xa6a00000202d7fae */ /* 0x0003e2000a921844 */
[C---:B------:R-:W-:Y:S02]  /*52ff0*/  IADD3 R53, R174.reuse, 0x100000, RZ ;  /* 0x00100000ae357810 */ /* 0x040fe40007ffe0ff */
[----:B------:R-:W-:Y:S01]  /*53000*/  IADD3 R52, R174, 0x100000, RZ ;  /* 0x00100000ae347810 */ /* 0x000fe20007ffe0ff */
[----:B--2---:R-:W-:-:S05]  /*53010*/  IMAD.WIDE R34, R3, 0x4, R114 ;  /* 0x0000000403227825 */ /* 0x004fca00078e0272 */
[----:B------:R1:W-:Y:S01]  /*53020*/  LDGSTS.E [R44+-0x58600], [R34.64], P5 ;  /* 0xa7a00000222c7fae */ /* 0x0003e2000a921844 */
[----:B----4-:R-:W-:-:S03]  /*53030*/  IMAD.WIDE R36, R3, 0x4, R74 ;  /* 0x0000000403247825 */ /* 0x010fc600078e024a */
[----:B------:R-:W2:Y:S04]  /*53040*/  LDL.LU.64 R74, [R1+0x218] ;  /* 0x00021800014a7983 */ /* 0x000ea80000300a00 */
[----:B------:R3:W-:Y:S01]  /*53050*/  LDGSTS.E [R43+-0x57600], [R36.64], P5 ;  /* 0xa8a00000242b7fae */ /* 0x0007e2000a921844 */
[----:B------:R-:W-:-:S03]  /*53060*/  IMAD.WIDE R38, R3, 0x4, R38 ;  /* 0x0000000403267825 */ /* 0x000fc600078e0226 */
[----:B------:R-:W4:Y:S04]  /*53070*/  LDL.LU.64 R134, [R1+0x1b0] ;  /* 0x0001b00001867983 */ /* 0x000f280000300a00 */
[----:B------:R3:W-:Y:S04]  /*53080*/  LDGSTS.E [R42+-0x56600], [R38.64], P5 ;  /* 0xa9a00000262a7fae */ /* 0x0007e8000a921844 */
[----:B------:R-:W2:Y:S01]  /*53090*/  LDL.LU.64 R114, [R1+0x110] ;  /* 0x0001100001727983 */ /* 0x000ea20000300a00 */
[----:B---3--:R-:W-:-:S03]  /*530a0*/  IMAD.WIDE R42, R3, 0x4, R94 ;  /* 0x00000004032a7825 */ /* 0x008fc600078e025e */
[----:B------:R-:W3:Y:S01]  /*530b0*/  LDL.LU.64 R94, [R1+0x120] ;  /* 0x00012000015e7983 */ /* 0x000ee20000300a00 */
[----:B-1----:R-:W-:-:S03]  /*530c0*/  IMAD.WIDE R44, R3, 0x4, R84 ;  /* 0x00000004032c7825 */ /* 0x002fc600078e0254 */
[----:B------:R-:W3:Y:S01]  /*530d0*/  LDL.LU.64 R84, [R1+0x128] ;  /* 0x0001280001547983 */ /* 0x000ee20000300a00 */
[----:B------:R-:W-:-:S03]  /*530e0*/  IMAD.WIDE R50, R3, 0x4, R248 ;  /* 0x0000000403327825 */ /* 0x000fc600078e02f8 */
[----:B------:R-:W3:Y:S01]  /*530f0*/  LDL.LU.64 R248, [R1+0x138] ;  /* 0x0001380001f87983 */ /* 0x000ee20000300a00 */
[C---:B------:R-:W-:Y:S01]  /*53100*/  IMAD.WIDE R40, R3.reuse, 0x4, R54 ;  /* 0x0000000403287825 */ /* 0x040fe200078e0236 */
[C---:B------:R-:W-:Y:S02]  /*53110*/  IADD3 R55, R174.reuse, 0x100000, RZ ;  /* 0x00100000ae377810 */ /* 0x040fe40007ffe0ff */
[----:B------:R-:W3:Y:S01]  /*53120*/  LDL.LU.64 R194, [R1+0x140] ;  /* 0x0001400001c27983 */ /* 0x000ee20000300a00 */
[----:B------:R-:W-:Y:S01]  /*53130*/  IADD3 R54, R174, 0x100000, RZ ;  /* 0x00100000ae367810 */ /* 0x000fe20007ffe0ff */
[C---:B------:R-:W-:Y:S02]  /*53140*/  IMAD.WIDE R46, R3.reuse, 0x4, R46 ;  /* 0x00000004032e7825 */ /* 0x040fe400078e022e */
[----:B------:R1:W-:Y:S02]  /*53150*/  LDGSTS.E [R0+-0x55600], [R40.64], P5 ;  /* 0xaaa0000028007fae */ /* 0x0003e4000a921844 */
[----:B------:R-:W-:-:S02]  /*53160*/  IMAD.WIDE R48, R3, 0x4, R64 ;  /* 0x0000000403307825 */ /* 0x000fc400078e0240 */
[----:B------:R1:W-:Y:S04]  /*53170*/  LDGSTS.E [R55+-0x54600], [R42.64], P5 ;  /* 0xaba000002a377fae */ /* 0x0003e8000a921844 */
[----:B------:R1:W-:Y:S04]  /*53180*/  LDGSTS.E [R54+-0x53600], [R44.64], P5 ;  /* 0xaca000002c367fae */ /* 0x0003e8000a921844 */
[----:B------:R1:W-:Y:S04]  /*53190*/  LDGSTS.E [R53+-0x52600], [R46.64], P5 ;  /* 0xada000002e357fae */ /* 0x0003e8000a921844 */
[----:B------:R1:W-:Y:S04]  /*531a0*/  LDGSTS.E [R52+-0x51600], [R48.64], P5 ;  /* 0xaea0000030347fae */ /* 0x0003e8000a921844 */
[----:B------:R-:W3:Y:S01]  /*531b0*/  LDL.LU.64 R184, [R1+0x150] ;  /* 0x0001500001b87983 */ /* 0x000ee20000300a00 */
[----:B------:R-:W-:-:S04]  /*531c0*/  IMAD.WIDE R56, R3, 0x4, R144 ;  /* 0x0000000403387825 */ /* 0x000fc800078e0290 */
[C---:B------:R-:W-:Y:S01]  /*531d0*/  IMAD.WIDE R58, R3.reuse, 0x4, R124 ;  /* 0x00000004033a7825 */ /* 0x040fe200078e027c */
[C---:B------:R-:W-:Y:S01]  /*531e0*/  IADD3 R65, R174.reuse, 0x100000, RZ ;  /* 0x00100000ae417810 */ /* 0x040fe20007ffe0ff */
[----:B------:R2:W-:Y:S02]  /*531f0*/  LDGSTS.E [R0+-0x50600], [R50.64], P5 ;  /* 0xafa0000032007fae */ /* 0x0005e4000a921844 */
[C---:B-1----:R-:W-:Y:S02]  /*53200*/  IMAD.WIDE R52, R3.reuse, 0x4, R164 ;  /* 0x0000000403347825 */ /* 0x042fe400078e02a4 */
[----:B------:R-:W3:Y:S04]  /*53210*/  LDL.LU.64 R164, [R1+0x158] ;  /* 0x0001580001a47983 */ /* 0x000ee80000300a00 */
[----:B------:R-:W3:Y:S04]  /*53220*/  LDL.LU.64 R144, [R1+0x168] ;  /* 0x0001680001907983 */ /* 0x000ee80000300a00 */
[----:B------:R-:W3:Y:S01]  /*53230*/  LDL.LU.64 R124, [R1+0x170] ;  /* 0x00017000017c7983 */ /* 0x000ee20000300a00 */
[C---:B------:R-:W-:Y:S01]  /*53240*/  IADD3 R64, R174.reuse, 0x100000, RZ ;  /* 0x00100000ae407810 */ /* 0x040fe20007ffe0ff */
[----:B------:R-:W-:Y:S01]  /*53250*/  IMAD.WIDE R54, R3, 0x4, R154 ;  /* 0x0000000403367825 */ /* 0x000fe200078e029a */
[C---:B------:R-:W-:Y:S01]  /*53260*/  IADD3 R63, R174.reuse, 0x100000, RZ ;  /* 0x00100000ae3f7810 */ /* 0x040fe20007ffe0ff */
[----:B------:R2:W-:Y:S01]  /*53270*/  LDGSTS.E [R65+-0x4f600], [R52.64], P5 ;  /* 0xb0a0000034417fae */ /* 0x0005e2000a921844 */
[----:B------:R-:W-:-:S03]  /*53280*/  IADD3 R62, R174, 0x100000, RZ ;  /* 0x00100000ae3e7810 */ /* 0x000fc60007ffe0ff */
[----:B------:R2:W-:Y:S04]  /*53290*/  LDGSTS.E [R64+-0x4e600], [R54.64], P5 ;  /* 0xb1a0000036407fae */ /* 0x0005e8000a921844 */
[----:B------:R4:W-:Y:S04]  /*532a0*/  LDGSTS.E [R63+-0x4d600], [R56.64], P5 ;  /* 0xb2a00000383f7fae */ /* 0x0009e8000a921844 */
[----:B------:R4:W-:Y:S04]  /*532b0*/  LDGSTS.E [R62+-0x4c600], [R58.64], P5 ;  /* 0xb3a000003a3e7fae */ /* 0x0009e8000a921844 */
[----:B------:R-:W3:Y:S01]  /*532c0*/  LDL.LU.64 R154, [R1+0x180] ;  /* 0x00018000019a7983 */ /* 0x000ee20000300a00 */
[----:B------:R-:W-:-:S02]  /*532d0*/  IMAD.SHL.U32 R12, R105, 0x4, RZ ;  /* 0x00000004690c7824 */ /* 0x000fc400078e00ff */
[C---:B----4-:R-:W-:Y:S02]  /*532e0*/  IMAD.WIDE R62, R3.reuse, 0x4, R134 ;  /* 0x00000004033e7825 */ /* 0x050fe400078e0286 */
[----:B------:R-:W4:Y:S02]  /*532f0*/  LDL.LU.64 R134, [R1+0x2020] ;  /* 0x0020200001867983 */ /* 0x000f240000300a00 */
[C---:B--2---:R-:W-:Y:S02]  /*53300*/  IMAD.WIDE R64, R3.reuse, 0x4, R114 ;  /* 0x0000000403407825 */ /* 0x044fe400078e0272 */
[----:B------:R-:W2:Y:S02]  /*53310*/  LDL.LU.64 R114, [R1+0x2010] ;  /* 0x0020100001727983 */ /* 0x000ea40000300a00 */
[C---:B---3--:R-:W-:Y:S02]  /*53320*/  IMAD.WIDE R66, R3.reuse, 0x4, R94 ;  /* 0x0000000403427825 */ /* 0x048fe400078e025e */
[----:B------:R-:W3:Y:S02]  /*53330*/  LDL.LU.64 R94, [R1+0x1ff8] ;  /* 0x001ff800015e7983 */ /* 0x000ee40000300a00 */
[----:B------:R-:W-:-:S02]  /*53340*/  IMAD.WIDE R70, R3, 0x4, R248 ;  /* 0x0000000403467825 */ /* 0x000fc400078e02f8 */
[----:B------:R-:W3:Y:S02]  /*53350*/  LDL.LU.64 R248, [R1+0x1fe8] ;  /* 0x001fe80001f87983 */ /* 0x000ee40000300a00 */
[C---:B------:R-:W-:Y:S01]  /*53360*/  IMAD.WIDE R60, R3.reuse, 0x4, R74 ;  /* 0x00000004033c7825 */ /* 0x040fe200078e024a */
[C---:B------:R-:W-:Y:S02]  /*53370*/  IADD3 R75, R174.reuse, 0x100000, RZ ;  /* 0x00100000ae4b7810 */ /* 0x040fe40007ffe0ff */
[----:B------:R-:W-:Y:S02]  /*53380*/  IADD3 R74, R174, 0x100000, RZ ;  /* 0x00100000ae4a7810 */ /* 0x000fe40007ffe0ff */
[----:B------:R1:W-:Y:S04]  /*53390*/  LDGSTS.E [R0+-0x4b600], [R60.64], P5 ;  /* 0xb4a000003c007fae */ /* 0x0003e8000a921844 */
[----:B------:R1:W-:Y:S04]  /*533a0*/  LDGSTS.E [R75+-0x4a600], [R62.64], P5 ;  /* 0xb5a000003e4b7fae */ /* 0x0003e8000a921844 */
[----:B------:R1:W-:Y:S02]  /*533b0*/  LDGSTS.E [R74+-0x49600], [R64.64], P5 ;  /* 0xb6a00000404a7fae */ /* 0x0003e4000a921844 */
[----:B-1----:R-:W-:-:S02]  /*533c0*/  IMAD.WIDE R74, R3, 0x4, R184 ;  /* 0x00000004034a7825 */ /* 0x002fc400078e02b8 */
[----:B------:R-:W3:Y:S02]  /*533d0*/  LDL.LU.64 R184, [R1+0x1fd8] ;  /* 0x001fd80001b87983 */ /* 0x000ee40000300a00 */
[C---:B------:R-:W-:Y:S02]  /*533e0*/  IMAD.WIDE R76, R3.reuse, 0x4, R164 ;  /* 0x00000004034c7825 */ /* 0x040fe400078e02a4 */
[----:B------:R-:W3:Y:S02]  /*533f0*/  LDL.LU.64 R164, [R1+0x1fc8] ;  /* 0x001fc80001a47983 */ /* 0x000ee40000300a00 */
[C---:B------:R-:W-:Y:S02]  /*53400*/  IMAD.WIDE R78, R3.reuse, 0x4, R144 ;  /* 0x00000004034e7825 */ /* 0x040fe400078e0290 */
[----:B------:R-:W3:Y:S02]  /*53410*/  LDL.LU.64 R144, [R1+0x1fb8] ;  /* 0x001fb80001907983 */ /* 0x000ee40000300a00 */
[----:B------:R-:W-:-:S02]  /*53420*/  IMAD.WIDE R80, R3, 0x4, R124 ;  /* 0x0000000403507825 */ /* 0x000fc400078e027c */
[----:B------:R-:W3:Y:S04]  /*53430*/  LDL.LU.64 R124, [R1+0x1fa8] ;  /* 0x001fa800017c7983 */ /* 0x000ee80000300a00 */
[----:B------:R-:W3:Y:S01]  /*53440*/  LDL.LU.64 R104, [R1+0x1f98] ;  /* 0x001f980001687983 */ /* 0x000ee20000300a00 */
[C---:B------:R-:W-:Y:S01]  /*53450*/  IADD3 R73, R174.reuse, 0x100000, RZ ;  /* 0x00100000ae497810 */ /* 0x040fe20007ffe0ff */
[----:B------:R-:W-:Y:S01]  /*53460*/  IMAD.WIDE R68, R3, 0x4, R84 ;  /* 0x0000000403447825 */ /* 0x000fe200078e0254 */
[----:B------:R-:W-:-:S03]  /*53470*/  IADD3 R72, R174, 0x100000, RZ ;  /* 0x00100000ae487810 */ /* 0x000fc60007ffe0ff */
[----:B------:R1:W-:Y:S01]  /*53480*/  LDGSTS.E [R73+-0x48600], [R66.64], P5 ;  /* 0xb7a0000042497fae */ /* 0x0003e2000a921844 */
[----:B------:R-:W-:-:S03]  /*53490*/  IADD3 R85, R174, 0x100000, RZ ;  /* 0x00100000ae557810 */ /* 0x000fc60007ffe0ff */
[----:B------:R1:W-:Y:S01]  /*534a0*/  LDGSTS.E [R72+-0x47600], [R68.64], P5 ;  /* 0xb8a0000044487fae */ /* 0x0003e2000a921844 */
[C---:B------:R-:W-:Y:S02]  /*534b0*/  IADD3 R84, R174.reuse, 0x100000, RZ ;  /* 0x00100000ae547810 */ /* 0x040fe40007ffe0ff */
[C---:B------:R-:W-:Y:S01]  /*534c0*/  IADD3 R83, R174.reuse, 0x100000, RZ ;  /* 0x00100000ae537810 */ /* 0x040fe20007ffe0ff */
[----:B------:R1:W-:Y:S01]  /*534d0*/  LDGSTS.E [R0+-0x46600], [R70.64], P5 ;  /* 0xb9a0000046007fae */ /* 0x0003e2000a921844 */
[----:B------:R-:W-:Y:S01]  /*534e0*/  IADD3 R82, R174, 0x100000, RZ ;  /* 0x00100000ae527810 */ /* 0x000fe20007ffe0ff */
[----:B-1----:R-:W-:-:S05]  /*534f0*/  IMAD.WIDE R72, R3, 0x4, R194 ;  /* 0x0000000403487825 */ /* 0x002fca00078e02c2 */
[----:B------:R1:W-:Y:S04]  /*53500*/  LDGSTS.E [R85+-0x45600], [R72.64], P5 ;  /* 0xbaa0000048557fae */ /* 0x0003e8000a921844 */
[----:B------:R1:W-:Y:S04]  /*53510*/  LDGSTS.E [R84+-0x44600], [R74.64], P5 ;  /* 0xbba000004a547fae */ /* 0x0003e8000a921844 */
[----:B------:R1:W-:Y:S04]  /*53520*/  LDGSTS.E [R83+-0x43600], [R76.64], P5 ;  /* 0xbca000004c537fae */ /* 0x0003e8000a921844 */
[----:B------:R1:W-:Y:S01]  /*53530*/  LDGSTS.E [R82+-0x42600], [R78.64], P5 ;  /* 0xbda000004e527fae */ /* 0x0003e2000a921844 */
[----:B------:R-:W-:-:S02]  /*53540*/  LOP3.LUT R6, R12, 0x60, RZ, 0x3c, !PT ;  /* 0x000000600c067812 */ /* 0x000fc400078e3cff */
[----:B------:R-:W-:Y:S01]  /*53550*/  IADD3 R87, R174, 0x100000, RZ ;  /* 0x00100000ae577810 */ /* 0x000fe20007ffe0ff */
[----:B------:R1:W-:Y:S02]  /*53560*/  LDGSTS.E [R0+-0x41600], [R80.64], P5 ;  /* 0xbea0000050007fae */ /* 0x0003e4000a921844 */
[C---:B-1----:R-:W-:Y:S01]  /*53570*/  IMAD.WIDE R82, R3.reuse, 0x4, R154 ;  /* 0x0000000403527825 */ /* 0x042fe200078e029a */
[C---:B------:R-:W-:Y:S02]  /*53580*/  IADD3 R86, R6.reuse, 0x100000, RZ ;  /* 0x0010000006567810 */ /* 0x040fe40007ffe0ff */
[C---:B------:R-:W-:Y:S02]  /*53590*/  IADD3 R85, R6.reuse, 0x100000, RZ ;  /* 0x0010000006557810 */ /* 0x040fe40007ffe0ff */
[C---:B------:R-:W-:Y:S01]  /*535a0*/  IADD3 R84, R6.reuse, 0x100000, RZ ;  /* 0x0010000006547810 */ /* 0x040fe20007ffe0ff */
[----:B------:R1:W-:Y:S01]  /*535b0*/  LDGSTS.E [R87+-0x40600], [R82.64], P5 ;  /* 0xbfa0000052577fae */ /* 0x0003e2000a921844 */
[----:B------:R-:W-:Y:S01]  /*535c0*/  IADD3 R0, R6, 0x100000, RZ ;  /* 0x0010000006007810 */ /* 0x000fe20007ffe0ff */
[----:B----4-:R-:W-:-:S04]  /*535d0*/  IMAD.WIDE R14, R3, 0x4, R134 ;  /* 0x00000004030e7825 */ /* 0x010fc800078e0286 */
[C---:B--2---:R-:W-:Y:S01]  /*535e0*/  IMAD.WIDE R10, R3.reuse, 0x4, R114 ;  /* 0x00000004030a7825 */ /* 0x044fe200078e0272 */
[----:B------:R2:W-:Y:S04]  /*535f0*/  STL.64 [R1+0x218], R14 ;  /* 0x0002180e01007387 */ /* 0x0005e80000100a00 */
[----:B------:R4:W-:Y:S04]  /*53600*/  STL.64 [R1+0x200], R10 ;  /* 0x0002000a01007387 */ /* 0x0009e80000100a00 */
[----:B------:R2:W-:Y:S04]  /*53610*/  LDGSTS.E [R86+-0x7f400], [R14.64], P5 ;  /* 0x80c000000e567fae */ /* 0x0005e8000a921844 */
[----:B------:R4:W-:Y:S01]  /*53620*/  LDGSTS.E [R85+-0x7e400], [R10.64], P5 ;  /* 0x81c000000a557fae */ /* 0x0009e2000a921844 */
[----:B---3--:R-:W-:-:S05]  /*53630*/  IMAD.WIDE R8, R3, 0x4, R94 ;  /* 0x0000000403087825 */ /* 0x008fca00078e025e */
[----:B------:R2:W-:Y:S04]  /*53640*/  STL.64 [R1+0x1e8], R8 ;  /* 0x0001e80801007387 */ /* 0x0005e80000100a00 */
[----:B------:R2:W-:Y:S01]  /*53650*/  LDGSTS.E [R84+-0x7d400], [R8.64], P5 ;  /* 0x82c0000008547fae */ /* 0x0005e2000a921844 */
[----:B------:R-:W-:-:S05]  /*53660*/  IMAD.WIDE R4, R3, 0x4, R248 ;  /* 0x0000000403047825 */ /* 0x000fca00078e02f8 */
[----:B------:R1:W-:Y:S04]  /*53670*/  STL.64 [R1+0x1d0], R4 ;  /* 0x0001d00401007387 */ /* 0x0003e80000100a00 */
[----:B------:R-:W3:Y:S04]  /*53680*/  LDL.LU.64 R154, [R1+0x1f80] ;  /* 0x001f8000019a7983 */ /* 0x000ee80000300a00 */
[----:B------:R-:W3:Y:S04]  /*53690*/  LDL.LU.64 R134, [R1+0x1f68] ;  /* 0x001f680001867983 */ /* 0x000ee80000300a00 */
[----:B------:R-:W3:Y:S04]  /*536a0*/  LDL.LU.64 R114, [R1+0x1f50] ;  /* 0x001f500001727983 */ /* 0x000ee80000300a00 */
[----:B------:R-:W3:Y:S04]  /*536b0*/  LDL.LU.64 R94, [R1+0x1f38] ;  /* 0x001f3800015e7983 */ /* 0x000ee80000300a00 */
[----:B------:R-:W3:Y:S01]  /*536c0*/  LDL.LU.64 R248, [R1+0x1f20] ;  /* 0x001f200001f87983 */ /* 0x000ee20000300a00 */
[----:B------:R-:W-:-:S03]  /*536d0*/  IMAD.WIDE R16, R3, 0x4, R184 ;  /* 0x0000000403107825 */ /* 0x000fc600078e02b8 */
[----:B------:R1:W-:Y:S04]  /*536e0*/  LDGSTS.E [R0+-0x7c400], [R4.64], P5 ;  /* 0x83c0000004007fae */ /* 0x0003e8000a921844 */
[----:B------:R3:W-:Y:S01]  /*536f0*/  STL.64 [R1+0x1b8], R16 ;  /* 0x0001b81001007387 */ /* 0x0007e20000100a00 */
[----:B--2---:R-:W-:-:S04]  /*53700*/  IMAD.WIDE R14, R3, 0x4, R164 ;  /* 0x00000004030e7825 */ /* 0x004fc800078e02a4 */
[C---:B----4-:R-:W-:Y:S01]  /*53710*/  IMAD.WIDE R10, R3.reuse, 0x4, R144 ;  /* 0x00000004030a7825 */ /* 0x050fe200078e0290 */
[----:B------:R2:W-:Y:S03]  /*53720*/  STL.64 [R1+0x1a0], R14 ;  /* 0x0001a00e01007387 */ /* 0x0005e60000100a00 */
[C---:B------:R-:W-:Y:S01]  /*53730*/  IMAD.WIDE R8, R3.reuse, 0x4, R124 ;  /* 0x0000000403087825 */ /* 0x040fe200078e027c */
[----:B------:R4:W-:Y:S03]  /*53740*/  STL.64 [R1+0x188], R10 ;  /* 0x0001880a01007387 */ /* 0x0009e60000100a00 */
[----:B-1----:R-:W-:Y:S01]  /*53750*/  IMAD.WIDE R4, R3, 0x4, R104 ;  /* 0x0000000403047825 */ /* 0x002fe200078e0268 */
[----:B------:R1:W-:Y:S04]  /*53760*/  STL.64 [R1+0x170], R8 ;  /* 0x0001700801007387 */ /* 0x0003e80000100a00 */
[----:B------:R1:W-:Y:S04]  /*53770*/  STL.64 [R1+0x158], R4 ;  /* 0x0001580401007387 */ /* 0x0003e80000100a00 */
[----:B------:R-:W3:Y:S04]  /*53780*/  LDL.LU.64 R184, [R1+0x1f08] ;  /* 0x001f080001b87983 */ /* 0x000ee80000300a00 */
[----:B------:R-:W3:Y:S04]  /*53790*/  LDL.LU.64 R164, [R1+0x1ef0] ;  /* 0x001ef00001a47983 */ /* 0x000ee80000300a00 */
[----:B------:R-:W3:Y:S04]  /*537a0*/  LDL.LU.64 R144, [R1+0x1ed8] ;  /* 0x001ed80001907983 */ /* 0x000ee80000300a00 */
[----:B------:R-:W3:Y:S04]  /*537b0*/  LDL.LU.64 R124, [R1+0x1ec0] ;  /* 0x001ec000017c7983 */ /* 0x000ee80000300a00 */
[----:B------:R-:W3:Y:S01]  /*537c0*/  LDL.LU.64 R104, [R1+0x1ea0] ;  /* 0x001ea00001687983 */ /* 0x000ee20000300a00 */
[----:B------:R-:W-:-:S05]  /*537d0*/  IADD3 R87, R6, 0x100000, RZ ;  /* 0x0010000006577810 */ /* 0x000fca0007ffe0ff */
[----:B------:R3:W-:Y:S04]  /*537e0*/  LDGSTS.E [R87+-0x7b400], [R16.64], P5 ;  /* 0x84c0000010577fae */ /* 0x0007e8000a921844 */
[----:B------:R2:W-:Y:S04]  /*537f0*/  LDGSTS.E [R86+-0x7a400], [R14.64], P5 ;  /* 0x85c000000e567fae */ /* 0x0005e8000a921844 */
[----:B------:R4:W-:Y:S04]  /*53800*/  LDGSTS.E [R85+-0x79400], [R10.64], P5 ;  /* 0x86c000000a557fae */ /* 0x0009e8000a921844 */
[----:B------:R1:W-:Y:S04]  /*53810*/  LDGSTS.E [R84+-0x78400], [R8.64], P5 ;  /* 0x87c0000008547fae */ /* 0x0003e8000a921844 */
[----:B------:R1:W-:Y:S01]  /*53820*/  LDGSTS.E [R0+-0x77400], [R4.64], P5 ;  /* 0x88c0000004007fae */ /* 0x0003e2000a921844 */
[----:B---3--:R-:W-:-:S04]  /*53830*/  IMAD.WIDE R16, R3, 0x4, R154 ;  /* 0x0000000403107825 */ /* 0x008fc800078e029a */
[C---:B--2---:R-:W-:Y:S01]  /*53840*/  IMAD.WIDE R14, R3.reuse, 0x4, R134 ;  /* 0x00000004030e7825 */ /* 0x044fe200078e0286 */
[----:B------:R2:W-:Y:S03]  /*53850*/  STL.64 [R1+0x140], R16 ;  /* 0x0001401001007387 */ /* 0x0005e60000100a00 */
[C---:B----4-:R-:W-:Y:S01]  /*53860*/  IMAD.WIDE R10, R3.reuse, 0x4, R114 ;  /* 0x00000004030a7825 */ /* 0x050fe200078e0272 */
[----:B------:R2:W-:Y:S03]  /*53870*/  STL.64 [R1+0x128], R14 ;  /* 0x0001280e01007387 */ /* 0x0005e60000100a00 */
[C---:B-1----:R-:W-:Y:S01]  /*53880*/  IMAD.WIDE R8, R3.reuse, 0x4, R94 ;  /* 0x0000000403087825 */ /* 0x042fe200078e025e */
        /* <DEDUP_REMOVED lines=12> */
[----:B------:R1:W-:Y:S04]  /*53950*/  LDGSTS.E [R0+-0x72400], [R4.64], P5 ;  /* 0x8dc0000004007fae */ /* 0x0003e8000a921844 */
[----:B------:R-:W3:Y:S01]  /*53960*/  LDL.LU.64 R248, [R1+0x1e00] ;  /* 0x001e000001f87983 */ /* 0x000ee20000300a00 */
[----:B--2---:R-:W-:-:S04]  /*53970*/  IMAD.WIDE R16, R3, 0x4, R184 ;  /* 0x0000000403107825 */ /* 0x004fc800078e02b8 */
[C---:B-1----:R-:W-:Y:S01]  /*53980*/  IMAD.WIDE R14, R3.reuse, 0x4, R164 ;  /* 0x00000004030e7825 */ /* 0x042fe200078e02a4 */
[----:B------:R-:W-:Y:S03]  /*53990*/  STL.64 [R1+0xc8], R16 ;  /* 0x0000c81001007387 */ /* 0x000fe60000100a00 */
[C---:B------:R-:W-:Y:S01]  /*539a0*/  IMAD.WIDE R10, R3.reuse, 0x4, R144 ;  /* 0x00000004030a7825 */ /* 0x040fe200078e0290 */
[----:B------:R3:W-:Y:S03]  /*539b0*/  STL.64 [R1+0xb0], R14 ;  /* 0x0000b00e01007387 */ /* 0x0007e60000100a00 */
[C---:B----4-:R-:W-:Y:S01]  /*539c0*/  IMAD.WIDE R8, R3.reuse, 0x4, R124 ;  /* 0x0000000403087825 */ /* 0x050fe200078e027c */
[----:B------:R1:W-:Y:S03]  /*539d0*/  STL.64 [R1+0x98], R10 ;  /* 0x0000980a01007387 */ /* 0x0003e60000100a00 */
[C---:B------:R-:W-:Y:S01]  /*539e0*/  IMAD.WIDE R4, R3.reuse, 0x4, R104 ;  /* 0x0000000403047825 */ /* 0x040fe200078e0268 */
[----:B------:R2:W-:Y:S04]  /*539f0*/  STL.64 [R1+0x80], R8 ;  /* 0x0000800801007387 */ /* 0x0005e80000100a00 */
[----:B------:R4:W-:Y:S04]  /*53a00*/  STL.64 [R1+0x68], R4 ;  /* 0x0000680401007387 */ /* 0x0009e80000100a00 */
[----:B------:R-:W3:Y:S04]  /*53a10*/  LDL.LU.64 R184, [R1+0x1de0] ;  /* 0x001de00001b87983 */ /* 0x000ee80000300a00 */
[----:B------:R1:W-:Y:S04]  /*53a20*/  LDGSTS.E [R87+-0x71400], [R16.64], P5 ;  /* 0x8ec0000010577fae */ /* 0x0003e8000a921844 */
[----:B------:R3:W-:Y:S04]  /*53a30*/  LDGSTS.E [R86+-0x70400], [R14.64], P5 ;  /* 0x8fc000000e567fae */ /* 0x0007e8000a921844 */
[----:B------:R1:W-:Y:S04]  /*53a40*/  LDGSTS.E [R85+-0x6f400], [R10.64], P5 ;  /* 0x90c000000a557fae */ /* 0x0003e8000a921844 */
[----:B------:R2:W-:Y:S04]  /*53a50*/  LDGSTS.E [R84+-0x6e400], [R8.64], P5 ;  /* 0x91c0000008547fae */ /* 0x0005e8000a921844 */
[----:B------:R-:W3:Y:S04]  /*53a60*/  LDL.LU.64 R164, [R1+0x1dc0] ;  /* 0x001dc00001a47983 */ /* 0x000ee80000300a00 */
[----:B------:R-:W3:Y:S04]  /*53a70*/  LDL.LU.64 R144, [R1+0x1da0] ;  /* 0x001da00001907983 */ /* 0x000ee80000300a00 */
[----:B------:R4:W-:Y:S04]  /*53a80*/  LDGSTS.E [R0+-0x6d400], [R4.64], P5 ;  /* 0x92c0000004007fae */ /* 0x0009e8000a921844 */
[----:B------:R-:W3:Y:S04]  /*53a90*/  LDL.LU.64 R124, [R1+0x1d78] ;  /* 0x001d7800017c7983 */ /* 0x000ee80000300a00 */
[----:B------:R-:W3:Y:S02]  /*53aa0*/  LDL.LU.64 R104, [R1+0x1d50] ;  /* 0x001d500001687983 */ /* 0x000ee40000300a00 */
[----:B---3--:R-:W-:-:S04]  /*53ab0*/  IMAD.WIDE R14, R3, 0x4, R154 ;  /* 0x00000004030e7825 */ /* 0x008fc800078e029a */
[C---:B-1----:R-:W-:Y:S01]  /*53ac0*/  IMAD.WIDE R10, R3.reuse, 0x4, R134 ;  /* 0x00000004030a7825 */ /* 0x042fe200078e0286 */
[----:B------:R1:W-:Y:S03]  /*53ad0*/  STL.64 [R1+0x50], R14 ;  /* 0x0000500e01007387 */ /* 0x0003e60000100a00 */
[C---:B--2---:R-:W-:Y:S01]  /*53ae0*/  IMAD.WIDE R8, R3.reuse, 0x4, R114 ;  /* 0x0000000403087825 */ /* 0x044fe200078e0272 */
[----:B------:R2:W-:Y:S03]  /*53af0*/  STL.64 [R1+0x38], R10 ;  /* 0x0000380a01007387 */ /* 0x0005e60000100a00 */
[C---:B----4-:R-:W-:Y:S01]  /*53b00*/  IMAD.WIDE R4, R3.reuse, 0x4, R94 ;  /* 0x0000000403047825 */ /* 0x050fe200078e025e */
[----:B------:R3:W-:Y:S04]  /*53b10*/  STL.64 [R1+0x20], R8 ;  /* 0x0000200801007387 */ /* 0x0007e80000100a00 */
[----:B------:R4:W-:Y:S04]  /*53b20*/  STL.64 [R1+0x8], R4 ;  /* 0x0000080401007387 */ /* 0x0009e80000100a00 */
[----:B------:R-:W2:Y:S04]  /*53b30*/  LDL.LU.64 R214, [R1+0x1d28] ;  /* 0x001d280001d67983 */ /* 0x000ea80000300a00 */
[----:B------:R-:W3:Y:S04]  /*53b40*/  LDL.LU.64 R194, [R1+0x1d00] ;  /* 0x001d000001c27983 */ /* 0x000ee80000300a00 */
[----:B------:R-:W4:Y:S04]  /*53b50*/  LDL.LU.64 R154, [R1+0x1cd8] ;  /* 0x001cd800019a7983 */ /* 0x000f280000300a00 */
[----:B------:R-:W4:Y:S04]  /*53b60*/  LDL.LU.64 R134, [R1+0x1cb0] ;  /* 0x001cb00001867983 */ /* 0x000f280000300a00 */
[----:B------:R1:W-:Y:S04]  /*53b70*/  LDGSTS.E [R87+-0x6c400], [R14.64], P5 ;  /* 0x93c000000e577fae */ /* 0x0003e8000a921844 */
[----:B------:R1:W-:Y:S04]  /*53b80*/  LDGSTS.E [R86+-0x6b400], [R10.64], P5 ;  /* 0x94c000000a567fae */ /* 0x0003e8000a921844 */
[----:B------:R1:W-:Y:S04]  /*53b90*/  LDGSTS.E [R85+-0x6a400], [R8.64], P5 ;  /* 0x95c0000008557fae */ /* 0x0003e8000a921844 */
[----:B------:R1:W-:Y:S04]  /*53ba0*/  LDGSTS.E [R84+-0x69400], [R4.64], P5 ;  /* 0x96c0000004547fae */ /* 0x0003e8000a921844 */
[----:B------:R-:W4:Y:S04]  /*53bb0*/  LDL.LU.64 R114, [R1+0x1c88] ;  /* 0x001c880001727983 */ /* 0x000f280000300a00 */
[----:B------:R-:W4:Y:S01]  /*53bc0*/  LDL.LU.64 R204, [R1+0x1c60] ;  /* 0x001c600001cc7983 */ /* 0x000f220000300a00 */
[----:B-1----:R-:W-:-:S03]  /*53bd0*/  IMAD.WIDE R84, R3, 0x4, R184 ;  /* 0x0000000403547825 */ /* 0x002fc600078e02b8 */
[----:B------:R-:W4:Y:S01]  /*53be0*/  LDL.LU.64 R184, [R1+0x1c38] ;  /* 0x001c380001b87983 */ /* 0x000f220000300a00 */
[C---:B------:R-:W-:Y:S01]  /*53bf0*/  IADD3 R97, R6.reuse, 0x100000, RZ ;  /* 0x0010000006617810 */ /* 0x040fe20007ffe0ff */
[C---:B------:R-:W-:Y:S01]  /*53c00*/  IMAD.WIDE R248, R3.reuse, 0x4, R248 ;  /* 0x0000000403f87825 */ /* 0x040fe200078e02f8 */
[C---:B------:R-:W-:Y:S02]  /*53c10*/  IADD3 R96, R6.reuse, 0x100000, RZ ;  /* 0x0010000006607810 */ /* 0x040fe40007ffe0ff */
[C---:B------:R-:W-:Y:S02]  /*53c20*/  IADD3 R95, R6.reuse, 0x100000, RZ ;  /* 0x00100000065f7810 */ /* 0x040fe40007ffe0ff */
[----:B------:R-:W-:Y:S01]  /*53c30*/  IADD3 R94, R6, 0x100000, RZ ;  /* 0x00100000065e7810 */ /* 0x000fe20007ffe0ff */
[----:B------:R1:W-:Y:S04]  /*53c40*/  LDGSTS.E [R0+-0x68400], [R248.64], P5 ;  /* 0x97c00000f8007fae */ /* 0x0003e8000a921844 */
[----:B------:R3:W-:Y:S01]  /*53c50*/  LDGSTS.E [R97+-0x67400], [R84.64], P5 ;  /* 0x98c0000054617fae */ /* 0x0007e2000a921844 */
[----:B------:R-:W-:-:S03]  /*53c60*/  IMAD.WIDE R86, R3, 0x4, R164 ;  /* 0x0000000403567825 */ /* 0x000fc600078e02a4 */
[----:B------:R-:W4:Y:S01]  /*53c70*/  LDL.LU.64 R164, [R1+0x1c08] ;  /* 0x001c080001a47983 */ /* 0x000f220000300a00 */
[----:B------:R-:W-:-:S03]  /*53c80*/  IMAD.WIDE R88, R3, 0x4, R144 ;  /* 0x0000000403587825 */ /* 0x000fc600078e0290 */
[----:B------:R-:W4:Y:S04]  /*53c90*/  LDL.LU.64 R144, [R1+0x1bd8] ;  /* 0x001bd80001907983 */ /* 0x000f280000300a00 */
[----:B------:R3:W-:Y:S01]  /*53ca0*/  LDGSTS.E [R96+-0x66400], [R86.64], P5 ;  /* 0x99c0000056607fae */ /* 0x0007e2000a921844 */
[----:B------:R-:W-:-:S03]  /*53cb0*/  IMAD.WIDE R90, R3, 0x4, R124 ;  /* 0x00000004035a7825 */ /* 0x000fc600078e027c */
[----:B------:R2:W-:Y:S04]  /*53cc0*/  LDGSTS.E [R95+-0x65400], [R88.64], P5 ;  /* 0x9ac00000585f7fae */ /* 0x0005e8000a921844 */
[----:B------:R-:W4:Y:S04]  /*53cd0*/  LDL.LU.64 R124, [R1+0x1ba8] ;  /* 0x001ba800017c7983 */ /* 0x000f280000300a00 */
[----:B------:R2:W-:Y:S04]  /*53ce0*/  LDGSTS.E [R94+-0x64400], [R90.64], P5 ;  /* 0x9bc000005a5e7fae */ /* 0x0005e8000a921844 */
[----:B------:R-:W4:Y:S01]  /*53cf0*/  LDL.LU.64 R234, [R1+0x1b78] ;  /* 0x001b780001ea7983 */ /* 0x000f220000300a00 */
[----:B------:R-:W-:Y:S01]  /*53d00*/  IMAD.WIDE R92, R3, 0x4, R104 ;  /* 0x00000004035c7825 */ /* 0x000fe200078e0268 */
[----:B------:R-:W-:-:S02]  /*53d10*/  IADD3 R107, R6, 0x100000, RZ ;  /* 0x00100000066b7810 */ /* 0x000fc40007ffe0ff */
[C---:B------:R-:W-:Y:S02]  /*53d20*/  IADD3 R106, R6.reuse, 0x100000, RZ ;  /* 0x00100000066a7810 */ /* 0x040fe40007ffe0ff */
[C---:B------:R-:W-:Y:S01]  /*53d30*/  IADD3 R105, R6.reuse, 0x100000, RZ ;  /* 0x0010000006697810 */ /* 0x040fe20007ffe0ff */
[----:B------:R1:W-:Y:S01]  /*53d40*/  LDGSTS.E [R0+-0x63400], [R92.64], P5 ;  /* 0x9cc000005c007fae */ /* 0x0003e2000a921844 */
[----:B------:R-:W-:Y:S01]  /*53d50*/  IADD3 R104, R6, 0x100000, RZ ;  /* 0x0010000006687810 */ /* 0x000fe20007ffe0ff */
[C---:B--2---:R-:W-:Y:S02]  /*53d60*/  IMAD.WIDE R94, R3.reuse, 0x4, R214 ;  /* 0x00000004035e7825 */ /* 0x044fe400078e02d6 */
[----:B------:R-:W2:Y:S02]  /*53d70*/  LDL.LU.64 R214, [R1+0x1b48] ;  /* 0x001b480001d67983 */ /* 0x000ea40000300a00 */
[C---:B---3--:R-:W-:Y:S02]  /*53d80*/  IMAD.WIDE R96, R3.reuse, 0x4, R194 ;  /* 0x0000000403607825 */ /* 0x048fe400078e02c2 */
[----:B------:R-:W3:Y:S02]  /*53d90*/  LDL.LU.64 R194, [R1+0x1b18] ;  /* 0x001b180001c27983 */ /* 0x000ee40000300a00 */
[----:B----4-:R-:W-:-:S02]  /*53da0*/  IMAD.WIDE R98, R3, 0x4, R154 ;  /* 0x0000000403627825 */ /* 0x010fc400078e029a */
[----:B------:R-:W4:Y:S02]  /*53db0*/  LDL.LU.64 R154, [R1+0x1ae8] ;  /* 0x001ae800019a7983 */ /* 0x000f240000300a00 */
[C---:B------:R-:W-:Y:S02]  /*53dc0*/  IMAD.WIDE R100, R3.reuse, 0x4, R134 ;  /* 0x0000000403647825 */ /* 0x040fe400078e0286 */
[----:B------:R1:W-:Y:S04]  /*53dd0*/  LDGSTS.E [R107+-0x62400], [R94.64], P5 ;  /* 0x9dc000005e6b7fae */ /* 0x0003e8000a921844 */
[----:B------:R1:W-:Y:S04]  /*53de0*/  LDGSTS.E [R106+-0x61400], [R96.64], P5 ;  /* 0x9ec00000606a7fae */ /* 0x0003e8000a921844 */
[----:B------:R1:W-:Y:S04]  /*53df0*/  LDGSTS.E [R105+-0x60400], [R98.64], P5 ;  /* 0x9fc0000062697fae */ /* 0x0003e8000a921844 */
[----:B------:R-:W4:Y:S04]  /*53e00*/  LDL.LU.64 R134, [R1+0x1ab8] ;  /* 0x001ab80001867983 */ /* 0x000f280000300a00 */
[----:B------:R1:W-:Y:S04]  /*53e10*/  LDGSTS.E [R104+-0x5f400], [R100.64], P5 ;  /* 0xa0c0000064687fae */ /* 0x0003e8000a921844 */
[----:B------:R-:W4:Y:S01]  /*53e20*/  LDL.LU.64 R224, [R1+0x1a88] ;  /* 0x001a880001e07983 */ /* 0x000f220000300a00 */
[----:B-1----:R-:W-:-:S03]  /*53e30*/  IMAD.WIDE R104, R3, 0x4, R204 ;  /* 0x0000000403687825 */ /* 0x002fc600078e02cc */
[----:B------:R-:W4:Y:S01]  /*53e40*/  LDL.LU.64 R204, [R1+0x1a50] ;  /* 0x001a500001cc7983 */ /* 0x000f220000300a00 */
[----:B------:R-:W-:-:S03]  /*53e50*/  IMAD.WIDE R106, R3, 0x4, R184 ;  /* 0x00000004036a7825 */ /* 0x000fc600078e02b8 */
[----:B------:R-:W4:Y:S01]  /*53e60*/  LDL.LU.64 R184, [R1+0x1a20] ;  /* 0x001a200001b87983 */ /* 0x000f220000300a00 */
[C---:B------:R-:W-:Y:S01]  /*53e70*/  IADD3 R117, R6.reuse, 0x100000, RZ ;  /* 0x0010000006757810 */ /* 0x040fe20007ffe0ff */
[C---:B------:R-:W-:Y:S01]  /*53e80*/  IMAD.WIDE R102, R3.reuse, 0x4, R114 ;  /* 0x0000000403667825 */ /* 0x040fe200078e0272 */
[C---:B------:R-:W-:Y:S02]  /*53e90*/  IADD3 R116, R6.reuse, 0x100000, RZ ;  /* 0x0010000006747810 */ /* 0x040fe40007ffe0ff */
[C---:B------:R-:W-:Y:S02]  /*53ea0*/  IADD3 R115, R6.reuse, 0x100000, RZ ;  /* 0x0010000006737810 */ /* 0x040fe40007ffe0ff */
[----:B------:R-:W-:Y:S01]  /*53eb0*/  IADD3 R114, R6, 0x100000, RZ ;  /* 0x0010000006727810 */ /* 0x000fe20007ffe0ff */
[----:B------:R1:W-:Y:S04]  /*53ec0*/  LDGSTS.E [R0+-0x5e400], [R102.64], P5 ;  /* 0xa1c0000066007fae */ /* 0x0003e8000a921844 */
[----:B------:R2:W-:Y:S04]  /*53ed0*/  LDGSTS.E [R117+-0x5d400], [R104.64], P5 ;  /* 0xa2c0000068757fae */ /* 0x0005e8000a921844 */
[----:B------:R2:W-:Y:S01]  /*53ee0*/  LDGSTS.E [R116+-0x5c400], [R106.64], P5 ;  /* 0xa3c000006a747fae */ /* 0x0005e2000a921844 */
[----:B------:R-:W-:-:S03]  /*53ef0*/  IMAD.WIDE R108, R3, 0x4, R164 ;  /* 0x00000004036c7825 */ /* 0x000fc600078e02a4 */
[----:B------:R-:W4:Y:S01]  /*53f00*/  LDL.LU.64 R164, [R1+0x19f0] ;  /* 0x0019f00001a47983 */ /* 0x000f220000300a00 */
[----:B------:R-:W-:-:S03]  /*53f10*/  IMAD.WIDE R110, R3, 0x4, R144 ;  /* 0x00000004036e7825 */ /* 0x000fc600078e0290 */
[----:B------:R1:W-:Y:S04]  /*53f20*/  LDGSTS.E [R115+-0x5b400], [R108.64], P5 ;  /* 0xa4c000006c737fae */ /* 0x0003e8000a921844 */
[----:B------:R-:W4:Y:S04]  /*53f30*/  LDL.LU.64 R144, [R1+0x19b8] ;  /* 0x0019b80001907983 */ /* 0x000f280000300a00 */
[----:B------:R1:W-:Y:S04]  /*53f40*/  LDGSTS.E [R114+-0x5a400], [R110.64], P5 ;  /* 0xa5c000006e727fae */ /* 0x0003e8000a921844 */
        /* <DEDUP_REMOVED lines=10> */
[----:B--2---:R-:W-:-:S03]  /*53ff0*/  IMAD.WIDE R116, R3, 0x4, R214 ;  /* 0x0000000403747825 */ /* 0x004fc600078e02d6 */
[----:B------:R-:W2:Y:S01]  /*54000*/  LDL.LU.64 R214, [R1+0x1928] ;  /* 0x0019280001d67983 */ /* 0x000ea20000300a00 */
[----:B---3--:R-:W-:-:S03]  /*54010*/  IMAD.WIDE R118, R3, 0x4, R194 ;  /* 0x0000000403767825 */ /* 0x008fc600078e02c2 */
[----:B------:R-:W3:Y:S01]  /*54020*/  LDL.LU.64 R194, [R1+0x18f8] ;  /* 0x0018f80001c27983 */ /* 0x000ee20000300a00 */
[----:B----4-:R-:W-:-:S03]  /*54030*/  IMAD.WIDE R120, R3, 0x4, R154 ;  /* 0x0000000403787825 */ /* 0x010fc600078e029a */
[----:B------:R1:W-:Y:S04]  /*54040*/  LDGSTS.E [R126+-0x57400], [R116.64], P5 ;  /* 0xa8c00000747e7fae */ /* 0x0003e8000a921844 */
[----:B------:R4:W-:Y:S04]  /*54050*/  LDGSTS.E [R125+-0x56400], [R118.64], P5 ;  /* 0xa9c00000767d7fae */ /* 0x0009e8000a921844 */
[----:B------:R-:W3:Y:S04]  /*54060*/  LDL.LU.64 R154, [R1+0x18c0] ;  /* 0x0018c000019a7983 */ /* 0x000ee80000300a00 */
[----:B------:R4:W-:Y:S04]  /*54070*/  LDGSTS.E [R124+-0x55400], [R120.64], P5 ;  /* 0xaac00000787c7fae */ /* 0x0009e8000a921844 */
[----:B------:R-:W3:Y:S01]  /*54080*/  LDL.LU.64 R246, [R1+0xcd0] ;  /* 0x000cd00001f67983 */ /* 0x000ee20000300a00 */
[----:B----4-:R-:W-:-:S03]  /*54090*/  IMAD.WIDE R124, R3, 0x4, R224 ;  /* 0x00000004037c7825 */ /* 0x010fc600078e02e0 */
[----:B------:R-:W4:Y:S01]  /*540a0*/  LDL.LU.64 R224, [R1+0xc60] ;  /* 0x000c600001e07983 */ /* 0x000f220000300a00 */
[----:B-1----:R-:W-:-:S03]  /*540b0*/  IMAD.WIDE R126, R3, 0x4, R204 ;  /* 0x00000004037e7825 */ /* 0x002fc600078e02cc */
[----:B------:R-:W4:Y:S01]  /*540c0*/  LDL.LU.64 R204, [R1+0xc28] ;  /* 0x000c280001cc7983 */ /* 0x000f220000300a00 */
[----:B------:R-:W-:-:S03]  /*540d0*/  IMAD.WIDE R128, R3, 0x4, R184 ;  /* 0x0000000403807825 */ /* 0x000fc600078e02b8 */
[----:B------:R-:W4:Y:S01]  /*540e0*/  LDL.LU.64 R184, [R1+0xbe8] ;  /* 0x000be80001b87983 */ /* 0x000f220000300a00 */
[C---:B------:R-:W-:Y:S01]  /*540f0*/  IADD3 R137, R6.reuse, 0x100000, RZ ;  /* 0x0010000006897810 */ /* 0x040fe20007ffe0ff */
[----:B------:R-:W-:Y:S01]  /*54100*/  IMAD.WIDE R122, R3, 0x4, R134 ;  /* 0x00000004037a7825 */ /* 0x000fe200078e0286 */
[----:B------:R-:W-:-:S04]  /*54110*/  IADD3 R136, R6, 0x100000, RZ ;  /* 0x0010000006887810 */ /* 0x000fc80007ffe0ff */
[----:B------:R1:W-:Y:S04]  /*54120*/  LDGSTS.E [R0+-0x54400], [R122.64], P5 ;  /* 0xabc000007a007fae */ /* 0x0003e8000a921844 */
[----:B------:R1:W-:Y:S04]  /*54130*/  LDGSTS.E [R137+-0x53400], [R124.64], P5 ;  /* 0xacc000007c897fae */ /* 0x0003e8000a921844 */
[----:B------:R1:W-:Y:S01]  /*54140*/  LDGSTS.E [R136+-0x52400], [R126.64], P5 ;  /* 0xadc000007e887fae */ /* 0x0003e2000a921844 */
[----:B------:R-:W-:-:S03]  /*54150*/  IMAD.WIDE R130, R3, 0x4, R164 ;  /* 0x0000000403827825 */ /* 0x000fc600078e02a4 */
[----:B------:R-:W4:Y:S04]  /*54160*/  LDL.LU.64 R164, [R1+0xbc8] ;  /* 0x000bc80001a47983 */ /* 0x000f280000300a00 */
[----:B------:R-:W4:Y:S04]  /*54170*/  LDL.LU.64 R196, [R1+0xac0] ;  /* 0x000ac00001c47983 */ /* 0x000f280000300a00 */
[----:B------:R-:W4:Y:S01]  /*54180*/  LDL.LU.64 R186, [R1+0xa68] ;  /* 0x000a680001ba7983 */ /* 0x000f220000300a00 */
[----:B-1----:R-:W-:-:S03]  /*54190*/  IMAD.WIDE R136, R3, 0x4, R234 ;  /* 0x0000000403887825 */ /* 0x002fc600078e02ea */
[----:B------:R-:W4:Y:S01]  /*541a0*/  LDL.64 R234, [R1+0x8f8] ;  /* 0x0008f80001ea7983 */ /* 0x000f220000100a00 */
[C---:B------:R-:W-:Y:S02]  /*541b0*/  IADD3 R135, R6.reuse, 0x100000, RZ ;  /* 0x0010000006877810 */ /* 0x040fe40007ffe0ff */
[C---:B------:R-:W-:Y:S01]  /*541c0*/  IADD3 R134, R6.reuse, 0x100000, RZ ;  /* 0x0010000006867810 */ /* 0x040fe20007ffe0ff */
[----:B------:R-:W-:Y:S02]  /*541d0*/  IMAD.WIDE R132, R3, 0x4, R144 ;  /* 0x0000000403847825 */ /* 0x000fe400078e0290 */
        /* <DEDUP_REMOVED lines=9> */
[----:B------:R4:W-:Y:S01]  /*54270*/  LDGSTS.E [R146+-0x4d400], [R136.64], P5 ;  /* 0xb2c0000088927fae */ /* 0x0009e2000a921844 */
[----:B--2---:R-:W-:-:S03]  /*54280*/  IMAD.WIDE R138, R3, 0x4, R214 ;  /* 0x00000004038a7825 */ /* 0x004fc600078e02d6 */
[----:B------:R-:W2:Y:S01]  /*54290*/  LDL.LU.64 R214, [R1+0x1f8] ;  /* 0x0001f80001d67983 */ /* 0x000ea20000300a00 */
[----:B---3--:R-:W-:-:S03]  /*542a0*/  IMAD.WIDE R140, R3, 0x4, R194 ;  /* 0x00000004038c7825 */ /* 0x008fc600078e02c2 */
[----:B------:R-:W3:Y:S04]  /*542b0*/  LDL.LU.64 R194, [R1+0x210] ;  /* 0x0002100001c27983 */ /* 0x000ee80000300a00 */
[----:B------:R1:W-:Y:S04]  /*542c0*/  LDGSTS.E [R145+-0x4c400], [R138.64], P5 ;  /* 0xb3c000008a917fae */ /* 0x0003e8000a921844 */
[----:B------:R1:W-:Y:S04]  /*542d0*/  LDGSTS.E [R144+-0x4b400], [R140.64], P5 ;  /* 0xb4c000008c907fae */ /* 0x0003e8000a921844 */
[----:B------:R-:W3:Y:S01]  /*542e0*/  LDL.LU.64 R176, [R1+0x2068] ;  /* 0x0020680001b07983 */ /* 0x000ee20000300a00 */
[----:B-1----:R-:W-:-:S03]  /*542f0*/  IMAD.WIDE R144, R3, 0x4, R246 ;  /* 0x0000000403907825 */ /* 0x002fc600078e02f6 */
[----:B------:R-:W3:Y:S01]  /*54300*/  LDL.LU.64 R246, [R1+0x2060] ;  /* 0x0020600001f67983 */ /* 0x000ee20000300a00 */
[----:B----4-:R-:W-:-:S03]  /*54310*/  IMAD.WIDE R146, R3, 0x4, R224 ;  /* 0x0000000403927825 */ /* 0x010fc600078e02e0 */
[----:B------:R-:W4:Y:S01]  /*54320*/  LDL.LU.64 R224, [R1+0x2058] ;  /* 0x0020580001e07983 */ /* 0x000f220000300a00 */
[----:B------:R-:W-:-:S03]  /*54330*/  IMAD.WIDE R148, R3, 0x4, R204 ;  /* 0x0000000403947825 */ /* 0x000fc600078e02cc */
        /* <DEDUP_REMOVED lines=9> */
[----:B------:R-:W-:Y:S01]  /*543d0*/  LOP3.LUT R7, R175, 0x70, RZ, 0x3c, !PT ;  /* 0x00000070af077812 */ /* 0x000fe200078e3cff */
[----:B-1----:R-:W-:-:S02]  /*543e0*/  IMAD.WIDE R156, R3, 0x4, R186 ;  /* 0x00000004039c7825 */ /* 0x002fc400078e02ba */
[----:B------:R-:W4:Y:S02]  /*543f0*/  LDL.LU.64 R186, [R1+0x2040] ;  /* 0x0020400001ba7983 */ /* 0x000f240000300a00 */
[C---:B------:R-:W-:Y:S02]  /*54400*/  IMAD.WIDE R158, R3.reuse, 0x4, R234 ;  /* 0x00000004039e7825 */ /* 0x040fe400078e02ea */
[----:B------:R-:W4:Y:S02]  /*54410*/  LDL.LU.64 R234, [R1+0x2038] ;  /* 0x0020380001ea7983 */ /* 0x000f240000300a00 */
[C---:B--2---:R-:W-:Y:S02]  /*54420*/  IMAD.WIDE R160, R3.reuse, 0x4, R214 ;  /* 0x0000000403a07825 */ /* 0x044fe400078e02d6 */
[----:B------:R-:W2:Y:S02]  /*54430*/  LDL.LU.64 R214, [R1+0x2030] ;  /* 0x0020300001d67983 */ /* 0x000ea40000300a00 */
[----:B---3--:R-:W-:-:S02]  /*54440*/  IMAD.WIDE R162, R3, 0x4, R194 ;  /* 0x0000000403a27825 */ /* 0x008fc400078e02c2 */
[----:B------:R-:W3:Y:S04]  /*54450*/  LDL.LU.64 R194, [R1+0x2028] ;  /* 0x0020280001c27983 */ /* 0x000ee80000300a00 */
[----:B------:R-:W3:Y:S01]  /*54460*/  LDL.LU.64 R174, [R1+0x2018] ;  /* 0x0020180001ae7983 */ /* 0x000ee20000300a00 */
[----:B------:R-:W-:-:S05]  /*54470*/  IMAD.WIDE R16, R3, 0x4, R176 ;  /* 0x0000000403107825 */ /* 0x000fca00078e02b0 */
[----:B------:R1:W-:Y:S01]  /*54480*/  STL.64 [R1+0x210], R16 ;  /* 0x0002101001007387 */ /* 0x0003e20000100a00 */
[----:B------:R-:W-:-:S04]  /*54490*/  IMAD.WIDE R14, R3, 0x4, R246 ;  /* 0x00000004030e7825 */ /* 0x000fc800078e02f6 */
[C---:B----4-:R-:W-:Y:S01]  /*544a0*/  IMAD.WIDE R10, R3.reuse, 0x4, R224 ;  /* 0x00000004030a7825 */ /* 0x050fe200078e02e0 */
[----:B------:R4:W-:Y:S03]  /*544b0*/  STL.64 [R1+0x1f8], R14 ;  /* 0x0001f80e01007387 */ /* 0x0009e60000100a00 */
[C---:B------:R-:W-:Y:S01]  /*544c0*/  IMAD.WIDE R8, R3.reuse, 0x4, R204 ;  /* 0x0000000403087825 */ /* 0x040fe200078e02cc */
[----:B------:R2:W-:Y:S04]  /*544d0*/  STL.64 [R1+0x1e0], R10 ;  /* 0x0001e00a01007387 */ /* 0x0005e80000100a00 */
[----:B------:R3:W-:Y:S01]  /*544e0*/  STL.64 [R1+0x1c8], R8 ;  /* 0x0001c80801007387 */ /* 0x0007e20000100a00 */
[----:B------:R-:W-:-:S05]  /*544f0*/  IMAD.WIDE R4, R3, 0x4, R184 ;  /* 0x0000000403047825 */ /* 0x000fca00078e02b8 */
[----:B------:R1:W-:Y:S04]  /*54500*/  STL.64 [R1+0x1b0], R4 ;  /* 0x0001b00401007387 */ /* 0x0003e80000100a00 */
[----:B------:R-:W3:Y:S04]  /*54510*/  LDL.LU.64 R176, [R1+0x2000] ;  /* 0x0020000001b07983 */ /* 0x000ee80000300a00 */
[----:B------:R-:W3:Y:S04]  /*54520*/  LDL.LU.64 R246, [R1+0x1ff0] ;  /* 0x001ff00001f67983 */ /* 0x000ee80000300a00 */
[----:B------:R-:W3:Y:S04]  /*54530*/  LDL.LU.64 R224, [R1+0x1fe0] ;  /* 0x001fe00001e07983 */ /* 0x000ee80000300a00 */
[----:B------:R-:W3:Y:S04]  /*54540*/  LDL.LU.64 R204, [R1+0x1fd0] ;  /* 0x001fd00001cc7983 */ /* 0x000ee80000300a00 */
[----:B------:R-:W3:Y:S01]  /*54550*/  LDL.LU.64 R184, [R1+0x1fc0] ;  /* 0x001fc00001b87983 */ /* 0x000ee20000300a00 */
[----:B------:R-:W-:-:S02]  /*54560*/  IADD3 R155, R6, 0x100000, RZ ;  /* 0x00100000069b7810 */ /* 0x000fc40007ffe0ff */
        /* <DEDUP_REMOVED lines=12> */
[----:B------:R4:W-:Y:S01]  /*54630*/  LDGSTS.E [R165+-0x42400], [R158.64], P5 ;  /* 0xbdc000009ea57fae */ /* 0x0009e2000a921844 */
[----:B-1----:R-:W-:-:S03]  /*54640*/  IADD3 R167, R7, 0x100000, RZ ;  /* 0x0010000007a77810 */ /* 0x002fc60007ffe0ff */
[----:B------:R1:W-:Y:S01]  /*54650*/  LDGSTS.E [R164+-0x41400], [R160.64], P5 ;  /* 0xbec00000a0a47fae */ /* 0x0003e2000a921844 */
[----:B----4-:R-:W-:-:S03]  /*54660*/  IADD3 R166, R7, 0x100000, RZ ;  /* 0x0010000007a67810 */ /* 0x010fc60007ffe0ff */
[----:B------:R4:W-:Y:S01]  /*54670*/  LDGSTS.E [R0+-0x40400], [R162.64], P5 ;  /* 0xbfc00000a2007fae */ /* 0x0009e2000a921844 */
[----:B------:R-:W-:-:S03]  /*54680*/  IADD3 R165, R7, 0x100000, RZ ;  /* 0x0010000007a57810 */ /* 0x000fc60007ffe0ff */
[----:B------:R4:W-:Y:S01]  /*54690*/  LDGSTS.E [R167+-0x7f200], [R16.64], P5 ;  /* 0x80e0000010a77fae */ /* 0x0009e2000a921844 */
[----:B-1----:R-:W-:-:S03]  /*546a0*/  IADD3 R164, R7, 0x100000, RZ ;  /* 0x0010000007a47810 */ /* 0x002fc60007ffe0ff */
[----:B------:R1:W-:Y:S01]  /*546b0*/  LDGSTS.E [R166+-0x7e200], [R14.64], P5 ;  /* 0x81e000000ea67fae */ /* 0x0003e2000a921844 */
[----:B----4-:R-:W-:-:S03]  /*546c0*/  IADD3 R0, R7, 0x100000, RZ ;  /* 0x0010000007007810 */ /* 0x010fc60007ffe0ff */
[----:B------:R2:W-:Y:S01]  /*546d0*/  LDGSTS.E [R165+-0x7d200], [R10.64], P5 ;  /* 0x82e000000aa57fae */ /* 0x0005e2000a921844 */
[----:B------:R-:W-:-:S03]  /*546e0*/  IMAD.WIDE R16, R3, 0x4, R186 ;  /* 0x0000000403107825 */ /* 0x000fc600078e02ba */
[----:B------:R3:W-:Y:S01]  /*546f0*/  LDGSTS.E [R164+-0x7c200], [R8.64], P5 ;  /* 0x83e0000008a47fae */ /* 0x0007e2000a921844 */
[----:B-1----:R-:W-:-:S03]  /*54700*/  IMAD.WIDE R14, R3, 0x4, R234 ;  /* 0x00000004030e7825 */ /* 0x002fc600078e02ea */
[----:B------:R1:W-:Y:S04]  /*54710*/  LDGSTS.E [R0+-0x7b200], [R4.64], P5 ;  /* 0x84e0000004007fae */ /* 0x0003e8000a921844 */
[----:B------:R4:W-:Y:S04]  /*54720*/  STL.64 [R1+0x198], R16 ;  /* 0x0001981001007387 */ /* 0x0009e80000100a00 */
[----:B------:R1:W-:Y:S04]  /*54730*/  STL.64 [R1+0x180], R14 ;  /* 0x0001800e01007387 */ /* 0x0003e80000100a00 */
[----:B------:R4:W-:Y:S04]  /*54740*/  LDGSTS.E [R167+-0x7a200], [R16.64], P5 ;  /* 0x85e0000010a77fae */ /* 0x0009e8000a921844 */
[----:B------:R1:W-:Y:S01]  /*54750*/  LDGSTS.E [R166+-0x79200], [R14.64], P5 ;  /* 0x86e000000ea67fae */ /* 0x0003e2000a921844 */
[----:B--2---:R-:W-:-:S04]  /*54760*/  IMAD.WIDE R10, R3, 0x4, R214 ;  /* 0x00000004030a7825 */ /* 0x004fc800078e02d6 */
[C---:B---3--:R-:W-:Y:S01]  /*54770*/  IMAD.WIDE R8, R3.reuse, 0x4, R194 ;  /* 0x0000000403087825 */ /* 0x048fe200078e02c2 */
[----:B------:R2:W-:Y:S03]  /*54780*/  STL.64 [R1+0x168], R10 ;  /* 0x0001680a01007387 */ /* 0x0005e60000100a00 */
[C---:B-1----:R-:W-:Y:S01]  /*54790*/  IMAD.WIDE R4, R3.reuse, 0x4, R174 ;  /* 0x0000000403047825 */ /* 0x042fe200078e02ae */
        /* <DEDUP_REMOVED lines=10> */
[----:B----4-:R-:W-:-:S04]  /*54840*/  IMAD.WIDE R16, R3, 0x4, R176 ;  /* 0x0000000403107825 */ /* 0x010fc800078e02b0 */
[C---:B------:R-:W-:Y:S01]  /*54850*/  IMAD.WIDE R14, R3.reuse, 0x4, R246 ;  /* 0x00000004030e7825 */ /* 0x040fe200078e02f6 */
[----:B------:R3:W-:Y:S03]  /*54860*/  STL.64 [R1+0x120], R16 ;  /* 0x0001201001007387 */ /* 0x0007e60000100a00 */
[C---:B--2---:R-:W-:Y:S01]  /*54870*/  IMAD.WIDE R10, R3.reuse, 0x4, R224 ;  /* 0x00000004030a7825 */ /* 0x044fe200078e02e0 */
        /* <DEDUP_REMOVED lines=9> */
[----:B------:R3:W-:Y:S04]  /*54910*/  LDGSTS.E [R167+-0x75200], [R16.64], P5 ;  /* 0x8ae0000010a77fae */ /* 0x0007e8000a921844 */
[----:B------:R2:W-:Y:S04]  /*54920*/  LDGSTS.E [R166+-0x74200], [R14.64], P5 ;  /* 0x8be000000ea67fae */ /* 0x0005e8000a921844 */
[----:B------:R1:W-:Y:S04]  /*54930*/  LDGSTS.E [R165+-0x73200], [R10.64], P5 ;  /* 0x8ce000000aa57fae */ /* 0x0003e8000a921844 */
[----:B------:R4:W-:Y:S04]  /*54940*/  LDGSTS.E [R164+-0x72200], [R8.64], P5 ;  /* 0x8de0000008a47fae */ /* 0x0009e8000a921844 */
[----:B------:R-:W3:Y:S04]  /*54950*/  LDL.LU.64 R204, [R1+0x1f00] ;  /* 0x001f000001cc7983 */ /* 0x000ee80000300a00 */
[----:B------:R1:W-:Y:S04]  /*54960*/  LDGSTS.E [R0+-0x71200], [R4.64], P5 ;  /* 0x8ee0000004007fae */ /* 0x0003e8000a921844 */
[----:B------:R-:W3:Y:S02]  /*54970*/  LDL.LU.64 R184, [R1+0x1ee8] ;  /* 0x001ee80001b87983 */ /* 0x000ee40000300a00 */
[----:B---3--:R-:W-:-:S04]  /*54980*/  IMAD.WIDE R16, R3, 0x4, R186 ;  /* 0x0000000403107825 */ /* 0x008fc800078e02ba */
[C---:B--2---:R-:W-:Y:S01]  /*54990*/  IMAD.WIDE R14, R3.reuse, 0x4, R234 ;  /* 0x00000004030e7825 */ /* 0x044fe200078e02ea */
[----:B------:R-:W-:Y:S03]  /*549a0*/  STL.64 [R1+0xa8], R16 ;  /* 0x0000a81001007387 */ /* 0x000fe60000100a00 */
[C---:B-1----:R-:W-:Y:S01]  /*549b0*/  IMAD.WIDE R10, R3.reuse, 0x4, R214 ;  /* 0x00000004030a7825 */ /* 0x042fe200078e02d6 */
[----:B------:R-:W-:Y:S03]  /*549c0*/  STL.64 [R1+0x90], R14 ;  /* 0x0000900e01007387 */ /* 0x000fe60000100a00 */
[C---:B----4-:R-:W-:Y:S01]  /*549d0*/  IMAD.WIDE R8, R3.reuse, 0x4, R194 ;  /* 0x0000000403087825 */ /* 0x050fe200078e02c2 */
[----:B------:R1:W-:Y:S03]  /*549e0*/  STL.64 [R1+0x78], R10 ;  /* 0x0000780a01007387 */ /* 0x0003e60000100a00 */
[C---:B------:R-:W-:Y:S01]  /*549f0*/  IMAD.WIDE R4, R3.reuse, 0x4, R174 ;  /* 0x0000000403047825 */ /* 0x040fe200078e02ae */
[----:B------:R2:W-:Y:S04]  /*54a00*/  STL.64 [R1+0x60], R8 ;  /* 0x0000600801007387 */ /* 0x0005e80000100a00 */
[----:B------:R3:W-:Y:S04]  /*54a10*/  STL.64 [R1+0x48], R4 ;  /* 0x0000480401007387 */ /* 0x0007e80000100a00 */
[----:B------:R-:W4:Y:S04]  /*54a20*/  LDL.LU.64 R186, [R1+0x1ed0] ;  /* 0x001ed00001ba7983 */ /* 0x000f280000300a00 */
[----:B------:R-:W4:Y:S04]  /*54a30*/  LDL.LU.64 R234, [R1+0x1eb8] ;  /* 0x001eb80001ea7983 */ /* 0x000f280000300a00 */
[----:B------:R1:W-:Y:S04]  /*54a40*/  LDGSTS.E [R167+-0x70200], [R16.64], P5 ;  /* 0x8fe0000010a77fae */ /* 0x0003e8000a921844 */
[----:B------:R1:W-:Y:S04]  /*54a50*/  LDGSTS.E [R166+-0x6f200], [R14.64], P5 ;  /* 0x90e000000ea67fae */ /* 0x0003e8000a921844 */
[----:B------:R1:W-:Y:S04]  /*54a60*/  LDGSTS.E [R165+-0x6e200], [R10.64], P5 ;  /* 0x91e000000aa57fae */ /* 0x0003e8000a921844 */
[----:B------:R2:W-:Y:S04]  /*54a70*/  LDGSTS.E [R164+-0x6d200], [R8.64], P5 ;  /* 0x92e0000008a47fae */ /* 0x0005e8000a921844 */
[----:B------:R-:W4:Y:S04]  /*54a80*/  LDL.LU.64 R214, [R1+0x1e98] ;  /* 0x001e980001d67983 */ /* 0x000f280000300a00 */
[----:B------:R3:W-:Y:S04]  /*54a90*/  LDGSTS.E [R0+-0x6c200], [R4.64], P5 ;  /* 0x93e0000004007fae */ /* 0x0007e8000a921844 */
[----:B------:R-:W4:Y:S04]  /*54aa0*/  LDL.LU.64 R194, [R1+0x1e78] ;  /* 0x001e780001c27983 */ /* 0x000f280000300a00 */
[----:B------:R-:W4:Y:S01]  /*54ab0*/  LDL.LU.64 R174, [R1+0x1e58] ;  /* 0x001e580001ae7983 */ /* 0x000f220000300a00 */
[----:B-1----:R-:W-:-:S04]  /*54ac0*/  IMAD.WIDE R10, R3, 0x4, R176 ;  /* 0x00000004030a7825 */ /* 0x002fc800078e02b0 */
[C---:B--2---:R-:W-:Y:S01]  /*54ad0*/  IMAD.WIDE R8, R3.reuse, 0x4, R246 ;  /* 0x0000000403087825 */ /* 0x044fe200078e02f6 */
[----:B------:R-:W-:Y:S03]  /*54ae0*/  STL.64 [R1+0x30], R10 ;  /* 0x0000300a01007387 */ /* 0x000fe60000100a00 */
[----:B---3--:R-:W-:Y:S01]  /*54af0*/  IMAD.WIDE R4, R3, 0x4, R224 ;  /* 0x0000000403047825 */ /* 0x008fe200078e02e0 */
[----:B------:R-:W-:Y:S04]  /*54b00*/  STL.64 [R1+0x18], R8 ;  /* 0x0000180801007387 */ /* 0x000fe80000100a00 */
[----:B------:R1:W-:Y:S04]  /*54b10*/  STL.64 [R1], R4 ;  /* 0x0000000401007387 */ /* 0x0003e80000100a00 */
[----:B------:R-:W2:Y:S04]  /*54b20*/  LDL.LU.64 R216, [R1+0x1e38] ;  /* 0x001e380001d87983 */ /* 0x000ea80000300a00 */
[----:B------:R-:W3:Y:S04]  /*54b30*/  LDL.LU.64 R196, [R1+0x1e18] ;  /* 0x001e180001c47983 */ /* 0x000ee80000300a00 */
[----:B------:R-:W3:Y:S01]  /*54b40*/  LDL.LU.64 R224, [R1+0x1df8] ;  /* 0x001df80001e07983 */ /* 0x000ee20000300a00 */
[----:B------:R-:W-:Y:S01]  /*54b50*/  IADD3 R169, R7, 0x100000, RZ ;  /* 0x0010000007a97810 */ /* 0x000fe20007ffe0ff */
[----:B------:R-:W-:Y:S01]  /*54b60*/  IMAD.WIDE R246, R3, 0x4, R204 ;  /* 0x0000000403f67825 */ /* 0x000fe200078e02cc */
[----:B------:R-:W-:Y:S01]  /*54b70*/  IADD3 R168, R7, 0x100000, RZ ;  /* 0x0010000007a87810 */ /* 0x000fe20007ffe0ff */
[----:B------:R-:W3:Y:S04]  /*54b80*/  LDL.LU.64 R204, [R1+0x1dd8] ;  /* 0x001dd80001cc7983 */ /* 0x000ee80000300a00 */
[----:B------:R4:W-:Y:S01]  /*54b90*/  LDGSTS.E [R169+-0x6b200], [R10.64], P5 ;  /* 0x94e000000aa97fae */ /* 0x0009e2000a921844 */
[----:B------:R-:W-:-:S03]  /*54ba0*/  IMAD.WIDE R164, R3, 0x4, R184 ;  /* 0x0000000403a47825 */ /* 0x000fc600078e02b8 */
[----:B------:R-:W3:Y:S04]  /*54bb0*/  LDL.LU.64 R184, [R1+0x1db8] ;  /* 0x001db80001b87983 */ /* 0x000ee80000300a00 */
[----:B------:R4:W-:Y:S04]  /*54bc0*/  LDGSTS.E [R168+-0x6a200], [R8.64], P5 ;  /* 0x95e0000008a87fae */ /* 0x0009e8000a921844 */
[----:B------:R-:W3:Y:S04]  /*54bd0*/  LDL.LU.64 R226, [R1+0x1d98] ;  /* 0x001d980001e27983 */ /* 0x000ee80000300a00 */
[----:B------:R-:W3:Y:S01]  /*54be0*/  LDL.LU.64 R206, [R1+0x1d70] ;  /* 0x001d700001ce7983 */ /* 0x000ee20000300a00 */
[----:B------:R-:W-:-:S03]  /*54bf0*/  IADD3 R179, R7, 0x100000, RZ ;  /* 0x0010000007b37810 */ /* 0x000fc60007ffe0ff */
[----:B------:R1:W-:Y:S01]  /*54c00*/  LDGSTS.E [R167+-0x69200], [R4.64], P5 ;  /* 0x96e0000004a77fae */ /* 0x0003e2000a921844 */
[----:B------:R-:W-:-:S03]  /*54c10*/  IADD3 R178, R7, 0x100000, RZ ;  /* 0x0010000007b27810 */ /* 0x000fc60007ffe0ff */
[----:B------:R1:W-:Y:S01]  /*54c20*/  LDGSTS.E [R166+-0x68200], [R246.64], P5 ;  /* 0x97e00000f6a67fae */ /* 0x0003e2000a921844 */
[C---:B------:R-:W-:Y:S02]  /*54c30*/  IADD3 R177, R7.reuse, 0x100000, RZ ;  /* 0x0010000007b17810 */ /* 0x040fe40007ffe0ff */
[----:B------:R-:W-:Y:S01]  /*54c40*/  IADD3 R176, R7, 0x100000, RZ ;  /* 0x0010000007b07810 */ /* 0x000fe20007ffe0ff */
[----:B------:R1:W-:Y:S01]  /*54c50*/  LDGSTS.E [R0+-0x67200], [R164.64], P5 ;  /* 0x98e00000a4007fae */ /* 0x0003e2000a921844 */
[----:B----4-:R-:W-:-:S03]  /*54c60*/  IMAD.WIDE R168, R3, 0x4, R234 ;  /* 0x0000000403a87825 */ /* 0x010fc600078e02ea */
[----:B------:R-:W4:Y:S01]  /*54c70*/  LDL.LU.64 R234, [R1+0x1d48] ;  /* 0x001d480001ea7983 */ /* 0x000f220000300a00 */
[----:B-1----:R-:W-:-:S05]  /*54c80*/  IMAD.WIDE R166, R3, 0x4, R186 ;  /* 0x0000000403a67825 */ /* 0x002fca00078e02ba */
[----:B------:R1:W-:Y:S04]  /*54c90*/  LDGSTS.E [R179+-0x66200], [R166.64], P5 ;  /* 0x99e00000a6b37fae */ /* 0x0003e8000a921844 */
[----:B------:R1:W-:Y:S01]  /*54ca0*/  LDGSTS.E [R178+-0x65200], [R168.64], P5 ;  /* 0x9ae00000a8b27fae */ /* 0x0003e2000a921844 */
[----:B------:R-:W-:-:S03]  /*54cb0*/  IMAD.WIDE R170, R3, 0x4, R214 ;  /* 0x0000000403aa7825 */ /* 0x000fc600078e02d6 */
[----:B------:R-:W4:Y:S04]  /*54cc0*/  LDL.LU.64 R214, [R1+0x1d20] ;  /* 0x001d200001d67983 */ /* 0x000f280000300a00 */
[----:B------:R2:W-:Y:S01]  /*54cd0*/  LDGSTS.E [R177+-0x64200], [R170.64], P5 ;  /* 0x9be00000aab17fae */ /* 0x0005e2000a921844 */
[----:B------:R-:W-:-:S03]  /*54ce0*/  IMAD.WIDE R172, R3, 0x4, R194 ;  /* 0x0000000403ac7825 */ /* 0x000fc600078e02c2 */
[----:B------:R-:W4:Y:S04]  /*54cf0*/  LDL.LU.64 R194, [R1+0x1cf8] ;  /* 0x001cf80001c27983 */ /* 0x000f280000300a00 */
[----:B------:R-:W4:Y:S04]  /*54d00*/  LDL.LU.64 R218, [R1+0x1cd0] ;  /* 0x001cd00001da7983 */ /* 0x000f280000300a00 */
[----:B------:R-:W4:Y:S04]  /*54d10*/  LDL.LU.64 R236, [R1+0x1ca8] ;  /* 0x001ca80001ec7983 */ /* 0x000f280000300a00 */
[----:B------:R2:W-:Y:S02]  /*54d20*/  LDGSTS.E [R176+-0x63200], [R172.64], P5 ;  /* 0x9ce00000acb07fae */ /* 0x0005e4000a921844 */
[----:B--2---:R-:W-:-:S02]  /*54d30*/  IMAD.WIDE R176, R3, 0x4, R216 ;  /* 0x0000000403b07825 */ /* 0x004fc400078e02d8 */
[----:B------:R-:W2:Y:S02]  /*54d40*/  LDL.LU.64 R216, [R1+0x1c80] ;  /* 0x001c800001d87983 */ /* 0x000ea40000300a00 */
[----:B---3--:R-:W-:Y:S02]  /*54d50*/  IMAD.WIDE R180, R3, 0x4, R224 ;  /* 0x0000000403b47825 */ /* 0x008fe400078e02e0 */
[----:B------:R-:W3:Y:S01]  /*54d60*/  LDL.LU.64 R224, [R1+0x1c58] ;  /* 0x001c580001e07983 */ /* 0x000ee20000300a00 */
[----:B------:R-:W-:Y:S01]  /*54d70*/  IADD3 R189, R7, 0x100000, RZ ;  /* 0x0010000007bd7810 */ /* 0x000fe20007ffe0ff */
[----:B------:R-:W-:Y:S01]  /*54d80*/  IMAD.WIDE R174, R3, 0x4, R174 ;  /* 0x0000000403ae7825 */ /* 0x000fe200078e02ae */
[C---:B------:R-:W-:Y:S02]  /*54d90*/  IADD3 R188, R7.reuse, 0x100000, RZ ;  /* 0x0010000007bc7810 */ /* 0x040fe40007ffe0ff */
[----:B------:R-:W-:Y:S01]  /*54da0*/  IADD3 R187, R7, 0x100000, RZ ;  /* 0x0010000007bb7810 */ /* 0x000fe20007ffe0ff */
[----:B-1----:R-:W-:Y:S01]  /*54db0*/  IMAD.WIDE R178, R3, 0x4, R196 ;  /* 0x0000000403b27825 */ /* 0x002fe200078e02c4 */
[----:B------:R-:W-:Y:S01]  /*54dc0*/  IADD3 R186, R7, 0x100000, RZ ;  /* 0x0010000007ba7810 */ /* 0x000fe20007ffe0ff */
[----:B------:R1:W-:Y:S02]  /*54dd0*/  LDGSTS.E [R0+-0x62200], [R174.64], P5 ;  /* 0x9de00000ae007fae */ /* 0x0003e4000a921844 */
[----:B------:R-:W-:-:S02]  /*54de0*/  IMAD.WIDE R182, R3, 0x4, R204 ;  /* 0x0000000403b67825 */ /* 0x000fc400078e02cc */
[----:B------:R1:W-:Y:S04]  /*54df0*/  LDGSTS.E [R189+-0x61200], [R176.64], P5 ;  /* 0x9ee00000b0bd7fae */ /* 0x0003e8000a921844 */
[----:B------:R1:W-:Y:S04]  /*54e00*/  LDGSTS.E [R188+-0x60200], [R178.64], P5 ;  /* 0x9fe00000b2bc7fae */ /* 0x0003e8000a921844 */
[----:B------:R-:W2:Y:S04]  /*54e10*/  LDL.LU.64 R204, [R1+0x1c30] ;  /* 0x001c300001cc7983 */ /* 0x000ea80000300a00 */
[----:B------:R1:W-:Y:S04]  /*54e20*/  LDGSTS.E [R187+-0x5f200], [R180.64], P5 ;  /* 0xa0e00000b4bb7fae */ /* 0x0003e8000a921844 */
[----:B------:R1:W-:Y:S04]  /*54e30*/  LDGSTS.E [R186+-0x5e200], [R182.64], P5 ;  /* 0xa1e00000b6ba7fae */ /* 0x0003e8000a921844 */
[----:B------:R-:W2:Y:S04]  /*54e40*/  LDL.LU.64 R210, [R1+0x1c00] ;  /* 0x001c000001d27983 */ /* 0x000ea80000300a00 */
[----:B------:R-:W2:Y:S01]  /*54e50*/  LDL.LU.64 R228, [R1+0x1bd0] ;  /* 0x001bd00001e47983 */ /* 0x000ea20000300a00 */
[----:B-1----:R-:W-:-:S03]  /*54e60*/  IMAD.WIDE R186, R3, 0x4, R226 ;  /* 0x0000000403ba7825 */ /* 0x002fc600078e02e2 */
[----:B------:R-:W2:Y:S01]  /*54e70*/  LDL.LU.64 R226, [R1+0x1ba0] ;  /* 0x001ba00001e27983 */ /* 0x000ea20000300a00 */
[----:B------:R-:W-:Y:S01]  /*54e80*/  IADD3 R199, R7, 0x100000, RZ ;  /* 0x0010000007c77810 */ /* 0x000fe20007ffe0ff */
[----:B------:R-:W-:Y:S01]  /*54e90*/  IMAD.WIDE R184, R3, 0x4, R184 ;  /* 0x0000000403b87825 */ /* 0x000fe200078e02b8 */
[----:B------:R-:W-:-:S03]  /*54ea0*/  IADD3 R198, R7, 0x100000, RZ ;  /* 0x0010000007c67810 */ /* 0x000fc60007ffe0ff */
[C---:B------:R-:W-:Y:S01]  /*54eb0*/  IMAD.WIDE R188, R3.reuse, 0x4, R206 ;  /* 0x0000000403bc7825 */ /* 0x040fe200078e02ce */
[----:B------:R1:W-:Y:S04]  /*54ec0*/  LDGSTS.E [R0+-0x5d200], [R184.64], P5 ;  /* 0xa2e00000b8007fae */ /* 0x0003e8000a921844 */
[----:B------:R1:W-:Y:S04]  /*54ed0*/  LDGSTS.E [R199+-0x5c200], [R186.64], P5 ;  /* 0xa3e00000bac77fae */ /* 0x0003e8000a921844 */
[----:B------:R1:W-:Y:S01]  /*54ee0*/  LDGSTS.E [R198+-0x5b200], [R188.64], P5 ;  /* 0xa4e00000bcc67fae */ /* 0x0003e2000a921844 */
[----:B----4-:R-:W-:-:S03]  /*54ef0*/  IMAD.WIDE R190, R3, 0x4, R234 ;  /* 0x0000000403be7825 */ /* 0x010fc600078e02ea */
[----:B------:R-:W4:Y:S01]  /*54f00*/  LDL.LU.64 R234, [R1+0x1b70] ;  /* 0x001b700001ea7983 */ /* 0x000f220000300a00 */
[----:B------:R-:W-:-:S03]  /*54f10*/  IMAD.WIDE R192, R3, 0x4, R214 ;  /* 0x0000000403c07825 */ /* 0x000fc600078e02d6 */
[----:B------:R-:W4:Y:S04]  /*54f20*/  LDL.LU.64 R214, [R1+0x1b40] ;  /* 0x001b400001d67983 */ /* 0x000f280000300a00 */
[----:B------:R-:W4:Y:S04]  /*54f30*/  LDL.LU.64 R240, [R1+0x1b10] ;  /* 0x001b100001f07983 */ /* 0x000f280000300a00 */
[----:B------:R-:W4:Y:S04]  /*54f40*/  LDL.LU.64 R220, [R1+0x1ae0] ;  /* 0x001ae00001dc7983 */ /* 0x000f280000300a00 */
[----:B------:R-:W4:Y:S01]  /*54f50*/  LDL.LU.64 R238, [R1+0x1ab0] ;  /* 0x001ab00001ee7983 */ /* 0x000f220000300a00 */
[----:B-1----:R-:W-:-:S03]  /*54f60*/  IMAD.WIDE R198, R3, 0x4, R236 ;  /* 0x0000000403c67825 */ /* 0x002fc600078e02ec */
[----:B------:R-:W4:Y:S01]  /*54f70*/  LDL.LU.64 R236, [R1+0x1a80] ;  /* 0x001a800001ec7983 */ /* 0x000f220000300a00 */
[----:B---3--:R-:W-:-:S03]  /*54f80*/  IMAD.WIDE R202, R3, 0x4, R224 ;  /* 0x0000000403ca7825 */ /* 0x008fc600078e02e0 */
[----:B------:R-:W3:Y:S04]  /*54f90*/  LDL.LU.64 R224, [R1+0x1a48] ;  /* 0x001a480001e07983 */ /* 0x000ee80000300a00 */
[----:B------:R-:W3:Y:S04]  /*54fa0*/  LDL.LU.64 R244, [R1+0x1a18] ;  /* 0x001a180001f47983 */ /* 0x000ee80000300a00 */
[----:B------:R-:W3:Y:S04]  /*54fb0*/  LDL.LU.64 R4, [R1+0x19e8] ;  /* 0x0019e80001047983 */ /* 0x000ee80000300a00 */
[----:B------:R-:W3:Y:S04]  /*54fc0*/  LDL.LU.64 R230, [R1+0x19b0] ;  /* 0x0019b00001e67983 */ /* 0x000ee80000300a00 */
[----:B------:R-:W3:Y:S01]  /*54fd0*/  LDL.LU.64 R232, [R1+0x1980] ;  /* 0x0019800001e87983 */ /* 0x000ee20000300a00 */
[----:B------:R-:W-:-:S02]  /*54fe0*/  IADD3 R197, R7, 0x100000, RZ ;  /* 0x0010000007c57810 */ /* 0x000fc40007ffe0ff */
[----:B------:R-:W-:Y:S01]  /*54ff0*/  IADD3 R196, R7, 0x100000, RZ ;  /* 0x0010000007c47810 */ /* 0x000fe20007ffe0ff */
[----:B------:R-:W-:Y:S02]  /*55000*/  IMAD.WIDE R194, R3, 0x4, R194 ;  /* 0x0000000403c27825 */ /* 0x000fe400078e02c2 */
[----:B------:R1:W-:Y:S01]  /*55010*/  LDGSTS.E [R197+-0x5a200], [R190.64], P5 ;  /* 0xa5e00000bec57fae */ /* 0x0003e2000a921844 */
[----:B------:R-:W-:-:S03]  /*55020*/  IADD3 R209, R7, 0x100000, RZ ;  /* 0x0010000007d17810 */ /* 0x000fc60007ffe0ff */
[----:B------:R1:W-:Y:S01]  /*55030*/  LDGSTS.E [R196+-0x59200], [R192.64], P5 ;  /* 0xa6e00000c0c47fae */ /* 0x0003e2000a921844 */
[----:B------:R-:W-:Y:S01]  /*55040*/  IADD3 R208, R7, 0x100000, RZ ;  /* 0x0010000007d07810 */ /* 0x000fe20007ffe0ff */
[----:B--2---:R-:W-:Y:S01]  /*55050*/  IMAD.WIDE R200, R3, 0x4, R216 ;  /* 0x0000000403c87825 */ /* 0x004fe200078e02d8 */
[C---:B------:R-:W-:Y:S01]  /*55060*/  IADD3 R207, R7.reuse, 0x100000, RZ ;  /* 0x0010000007cf7810 */ /* 0x040fe20007ffe0ff */
[----:B------:R2:W-:Y:S01]  /*55070*/  LDGSTS.E [R0+-0x58200], [R194.64], P5 ;  /* 0xa7e00000c2007fae */ /* 0x0005e2000a921844 */
[----:B------:R-:W-:Y:S01]  /*55080*/  IADD3 R206, R7, 0x100000, RZ ;  /* 0x0010000007ce7810 */ /* 0x000fe20007ffe0ff */
[----:B-1----:R-:W-:Y:S01]  /*55090*/  IMAD.WIDE R196, R3, 0x4, R218 ;  /* 0x0000000403c47825 */ /* 0x002fe200078e02da */
[----:B------:R-:W-:-:S04]  /*550a0*/  IADD3 R219, R7, 0x100000, RZ ;  /* 0x0010000007db7810 */ /* 0x000fc80007ffe0ff */
[----:B------:R1:W-:Y:S01]  /*550b0*/  LDGSTS.E [R209+-0x57200], [R196.64], P5 ;  /* 0xa8e00000c4d17fae */ /* 0x0003e2000a921844 */
[----:B------:R-:W-:-:S03]  /*550c0*/  IMAD.WIDE R204, R3, 0x4, R204 ;  /* 0x0000000403cc7825 */ /* 0x000fc600078e02cc */
[----:B------:R1:W-:Y:S01]  /*550d0*/  LDGSTS.E [R208+-0x56200], [R198.64], P5 ;  /* 0xa9e00000c6d07fae */ /* 0x0003e2000a921844 */
[----:B------:R-:W-:-:S03]  /*550e0*/  IADD3 R218, R7, 0x100000, RZ ;  /* 0x0010000007da7810 */ /* 0x000fc60007ffe0ff */
[----:B------:R2:W-:Y:S01]  /*550f0*/  LDGSTS.E [R207+-0x55200], [R200.64], P5 ;  /* 0xaae00000c8cf7fae */ /* 0x0005e2000a921844 */
[----:B------:R-:W-:-:S03]  /*55100*/  IADD3 R217, R7, 0x100000, RZ ;  /* 0x0010000007d97810 */ /* 0x000fc60007ffe0ff */
[----:B------:R2:W-:Y:S01]  /*55110*/  LDGSTS.E [R206+-0x54200], [R202.64], P5 ;  /* 0xabe00000cace7fae */ /* 0x0005e2000a921844 */
[----:B------:R-:W-:Y:S01]  /*55120*/  IADD3 R216, R7, 0x100000, RZ ;  /* 0x0010000007d87810 */ /* 0x000fe20007ffe0ff */
[C---:B-1----:R-:W-:Y:S02]  /*55130*/  IMAD.WIDE R208, R3.reuse, 0x4, R228 ;  /* 0x0000000403d07825 */ /* 0x042fe400078e02e4 */
[----:B------:R1:W-:Y:S02]  /*55140*/  LDGSTS.E [R0+-0x53200], [R204.64], P5 ;  /* 0xace00000cc007fae */ /* 0x0003e4000a921844 */
[----:B--2---:R-:W-:-:S04]  /*55150*/  IMAD.WIDE R206, R3, 0x4, R210 ;  /* 0x0000000403ce7825 */ /* 0x004fc800078e02d2 */
[----:B------:R-:W-:Y:S01]  /*55160*/  IMAD.WIDE R210, R3, 0x4, R226 ;  /* 0x0000000403d27825 */ /* 0x000fe200078e02e2 */
[----:B------:R2:W-:Y:S01]  /*55170*/  LDGSTS.E [R219+-0x52200], [R206.64], P5 ;  /* 0xade00000cedb7fae */ /* 0x0005e2000a921844 */
[----:B------:R-:W-:-:S03]  /*55180*/  IADD3 R229, R7, 0x100000, RZ ;  /* 0x0010000007e57810 */ /* 0x000fc60007ffe0ff */
[----:B------:R2:W-:Y:S01]  /*55190*/  LDGSTS.E [R218+-0x51200], [R208.64], P5 ;  /* 0xaee00000d0da7fae */ /* 0x0005e2000a921844 */
[----:B------:R-:W-:-:S03]  /*551a0*/  IADD3 R228, R7, 0x100000, RZ ;  /* 0x0010000007e47810 */ /* 0x000fc60007ffe0ff */
[----:B------:R1:W-:Y:S01]  /*551b0*/  LDGSTS.E [R217+-0x50200], [R210.64], P5 ;  /* 0xafe00000d2d97fae */ /* 0x0003e2000a921844 */
[C---:B------:R-:W-:Y:S02]  /*551c0*/  IADD3 R227, R7.reuse, 0x100000, RZ ;  /* 0x0010000007e37810 */ /* 0x040fe40007ffe0ff */
[----:B------:R-:W-:Y:S01]  /*551d0*/  IADD3 R226, R7, 0x100000, RZ ;  /* 0x0010000007e27810 */ /* 0x000fe20007ffe0ff */
[C---:B----4-:R-:W-:Y:S02]  /*551e0*/  IMAD.WIDE R212, R3.reuse, 0x4, R234 ;  /* 0x0000000403d47825 */ /* 0x050fe400078e02ea */
[----:B------:R-:W4:Y:S04]  /*551f0*/  LDL.LU.64 R234, [R1+0x1950] ;  /* 0x0019500001ea7983 */ /* 0x000f280000300a00 */
[----:B------:R-:W4:Y:S04]  /*55200*/  LDL.LU.64 R8, [R1+0x1920] ;  /* 0x0019200001087983 */ /* 0x000f280000300a00 */
[----:B------:R-:W4:Y:S04]  /*55210*/  LDL.LU.64 R250, [R1+0x18f0] ;  /* 0x0018f00001fa7983 */ /* 0x000f280000300a00 */
[----:B------:R1:W-:Y:S01]  /*55220*/  LDGSTS.E [R216+-0x4f200], [R212.64], P5 ;  /* 0xb0e00000d4d87fae */ /* 0x0003e2000a921844 */
[----:B------:R-:W-:-:S05]  /*55230*/  IMAD.WIDE R214, R3, 0x4, R214 ;  /* 0x0000000403d67825 */ /* 0x000fca00078e02d6 */
[----:B------:R3:W-:Y:S01]  /*55240*/  LDGSTS.E [R0+-0x4e200], [R214.64], P5 ;  /* 0xb1e00000d6007fae */ /* 0x0007e2000a921844 */
[----:B-1----:R-:W-:-:S03]  /*55250*/  IMAD.WIDE R216, R3, 0x4, R240 ;  /* 0x0000000403d87825 */ /* 0x002fc600078e02f0 */
[----:B------:R-:W4:Y:S01]  /*55260*/  LDL.LU.64 R240, [R1+0x18b8] ;  /* 0x0018b80001f07983 */ /* 0x000f220000300a00 */
[----:B--2---:R-:W-:-:S03]  /*55270*/  IMAD.WIDE R218, R3, 0x4, R220 ;  /* 0x0000000403da7825 */ /* 0x004fc600078e02dc */
[----:B------:R-:W2:Y:S01]  /*55280*/  LDL.LU.64 R242, [R1+0xcc8] ;  /* 0x000cc80001f27983 */ /* 0x000ea20000300a00 */
[----:B------:R-:W-:-:S03]  /*55290*/  IMAD.WIDE R220, R3, 0x4, R238 ;  /* 0x0000000403dc7825 */ /* 0x000fc600078e02ee */
[----:B------:R1:W-:Y:S01]  /*552a0*/  LDGSTS.E [R229+-0x4d200], [R216.64], P5 ;  /* 0xb2e00000d8e57fae */ /* 0x0003e2000a921844 */
[----:B------:R-:W-:-:S03]  /*552b0*/  IMAD.WIDE R222, R3, 0x4, R236 ;  /* 0x0000000403de7825 */ /* 0x000fc600078e02ec */
        /* <DEDUP_REMOVED lines=8> */
[----:B------:R-:W-:Y:S01]  /*55340*/  IADD3 R239, R7, 0x100000, RZ ;  /* 0x0010000007ef7810 */ /* 0x000fe20007ffe0ff */
[----:B------:R-:W-:Y:S01]  /*55350*/  IMAD.WIDE R224, R3, 0x4, R224 ;  /* 0x0000000403e07825 */ /* 0x000fe200078e02e0 */
[C---:B------:R-:W-:Y:S01]  /*55360*/  IADD3 R238, R7.reuse, 0x100000, RZ ;  /* 0x0010000007ee7810 */ /* 0x040fe20007ffe0ff */
[----:B------:R-:W3:Y:S01]  /*55370*/  LDL.LU.64 R10, [R1+0x1880] ;  /* 0x00188000010a7983 */ /* 0x000ee20000300a00 */
[----:B------:R-:W-:Y:S01]  /*55380*/  IADD3 R237, R7, 0x100000, RZ ;  /* 0x0010000007ed7810 */ /* 0x000fe20007ffe0ff */
[----:B-1----:R-:W-:Y:S01]  /*55390*/  IMAD.WIDE R228, R3, 0x4, R4 ;  /* 0x0000000403e47825 */ /* 0x002fe200078e0204 */
[----:B------:R-:W-:Y:S01]  /*553a0*/  IADD3 R236, R7, 0x100000, RZ ;  /* 0x0010000007ec7810 */ /* 0x000fe20007ffe0ff */
[----:B------:R1:W-:Y:S02]  /*553b0*/  LDGSTS.E [R0+-0x49200], [R224.64], P5 ;  /* 0xb6e00000e0007fae */ /* 0x0003e4000a921844 */
[----:B------:R-:W-:-:S02]  /*553c0*/  IMAD.WIDE R230, R3, 0x4, R230 ;  /* 0x0000000403e67825 */ /* 0x000fc400078e02e6 */
[----:B------:R1:W-:Y:S02]  /*553d0*/  LDGSTS.E [R239+-0x48200], [R226.64], P5 ;  /* 0xb7e00000e2ef7fae */ /* 0x0003e4000a921844 */
[----:B------:R-:W-:Y:S02]  /*553e0*/  IMAD.WIDE R232, R3, 0x4, R232 ;  /* 0x0000000403e87825 */ /* 0x000fe400078e02e8 */
[----:B------:R1:W-:Y:S04]  /*553f0*/  LDGSTS.E [R238+-0x47200], [R228.64], P5 ;  /* 0xb8e00000e4ee7fae */ /* 0x0003e8000a921844 */
[----:B------:R4:W-:Y:S04]  /*55400*/  LDGSTS.E [R237+-0x46200], [R230.64], P5 ;  /* 0xb9e00000e6ed7fae */ /* 0x0009e8000a921844 */
[----:B------:R4:W-:Y:S01]  /*55410*/  LDGSTS.E [R236+-0x45200], [R232.64], P5 ;  /* 0xbae00000e8ec7fae */ /* 0x0009e2000a921844 */
[----:B------:R-:W-:-:S04]  /*55420*/  IMAD.MOV.U32 R2, RZ, RZ, c[0x0][0x188] ;  /* 0x00006200ff027624 */ /* 0x000fc800078e00ff */
[----:B------:R-:W-:Y:S02]  /*55430*/  IMAD.SHL.U32 R2, R2, 0x80, RZ ;  /* 0x0000008002027824 */ /* 0x000fe400078e00ff */
[C---:B----4-:R-:W-:Y:S02]  /*55440*/  IMAD.WIDE R236, R3.reuse, 0x4, R8 ;  /* 0x0000000403ec7825 */ /* 0x050fe400078e0208 */
[----:B------:R-:W4:Y:S02]  /*55450*/  LDL.LU.64 R8, [R1+0x1878] ;  /* 0x0018780001087983 */ /* 0x000f240000300a00 */
[----:B-1----:R-:W-:Y:S02]  /*55460*/  IMAD.WIDE R238, R3, 0x4, R250 ;  /* 0x0000000403ee7825 */ /* 0x002fe400078e02fa */
[----:B------:R-:W4:Y:S02]  /*55470*/  LDL.LU.64 R250, [R1+0x1870] ;  /* 0x0018700001fa7983 */ /* 0x000f240000300a00 */
[----:B--2---:R-:W-:-:S02]  /*55480*/  IMAD.WIDE R26, R2, 0x4, R18 ;  /* 0x00000004021a7825 */ /* 0x004fc400078e0212 */
[----:B------:R-:W2:Y:S02]  /*55490*/  LDL.LU.64 R18, [R1+0x1868] ;  /* 0x0018680001127983 */ /* 0x000ea40000300a00 */
[C---:B------:R-:W-:Y:S02]  /*554a0*/  IMAD.WIDE R24, R2.reuse, 0x4, R16 ;  /* 0x0000000402187825 */ /* 0x040fe400078e0210 */
[----:B------:R-:W-:Y:S04]  /*554b0*/  STL.64 [R1+0x1890], R26 ;  /* 0x0018901a01007387 */ /* 0x000fe80000100a00 */
[----:B------:R1:W-:Y:S01]  /*554c0*/  STL.64 [R1+0x1888], R24 ;  /* 0x0018881801007387 */ /* 0x0003e20000100a00 */
[----:B------:R-:W-:-:S03]  /*554d0*/  IMAD.WIDE R20, R2, 0x4, R14 ;  /* 0x0000000402147825 */ /* 0x000fc600078e020e */
[----:B------:R-:W2:Y:S04]  /*554e0*/  LDL.LU.64 R16, [R1+0x1860] ;  /* 0x0018600001107983 */ /* 0x000ea80000300a00 */
[----:B------:R-:W-:Y:S01]  /*554f0*/  STL.64 [R1+0x1850], R20 ;  /* 0x0018501401007387 */ /* 0x000fe20000100a00 */
[----:B---3--:R-:W-:-:S05]  /*55500*/  IMAD.WIDE R14, R2, 0x4, R244 ;  /* 0x00000004020e7825 */ /* 0x008fca00078e02f4 */
[----:B------:R3:W-:Y:S04]  /*55510*/  STL.64 [R1+0x1848], R14 ;  /* 0x0018480e01007387 */ /* 0x0007e80000100a00 */
[----:B------:R-:W2:Y:S01]  /*55520*/  LDL.LU.64 R244, [R1+0x1858] ;  /* 0x0018580001f47983 */ /* 0x000ea20000300a00 */
[C---:B------:R-:W-:Y:S02]  /*55530*/  IADD3 R5, R7.reuse, 0x100000, RZ ;  /* 0x0010000007057810 */ /* 0x040fe40007ffe0ff */
[C---:B------:R-:W-:Y:S02]  /*55540*/  IADD3 R13, R7.reuse, 0x100000, RZ ;  /* 0x00100000070d7810 */ /* 0x040fe40007ffe0ff */
[----:B------:R-:W-:Y:S02]  /*55550*/  IADD3 R4, R7, 0x100000, RZ ;  /* 0x0010000007047810 */ /* 0x000fe40007ffe0ff */
[----:B------:R-:W1:Y:S01]  /*55560*/  S2R R7, SR_TID.X ;  /* 0x0000000000077919 */ /* 0x000e620000002100 */
[----:B------:R-:W-:-:S04]  /*55570*/  IMAD.WIDE R234, R3, 0x4, R234 ;  /* 0x0000000403ea7825 */ /* 0x000fc800078e02ea */
[C---:B------:R-:W-:Y:S01]  /*55580*/  IMAD.WIDE R240, R3.reuse, 0x4, R240 ;  /* 0x0000000403f07825 */ /* 0x040fe200078e02f0 */
[----:B------:R1:W-:Y:S03]  /*55590*/  LDGSTS.E [R0+-0x44200], [R234.64], P5 ;  /* 0xbbe00000ea007fae */ /* 0x0003e6000a921844 */
[----:B------:R-:W-:Y:S01]  /*555a0*/  IMAD.WIDE R242, R3, 0x4, R242 ;  /* 0x0000000403f27825 */ /* 0x000fe200078e02f2 */
[----:B------:R1:W-:Y:S04]  /*555b0*/  LDGSTS.E [R5+-0x43200], [R236.64], P5 ;  /* 0xbce00000ec057fae */ /* 0x0003e8000a921844 */
[----:B------:R1:W-:Y:S04]  /*555c0*/  LDGSTS.E [R13+-0x42200], [R238.64], P5 ;  /* 0xbde00000ee0d7fae */ /* 0x0003e8000a921844 */
[----:B------:R3:W-:Y:S04]  /*555d0*/  LDGSTS.E [R4+-0x41200], [R240.64], P5 ;  /* 0xbee00000f0047fae */ /* 0x0007e8000a921844 */
[----:B------:R3:W-:Y:S04]  /*555e0*/  LDGSTS.E [R0+-0x40200], [R242.64], P5 ;  /* 0xbfe00000f2007fae */ /* 0x0007e8000a921844 */
[----:B------:R-:W0:Y:S01]  /*555f0*/  LDGDEPBAR ;  /* 0x00000000000079af */ /* 0x000e220000000000 */
[----:B-1----:R-:W-:-:S02]  /*55600*/  LOP3.LUT R5, R7, 0x7f, RZ, 0xc0, !PT ;  /* 0x0000007f07057812 */ /* 0x002fc400078ec0ff */
[----:B------:R-:W-:Y:S02]  /*55610*/  MOV R252, c[0x0][0x180] ;  /* 0x0000600000fc7a02 */ /* 0x000fe40000000f00 */
[----:B------:R-:W-:Y:S02]  /*55620*/  SHF.L.U32 R13, R5, 0x2, RZ ;  /* 0x00000002050d7819 */ /* 0x000fe400000006ff */
[----:B------:R-:W-:Y:S02]  /*55630*/  IADD3 R3, R252, -0x199, RZ ;  /* 0xfffffe67fc037810 */ /* 0x000fe40007ffe0ff */
[----:B------:R-:W-:Y:S01]  /*55640*/  IADD3 R23, R13, 0x100000, RZ ;  /* 0x001000000d177810 */ /* 0x000fe20007ffe0ff */
[----:B------:R-:W-:Y:S01]  /*55650*/  BAR.SYNC.DEFER_BLOCKING 0x0 ;  /* 0x0000000000007b1d */ /* 0x000fe20000010000 */
[----:B------:R-:W-:Y:S02]  /*55660*/  ISETP.GE.U32.AND P5, PT, R3, 0x7ffffde8, PT ;  /* 0x7ffffde80300780c */ /* 0x000fe40003fa6070 */
[----:B------:R-:W-:-:S02]  /*55670*/  IADD3 R22, R13, 0x100000, RZ ;  /* 0x001000000d167810 */ /* 0x000fc40007ffe0ff */
[C---:B------:R-:W-:Y:S02]  /*55680*/  IADD3 R3, R13.reuse, 0x100000, RZ ;  /* 0x001000000d037810 */ /* 0x040fe40007ffe0ff */
[----:B---3--:R-:W-:Y:S01]  /*55690*/  IADD3 R0, R13, 0x100000, RZ ;  /* 0x001000000d007810 */ /* 0x008fe20007ffe0ff */
[----:B------:R-:W-:Y:S01]  /*556a0*/  @!PT LDS RZ, [RZ] ;  /* 0x00000000fffff984 */ /* 0x000fe20000000800 */
[----:B------:R-:W-:Y:S01]  /*556b0*/  @!PT LDS RZ, [RZ] ;  /* 0x00000000fffff984 */ /* 0x000fe20000000800 */
[----:B------:R-:W-:Y:S01]  /*556c0*/  @!PT LDS RZ, [RZ] ;  /* 0x00000000fffff984 */ /* 0x000fe20000000800 */
[----:B------:R4:W-:Y:S04]  /*556d0*/  LDGSTS.E [R23+0x60000], [R26.64], !P4 ;  /* 0x600000001a177fae */ /* 0x0009e8000e121844 */
[----:B------:R1:W-:Y:S04]  /*556e0*/  LDGSTS.E [R22+0x60200], [R24.64], !P4 ;  /* 0x6020000018167fae */ /* 0x0003e8000e121844 */
[----:B------:R3:W-:Y:S04]  /*556f0*/  LDGSTS.E [R3+0x61000], [R20.64], !P2 ;  /* 0x6100000014037fae */ /* 0x0007e8000d121844 */
[----:B------:R3:W-:Y:S01]  /*55700*/  LDGSTS.E [R0+0x61200], [R14.64], !P2 ;  /* 0x612000000e007fae */ /* 0x0007e2000d121844 */
[----:B-1----:R-:W-:-:S03]  /*55710*/  IMAD.WIDE R24, R2, 0x4, R10 ;  /* 0x0000000402187825 */ /* 0x002fc600078e020a */
[----:B------:R-:W2:Y:S01]  /*55720*/  LDL.LU.64 R10, [R1+0x11c8] ;  /* 0x0011c800010a7983 */ /* 0x000ea20000300a00 */
[----:B---3--:R-:W-:Y:S02]  /*55730*/  IADD3 R15, R252, -0x1a1, RZ ;  /* 0xfffffe5ffc0f7810 */ /* 0x008fe40007ffe0ff */
[----:B------:R-:W-:Y:S02]  /*55740*/  IADD3 R14, R13, 0x100000, RZ ;  /* 0x001000000d0e7810 */ /* 0x000fe40007ffe0ff */
[----:B------:R-:W-:-:S03]  /*55750*/  ISETP.GE.U32.AND P2, PT, R15, 0x7ffffde0, PT ;  /* 0x7ffffde00f00780c */ /* 0x000fc60003f46070 */
[----:B------:R1:W-:Y:S01]  /*55760*/  LDGSTS.E [R14+0x62000], [R24.64], !P1 ;  /* 0x62000000180e7fae */ /* 0x0003e2000c921844 */
[----:B------:R-:W-:-:S04]  /*55770*/  IADD3 R4, R252, -0x19d, RZ ;  /* 0xfffffe63fc047810 */ /* 0x000fc80007ffe0ff */
[----:B------:R-:W-:Y:S02]  /*55780*/  ISETP.GE.U32.AND P4, PT, R4, 0x7ffffde4, PT ;  /* 0x7ffffde40400780c */ /* 0x000fe40003f86070 */
[----:B------:R-:W-:Y:S01]  /*55790*/  IADD3 R4, R13, 0x100000, RZ ;  /* 0x001000000d047810 */ /* 0x000fe20007ffe0ff */
[C---:B----4-:R-:W-:Y:S02]  /*557a0*/  IMAD.WIDE R22, R2.reuse, 0x4, R8 ;  /* 0x0000000402167825 */ /* 0x050fe400078e0208 */
[----:B------:R-:W3:Y:S02]  /*557b0*/  LDL.LU.64 R8, [R1+0x11c0] ;  /* 0x0011c00001087983 */ /* 0x000ee40000300a00 */
[C---:B------:R-:W-:Y:S02]  /*557c0*/  IMAD.WIDE R20, R2.reuse, 0x4, R250 ;  /* 0x0000000402147825 */ /* 0x040fe400078e02fa */
[----:B------:R-:W-:Y:S04]  /*557d0*/  STL.64 [R1+0x1818], R24 ;  /* 0x0018181801007387 */ /* 0x000fe80000100a00 */
[----:B------:R4:W-:Y:S04]  /*557e0*/  STL.64 [R1+0x1810], R22 ;  /* 0x0018101601007387 */ /* 0x0009e80000100a00 */
[----:B-1----:R-:W3:Y:S04]  /*557f0*/  LDL.LU.64 R14, [R1+0x1198] ;  /* 0x00119800010e7983 */ /* 0x002ee80000300a00 */
[----:B------:R1:W-:Y:S04]  /*55800*/  STL.64 [R1+0x1228], R20 ;  /* 0x0012281401007387 */ /* 0x0003e80000100a00 */
[----:B------:R-:W3:Y:S04]  /*55810*/  LDL.LU.64 R250, [R1+0x1190] ;  /* 0x0011900001fa7983 */ /* 0x000ee80000300a00 */
[----:B------:R4:W-:Y:S04]  /*55820*/  LDGSTS.E [R4+0x62200], [R22.64], !P1 ;  /* 0x6220000016047fae */ /* 0x0009e8000c921844 */
[----:B------:R1:W-:Y:S01]  /*55830*/  LDGSTS.E [R0+0x63000], [R20.64], !P6 ;  /* 0x6300000014007fae */ /* 0x0003e2000f121844 */
[----:B--2---:R-:W-:-:S05]  /*55840*/  IMAD.WIDE R26, R2, 0x4, R18 ;  /* 0x00000004021a7825 */ /* 0x004fca00078e0212 */
[----:B------:R-:W-:Y:S04]  /*55850*/  STL.64 [R1+0x1220], R26 ;  /* 0x0012201a01007387 */ /* 0x000fe80000100a00 */
[----:B------:R-:W2:Y:S01]  /*55860*/  LDL.LU.64 R18, [R1+0x1168] ;  /* 0x0011680001127983 */ /* 0x000ea20000300a00 */
[----:B----4-:R-:W-:-:S03]  /*55870*/  IMAD.WIDE R22, R2, 0x4, R16 ;  /* 0x0000000402167825 */ /* 0x010fc600078e0210 */
[----:B------:R-:W4:Y:S04]  /*55880*/  LDL.LU.64 R16, [R1+0x1160] ;  /* 0x0011600001107983 */ /* 0x000f280000300a00 */
[----:B------:R1:W-:Y:S02]  /*55890*/  STL.64 [R1+0x11f8], R22 ;  /* 0x0011f81601007387 */ /* 0x0003e40000100a00 */
[----:B-1----:R-:W-:-:S05]  /*558a0*/  IMAD.WIDE R20, R2, 0x4, R244 ;  /* 0x0000000402147825 */ /* 0x002fca00078e02f4 */
[----:B------:R1:W-:Y:S04]  /*558b0*/  STL.64 [R1+0x11f0], R20 ;  /* 0x0011f01401007387 */ /* 0x0003e80000100a00 */
[----:B------:R-:W4:Y:S01]  /*558c0*/  LDL.LU.64 R244, [R1+0x1138] ;  /* 0x0011380001f47983 */ /* 0x000f220000300a00 */
[----:B------:R-:W-:-:S04]  /*558d0*/  IADD3 R3, R252, -0x1a5, RZ ;  /* 0xfffffe5bfc037810 */ /* 0x000fc80007ffe0ff */
[----:B------:R-:W-:Y:S02]  /*558e0*/  ISETP.GE.U32.AND P1, PT, R3, 0x7ffffddc, PT ;  /* 0x7ffffddc0300780c */ /* 0x000fe40003f26070 */
[----:B------:R-:W-:Y:S02]  /*558f0*/  IADD3 R3, R13, 0x100000, RZ ;  /* 0x001000000d037810 */ /* 0x000fe40007ffe0ff */
[----:B------:R-:W-:-:S03]  /*55900*/  IADD3 R24, R252, -0x1a9, RZ ;  /* 0xfffffe57fc187810 */ /* 0x000fc60007ffe0ff */
[----:B------:R1:W-:Y:S01]  /*55910*/  LDGSTS.E [R3+0x63200], [R26.64], !P6 ;  /* 0x632000001a037fae */ /* 0x0003e2000f121844 */
[----:B------:R-:W-:-:S03]  /*55920*/  ISETP.GE.U32.AND P6, PT, R24, 0x7ffffdd8, PT ;  /* 0x7ffffdd81800780c */ /* 0x000fc60003fc6070 */
[----:B------:R1:W-:Y:S04]  /*55930*/  LDGSTS.E [R4+0x64000], [R22.64], !P0 ;  /* 0x6400000016047fae */ /* 0x0003e8000c121844 */
[----:B------:R3:W-:Y:S01]  /*55940*/  LDGSTS.E [R0+0x64200], [R20.64], !P0 ;  /* 0x6420000014007fae */ /* 0x0007e2000c121844 */
[----:B-1----:R-:W-:Y:S02]  /*55950*/  IADD3 R3, R252, -0x1ad, RZ ;  /* 0xfffffe53fc037810 */ /* 0x002fe40007ffe0ff */
[C---:B------:R-:W-:Y:S01]  /*55960*/  IADD3 R23, R13.reuse, 0x100000, RZ ;  /* 0x001000000d177810 */ /* 0x040fe20007ffe0ff */
[----:B------:R-:W-:Y:S02]  /*55970*/  IMAD.WIDE R26, R2, 0x4, R10 ;  /* 0x00000004021a7825 */ /* 0x000fe400078e020a */
[----:B------:R-:W4:Y:S01]  /*55980*/  LDL.LU.64 R10, [R1+0x1130] ;  /* 0x00113000010a7983 */ /* 0x000f220000300a00 */
[----:B------:R-:W-:-:S02]  /*55990*/  IADD3 R22, R13, 0x100000, RZ ;  /* 0x001000000d167810 */ /* 0x000fc40007ffe0ff */
[----:B------:R-:W-:Y:S01]  /*559a0*/  ISETP.GE.U32.AND P0, PT, R3, 0x7ffffdd4, PT ;  /* 0x7ffffdd40300780c */ /* 0x000fe20003f06070 */
[----:B------:R4:W-:Y:S01]  /*559b0*/  LDGSTS.E [R23+0x65000], [R26.64], !P3 ;  /* 0x650000001a177fae */ /* 0x0009e2000d921844 */
[----:B------:R-:W-:Y:S01]  /*559c0*/  IADD3 R3, R13, 0x100000, RZ ;  /* 0x001000000d037810 */ /* 0x000fe20007ffe0ff */
[C---:B---3--:R-:W-:Y:S02]  /*559d0*/  IMAD.WIDE R24, R2.reuse, 0x4, R8 ;  /* 0x0000000402187825 */ /* 0x048fe400078e0208 */
[----:B------:R-:W3:Y:S04]  /*559e0*/  LDL.LU.64 R8, [R1+0x1108] ;  /* 0x0011080001087983 */ /* 0x000ee80000300a00 */
[----:B------:R-:W-:Y:S04]  /*559f0*/  STL.64 [R1+0x11c8], R26 ;  /* 0x0011c81a01007387 */ /* 0x000fe80000100a00 */
[----:B------:R2:W-:Y:S01]  /*55a00*/  STL.64 [R1+0x11c0], R24 ;  /* 0x0011c01801007387 */ /* 0x0005e20000100a00 */
[----:B------:R-:W-:-:S03]  /*55a10*/  IMAD.WIDE R20, R2, 0x4, R14 ;  /* 0x0000000402147825 */ /* 0x000fc600078e020e */
[----:B------:R2:W-:Y:S04]  /*55a20*/  LDGSTS.E [R22+0x65200], [R24.64], !P3 ;  /* 0x6520000018167fae */ /* 0x0005e8000d921844 */
[----:B------:R1:W-:Y:S01]  /*55a30*/  LDGSTS.E [R3+0x66000], [R20.64], !P5 ;  /* 0x6600000014037fae */ /* 0x0003e2000e921844 */
[----:B------:R-:W-:-:S03]  /*55a40*/  IMAD.WIDE R14, R2, 0x4, R250 ;  /* 0x00000004020e7825 */ /* 0x000fc600078e02fa */
[----:B------:R-:W3:Y:S04]  /*55a50*/  LDL.LU.64 R250, [R1+0x1100] ;  /* 0x0011000001fa7983 */ /* 0x000ee80000300a00 */
[----:B------:R-:W-:Y:S04]  /*55a60*/  STL.64 [R1+0x1198], R20 ;  /* 0x0011981401007387 */ /* 0x000fe80000100a00 */
[----:B------:R1:W-:Y:S04]  /*55a70*/  STL.64 [R1+0x1190], R14 ;  /* 0x0011900e01007387 */ /* 0x0003e80000100a00 */
[----:B------:R1:W-:Y:S01]  /*55a80*/  LDGSTS.E [R0+0x66200], [R14.64], !P5 ;  /* 0x662000000e007fae */ /* 0x0003e2000e921844 */
[----:B--2---:R-:W-:-:S03]  /*55a90*/  IMAD.WIDE R24, R2, 0x4, R18 ;  /* 0x0000000402187825 */ /* 0x004fc600078e0212 */
[----:B------:R-:W2:Y:S01]  /*55aa0*/  LDL.LU.64 R18, [R1+0x10d8] ;  /* 0x0010d80001127983 */ /* 0x000ea20000300a00 */
[----:B-1----:R-:W-:Y:S02]  /*55ab0*/  IADD3 R15, R252, -0x1b5, RZ ;  /* 0xfffffe4bfc0f7810 */ /* 0x002fe40007ffe0ff */
[----:B------:R-:W-:Y:S01]  /*55ac0*/  IADD3 R14, R13, 0x100000, RZ ;  /* 0x001000000d0e7810 */ /* 0x000fe20007ffe0ff */
[----:B----4-:R-:W-:Y:S02]  /*55ad0*/  IMAD.WIDE R22, R2, 0x4, R16 ;  /* 0x0000000402167825 */ /* 0x010fe400078e0210 */
[----:B------:R-:W4:Y:S01]  /*55ae0*/  LDL.LU.64 R16, [R1+0x10d0] ;  /* 0x0010d00001107983 */ /* 0x000f220000300a00 */
[----:B------:R-:W-:-:S03]  /*55af0*/  ISETP.GE.U32.AND P5, PT, R15, 0x7ffffdcc, PT ;  /* 0x7ffffdcc0f00780c */ /* 0x000fc60003fa6070 */
[----:B------:R1:W-:Y:S04]  /*55b00*/  STL.64 [R1+0x1168], R24 ;  /* 0x0011681801007387 */ /* 0x0003e80000100a00 */
[----:B------:R3:W-:Y:S04]  /*55b10*/  STL.64 [R1+0x1160], R22 ;  /* 0x0011601601007387 */ /* 0x0007e80000100a00 */
[----:B------:R1:W-:Y:S01]  /*55b20*/  LDGSTS.E [R14+0x67000], [R24.64], !P4 ;  /* 0x67000000180e7fae */ /* 0x0003e2000e121844 */
[----:B------:R-:W-:-:S03]  /*55b30*/  IMAD.WIDE R20, R2, 0x4, R244 ;  /* 0x0000000402147825 */ /* 0x000fc600078e02f4 */
[----:B-1----:R-:W4:Y:S04]  /*55b40*/  LDL.LU.64 R14, [R1+0x10a8] ;  /* 0x0010a800010e7983 */ /* 0x002f280000300a00 */
[----:B------:R1:W-:Y:S04]  /*55b50*/  STL.64 [R1+0x1138], R20 ;  /* 0x0011381401007387 */ /* 0x0003e80000100a00 */
[----:B------:R-:W4:Y:S01]  /*55b60*/  LDL.LU.64 R244, [R1+0x10a0] ;  /* 0x0010a00001f47983 */ /* 0x000f220000300a00 */
[----:B------:R-:W-:-:S04]  /*55b70*/  IADD3 R4, R252, -0x1b1, RZ ;  /* 0xfffffe4ffc047810 */ /* 0x000fc80007ffe0ff */
[----:B------:R-:W-:Y:S02]  /*55b80*/  ISETP.GE.U32.AND P3, PT, R4, 0x7ffffdd0, PT ;  /* 0x7ffffdd00400780c */ /* 0x000fe40003f66070 */
[----:B------:R-:W-:-:S05]  /*55b90*/  IADD3 R4, R13, 0x100000, RZ ;  /* 0x001000000d047810 */ /* 0x000fca0007ffe0ff */
[----:B------:R3:W-:Y:S04]  /*55ba0*/  LDGSTS.E [R4+0x67200], [R22.64], !P4 ;  /* 0x6720000016047fae */ /* 0x0007e8000e121844 */
[----:B------:R1:W-:Y:S01]  /*55bb0*/  LDGSTS.E [R0+0x68000], [R20.64], !P2 ;  /* 0x6800000014007fae */ /* 0x0003e2000d121844 */
[----:B------:R-:W-:-:S04]  /*55bc0*/  IADD3 R3, R252, -0x1b9, RZ ;  /* 0xfffffe47fc037810 */ /* 0x000fc80007ffe0ff */
[----:B------:R-:W-:Y:S01]  /*55bd0*/  ISETP.GE.U32.AND P4, PT, R3, 0x7ffffdc8, PT ;  /* 0x7ffffdc80300780c */ /* 0x000fe20003f86070 */
[----:B------:R-:W-:-:S05]  /*55be0*/  IMAD.WIDE R26, R2, 0x4, R10 ;  /* 0x00000004021a7825 */ /* 0x000fca00078e020a */
[----:B------:R2:W-:Y:S04]  /*55bf0*/  STL.64 [R1+0x1130], R26 ;  /* 0x0011301a01007387 */ /* 0x0005e80000100a00 */
[----:B------:R-:W4:Y:S01]  /*55c00*/  LDL.LU.64 R10, [R1+0x1078] ;  /* 0x00107800010a7983 */ /* 0x000f220000300a00 */
[----:B------:R-:W-:Y:S02]  /*55c10*/  IADD3 R3, R13, 0x100000, RZ ;  /* 0x001000000d037810 */ /* 0x000fe40007ffe0ff */
[----:B------:R-:W-:-:S03]  /*55c20*/  IADD3 R24, R252, -0x1bd, RZ ;  /* 0xfffffe43fc187810 */ /* 0x000fc60007ffe0ff */
[----:B------:R2:W-:Y:S01]  /*55c30*/  LDGSTS.E [R3+0x68200], [R26.64], !P2 ;  /* 0x682000001a037fae */ /* 0x0005e2000d121844 */
[----:B------:R-:W-:Y:S01]  /*55c40*/  ISETP.GE.U32.AND P2, PT, R24, 0x7ffffdc4, PT ;  /* 0x7ffffdc41800780c */ /* 0x000fe20003f46070 */
[C---:B---3--:R-:W-:Y:S02]  /*55c50*/  IMAD.WIDE R22, R2.reuse, 0x4, R8 ;  /* 0x0000000402167825 */ /* 0x048fe400078e0208 */
[----:B------:R-:W3:Y:S04]  /*55c60*/  LDL.LU.64 R8, [R1+0x1070] ;  /* 0x0010700001087983 */ /* 0x000ee80000300a00 */
[----:B------:R-:W-:Y:S04]  /*55c70*/  STL.64 [R1+0x1108], R22 ;  /* 0x0011081601007387 */ /* 0x000fe80000100a00 */
[----:B------:R2:W-:Y:S01]  /*55c80*/  LDGSTS.E [R4+0x69000], [R22.64], !P1 ;  /* 0x6900000016047fae */ /* 0x0005e2000c921844 */
[----:B-1----:R-:W-:-:S05]  /*55c90*/  IMAD.WIDE R20, R2, 0x4, R250 ;  /* 0x0000000402147825 */ /* 0x002fca00078e02fa */
[----:B------:R1:W-:Y:S04]  /*55ca0*/  STL.64 [R1+0x1100], R20 ;  /* 0x0011001401007387 */ /* 0x0003e80000100a00 */
[----:B------:R-:W3:Y:S04]  /*55cb0*/  LDL.LU.64 R250, [R1+0x1048] ;  /* 0x0010480001fa7983 */ /* 0x000ee80000300a00 */
[----:B------:R1:W-:Y:S01]  /*55cc0*/  LDGSTS.E [R0+0x69200], [R20.64], !P1 ;  /* 0x6920000014007fae */ /* 0x0003e2000c921844 */
[----:B--2---:R-:W-:-:S03]  /*55cd0*/  IMAD.WIDE R26, R2, 0x4, R18 ;  /* 0x00000004021a7825 */ /* 0x004fc600078e0212 */
[----:B------:R-:W2:Y:S01]  /*55ce0*/  LDL.LU.64 R18, [R1+0x1040] ;  /* 0x0010400001127983 */ /* 0x000ea20000300a00 */
[----:B----4-:R-:W-:-:S03]  /*55cf0*/  IMAD.WIDE R24, R2, 0x4, R16 ;  /* 0x0000000402187825 */ /* 0x010fc600078e0210 */
[----:B------:R-:W4:Y:S04]  /*55d00*/  LDL.LU.64 R16, [R1+0x1018] ;  /* 0x0010180001107983 */ /* 0x000f280000300a00 */
[----:B------:R-:W-:Y:S04]  /*55d10*/  STL.64 [R1+0x10d8], R26 ;  /* 0x0010d81a01007387 */ /* 0x000fe80000100a00 */
[----:B------:R-:W-:Y:S01]  /*55d20*/  STL.64 [R1+0x10d0], R24 ;  /* 0x0010d01801007387 */ /* 0x000fe20000100a00 */
[----:B-1----:R-:W-:-:S04]  /*55d30*/  IMAD.WIDE R20, R2, 0x4, R14 ;  /* 0x0000000402147825 */ /* 0x002fc800078e020e */
[----:B------:R-:W-:Y:S02]  /*55d40*/  IMAD.WIDE R14, R2, 0x4, R244 ;  /* 0x00000004020e7825 */ /* 0x000fe400078e02f4 */
[----:B------:R-:W4:Y:S01]  /*55d50*/  LDL.LU.64 R244, [R1+0x1010] ;  /* 0x0010100001f47983 */ /* 0x000f220000300a00 */
[----:B------:R-:W-:Y:S02]  /*55d60*/  IADD3 R3, R252, -0x1c1, RZ ;  /* 0xfffffe3ffc037810 */ /* 0x000fe40007ffe0ff */
[----:B------:R-:W-:Y:S02]  /*55d70*/  IADD3 R23, R13, 0x100000, RZ ;  /* 0x001000000d177810 */ /* 0x000fe40007ffe0ff */
[----:B------:R-:W-:Y:S02]  /*55d80*/  ISETP.GE.U32.AND P1, PT, R3, 0x7ffffdc0, PT ;  /* 0x7ffffdc00300780c */ /* 0x000fe40003f26070 */
[C---:B------:R-:W-:Y:S01]  /*55d90*/  IADD3 R22, R13.reuse, 0x100000, RZ ;  /* 0x001000000d167810 */ /* 0x040fe20007ffe0ff */
[----:B------:R3:W-:Y:S01]  /*55da0*/  LDGSTS.E [R23+0x6a000], [R26.64], !P6 ;  /* 0x6a0000001a177fae */ /* 0x0007e2000f121844 */
[----:B------:R-:W-:-:S03]  /*55db0*/  IADD3 R3, R13, 0x100000, RZ ;  /* 0x001000000d037810 */ /* 0x000fc60007ffe0ff */
[----:B------:R1:W-:Y:S04]  /*55dc0*/  LDGSTS.E [R22+0x6a200], [R24.64], !P6 ;  /* 0x6a20000018167fae */ /* 0x0003e8000f121844 */
[----:B------:R-:W-:Y:S04]  /*55dd0*/  STL.64 [R1+0x10a8], R20 ;  /* 0x0010a81401007387 */ /* 0x000fe80000100a00 */
[----:B------:R1:W-:Y:S04]  /*55de0*/  LDGSTS.E [R3+0x6b000], [R20.64], !P0 ;  /* 0x6b00000014037fae */ /* 0x0003e8000c121844 */
[----:B------:R1:W-:Y:S04]  /*55df0*/  STL.64 [R1+0x10a0], R14 ;  /* 0x0010a00e01007387 */ /* 0x0003e80000100a00 */
[----:B------:R1:W-:Y:S02]  /*55e00*/  LDGSTS.E [R0+0x6b200], [R14.64], !P0 ;  /* 0x6b2000000e007fae */ /* 0x0003e4000c121844 */
[----:B-1----:R-:W-:-:S02]  /*55e10*/  IADD3 R15, R252, -0x1c9, RZ ;  /* 0xfffffe37fc0f7810 */ /* 0x002fc40007ffe0ff */
[----:B------:R-:W-:Y:S02]  /*55e20*/  IADD3 R14, R13, 0x100000, RZ ;  /* 0x001000000d0e7810 */ /* 0x000fe40007ffe0ff */
[----:B------:R-:W-:Y:S01]  /*55e30*/  ISETP.GE.U32.AND P0, PT, R15, 0x7ffffdb8, PT ;  /* 0x7ffffdb80f00780c */ /* 0x000fe20003f06070 */
[----:B------:R-:W-:Y:S02]  /*55e40*/  IMAD.WIDE R24, R2, 0x4, R10 ;  /* 0x0000000402187825 */ /* 0x000fe400078e020a */
[----:B------:R-:W4:Y:S04]  /*55e50*/  LDL.LU.64 R10, [R1+0x1798] ;  /* 0x00179800010a7983 */ /* 0x000f280000300a00 */
[----:B------:R1:W-:Y:S01]  /*55e60*/  LDGSTS.E [R14+0x6c000], [R24.64], !P3 ;  /* 0x6c000000180e7fae */ /* 0x0003e2000d921844 */
[----:B------:R-:W-:-:S04]  /*55e70*/  IADD3 R4, R252, -0x1c5, RZ ;  /* 0xfffffe3bfc047810 */ /* 0x000fc80007ffe0ff */
[----:B------:R-:W-:Y:S02]  /*55e80*/  ISETP.GE.U32.AND P6, PT, R4, 0x7ffffdbc, PT ;  /* 0x7ffffdbc0400780c */ /* 0x000fe40003fc6070 */
[----:B------:R-:W-:Y:S01]  /*55e90*/  IADD3 R4, R13, 0x100000, RZ ;  /* 0x001000000d047810 */ /* 0x000fe20007ffe0ff */
[C---:B---3--:R-:W-:Y:S02]  /*55ea0*/  IMAD.WIDE R22, R2.reuse, 0x4, R8 ;  /* 0x0000000402167825 */ /* 0x048fe400078e0208 */
[----:B------:R-:W3:Y:S04]  /*55eb0*/  LDL.LU.64 R8, [R1+0x1790] ;  /* 0x0017900001087983 */ /* 0x000ee80000300a00 */
[----:B------:R-:W-:Y:S04]  /*55ec0*/  STL.64 [R1+0x1078], R24 ;  /* 0x0010781801007387 */ /* 0x000fe80000100a00 */
[----:B------:R4:W-:Y:S04]  /*55ed0*/  STL.64 [R1+0x1070], R22 ;  /* 0x0010701601007387 */ /* 0x0009e80000100a00 */
[----:B-1----:R-:W3:Y:S04]  /*55ee0*/  LDL.LU.64 R14, [R1+0x1788] ;  /* 0x00178800010e7983 */ /* 0x002ee80000300a00 */
[----:B------:R4:W-:Y:S01]  /*55ef0*/  LDGSTS.E [R4+0x6c200], [R22.64], !P3 ;  /* 0x6c20000016047fae */ /* 0x0009e2000d921844 */
[----:B------:R-:W-:-:S05]  /*55f00*/  IMAD.WIDE R20, R2, 0x4, R250 ;  /* 0x0000000402147825 */ /* 0x000fca00078e02fa */
[----:B------:R1:W-:Y:S04]  /*55f10*/  STL.64 [R1+0x1048], R20 ;  /* 0x0010481401007387 */ /* 0x0003e80000100a00 */
[----:B------:R-:W3:Y:S04]  /*55f20*/  LDL.LU.64 R250, [R1+0x1780] ;  /* 0x0017800001fa7983 */ /* 0x000ee80000300a00 */
[----:B------:R1:W-:Y:S01]  /*55f30*/  LDGSTS.E [R0+0x6d000], [R20.64], !P5 ;  /* 0x6d00000014007fae */ /* 0x0003e2000e921844 */
[----:B--2---:R-:W-:-:S05]  /*55f40*/  IMAD.WIDE R26, R2, 0x4, R18 ;  /* 0x00000004021a7825 */ /* 0x004fca00078e0212 */
[----:B------:R2:W-:Y:S04]  /*55f50*/  STL.64 [R1+0x1040], R26 ;  /* 0x0010401a01007387 */ /* 0x0005e80000100a00 */
[----:B------:R-:W3:Y:S01]  /*55f60*/  LDL.LU.64 R18, [R1+0x1778] ;  /* 0x0017780001127983 */ /* 0x000ee20000300a00 */
        /* <DEDUP_REMOVED lines=14> */
[----:B--2---:R-:W-:-:S03]  /*56050*/  IMAD.WIDE R26, R2, 0x4, R10 ;  /* 0x00000004021a7825 */ /* 0x004fc600078e020a */
[----:B------:R-:W2:Y:S01]  /*56060*/  LDL.LU.64 R10, [R1+0x1760] ;  /* 0x00176000010a7983 */ /* 0x000ea20000300a00 */
[C---:B-1----:R-:W-:Y:S02]  /*56070*/  IADD3 R23, R13.reuse, 0x100000, RZ ;  /* 0x001000000d177810 */ /* 0x042fe40007ffe0ff */
[----:B------:R-:W-:Y:S02]  /*56080*/  IADD3 R22, R13, 0x100000, RZ ;  /* 0x001000000d167810 */ /* 0x000fe40007ffe0ff */
[----:B------:R-:W-:Y:S01]  /*56090*/  IADD3 R3, R252, -0x1d5, RZ ;  /* 0xfffffe2bfc037810 */ /* 0x000fe20007ffe0ff */
[----:B------:R4:W-:Y:S03]  /*560a0*/  LDGSTS.E [R23+0x6f000], [R26.64], !P2 ;  /* 0x6f0000001a177fae */ /* 0x0009e6000d121844 */
[----:B------:R-:W-:Y:S02]  /*560b0*/  ISETP.GE.U32.AND P4, PT, R3, 0x7ffffdac, PT ;  /* 0x7ffffdac0300780c */ /* 0x000fe40003f86070 */
[----:B------:R-:W-:Y:S01]  /*560c0*/  IADD3 R3, R13, 0x100000, RZ ;  /* 0x001000000d037810 */ /* 0x000fe20007ffe0ff */
[----:B---3--:R-:W-:-:S02]  /*560d0*/  IMAD.WIDE R24, R2, 0x4, R8 ;  /* 0x0000000402187825 */ /* 0x008fc400078e0208 */
        /* <DEDUP_REMOVED lines=11> */
[----:B-1----:R-:W-:-:S03]  /*56190*/  IMAD.WIDE R24, R2, 0x4, R18 ;  /* 0x0000000402187825 */ /* 0x002fc600078e0212 */
[----:B------:R-:W3:Y:S01]  /*561a0*/  LDL.LU.64 R18, [R1+0x1748] ;  /* 0x0017480001127983 */ /* 0x000ee20000300a00 */
[----:B----4-:R-:W-:-:S03]  /*561b0*/  IMAD.WIDE R22, R2, 0x4, R16 ;  /* 0x0000000402167825 */ /* 0x010fc600078e0210 */
[----:B------:R-:W4:Y:S01]  /*561c0*/  LDL.LU.64 R16, [R1+0x1740] ;  /* 0x0017400001107983 */ /* 0x000f220000300a00 */
[----:B------:R-:W-:Y:S02]  /*561d0*/  IADD3 R15, R252, -0x1dd, RZ ;  /* 0xfffffe23fc0f7810 */ /* 0x000fe40007ffe0ff */
[----:B------:R-:W-:Y:S01]  /*561e0*/  IADD3 R14, R13, 0x100000, RZ ;  /* 0x001000000d0e7810 */ /* 0x000fe20007ffe0ff */
[----:B------:R1:W-:Y:S01]  /*561f0*/  STL.64 [R1+0x1908], R24 ;  /* 0x0019081801007387 */ /* 0x0003e20000100a00 */
[----:B------:R-:W-:-:S03]  /*56200*/  ISETP.GE.U32.AND P1, PT, R15, 0x7ffffda4, PT ;  /* 0x7ffffda40f00780c */ /* 0x000fc60003f26070 */
[----:B------:R3:W-:Y:S04]  /*56210*/  STL.64 [R1+0x1910], R22 ;  /* 0x0019101601007387 */ /* 0x0007e80000100a00 */
[----:B------:R1:W-:Y:S04]  /*56220*/  LDGSTS.E [R14+0x71000], [R24.64], !P6 ;  /* 0x71000000180e7fae */ /* 0x0003e8000f121844 */
[----:B-1----:R-:W4:Y:S01]  /*56230*/  LDL.LU.64 R14, [R1+0x1738] ;  /* 0x00173800010e7983 */ /* 0x002f220000300a00 */
[----:B------:R-:W-:-:S05]  /*56240*/  IMAD.WIDE R20, R2, 0x4, R244 ;  /* 0x0000000402147825 */ /* 0x000fca00078e02f4 */
[----:B------:R1:W-:Y:S04]  /*56250*/  STL.64 [R1+0x1958], R20 ;  /* 0x0019581401007387 */ /* 0x0003e80000100a00 */
[----:B------:R-:W4:Y:S01]  /*56260*/  LDL.LU.64 R244, [R1+0x1730] ;  /* 0x0017300001f47983 */ /* 0x000f220000300a00 */
[----:B------:R-:W-:-:S04]  /*56270*/  IADD3 R4, R252, -0x1d9, RZ ;  /* 0xfffffe27fc047810 */ /* 0x000fc80007ffe0ff */
[----:B------:R-:W-:Y:S02]  /*56280*/  ISETP.GE.U32.AND P2, PT, R4, 0x7ffffda8, PT ;  /* 0x7ffffda80400780c */ /* 0x000fe40003f46070 */
[----:B------:R-:W-:-:S05]  /*56290*/  IADD3 R4, R13, 0x100000, RZ ;  /* 0x001000000d047810 */ /* 0x000fca0007ffe0ff */
[----:B------:R3:W-:Y:S04]  /*562a0*/  LDGSTS.E [R4+0x71200], [R22.64], !P6 ;  /* 0x7120000016047fae */ /* 0x0007e8000f121844 */
[----:B------:R1:W-:Y:S01]  /*562b0*/  LDGSTS.E [R0+0x72000], [R20.64], !P0 ;  /* 0x7200000014007fae */ /* 0x0003e2000c121844 */
[----:B------:R-:W-:Y:S01]  /*562c0*/  IADD3 R3, R252, -0x1e1, RZ ;  /* 0xfffffe1ffc037810 */ /* 0x000fe20007ffe0ff */
[----:B--2---:R-:W-:-:S05]  /*562d0*/  IMAD.WIDE R26, R2, 0x4, R10 ;  /* 0x00000004021a7825 */ /* 0x004fca00078e020a */
[----:B------:R2:W-:Y:S04]  /*562e0*/  STL.64 [R1+0x1970], R26 ;  /* 0x0019701a01007387 */ /* 0x0005e80000100a00 */
[----:B------:R-:W4:Y:S01]  /*562f0*/  LDL.LU.64 R10, [R1+0x1728] ;  /* 0x00172800010a7983 */ /* 0x000f220000300a00 */
[----:B------:R-:W-:Y:S02]  /*56300*/  ISETP.GE.U32.AND P6, PT, R3, 0x7ffffda0, PT ;  /* 0x7ffffda00300780c */ /* 0x000fe40003fc6070 */
[----:B------:R-:W-:-:S05]  /*56310*/  IADD3 R3, R13, 0x100000, RZ ;  /* 0x001000000d037810 */ /* 0x000fca0007ffe0ff */
[----:B------:R2:W-:Y:S01]  /*56320*/  LDGSTS.E [R3+0x72200], [R26.64], !P0 ;  /* 0x722000001a037fae */ /* 0x0005e2000c121844 */
[----:B------:R-:W-:-:S04]  /*56330*/  IADD3 R24, R252, -0x1e5, RZ ;  /* 0xfffffe1bfc187810 */ /* 0x000fc80007ffe0ff */
[----:B------:R-:W-:Y:S01]  /*56340*/  ISETP.GE.U32.AND P0, PT, R24, 0x7ffffd9c, PT ;  /* 0x7ffffd9c1800780c */ /* 0x000fe20003f06070 */
[C---:B---3--:R-:W-:Y:S02]  /*56350*/  IMAD.WIDE R22, R2.reuse, 0x4, R8 ;  /* 0x0000000402167825 */ /* 0x048fe400078e0208 */
[----:B------:R-:W3:Y:S04]  /*56360*/  LDL.LU.64 R8, [R1+0x1720] ;  /* 0x0017200001087983 */ /* 0x000ee80000300a00 */
[----:B------:R-:W-:Y:S04]  /*56370*/  STL.64 [R1+0x19c0], R22 ;  /* 0x0019c01601007387 */ /* 0x000fe80000100a00 */
[----:B------:R1:W-:Y:S02]  /*56380*/  LDGSTS.E [R4+0x73000], [R22.64], !P3 ;  /* 0x7300000016047fae */ /* 0x0003e4000d921844 */
        /* <DEDUP_REMOVED lines=23> */
[----:B------:R1:W-:Y:S04]  /*56500*/  LDGSTS.E [R0+0x75200], [R14.64], !P4 ;  /* 0x752000000e007fae */ /* 0x0003e8000e121844 */
[----:B-1----:R-:W4:Y:S01]  /*56510*/  LDL.LU.64 R14, [R1+0x16f8] ;  /* 0x0016f800010e7983 */ /* 0x002f220000300a00 */
[----:B------:R-:W-:Y:S01]  /*56520*/  IMAD.WIDE R24, R2, 0x4, R10 ;  /* 0x0000000402187825 */ /* 0x000fe200078e020a */
[----:B------:R-:W-:-:S04]  /*56530*/  IADD3 R4, R252, -0x1ed, RZ ;  /* 0xfffffe13fc047810 */ /* 0x000fc80007ffe0ff */
[----:B------:R-:W-:Y:S01]  /*56540*/  ISETP.GE.U32.AND P5, PT, R4, 0x7ffffd94, PT ;  /* 0x7ffffd940400780c */ /* 0x000fe20003fa6070 */
[----:B------:R4:W-:Y:S01]  /*56550*/  LDGSTS.E [R22+0x76000], [R24.64], !P2 ;  /* 0x7600000018167fae */ /* 0x0009e2000d121844 */
[----:B------:R-:W-:Y:S02]  /*56560*/  IADD3 R4, R13, 0x100000, RZ ;  /* 0x001000000d047810 */ /* 0x000fe40007ffe0ff */
[----:B------:R-:W-:-:S04]  /*56570*/  IADD3 R23, R252, -0x1f1, RZ ;  /* 0xfffffe0ffc177810 */ /* 0x000fc80007ffe0ff */
[----:B------:R-:W-:Y:S01]  /*56580*/  ISETP.GE.U32.AND P4, PT, R23, 0x7ffffd90, PT ;  /* 0x7ffffd901700780c */ /* 0x000fe20003f86070 */
[C---:B---3--:R-:W-:Y:S02]  /*56590*/  IMAD.WIDE R10, R2.reuse, 0x4, R8 ;  /* 0x00000004020a7825 */ /* 0x048fe400078e0208 */
[----:B------:R-:W3:Y:S04]  /*565a0*/  LDL.LU.64 R8, [R1+0x16f0] ;  /* 0x0016f00001087983 */ /* 0x000ee80000300a00 */
[----:B------:R-:W-:Y:S04]  /*565b0*/  STL.64 [R1+0x1ac8], R24 ;  /* 0x001ac81801007387 */ /* 0x000fe80000100a00 */
[----:B------:R1:W-:Y:S04]  /*565c0*/  STL.64 [R1+0x1ad8], R10 ;  /* 0x001ad80a01007387 */ /* 0x0003e80000100a00 */
[----:B------:R1:W-:Y:S01]  /*565d0*/  LDGSTS.E [R4+0x76200], [R10.64], !P2 ;  /* 0x762000000a047fae */ /* 0x0003e2000d121844 */
[----:B------:R-:W-:-:S03]  /*565e0*/  IMAD.WIDE R20, R2, 0x4, R250 ;  /* 0x0000000402147825 */ /* 0x000fc600078e02fa */
[----:B------:R-:W3:Y:S04]  /*565f0*/  LDL.LU.64 R250, [R1+0x16e8] ;  /* 0x0016e80001fa7983 */ /* 0x000ee80000300a00 */
[----:B------:R4:W-:Y:S04]  /*56600*/  STL.64 [R1+0x1b28], R20 ;  /* 0x001b281401007387 */ /* 0x0009e80000100a00 */
[----:B-1----:R-:W3:Y:S01]  /*56610*/  LDL.LU.64 R10, [R1+0x16e0] ;  /* 0x0016e000010a7983 */ /* 0x002ee20000300a00 */
[----:B--2---:R-:W-:-:S03]  /*56620*/  IMAD.WIDE R26, R2, 0x4, R18 ;  /* 0x00000004021a7825 */ /* 0x004fc600078e0212 */
[----:B------:R1:W-:Y:S04]  /*56630*/  LDGSTS.E [R0+0x77000], [R20.64], !P1 ;  /* 0x7700000014007fae */ /* 0x0003e8000c921844 */
        /* <DEDUP_REMOVED lines=18> */
[----:B-1----:R-:W-:Y:S02]  /*56760*/  IADD3 R23, R13, 0x100000, RZ ;  /* 0x001000000d177810 */ /* 0x002fe40007ffe0ff */
[----:B------:R-:W-:-:S03]  /*56770*/  IADD3 R3, R252, -0x1fd, RZ ;  /* 0xfffffe03fc037810 */ /* 0x000fc60007ffe0ff */
[----:B------:R1:W-:Y:S01]  /*56780*/  LDGSTS.E [R23+0x79000], [R26.64], !P0 ;  /* 0x790000001a177fae */ /* 0x0003e2000c121844 */
[----:B------:R-:W-:Y:S02]  /*56790*/  ISETP.GE.U32.AND P6, PT, R3, 0x7ffffd84, PT ;  /* 0x7ffffd840300780c */ /* 0x000fe40003fc6070 */
[C---:B------:R-:W-:Y:S02]  /*567a0*/  IADD3 R22, R13.reuse, 0x100000, RZ ;  /* 0x001000000d167810 */ /* 0x040fe40007ffe0ff */
[----:B------:R-:W-:Y:S01]  /*567b0*/  IADD3 R3, R13, 0x100000, RZ ;  /* 0x001000000d037810 */ /* 0x000fe20007ffe0ff */
[C---:B---3--:R-:W-:Y:S02]  /*567c0*/  IMAD.WIDE R24, R2.reuse, 0x4, R8 ;  /* 0x0000000402187825 */ /* 0x048fe400078e0208 */
[----:B------:R-:W3:Y:S04]  /*567d0*/  LDL.LU.64 R8, [R1+0x16b8] ;  /* 0x0016b80001087983 */ /* 0x000ee80000300a00 */
[----:B------:R1:W-:Y:S04]  /*567e0*/  STL.64 [R1+0x1bb8], R26 ;  /* 0x001bb81a01007387 */ /* 0x0003e80000100a00 */
[----:B------:R-:W-:Y:S04]  /*567f0*/  STL.64 [R1+0x1bc0], R24 ;  /* 0x001bc01801007387 */ /* 0x000fe80000100a00 */
[----:B------:R4:W-:Y:S01]  /*56800*/  LDGSTS.E [R22+0x79200], [R24.64], !P0 ;  /* 0x7920000018167fae */ /* 0x0009e2000c121844 */
[----:B------:R-:W-:-:S03]  /*56810*/  IMAD.WIDE R20, R2, 0x4, R250 ;  /* 0x0000000402147825 */ /* 0x000fc600078e02fa */
[----:B------:R-:W3:Y:S01]  /*56820*/  LDL.LU.64 R250, [R1+0x16b0] ;  /* 0x0016b00001fa7983 */ /* 0x000ee20000300a00 */
[----:B------:R-:W-:-:S03]  /*56830*/  IMAD.WIDE R10, R2, 0x4, R10 ;  /* 0x00000004020a7825 */ /* 0x000fc600078e020a */
[----:B------:R-:W-:Y:S04]  /*56840*/  STL.64 [R1+0x1c08], R20 ;  /* 0x001c081401007387 */ /* 0x000fe80000100a00 */
[----:B------:R4:W-:Y:S04]  /*56850*/  STL.64 [R1+0x1c10], R10 ;  /* 0x001c100a01007387 */ /* 0x0009e80000100a00 */
[----:B------:R4:W-:Y:S01]  /*56860*/  LDGSTS.E [R3+0x7a000], [R20.64], !P3 ;  /* 0x7a00000014037fae */ /* 0x0009e2000d921844 */
[----:B-1----:R-:W-:-:S03]  /*56870*/  IMAD.WIDE R26, R2, 0x4, R18 ;  /* 0x00000004021a7825 */ /* 0x002fc600078e0212 */
[----:B------:R1:W-:Y:S04]  /*56880*/  LDGSTS.E [R0+0x7a200], [R10.64], !P3 ;  /* 0x7a2000000a007fae */ /* 0x0003e8000d921844 */
[----:B------:R-:W3:Y:S01]  /*56890*/  LDL.LU.64 R18, [R1+0x16a8] ;  /* 0x0016a80001127983 */ /* 0x000ee20000300a00 */
[----:B----4-:R-:W-:-:S03]  /*568a0*/  IMAD.WIDE R22, R2, 0x4, R16 ;  /* 0x0000000402167825 */ /* 0x010fc600078e0210 */
[----:B------:R-:W4:Y:S01]  /*568b0*/  LDL.LU.64 R16, [R1+0x16a0] ;  /* 0x0016a00001107983 */ /* 0x000f220000300a00 */
[----:B-1----:R-:W-:-:S03]  /*568c0*/  IADD3 R10, R252, -0x186, RZ ;  /* 0xfffffe7afc0a7810 */ /* 0x002fc60007ffe0ff */
[----:B------:R2:W-:Y:S01]  /*568d0*/  STL.64 [R1+0x1c58], R26 ;  /* 0x001c581a01007387 */ /* 0x0005e20000100a00 */
[----:B------:R-:W-:-:S03]  /*568e0*/  ISETP.GE.U32.AND P3, PT, R10, 0x7ffffdfb, PT ;  /* 0x7ffffdfb0a00780c */ /* 0x000fc60003f66070 */
[----:B------:R3:W-:Y:S04]  /*568f0*/  STL.64 [R1+0x1c60], R22 ;  /* 0x001c601601007387 */ /* 0x0007e80000100a00 */
[----:B------:R-:W4:Y:S01]  /*56900*/  LDL.LU.64 R10, [R1+0x1698] ;  /* 0x00169800010a7983 */ /* 0x000f220000300a00 */
[----:B------:R-:W-:-:S05]  /*56910*/  IMAD.WIDE R20, R2, 0x4, R244 ;  /* 0x0000000402147825 */ /* 0x000fca00078e02f4 */
[----:B------:R1:W-:Y:S04]  /*56920*/  STL.64 [R1+0x1c98], R20 ;  /* 0x001c981401007387 */ /* 0x0003e80000100a00 */
[----:B------:R-:W4:Y:S01]  /*56930*/  LDL.LU.64 R244, [R1+0x1690] ;  /* 0x0016900001f47983 */ /* 0x000f220000300a00 */
[----:B------:R-:W-:Y:S02]  /*56940*/  IADD3 R4, R252, -0x182, RZ ;  /* 0xfffffe7efc047810 */ /* 0x000fe40007ffe0ff */
[C---:B------:R-:W-:Y:S02]  /*56950*/  IADD3 R24, R13.reuse, 0x100000, RZ ;  /* 0x001000000d187810 */ /* 0x040fe40007ffe0ff */
[----:B------:R-:W-:Y:S02]  /*56960*/  ISETP.GE.U32.AND P0, PT, R4, 0x7ffffdff, PT ;  /* 0x7ffffdff0400780c */ /* 0x000fe40003f06070 */
[----:B------:R-:W-:Y:S01]  /*56970*/  IADD3 R4, R13, 0x100000, RZ ;  /* 0x001000000d047810 */ /* 0x000fe20007ffe0ff */
[----:B------:R2:W-:Y:S04]  /*56980*/  LDGSTS.E [R24+0x7b000], [R26.64], !P5 ;  /* 0x7b0000001a187fae */ /* 0x0005e8000e921844 */
[----:B------:R3:W-:Y:S04]  /*56990*/  LDGSTS.E [R4+0x7b200], [R22.64], !P5 ;  /* 0x7b20000016047fae */ /* 0x0007e8000e921844 */
[----:B------:R1:W-:Y:S01]  /*569a0*/  LDGSTS.E [R0+0x7c000], [R20.64], !P4 ;  /* 0x7c00000014007fae */ /* 0x0003e2000e121844 */
[----:B--2---:R-:W-:-:S05]  /*569b0*/  IMAD.WIDE R26, R2, 0x4, R14 ;  /* 0x00000004021a7825 */ /* 0x004fca00078e020e */
[----:B------:R2:W-:Y:S04]  /*569c0*/  STL.64 [R1+0x1ca0], R26 ;  /* 0x001ca01a01007387 */ /* 0x0005e80000100a00 */
[----:B------:R-:W4:Y:S01]  /*569d0*/  LDL.LU.64 R14, [R1+0x1680] ;  /* 0x00168000010e7983 */ /* 0x000f220000300a00 */
[----:B------:R-:W-:-:S04]  /*569e0*/  IADD3 R3, R252, -0x18a, RZ ;  /* 0xfffffe76fc037810 */ /* 0x000fc80007ffe0ff */
        /* <DEDUP_REMOVED lines=16> */
[----:B------:R4:W-:Y:S04]  /*56af0*/  STL.64 [R1+0x1d18], R26 ;  /* 0x001d181a01007387 */ /* 0x0009e80000100a00 */
[----:B------:R-:W-:Y:S01]  /*56b00*/  STL.64 [R1+0x1d20], R24 ;  /* 0x001d201801007387 */ /* 0x000fe20000100a00 */
[----:B-1----:R-:W-:-:S03]  /*56b10*/  IMAD.WIDE R20, R2, 0x4, R10 ;  /* 0x0000000402147825 */ /* 0x002fc600078e020a */
[----:B------:R-:W2:Y:S04]  /*56b20*/  LDL.LU.64 R10, [R1+0x1660] ;  /* 0x00166000010a7983 */ /* 0x000ea80000300a00 */
[----:B------:R-:W-:Y:S01]  /*56b30*/  STL.64 [R1+0x1d48], R20 ;  /* 0x001d481401007387 */ /* 0x000fe20000100a00 */
[----:B------:R-:W-:-:S03]  /*56b40*/  IMAD.WIDE R16, R2, 0x4, R244 ;  /* 0x0000000402107825 */ /* 0x000fc600078e02f4 */
[----:B------:R-:W2:Y:S01]  /*56b50*/  LDL.LU.64 R244, [R1+0x1658] ;  /* 0x0016580001f47983 */ /* 0x000ea20000300a00 */
[C---:B------:R-:W-:Y:S02]  /*56b60*/  IADD3 R3, R252.reuse, -0x192, RZ ;  /* 0xfffffe6efc037810 */ /* 0x040fe40007ffe0ff */
[C---:B------:R-:W-:Y:S02]  /*56b70*/  IADD3 R23, R13.reuse, 0x100000, RZ ;  /* 0x001000000d177810 */ /* 0x040fe40007ffe0ff */
[----:B------:R-:W-:Y:S02]  /*56b80*/  IADD3 R22, R13, 0x100000, RZ ;  /* 0x001000000d167810 */ /* 0x000fe40007ffe0ff */
[----:B------:R-:W-:Y:S01]  /*56b90*/  IADD3 R4, R252, -0x196, RZ ;  /* 0xfffffe6afc047810 */ /* 0x000fe20007ffe0ff */
[----:B------:R4:W-:Y:S01]  /*56ba0*/  LDGSTS.E [R23+0x7e000], [R26.64], !P1 ;  /* 0x7e0000001a177fae */ /* 0x0009e2000c921844 */
[----:B------:R-:W-:Y:S02]  /*56bb0*/  ISETP.GE.U32.AND P2, PT, R3, 0x7ffffdef, PT ;  /* 0x7ffffdef0300780c */ /* 0x000fe40003f46070 */
[----:B------:R-:W-:Y:S01]  /*56bc0*/  IADD3 R3, R13, 0x100000, RZ ;  /* 0x001000000d037810 */ /* 0x000fe20007ffe0ff */
[----:B------:R1:W-:Y:S01]  /*56bd0*/  LDGSTS.E [R22+0x7e200], [R24.64], !P1 ;  /* 0x7e20000018167fae */ /* 0x0003e2000c921844 */
[----:B------:R-:W-:-:S02]  /*56be0*/  ISETP.GE.U32.AND P1, PT, R4, 0x7ffffdeb, PT ;  /* 0x7ffffdeb0400780c */ /* 0x000fc40003f26070 */
[----:B------:R-:W-:Y:S01]  /*56bf0*/  LOP3.LUT R4, R12, 0x20, RZ, 0x3c, !PT ;  /* 0x000000200c047812 */ /* 0x000fe200078e3cff */
[----:B------:R1:W-:Y:S04]  /*56c00*/  LDGSTS.E [R3+0x7f000], [R20.64], !P6 ;  /* 0x7f00000014037fae */ /* 0x0003e8000f121844 */
[----:B------:R1:W-:Y:S04]  /*56c10*/  STL.64 [R1+0x1d58], R16 ;  /* 0x001d581001007387 */ /* 0x0003e80000100a00 */
[----:B------:R1:W-:Y:S01]  /*56c20*/  LDGSTS.E [R0+0x7f200], [R16.64], !P6 ;  /* 0x7f20000010007fae */ /* 0x0003e2000f121844 */
[----:B----4-:R-:W-:-:S03]  /*56c30*/  IMAD.WIDE R26, R2, 0x4, R14 ;  /* 0x00000004021a7825 */ /* 0x010fc600078e020e */
[----:B------:R-:W4:Y:S01]  /*56c40*/  LDL.LU.64 R14, [R1+0x1650] ;  /* 0x00165000010e7983 */ /* 0x000f220000300a00 */
[----:B-1----:R-:W-:Y:S02]  /*56c50*/  IADD3 R17, R252, -0x19a, RZ ;  /* 0xfffffe66fc117810 */ /* 0x002fe40007ffe0ff */
[----:B------:R-:W-:Y:S02]  /*56c60*/  IADD3 R16, R4, 0x100000, RZ ;  /* 0x0010000004107810 */ /* 0x000fe40007ffe0ff */
[----:B------:R-:W-:-:S03]  /*56c70*/  ISETP.GE.U32.AND P6, PT, R17, 0x7ffffde7, PT ;  /* 0x7ffffde71100780c */ /* 0x000fc60003fc6070 */
[----:B------:R1:W-:Y:S01]  /*56c80*/  LDGSTS.E [R16+0x60400], [R26.64], !P0 ;  /* 0x604000001a107fae */ /* 0x0003e2000c121844 */
[C---:B------:R-:W-:Y:S02]  /*56c90*/  IADD3 R22, R4.reuse, 0x100000, RZ ;  /* 0x0010000004167810 */ /* 0x040fe40007ffe0ff */
[----:B------:R-:W-:Y:S01]  /*56ca0*/  IADD3 R0, R4, 0x100000, RZ ;  /* 0x0010000004007810 */ /* 0x000fe20007ffe0ff */
[C---:B---3--:R-:W-:Y:S02]  /*56cb0*/  IMAD.WIDE R24, R2.reuse, 0x4, R8 ;  /* 0x0000000402187825 */ /* 0x048fe400078e0208 */
[----:B------:R-:W3:Y:S04]  /*56cc0*/  LDL.LU.64 R8, [R1+0x1648] ;  /* 0x0016480001087983 */ /* 0x000ee80000300a00 */
[----:B------:R2:W-:Y:S04]  /*56cd0*/  STL.64 [R1+0x1880], R26 ;  /* 0x0018801a01007387 */ /* 0x0005e80000100a00 */
        /* <DEDUP_REMOVED lines=10> */
[----:B-1----:R-:W-:-:S03]  /*56d80*/  IMAD.WIDE R24, R2, 0x4, R10 ;  /* 0x0000000402187825 */ /* 0x002fc600078e020a */
[----:B------:R-:W3:Y:S04]  /*56d90*/  LDL.LU.64 R10, [R1+0x11b0] ;  /* 0x0011b000010a7983 */ /* 0x000ee80000300a00 */
[----:B------:R3:W-:Y:S01]  /*56da0*/  STL.64 [R1+0x1808], R24 ;  /* 0x0018081801007387 */ /* 0x0007e20000100a00 */
[----:B------:R-:W-:-:S05]  /*56db0*/  IMAD.WIDE R20, R2, 0x4, R244 ;  /* 0x0000000402147825 */ /* 0x000fca00078e02f4 */
[----:B------:R1:W-:Y:S04]  /*56dc0*/  STL.64 [R1+0x1680], R20 ;  /* 0x0016801401007387 */ /* 0x0003e80000100a00 */
[----:B------:R-:W3:Y:S01]  /*56dd0*/  LDL.LU.64 R244, [R1+0x1188] ;  /* 0x0011880001f47983 */ /* 0x000ee20000300a00 */
[----:B------:R-:W-:-:S04]  /*56de0*/  IADD3 R3, R252, -0x19e, RZ ;  /* 0xfffffe62fc037810 */ /* 0x000fc80007ffe0ff */
[----:B------:R-:W-:Y:S02]  /*56df0*/  ISETP.GE.U32.AND P0, PT, R3, 0x7ffffde3, PT ;  /* 0x7ffffde30300780c */ /* 0x000fe40003f06070 */
[----:B------:R-:W-:-:S05]  /*56e00*/  IADD3 R3, R4, 0x100000, RZ ;  /* 0x0010000004037810 */ /* 0x000fca0007ffe0ff */
[----:B------:R2:W-:Y:S04]  /*56e10*/  LDGSTS.E [R3+0x61600], [R26.64], !P3 ;  /* 0x616000001a037fae */ /* 0x0005e8000d921844 */
[----:B------:R3:W-:Y:S04]  /*56e20*/  LDGSTS.E [R22+0x62400], [R24.64], !P5 ;  /* 0x6240000018167fae */ /* 0x0007e8000e921844 */
[----:B------:R1:W-:Y:S01]  /*56e30*/  LDGSTS.E [R0+0x62600], [R20.64], !P5 ;  /* 0x6260000014007fae */ /* 0x0003e2000e921844 */
[----:B----4-:R-:W-:-:S03]  /*56e40*/  IMAD.WIDE R28, R2, 0x4, R14 ;  /* 0x00000004021c7825 */ /* 0x010fc600078e020e */
[----:B------:R-:W4:Y:S01]  /*56e50*/  LDL.LU.64 R14, [R1+0x1180] ;  /* 0x00118000010e7983 */ /* 0x000f220000300a00 */
[----:B--2---:R-:W-:Y:S02]  /*56e60*/  IADD3 R26, R4, 0x100000, RZ ;  /* 0x00100000041a7810 */ /* 0x004fe40007ffe0ff */
[----:B------:R-:W-:-:S03]  /*56e70*/  IADD3 R23, R252, -0x1a2, RZ ;  /* 0xfffffe5efc177810 */ /* 0x000fc60007ffe0ff */
[----:B------:R2:W-:Y:S01]  /*56e80*/  LDGSTS.E [R26+0x63400], [R28.64], !P4 ;  /* 0x634000001c1a7fae */ /* 0x0005e2000e121844 */
[----:B------:R-:W-:Y:S02]  /*56e90*/  ISETP.GE.U32.AND P3, PT, R23, 0x7ffffddf, PT ;  /* 0x7ffffddf1700780c */ /* 0x000fe40003f66070 */
[----:B------:R-:W-:Y:S02]  /*56ea0*/  IADD3 R23, R4, 0x100000, RZ ;  /* 0x0010000004177810 */ /* 0x000fe40007ffe0ff */
[----:B------:R-:W-:-:S04]  /*56eb0*/  IADD3 R3, R252, -0x1a6, RZ ;  /* 0xfffffe5afc037810 */ /* 0x000fc80007ffe0ff */
[----:B------:R-:W-:Y:S02]  /*56ec0*/  ISETP.GE.U32.AND P5, PT, R3, 0x7ffffddb, PT ;  /* 0x7ffffddb0300780c */ /* 0x000fe40003fa6070 */
[----:B------:R-:W-:Y:S01]  /*56ed0*/  IADD3 R3, R4, 0x100000, RZ ;  /* 0x0010000004037810 */ /* 0x000fe20007ffe0ff */
[C---:B---3--:R-:W-:Y:S02]  /*56ee0*/  IMAD.WIDE R24, R2.reuse, 0x4, R8 ;  /* 0x0000000402187825 */ /* 0x048fe400078e0208 */
[----:B------:R-:W3:Y:S04]  /*56ef0*/  LDL.LU.64 R8, [R1+0x1158] ;  /* 0x0011580001087983 */ /* 0x000ee80000300a00 */
[----:B------:R-:W-:Y:S04]  /*56f00*/  STL.64 [R1+0x1218], R28 ;  /* 0x0012181c01007387 */ /* 0x000fe80000100a00 */
[----:B------:R2:W-:Y:S01]  /*56f10*/  STL.64 [R1+0x1210], R24 ;  /* 0x0012101801007387 */ /* 0x0005e20000100a00 */
[----:B-1----:R-:W-:-:S03]  /*56f20*/  IMAD.WIDE R20, R2, 0x4, R16 ;  /* 0x0000000402147825 */ /* 0x002fc600078e0210 */
        /* <DEDUP_REMOVED lines=9> */
[----:B-1----:R-:W-:-:S03]  /*56fc0*/  IMAD.WIDE R24, R2, 0x4, R10 ;  /* 0x0000000402187825 */ /* 0x002fc600078e020a */
[----:B------:R-:W2:Y:S01]  /*56fd0*/  LDL.LU.64 R10, [R1+0x1120] ;  /* 0x00112000010a7983 */ /* 0x000ea20000300a00 */
[----:B------:R-:W-:Y:S02]  /*56fe0*/  IADD3 R17, R252, -0x1ae, RZ ;  /* 0xfffffe52fc117810 */ /* 0x000fe40007ffe0ff */
[----:B------:R-:W-:Y:S01]  /*56ff0*/  IADD3 R16, R4, 0x100000, RZ ;  /* 0x0010000004107810 */ /* 0x000fe20007ffe0ff */
[----:B------:R4:W-:Y:S01]  /*57000*/  STL.64 [R1+0x11b8], R26 ;  /* 0x0011b81a01007387 */ /* 0x0009e20000100a00 */
[----:B------:R-:W-:-:S03]  /*57010*/  ISETP.GE.U32.AND P2, PT, R17, 0x7ffffdd3, PT ;  /* 0x7ffffdd31100780c */ /* 0x000fc60003f46070 */
[----:B------:R3:W-:Y:S04]  /*57020*/  STL.64 [R1+0x11b0], R24 ;  /* 0x0011b01801007387 */ /* 0x0007e80000100a00 */
[----:B------:R1:W-:Y:S04]  /*57030*/  LDGSTS.E [R16+0x65400], [R26.64], !P1 ;  /* 0x654000001a107fae */ /* 0x0003e8000c921844 */
[----:B-1----:R-:W2:Y:S01]  /*57040*/  LDL.LU.64 R16, [R1+0x10f8] ;  /* 0x0010f80001107983 */ /* 0x002ea20000300a00 */
[----:B------:R-:W-:-:S05]  /*57050*/  IMAD.WIDE R20, R2, 0x4, R244 ;  /* 0x0000000402147825 */ /* 0x000fca00078e02f4 */
[----:B------:R1:W-:Y:S04]  /*57060*/  STL.64 [R1+0x1188], R20 ;  /* 0x0011881401007387 */ /* 0x0003e80000100a00 */
[----:B------:R-:W2:Y:S01]  /*57070*/  LDL.LU.64 R244, [R1+0x10f0] ;  /* 0x0010f00001f47983 */ /* 0x000ea20000300a00 */
[----:B------:R-:W-:-:S04]  /*57080*/  IADD3 R22, R252, -0x1aa, RZ ;  /* 0xfffffe56fc167810 */ /* 0x000fc80007ffe0ff */
[----:B------:R-:W-:Y:S02]  /*57090*/  ISETP.GE.U32.AND P4, PT, R22, 0x7ffffdd7, PT ;  /* 0x7ffffdd71600780c */ /* 0x000fe40003f86070 */
[----:B------:R-:W-:-:S05]  /*570a0*/  IADD3 R22, R4, 0x100000, RZ ;  /* 0x0010000004167810 */ /* 0x000fca0007ffe0ff */
[----:B------:R3:W-:Y:S04]  /*570b0*/  LDGSTS.E [R22+0x65600], [R24.64], !P1 ;  /* 0x6560000018167fae */ /* 0x0007e8000c921844 */
[----:B------:R1:W-:Y:S01]  /*570c0*/  LDGSTS.E [R0+0x66400], [R20.64], !P6 ;  /* 0x6640000014007fae */ /* 0x0003e2000f121844 */
[----:B----4-:R-:W-:-:S05]  /*570d0*/  IMAD.WIDE R26, R2, 0x4, R14 ;  /* 0x00000004021a7825 */ /* 0x010fca00078e020e */
[----:B------:R-:W-:Y:S04]  /*570e0*/  STL.64 [R1+0x1180], R26 ;  /* 0x0011801a01007387 */ /* 0x000fe80000100a00 */
[----:B------:R-:W4:Y:S01]  /*570f0*/  LDL.LU.64 R14, [R1+0x10c8] ;  /* 0x0010c800010e7983 */ /* 0x000f220000300a00 */
[----:B------:R-:W-:-:S04]  /*57100*/  IADD3 R3, R252, -0x1b2, RZ ;  /* 0xfffffe4efc037810 */ /* 0x000fc80007ffe0ff */
[----:B------:R-:W-:Y:S02]  /*57110*/  ISETP.GE.U32.AND P1, PT, R3, 0x7ffffdcf, PT ;  /* 0x7ffffdcf0300780c */ /* 0x000fe40003f26070 */
[----:B------:R-:W-:-:S05]  /*57120*/  IADD3 R3, R4, 0x100000, RZ ;  /* 0x0010000004037810 */ /* 0x000fca0007ffe0ff */
[----:B------:R1:W-:Y:S01]  /*57130*/  LDGSTS.E [R3+0x66600], [R26.64], !P6 ;  /* 0x666000001a037fae */ /* 0x0003e2000f121844 */
[----:B---3--:R-:W-:-:S03]  /*57140*/  IMAD.WIDE R24, R2, 0x4, R8 ;  /* 0x0000000402187825 */ /* 0x008fc600078e0208 */
[----:B------:R-:W3:Y:S04]  /*57150*/  LDL.LU.64 R8, [R1+0x10c0] ;  /* 0x0010c00001087983 */ /* 0x000ee80000300a00 */
[----:B------:R1:W-:Y:S04]  /*57160*/  STL.64 [R1+0x1158], R24 ;  /* 0x0011581801007387 */ /* 0x0003e80000100a00 */
[----:B------:R1:W-:Y:S02]  /*57170*/  LDGSTS.E [R22+0x67400], [R24.64], !P0 ;  /* 0x6740000018167fae */ /* 0x0003e4000c121844 */
[----:B-1----:R-:W-:-:S05]  /*57180*/  IMAD.WIDE R20, R2, 0x4, R250 ;  /* 0x0000000402147825 */ /* 0x002fca00078e02fa */
[----:B------:R1:W-:Y:S04]  /*57190*/  STL.64 [R1+0x1150], R20 ;  /* 0x0011501401007387 */ /* 0x0003e80000100a00 */
[----:B------:R-:W3:Y:S04]  /*571a0*/  LDL.LU.64 R250, [R1+0x1098] ;  /* 0x0010980001fa7983 */ /* 0x000ee80000300a00 */
[----:B------:R1:W-:Y:S01]  /*571b0*/  LDGSTS.E [R0+0x67600], [R20.64], !P0 ;  /* 0x6760000014007fae */ /* 0x0003e2000c121844 */
[----:B--2---:R-:W-:-:S03]  /*571c0*/  IMAD.WIDE R28, R2, 0x4, R18 ;  /* 0x00000004021c7825 */ /* 0x004fc600078e0212 */
[----:B------:R-:W2:Y:S01]  /*571d0*/  LDL.LU.64 R18, [R1+0x1090] ;  /* 0x0010900001127983 */ /* 0x000ea20000300a00 */
[----:B------:R-:W-:-:S03]  /*571e0*/  IMAD.WIDE R24, R2, 0x4, R10 ;  /* 0x0000000402187825 */ /* 0x000fc600078e020a */
[----:B------:R-:W2:Y:S04]  /*571f0*/  LDL.LU.64 R10, [R1+0x1068] ;  /* 0x00106800010a7983 */ /* 0x000ea80000300a00 */
[----:B------:R-:W-:Y:S04]  /*57200*/  STL.64 [R1+0x1128], R28 ;  /* 0x0011281c01007387 */ /* 0x000fe80000100a00 */
[----:B------:R-:W-:Y:S01]  /*57210*/  STL.64 [R1+0x1120], R24 ;  /* 0x0011201801007387 */ /* 0x000fe20000100a00 */
[----:B-1----:R-:W-:-:S04]  /*57220*/  IMAD.WIDE R20, R2, 0x4, R16 ;  /* 0x0000000402147825 */ /* 0x002fc800078e0210 */
[----:B------:R-:W-:Y:S02]  /*57230*/  IMAD.WIDE R16, R2, 0x4, R244 ;  /* 0x0000000402107825 */ /* 0x000fe400078e02f4 */
[----:B------:R-:W2:Y:S01]  /*57240*/  LDL.LU.64 R244, [R1+0x1060] ;  /* 0x0010600001f47983 */ /* 0x000ea20000300a00 */
[C---:B------:R-:W-:Y:S02]  /*57250*/  IADD3 R23, R252.reuse, -0x1b6, RZ ;  /* 0xfffffe4afc177810 */ /* 0x040fe40007ffe0ff */
[----:B------:R-:W-:Y:S02]  /*57260*/  IADD3 R3, R252, -0x1ba, RZ ;  /* 0xfffffe46fc037810 */ /* 0x000fe40007ffe0ff */
[----:B------:R-:W-:Y:S02]  /*57270*/  ISETP.GE.U32.AND P6, PT, R23, 0x7ffffdcb, PT ;  /* 0x7ffffdcb1700780c */ /* 0x000fe40003fc6070 */
[----:B------:R-:W-:Y:S02]  /*57280*/  IADD3 R26, R4, 0x100000, RZ ;  /* 0x00100000041a7810 */ /* 0x000fe40007ffe0ff */
[----:B------:R-:W-:-:S02]  /*57290*/  ISETP.GE.U32.AND P0, PT, R3, 0x7ffffdc7, PT ;  /* 0x7ffffdc70300780c */ /* 0x000fc40003f06070 */
[C---:B------:R-:W-:Y:S01]  /*572a0*/  IADD3 R23, R4.reuse, 0x100000, RZ ;  /* 0x0010000004177810 */ /* 0x040fe20007ffe0ff */
[----:B------:R4:W-:Y:S01]  /*572b0*/  LDGSTS.E [R26+0x68400], [R28.64], !P3 ;  /* 0x684000001c1a7fae */ /* 0x0009e2000d921844 */
[----:B------:R-:W-:-:S03]  /*572c0*/  IADD3 R3, R4, 0x100000, RZ ;  /* 0x0010000004037810 */ /* 0x000fc60007ffe0ff */
[----:B------:R3:W-:Y:S04]  /*572d0*/  LDGSTS.E [R23+0x68600], [R24.64], !P3 ;  /* 0x6860000018177fae */ /* 0x0007e8000d921844 */
[----:B------:R-:W-:Y:S04]  /*572e0*/  STL.64 [R1+0x10f8], R20 ;  /* 0x0010f81401007387 */ /* 0x000fe80000100a00 */
[----:B------:R1:W-:Y:S01]  /*572f0*/  LDGSTS.E [R3+0x69400], [R20.64], !P5 ;  /* 0x6940000014037fae */ /* 0x0003e2000e921844 */
[----:B----4-:R-:W-:-:S03]  /*57300*/  IMAD.WIDE R26, R2, 0x4, R14 ;  /* 0x00000004021a7825 */ /* 0x010fc600078e020e */
[----:B------:R4:W-:Y:S04]  /*57310*/  STL.64 [R1+0x10f0], R16 ;  /* 0x0010f01001007387 */ /* 0x0009e80000100a00 */
[----:B------:R4:W-:Y:S04]  /*57320*/  LDGSTS.E [R0+0x69600], [R16.64], !P5 ;  /* 0x6960000010007fae */ /* 0x0009e8000e921844 */
[----:B------:R-:W2:Y:S01]  /*57330*/  LDL.LU.64 R14, [R1+0x1038] ;  /* 0x00103800010e7983 */ /* 0x000ea20000300a00 */
[----:B----4-:R-:W-:Y:S02]  /*57340*/  IADD3 R17, R252, -0x1c2, RZ ;  /* 0xfffffe3efc117810 */ /* 0x010fe40007ffe0ff */
[----:B------:R-:W-:-:S02]  /*57350*/  IADD3 R16, R4, 0x100000, RZ ;  /* 0x0010000004107810 */ /* 0x000fc40007ffe0ff */
[----:B------:R-:W-:-:S03]  /*57360*/  ISETP.GE.U32.AND P5, PT, R17, 0x7ffffdbf, PT ;  /* 0x7ffffdbf1100780c */ /* 0x000fc60003fa6070 */
[----:B------:R4:W-:Y:S01]  /*57370*/  LDGSTS.E [R16+0x6a400], [R26.64], !P4 ;  /* 0x6a4000001a107fae */ /* 0x0009e2000e121844 */
[----:B------:R-:W-:-:S04]  /*57380*/  IADD3 R22, R252, -0x1be, RZ ;  /* 0xfffffe42fc167810 */ /* 0x000fc80007ffe0ff */
[----:B------:R-:W-:Y:S02]  /*57390*/  ISETP.GE.U32.AND P3, PT, R22, 0x7ffffdc3, PT ;  /* 0x7ffffdc31600780c */ /* 0x000fe40003f66070 */
[----:B------:R-:W-:Y:S01]  /*573a0*/  IADD3 R22, R4, 0x100000, RZ ;  /* 0x0010000004167810 */ /* 0x000fe20007ffe0ff */
[C---:B---3--:R-:W-:Y:S02]  /*573b0*/  IMAD.WIDE R24, R2.reuse, 0x4, R8 ;  /* 0x0000000402187825 */ /* 0x048fe400078e0208 */
[----:B------:R-:W3:Y:S04]  /*573c0*/  LDL.LU.64 R8, [R1+0x1030] ;  /* 0x0010300001087983 */ /* 0x000ee80000300a00 */
[----:B------:R2:W-:Y:S04]  /*573d0*/  STL.64 [R1+0x10c8], R26 ;  /* 0x0010c81a01007387 */ /* 0x0005e80000100a00 */
[----:B------:R1:W-:Y:S04]  /*573e0*/  STL.64 [R1+0x10c0], R24 ;  /* 0x0010c01801007387 */ /* 0x0003e80000100a00 */
[----:B----4-:R-:W4:Y:S04]  /*573f0*/  LDL.LU.64 R16, [R1+0x1008] ;  /* 0x0010080001107983 */ /* 0x010f280000300a00 */
[----:B------:R1:W-:Y:S02]  /*57400*/  LDGSTS.E [R22+0x6a600], [R24.64], !P4 ;  /* 0x6a60000018167fae */ /* 0x0003e4000e121844 */
[----:B-1----:R-:W-:-:S05]  /*57410*/  IMAD.WIDE R20, R2, 0x4, R250 ;  /* 0x0000000402147825 */ /* 0x002fca00078e02fa */
[----:B------:R1:W-:Y:S04]  /*57420*/  STL.64 [R1+0x1098], R20 ;  /* 0x0010981401007387 */ /* 0x0003e80000100a00 */
[----:B------:R-:W4:Y:S01]  /*57430*/  LDL.LU.64 R250, [R1+0x1000] ;  /* 0x0010000001fa7983 */ /* 0x000f220000300a00 */
[----:B--2---:R-:W-:-:S03]  /*57440*/  IMAD.WIDE R26, R2, 0x4, R18 ;  /* 0x00000004021a7825 */ /* 0x004fc600078e0212 */
[----:B------:R1:W-:Y:S04]  /*57450*/  LDGSTS.E [R0+0x6b400], [R20.64], !P2 ;  /* 0x6b40000014007fae */ /* 0x0003e8000d121844 */
[----:B------:R2:W-:Y:S04]  /*57460*/  STL.64 [R1+0x1090], R26 ;  /* 0x0010901a01007387 */ /* 0x0005e80000100a00 */
[----:B------:R-:W4:Y:S01]  /*57470*/  LDL.LU.64 R18, [R1+0x1590] ;  /* 0x0015900001127983 */ /* 0x000f220000300a00 */
[----:B------:R-:W-:-:S03]  /*57480*/  IMAD.WIDE R24, R2, 0x4, R10 ;  /* 0x0000000402187825 */ /* 0x000fc600078e020a */
[----:B------:R-:W4:Y:S04]  /*57490*/  LDL.LU.64 R10, [R1+0x1588] ;  /* 0x00158800010a7983 */ /* 0x000f280000300a00 */
[----:B------:R3:W-:Y:S01]  /*574a0*/  STL.64 [R1+0x1068], R24 ;  /* 0x0010681801007387 */ /* 0x0007e20000100a00 */
[----:B-1----:R-:W-:-:S05]  /*574b0*/  IMAD.WIDE R20, R2, 0x4, R244 ;  /* 0x0000000402147825 */ /* 0x002fca00078e02f4 */
[----:B------:R4:W-:Y:S04]  /*574c0*/  STL.64 [R1+0x1060], R20 ;  /* 0x0010601401007387 */ /* 0x0009e80000100a00 */
[----:B------:R-:W4:Y:S01]  /*574d0*/  LDL.LU.64 R244, [R1+0x1580] ;  /* 0x0015800001f47983 */ /* 0x000f220000300a00 */
[----:B------:R-:W-:-:S04]  /*574e0*/  IADD3 R3, R252, -0x1c6, RZ ;  /* 0xfffffe3afc037810 */ /* 0x000fc80007ffe0ff */
[----:B------:R-:W-:Y:S02]  /*574f0*/  ISETP.GE.U32.AND P4, PT, R3, 0x7ffffdbb, PT ;  /* 0x7ffffdbb0300780c */ /* 0x000fe40003f86070 */
[----:B------:R-:W-:-:S05]  /*57500*/  IADD3 R3, R4, 0x100000, RZ ;  /* 0x0010000004037810 */ /* 0x000fca0007ffe0ff */
[----:B------:R2:W-:Y:S04]  /*57510*/  LDGSTS.E [R3+0x6b600], [R26.64], !P2 ;  /* 0x6b6000001a037fae */ /* 0x0005e8000d121844 */
[----:B------:R3:W-:Y:S04]  /*57520*/  LDGSTS.E [R22+0x6c400], [R24.64], !P1 ;  /* 0x6c40000018167fae */ /* 0x0007e8000c921844 */
[----:B------:R4:W-:Y:S01]  /*57530*/  LDGSTS.E [R0+0x6c600], [R20.64], !P1 ;  /* 0x6c60000014007fae */ /* 0x0009e2000c921844 */
[----:B------:R-:W-:-:S03]  /*57540*/  IMAD.WIDE R28, R2, 0x4, R14 ;  /* 0x00000004021c7825 */ /* 0x000fc600078e020e */
        /* <DEDUP_REMOVED lines=10> */
[----:B------:R-:W2:Y:S04]  /*575f0*/  LDL.LU.64 R8, [R1+0x1570] ;  /* 0x0015700001087983 */ /* 0x000ea80000300a00 */
[----:B------:R-:W-:Y:S04]  /*57600*/  STL.64 [R1+0x1038], R28 ;  /* 0x0010381c01007387 */ /* 0x000fe80000100a00 */
[----:B------:R3:W-:Y:S01]  /*57610*/  STL.64 [R1+0x1030], R24 ;  /* 0x0010301801007387 */ /* 0x0007e20000100a00 */
[----:B----4-:R-:W-:-:S03]  /*57620*/  IMAD.WIDE R20, R2, 0x4, R16 ;  /* 0x0000000402147825 */ /* 0x010fc600078e0210 */
[----:B------:R3:W-:Y:S04]  /*57630*/  LDGSTS.E [R23+0x6d600], [R24.64], !P6 ;  /* 0x6d60000018177fae */ /* 0x0007e8000f121844 */
[----:B------:R4:W-:Y:S01]  /*57640*/  LDGSTS.E [R3+0x6e400], [R20.64], !P0 ;  /* 0x6e40000014037fae */ /* 0x0009e2000c121844 */
[----:B------:R-:W-:-:S03]  /*57650*/  IMAD.WIDE R16, R2, 0x4, R250 ;  /* 0x0000000402107825 */ /* 0x000fc600078e02fa */
[----:B------:R-:W2:Y:S04]  /*57660*/  LDL.LU.64 R250, [R1+0x1568] ;  /* 0x0015680001fa7983 */ /* 0x000ea80000300a00 */
[----:B------:R-:W-:Y:S04]  /*57670*/  STL.64 [R1+0x1008], R20 ;  /* 0x0010081401007387 */ /* 0x000fe80000100a00 */
[----:B------:R3:W-:Y:S01]  /*57680*/  STL.64 [R1+0x1000], R16 ;  /* 0x0010001001007387 */ /* 0x0007e20000100a00 */
[----:B-1----:R-:W-:-:S03]  /*57690*/  IMAD.WIDE R26, R2, 0x4, R18 ;  /* 0x00000004021a7825 */ /* 0x002fc600078e0212 */
[----:B------:R-:W2:Y:S01]  /*576a0*/  LDL.LU.64 R18, [R1+0x1560] ;  /* 0x0015600001127983 */ /* 0x000ea20000300a00 */
[----:B---3--:R-:W-:-:S03]  /*576b0*/  IMAD.WIDE R24, R2, 0x4, R10 ;  /* 0x0000000402187825 */ /* 0x008fc600078e020a */
[----:B------:R-:W3:Y:S04]  /*576c0*/  LDL.LU.64 R10, [R1+0x1558] ;  /* 0x00155800010a7983 */ /* 0x000ee80000300a00 */
[----:B------:R1:W-:Y:S04]  /*576d0*/  LDGSTS.E [R0+0x6e600], [R16.64], !P0 ;  /* 0x6e60000010007fae */ /* 0x0003e8000c121844 */
[----:B------:R4:W-:Y:S01]  /*576e0*/  STL.64 [R1+0xfe8], R26 ;  /* 0x000fe81a01007387 */ /* 0x0009e20000100a00 */
[----:B-1----:R-:W-:Y:S02]  /*576f0*/  IADD3 R17, R252, -0x1d6, RZ ;  /* 0xfffffe2afc117810 */ /* 0x002fe40007ffe0ff */
[----:B------:R-:W-:Y:S01]  /*57700*/  IADD3 R16, R4, 0x100000, RZ ;  /* 0x0010000004107810 */ /* 0x000fe20007ffe0ff */
[----:B------:R2:W-:Y:S01]  /*57710*/  STL.64 [R1+0xfe0], R24 ;  /* 0x000fe01801007387 */ /* 0x0005e20000100a00 */
[----:B------:R-:W-:-:S03]  /*57720*/  ISETP.GE.U32.AND P0, PT, R17, 0x7ffffdab, PT ;  /* 0x7ffffdab1100780c */ /* 0x000fc60003f06070 */
[----:B------:R1:W-:Y:S04]  /*57730*/  LDGSTS.E [R16+0x6f400], [R26.64], !P3 ;  /* 0x6f4000001a107fae */ /* 0x0003e8000d921844 */
[----:B-1----:R-:W3:Y:S01]  /*57740*/  LDL.LU.64 R16, [R1+0x1550] ;  /* 0x0015500001107983 */ /* 0x002ee20000300a00 */
[----:B----4-:R-:W-:-:S05]  /*57750*/  IMAD.WIDE R20, R2, 0x4, R244 ;  /* 0x0000000402147825 */ /* 0x010fca00078e02f4 */
[----:B------:R1:W-:Y:S04]  /*57760*/  STL.64 [R1+0xfc8], R20 ;  /* 0x000fc81401007387 */ /* 0x0003e80000100a00 */
[----:B------:R-:W4:Y:S01]  /*57770*/  LDL.LU.64 R244, [R1+0x1548] ;  /* 0x0015480001f47983 */ /* 0x000f220000300a00 */
[----:B------:R-:W-:-:S04]  /*57780*/  IADD3 R22, R252, -0x1d2, RZ ;  /* 0xfffffe2efc167810 */ /* 0x000fc80007ffe0ff */
[----:B------:R-:W-:Y:S02]  /*57790*/  ISETP.GE.U32.AND P6, PT, R22, 0x7ffffdaf, PT ;  /* 0x7ffffdaf1600780c */ /* 0x000fe40003fc6070 */
[----:B------:R-:W-:-:S05]  /*577a0*/  IADD3 R22, R4, 0x100000, RZ ;  /* 0x0010000004167810 */ /* 0x000fca0007ffe0ff */
[----:B------:R2:W-:Y:S04]  /*577b0*/  LDGSTS.E [R22+0x6f600], [R24.64], !P3 ;  /* 0x6f60000018167fae */ /* 0x0005e8000d921844 */
[----:B------:R1:W-:Y:S01]  /*577c0*/  LDGSTS.E [R0+0x70400], [R20.64], !P5 ;  /* 0x7040000014007fae */ /* 0x0003e2000e921844 */
[----:B------:R-:W-:-:S05]  /*577d0*/  IMAD.WIDE R26, R2, 0x4, R14 ;  /* 0x00000004021a7825 */ /* 0x000fca00078e020e */
[----:B------:R-:W-:Y:S04]  /*577e0*/  STL.64 [R1+0xfc0], R26 ;  /* 0x000fc01a01007387 */ /* 0x000fe80000100a00 */
[----:B------:R-:W4:Y:S01]  /*577f0*/  LDL.LU.64 R14, [R1+0x1540] ;  /* 0x00154000010e7983 */ /* 0x000f220000300a00 */
[----:B------:R-:W-:-:S04]  /*57800*/  IADD3 R3, R252, -0x1da, RZ ;  /* 0xfffffe26fc037810 */ /* 0x000fc80007ffe0ff */
[----:B------:R-:W-:Y:S02]  /*57810*/  ISETP.GE.U32.AND P3, PT, R3, 0x7ffffda7, PT ;  /* 0x7ffffda70300780c */ /* 0x000fe40003f66070 */
[----:B------:R-:W-:-:S05]  /*57820*/  IADD3 R3, R4, 0x100000, RZ ;  /* 0x0010000004037810 */ /* 0x000fca0007ffe0ff */
[----:B------:R1:W-:Y:S01]  /*57830*/  LDGSTS.E [R3+0x70600], [R26.64], !P5 ;  /* 0x706000001a037fae */ /* 0x0003e2000e921844 */
[----:B--2---:R-:W-:-:S03]  /*57840*/  IMAD.WIDE R24, R2, 0x4, R8 ;  /* 0x0000000402187825 */ /* 0x004fc600078e0208 */
[----:B------:R-:W2:Y:S04]  /*57850*/  LDL.LU.64 R8, [R1+0x1538] ;  /* 0x0015380001087983 */ /* 0x000ea80000300a00 */
[----:B------:R3:W-:Y:S04]  /*57860*/  STL.64 [R1+0xfa8], R24 ;  /* 0x000fa81801007387 */ /* 0x0007e80000100a00 */
[----:B------:R3:W-:Y:S01]  /*57870*/  LDGSTS.E [R22+0x71400], [R24.64], !P4 ;  /* 0x7140000018167fae */ /* 0x0007e2000e121844 */
[----:B-1----:R-:W-:-:S05]  /*57880*/  IMAD.WIDE R20, R2, 0x4, R250 ;  /* 0x0000000402147825 */ /* 0x002fca00078e02fa */
[----:B------:R1:W-:Y:S04]  /*57890*/  STL.64 [R1+0xfa0], R20 ;  /* 0x000fa01401007387 */ /* 0x0003e80000100a00 */
[----:B------:R-:W2:Y:S01]  /*578a0*/  LDL.LU.64 R250, [R1+0x1530] ;  /* 0x0015300001fa7983 */ /* 0x000ea20000300a00 */
[----:B------:R-:W-:-:S03]  /*578b0*/  IMAD.WIDE R28, R2, 0x4, R18 ;  /* 0x00000004021c7825 */ /* 0x000fc600078e0212 */
[----:B------:R1:W-:Y:S04]  /*578c0*/  LDGSTS.E [R0+0x71600], [R20.64], !P4 ;  /* 0x7160000014007fae */ /* 0x0003e8000e121844 */
[----:B------:R-:W2:Y:S01]  /*578d0*/  LDL.LU.64 R18, [R1+0x1528] ;  /* 0x0015280001127983 */ /* 0x000ea20000300a00 */
[----:B---3--:R-:W-:-:S03]  /*578e0*/  IMAD.WIDE R24, R2, 0x4, R10 ;  /* 0x0000000402187825 */ /* 0x008fc600078e020a */
[----:B------:R-:W3:Y:S04]  /*578f0*/  LDL.LU.64 R10, [R1+0x1520] ;  /* 0x00152000010a7983 */ /* 0x000ee80000300a00 */
[----:B------:R-:W-:Y:S04]  /*57900*/  STL.64 [R1+0xf88], R28 ;  /* 0x000f881c01007387 */ /* 0x000fe80000100a00 */
[----:B------:R-:W-:Y:S01]  /*57910*/  STL.64 [R1+0xf80], R24 ;  /* 0x000f801801007387 */ /* 0x000fe20000100a00 */
[----:B-1----:R-:W-:-:S04]  /*57920*/  IMAD.WIDE R20, R2, 0x4, R16 ;  /* 0x0000000402147825 */ /* 0x002fc800078e0210 */
[----:B----4-:R-:W-:Y:S02]  /*57930*/  IMAD.WIDE R16, R2, 0x4, R244 ;  /* 0x0000000402107825 */ /* 0x010fe400078e02f4 */
[----:B------:R-:W4:Y:S01]  /*57940*/  LDL.LU.64 R244, [R1+0x1518] ;  /* 0x0015180001f47983 */ /* 0x000f220000300a00 */
        /* <DEDUP_REMOVED lines=8> */
[----:B------:R-:W-:Y:S04]  /*579d0*/  STL.64 [R1+0x1898], R20 ;  /* 0x0018981401007387 */ /* 0x000fe80000100a00 */
[----:B------:R2:W-:Y:S04]  /*579e0*/  LDGSTS.E [R23+0x72600], [R24.64], !P2 ;  /* 0x7260000018177fae */ /* 0x0005e8000d121844 */
[----:B------:R1:W-:Y:S02]  /*579f0*/  STL.64 [R1+0x18a0], R16 ;  /* 0x0018a01001007387 */ /* 0x0003e40000100a00 */
[----:B-1----:R-:W-:-:S02]  /*57a00*/  IMAD.WIDE R26, R2, 0x4, R14 ;  /* 0x00000004021a7825 */ /* 0x002fc400078e020e */
[----:B------:R1:W-:Y:S04]  /*57a10*/  LDGSTS.E [R3+0x73400], [R20.64], !P1 ;  /* 0x7340000014037fae */ /* 0x0003e8000c921844 */
[----:B------:R-:W4:Y:S04]  /*57a20*/  LDL.LU.64 R14, [R1+0x1510] ;  /* 0x00151000010e7983 */ /* 0x000f280000300a00 */
[----:B------:R1:W-:Y:S02]  /*57a30*/  LDGSTS.E [R0+0x73600], [R16.64], !P1 ;  /* 0x7360000010007fae */ /* 0x0003e4000c921844 */
[----:B-1----:R-:W-:-:S02]  /*57a40*/  IADD3 R17, R252, -0x1ea, RZ ;  /* 0xfffffe16fc117810 */ /* 0x002fc40007ffe0ff */
[----:B------:R-:W-:Y:S02]  /*57a50*/  IADD3 R16, R4, 0x100000, RZ ;  /* 0x0010000004107810 */ /* 0x000fe40007ffe0ff */
[----:B------:R-:W-:-:S03]  /*57a60*/  ISETP.GE.U32.AND P1, PT, R17, 0x7ffffd97, PT ;  /* 0x7ffffd971100780c */ /* 0x000fc60003f26070 */
[----:B------:R1:W-:Y:S01]  /*57a70*/  LDGSTS.E [R16+0x74400], [R26.64], !P6 ;  /* 0x744000001a107fae */ /* 0x0003e2000f121844 */
[----:B------:R-:W-:-:S04]  /*57a80*/  IADD3 R22, R252, -0x1e6, RZ ;  /* 0xfffffe1afc167810 */ /* 0x000fc80007ffe0ff */
[----:B------:R-:W-:Y:S02]  /*57a90*/  ISETP.GE.U32.AND P2, PT, R22, 0x7ffffd9b, PT ;  /* 0x7ffffd9b1600780c */ /* 0x000fe40003f46070 */
[----:B------:R-:W-:Y:S01]  /*57aa0*/  IADD3 R22, R4, 0x100000, RZ ;  /* 0x0010000004167810 */ /* 0x000fe20007ffe0ff */
[C---:B--2---:R-:W-:Y:S02]  /*57ab0*/  IMAD.WIDE R24, R2.reuse, 0x4, R8 ;  /* 0x0000000402187825 */ /* 0x044fe400078e0208 */
[----:B------:R-:W2:Y:S04]  /*57ac0*/  LDL.LU.64 R8, [R1+0x1508] ;  /* 0x0015080001087983 */ /* 0x000ea80000300a00 */
[----:B------:R3:W-:Y:S04]  /*57ad0*/  STL.64 [R1+0x18c8], R26 ;  /* 0x0018c81a01007387 */ /* 0x0007e80000100a00 */
[----:B------:R3:W-:Y:S04]  /*57ae0*/  STL.64 [R1+0x18d0], R24 ;  /* 0x0018d01801007387 */ /* 0x0007e80000100a00 */
[----:B-1----:R-:W2:Y:S04]  /*57af0*/  LDL.LU.64 R16, [R1+0x1500] ;  /* 0x0015000001107983 */ /* 0x002ea80000300a00 */
[----:B------:R1:W-:Y:S01]  /*57b00*/  LDGSTS.E [R22+0x74600], [R24.64], !P6 ;  /* 0x7460000018167fae */ /* 0x0003e2000f121844 */
[----:B------:R-:W-:-:S05]  /*57b10*/  IMAD.WIDE R20, R2, 0x4, R250 ;  /* 0x0000000402147825 */ /* 0x000fca00078e02fa */
[----:B------:R4:W-:Y:S04]  /*57b20*/  STL.64 [R1+0x18f8], R20 ;  /* 0x0018f81401007387 */ /* 0x0009e80000100a00 */
[----:B------:R-:W2:Y:S01]  /*57b30*/  LDL.LU.64 R250, [R1+0x14f8] ;  /* 0x0014f80001fa7983 */ /* 0x000ea20000300a00 */
[----:B---3--:R-:W-:-:S03]  /*57b40*/  IMAD.WIDE R26, R2, 0x4, R18 ;  /* 0x00000004021a7825 */ /* 0x008fc600078e0212 */
[----:B------:R4:W-:Y:S01]  /*57b50*/  LDGSTS.E [R0+0x75400], [R20.64], !P0 ;  /* 0x7540000014007fae */ /* 0x0009e2000c121844 */
[----:B-1----:R-:W-:-:S03]  /*57b60*/  IMAD.WIDE R24, R2, 0x4, R10 ;  /* 0x0000000402187825 */ /* 0x002fc600078e020a */
[----:B------:R1:W-:Y:S04]  /*57b70*/  STL.64 [R1+0x1900], R26 ;  /* 0x0019001a01007387 */ /* 0x0003e80000100a00 */
[----:B------:R-:W3:Y:S04]  /*57b80*/  LDL.LU.64 R18, [R1+0x14f0] ;  /* 0x0014f00001127983 */ /* 0x000ee80000300a00 */
[----:B------:R-:W3:Y:S04]  /*57b90*/  LDL.LU.64 R10, [R1+0x14e8] ;  /* 0x0014e800010a7983 */ /* 0x000ee80000300a00 */
[----:B------:R2:W-:Y:S01]  /*57ba0*/  STL.64 [R1+0x1938], R24 ;  /* 0x0019381801007387 */ /* 0x0005e20000100a00 */
[----:B----4-:R-:W-:-:S05]  /*57bb0*/  IMAD.WIDE R20, R2, 0x4, R244 ;  /* 0x0000000402147825 */ /* 0x010fca00078e02f4 */
        /* <DEDUP_REMOVED lines=8> */
[----:B------:R-:W-:-:S03]  /*57c40*/  IMAD.WIDE R28, R2, 0x4, R14 ;  /* 0x00000004021c7825 */ /* 0x000fc600078e020e */
[----:B------:R-:W3:Y:S01]  /*57c50*/  LDL.LU.64 R14, [R1+0x14d8] ;  /* 0x0014d800010e7983 */ /* 0x000ee20000300a00 */
[----:B------:R-:W-:Y:S02]  /*57c60*/  IADD3 R23, R252, -0x1f2, RZ ;  /* 0xfffffe0efc177810 */ /* 0x000fe40007ffe0ff */
[C---:B-1----:R-:W-:Y:S02]  /*57c70*/  IADD3 R26, R4.reuse, 0x100000, RZ ;  /* 0x00100000041a7810 */ /* 0x042fe40007ffe0ff */
[----:B------:R-:W-:Y:S02]  /*57c80*/  ISETP.GE.U32.AND P0, PT, R23, 0x7ffffd8f, PT ;  /* 0x7ffffd8f1700780c */ /* 0x000fe40003f06070 */
[----:B------:R-:W-:Y:S01]  /*57c90*/  IADD3 R23, R4, 0x100000, RZ ;  /* 0x0010000004177810 */ /* 0x000fe20007ffe0ff */
[----:B------:R1:W-:Y:S01]  /*57ca0*/  LDGSTS.E [R26+0x77400], [R28.64], !P5 ;  /* 0x774000001c1a7fae */ /* 0x0003e2000e921844 */
[C---:B------:R-:W-:Y:S02]  /*57cb0*/  IADD3 R22, R252.reuse, -0x1fa, RZ ;  /* 0xfffffe06fc167810 */ /* 0x040fe40007ffe0ff */
[----:B------:R-:W-:-:S04]  /*57cc0*/  IADD3 R3, R252, -0x1f6, RZ ;  /* 0xfffffe0afc037810 */ /* 0x000fc80007ffe0ff */
[----:B------:R-:W-:Y:S02]  /*57cd0*/  ISETP.GE.U32.AND P3, PT, R3, 0x7ffffd8b, PT ;  /* 0x7ffffd8b0300780c */ /* 0x000fe40003f66070 */
[----:B------:R-:W-:Y:S01]  /*57ce0*/  IADD3 R3, R4, 0x100000, RZ ;  /* 0x0010000004037810 */ /* 0x000fe20007ffe0ff */
[C---:B--2---:R-:W-:Y:S02]  /*57cf0*/  IMAD.WIDE R24, R2.reuse, 0x4, R8 ;  /* 0x0000000402187825 */ /* 0x044fe400078e0208 */
[----:B------:R-:W2:Y:S04]  /*57d00*/  LDL.LU.64 R8, [R1+0x14d0] ;  /* 0x0014d00001087983 */ /* 0x000ea80000300a00 */
[----:B------:R-:W-:Y:S04]  /*57d10*/  STL.64 [R1+0x19a0], R28 ;  /* 0x0019a01c01007387 */ /* 0x000fe80000100a00 */
[----:B------:R3:W-:Y:S01]  /*57d20*/  STL.64 [R1+0x19a8], R24 ;  /* 0x0019a81801007387 */ /* 0x0007e20000100a00 */
[----:B----4-:R-:W-:-:S03]  /*57d30*/  IMAD.WIDE R20, R2, 0x4, R16 ;  /* 0x0000000402147825 */ /* 0x010fc600078e0210 */
[----:B------:R3:W-:Y:S01]  /*57d40*/  LDGSTS.E [R23+0x77600], [R24.64], !P5 ;  /* 0x7760000018177fae */ /* 0x0007e2000e921844 */
[----:B------:R-:W-:-:S03]  /*57d50*/  ISETP.GE.U32.AND P5, PT, R22, 0x7ffffd87, PT ;  /* 0x7ffffd871600780c */ /* 0x000fc60003fa6070 */
[----:B------:R4:W-:Y:S01]  /*57d60*/  LDGSTS.E [R3+0x78400], [R20.64], !P4 ;  /* 0x7840000014037fae */ /* 0x0009e2000e121844 */
[----:B------:R-:W-:-:S03]  /*57d70*/  IMAD.WIDE R16, R2, 0x4, R250 ;  /* 0x0000000402107825 */ /* 0x000fc600078e02fa */
[----:B------:R-:W2:Y:S04]  /*57d80*/  LDL.LU.64 R250, [R1+0x14c8] ;  /* 0x0014c80001fa7983 */ /* 0x000ea80000300a00 */
[----:B------:R4:W-:Y:S04]  /*57d90*/  STL.64 [R1+0x19f0], R20 ;  /* 0x0019f01401007387 */ /* 0x0009e80000100a00 */
[----:B------:R1:W-:Y:S01]  /*57da0*/  STL.64 [R1+0x1a00], R16 ;  /* 0x001a001001007387 */ /* 0x0003e20000100a00 */
[----:B---3--:R-:W-:-:S03]  /*57db0*/  IMAD.WIDE R24, R2, 0x4, R18 ;  /* 0x0000000402187825 */ /* 0x008fc600078e0212 */
[----:B------:R-:W3:Y:S01]  /*57dc0*/  LDL.LU.64 R18, [R1+0x14c0] ;  /* 0x0014c00001127983 */ /* 0x000ee20000300a00 */
[----:B------:R-:W-:-:S03]  /*57dd0*/  IMAD.WIDE R22, R2, 0x4, R10 ;  /* 0x0000000402167825 */ /* 0x000fc600078e020a */
[----:B------:R-:W3:Y:S04]  /*57de0*/  LDL.LU.64 R10, [R1+0x14b8] ;  /* 0x0014b800010a7983 */ /* 0x000ee80000300a00 */
[----:B------:R-:W-:Y:S04]  /*57df0*/  STL.64 [R1+0x1a50], R24 ;  /* 0x001a501801007387 */ /* 0x000fe80000100a00 */
[----:B------:R4:W-:Y:S01]  /*57e00*/  STL.64 [R1+0x1a58], R22 ;  /* 0x001a581601007387 */ /* 0x0009e20000100a00 */
[----:B-1----:R-:W-:-:S03]  /*57e10*/  IADD3 R26, R252, -0x1fe, RZ ;  /* 0xfffffe02fc1a7810 */ /* 0x002fc60007ffe0ff */
[----:B------:R1:W-:Y:S01]  /*57e20*/  LDGSTS.E [R0+0x78600], [R16.64], !P4 ;  /* 0x7860000010007fae */ /* 0x0003e2000e121844 */
[----:B----4-:R-:W-:-:S03]  /*57e30*/  IMAD.WIDE R20, R2, 0x4, R244 ;  /* 0x0000000402147825 */ /* 0x010fc600078e02f4 */
[----:B------:R-:W4:Y:S01]  /*57e40*/  LDL.LU.64 R244, [R1+0x13c8] ;  /* 0x0013c80001f47983 */ /* 0x000f220000300a00 */
[C---:B-1----:R-:W-:Y:S02]  /*57e50*/  IADD3 R17, R4.reuse, 0x100000, RZ ;  /* 0x0010000004117810 */ /* 0x042fe40007ffe0ff */
[----:B------:R-:W-:Y:S02]  /*57e60*/  IADD3 R16, R4, 0x100000, RZ ;  /* 0x0010000004107810 */ /* 0x000fe40007ffe0ff */
[----:B------:R-:W-:Y:S01]  /*57e70*/  ISETP.GE.U32.AND P4, PT, R26, 0x7ffffd83, PT ;  /* 0x7ffffd831a00780c */ /* 0x000fe20003f86070 */
[----:B------:R1:W-:Y:S04]  /*57e80*/  LDGSTS.E [R17+0x79400], [R24.64], !P2 ;  /* 0x7940000018117fae */ /* 0x0003e8000d121844 */
[----:B------:R1:W-:Y:S04]  /*57e90*/  STL.64 [R1+0x1aa8], R20 ;  /* 0x001aa81401007387 */ /* 0x0003e80000100a00 */
[----:B------:R1:W-:Y:S04]  /*57ea0*/  LDGSTS.E [R16+0x79600], [R22.64], !P2 ;  /* 0x7960000016107fae */ /* 0x0003e8000d121844 */
[----:B------:R2:W-:Y:S01]  /*57eb0*/  LDGSTS.E [R0+0x7a400], [R20.64], !P1 ;  /* 0x7a40000014007fae */ /* 0x0005e2000c921844 */
[----:B------:R-:W-:-:S03]  /*57ec0*/  IMAD.WIDE R26, R2, 0x4, R14 ;  /* 0x00000004021a7825 */ /* 0x000fc600078e020e */
[----:B-1----:R-:W4:Y:S04]  /*57ed0*/  LDL.LU.64 R16, [R1+0x13c0] ;  /* 0x0013c00001107983 */ /* 0x002f280000300a00 */
[----:B------:R-:W-:Y:S04]  /*57ee0*/  STL.64 [R1+0x1ab8], R26 ;  /* 0x001ab81a01007387 */ /* 0x000fe80000100a00 */
[----:B------:R-:W4:Y:S01]  /*57ef0*/  LDL.LU.64 R14, [R1+0x13b8] ;  /* 0x0013b800010e7983 */ /* 0x000f220000300a00 */
[----:B------:R-:W-:Y:S02]  /*57f00*/  IADD3 R3, R252, -0x183, RZ ;  /* 0xfffffe7dfc037810 */ /* 0x000fe40007ffe0ff */
[----:B------:R-:W-:-:S02]  /*57f10*/  IADD3 R22, R4, 0x100000, RZ ;  /* 0x0010000004167810 */ /* 0x000fc40007ffe0ff */
[----:B------:R-:W-:Y:S02]  /*57f20*/  ISETP.GE.U32.AND P2, PT, R3, 0x7ffffdfe, PT ;  /* 0x7ffffdfe0300780c */ /* 0x000fe40003f46070 */
[----:B------:R-:W-:-:S05]  /*57f30*/  IADD3 R3, R4, 0x100000, RZ ;  /* 0x0010000004037810 */ /* 0x000fca0007ffe0ff */
[----:B------:R1:W-:Y:S01]  /*57f40*/  LDGSTS.E [R3+0x7a600], [R26.64], !P1 ;  /* 0x7a6000001a037fae */ /* 0x0003e2000c921844 */
[----:B--2---:R-:W-:-:S03]  /*57f50*/  IMAD.WIDE R24, R2, 0x4, R8 ;  /* 0x0000000402187825 */ /* 0x004fc600078e0208 */
[----:B------:R-:W2:Y:S04]  /*57f60*/  LDL.LU.64 R8, [R1+0x13b0] ;  /* 0x0013b00001087983 */ /* 0x000ea80000300a00 */
[----:B------:R3:W-:Y:S04]  /*57f70*/  STL.64 [R1+0x1b08], R24 ;  /* 0x001b081801007387 */ /* 0x0007e80000100a00 */
[----:B------:R3:W-:Y:S01]  /*57f80*/  LDGSTS.E [R22+0x7b400], [R24.64], !P6 ;  /* 0x7b40000018167fae */ /* 0x0007e2000f121844 */
[----:B------:R-:W-:-:S03]  /*57f90*/  IMAD.WIDE R20, R2, 0x4, R250 ;  /* 0x0000000402147825 */ /* 0x000fc600078e02fa */
[----:B------:R-:W2:Y:S04]  /*57fa0*/  LDL.LU.64 R250, [R1+0x13a8] ;  /* 0x0013a80001fa7983 */ /* 0x000ea80000300a00 */
[----:B------:R4:W-:Y:S01]  /*57fb0*/  STL.64 [R1+0x1b10], R20 ;  /* 0x001b101401007387 */ /* 0x0009e20000100a00 */
[----:B-1----:R-:W-:-:S03]  /*57fc0*/  IADD3 R3, R252, -0x18b, RZ ;  /* 0xfffffe75fc037810 */ /* 0x002fc60007ffe0ff */
[----:B------:R1:W-:Y:S01]  /*57fd0*/  LDGSTS.E [R0+0x7b600], [R20.64], !P6 ;  /* 0x7b60000014007fae */ /* 0x0003e2000f121844 */
[----:B---3--:R-:W-:-:S03]  /*57fe0*/  IMAD.WIDE R24, R2, 0x4, R10 ;  /* 0x0000000402187825 */ /* 0x008fc600078e020a */
[----:B------:R-:W3:Y:S01]  /*57ff0*/  LDL.LU.64 R10, [R1+0x13a0] ;  /* 0x0013a000010a7983 */ /* 0x000ee20000300a00 */
[----:B------:R-:W-:-:S05]  /*58000*/  IMAD.WIDE R26, R2, 0x4, R18 ;  /* 0x00000004021a7825 */ /* 0x000fca00078e0212 */
[----:B------:R-:W-:Y:S04]  /*58010*/  STL.64 [R1+0x1b58], R26 ;  /* 0x001b581a01007387 */ /* 0x000fe80000100a00 */
[----:B------:R1:W-:Y:S01]  /*58020*/  STL.64 [R1+0x1b60], R24 ;  /* 0x001b601801007387 */ /* 0x0003e20000100a00 */
[----:B----4-:R-:W-:-:S03]  /*58030*/  IMAD.WIDE R18, R2, 0x4, R244 ;  /* 0x0000000402127825 */ /* 0x010fc600078e02f4 */
[----:B------:R-:W4:Y:S01]  /*58040*/  LDL.LU.64 R244, [R1+0x1398] ;  /* 0x0013980001f47983 */ /* 0x000f220000300a00 */
[C---:B-1----:R-:W-:Y:S02]  /*58050*/  IADD3 R21, R4.reuse, 0x100000, RZ ;  /* 0x0010000004157810 */ /* 0x042fe40007ffe0ff */
[----:B------:R-:W-:Y:S02]  /*58060*/  IADD3 R20, R4, 0x100000, RZ ;  /* 0x0010000004147810 */ /* 0x000fe40007ffe0ff */
[C---:B------:R-:W-:Y:S01]  /*58070*/  IADD3 R23, R252.reuse, -0x187, RZ ;  /* 0xfffffe79fc177810 */ /* 0x040fe20007ffe0ff */
[----:B------:R1:W-:Y:S01]  /*58080*/  LDGSTS.E [R21+0x7c400], [R26.64], !P0 ;  /* 0x7c4000001a157fae */ /* 0x0003e2000c121844 */
[----:B------:R-:W-:Y:S02]  /*58090*/  ISETP.GE.U32.AND P6, PT, R3, 0x7ffffdf6, PT ;  /* 0x7ffffdf60300780c */ /* 0x000fe40003fc6070 */
[----:B------:R-:W-:Y:S01]  /*580a0*/  IADD3 R22, R252, -0x18f, RZ ;  /* 0xfffffe71fc167810 */ /* 0x000fe20007ffe0ff */
[----:B------:R-:W-:Y:S01]  /*580b0*/  STL.64 [R1+0x1ba8], R18 ;  /* 0x001ba81201007387 */ /* 0x000fe20000100a00 */
[----:B------:R-:W-:-:S03]  /*580c0*/  IADD3 R3, R4, 0x100000, RZ ;  /* 0x0010000004037810 */ /* 0x000fc60007ffe0ff */
[----:B------:R1:W-:Y:S01]  /*580d0*/  LDGSTS.E [R20+0x7c600], [R24.64], !P0 ;  /* 0x7c60000018147fae */ /* 0x0003e2000c121844 */
[----:B------:R-:W-:Y:S02]  /*580e0*/  ISETP.GE.U32.AND P1, PT, R23, 0x7ffffdfa, PT ;  /* 0x7ffffdfa1700780c */ /* 0x000fe40003f26070 */
[----:B------:R-:W-:Y:S01]  /*580f0*/  ISETP.GE.U32.AND P0, PT, R22, 0x7ffffdf2, PT ;  /* 0x7ffffdf21600780c */ /* 0x000fe20003f06070 */
[----:B------:R2:W-:Y:S01]  /*58100*/  LDGSTS.E [R3+0x7d400], [R18.64], !P3 ;  /* 0x7d40000012037fae */ /* 0x0005e2000d921844 */
[----:B------:R-:W-:-:S03]  /*58110*/  IMAD.WIDE R16, R2, 0x4, R16 ;  /* 0x0000000402107825 */ /* 0x000fc600078e0210 */
[----:B-1----:R-:W4:Y:S01]  /*58120*/  LDL.LU.64 R20, [R1+0x1390] ;  /* 0x0013900001147983 */ /* 0x002f220000300a00 */
[----:B------:R-:W-:-:S03]  /*58130*/  IMAD.WIDE R24, R2, 0x4, R14 ;  /* 0x0000000402187825 */ /* 0x000fc600078e020e */
[----:B------:R1:W-:Y:S04]  /*58140*/  STL.64 [R1+0x1bb0], R16 ;  /* 0x001bb01001007387 */ /* 0x0003e80000100a00 */
[----:B------:R1:W-:Y:S04]  /*58150*/  LDGSTS.E [R0+0x7d600], [R16.64], !P3 ;  /* 0x7d60000010007fae */ /* 0x0003e8000d921844 */
[----:B------:R-:W4:Y:S04]  /*58160*/  LDL.LU.64 R14, [R1+0x1388] ;  /* 0x00138800010e7983 */ /* 0x000f280000300a00 */
[----:B------:R3:W-:Y:S01]  /*58170*/  STL.64 [R1+0x1bf8], R24 ;  /* 0x001bf81801007387 */ /* 0x0007e20000100a00 */
[----:B-1----:R-:W-:-:S02]  /*58180*/  IADD3 R17, R4, 0x100000, RZ ;  /* 0x0010000004117810 */ /* 0x002fc40007ffe0ff */
[----:B------:R-:W-:-:S03]  /*58190*/  IADD3 R16, R4, 0x100000, RZ ;  /* 0x0010000004107810 */ /* 0x000fc60007ffe0ff */
[----:B------:R1:W-:Y:S01]  /*581a0*/  LDGSTS.E [R17+0x7e400], [R24.64], !P5 ;  /* 0x7e40000018117fae */ /* 0x0003e2000e921844 */
[----:B--2---:R-:W-:-:S05]  /*581b0*/  IMAD.WIDE R22, R2, 0x4, R8 ;  /* 0x0000000402167825 */ /* 0x004fca00078e0208 */
[----:B------:R-:W-:Y:S04]  /*581c0*/  STL.64 [R1+0x1c00], R22 ;  /* 0x001c001601007387 */ /* 0x000fe80000100a00 */
[----:B------:R-:W2:Y:S04]  /*581d0*/  LDL.LU.64 R8, [R1+0x1380] ;  /* 0x0013800001087983 */ /* 0x000ea80000300a00 */
[----:B------:R1:W-:Y:S01]  /*581e0*/  LDGSTS.E [R16+0x7e600], [R22.64], !P5 ;  /* 0x7e60000016107fae */ /* 0x0003e2000e921844 */
[----:B------:R-:W-:-:S05]  /*581f0*/  IMAD.WIDE R18, R2, 0x4, R250 ;  /* 0x0000000402127825 */ /* 0x000fca00078e02fa */
[----:B------:R4:W-:Y:S04]  /*58200*/  STL.64 [R1+0x1c40], R18 ;  /* 0x001c401201007387 */ /* 0x0009e80000100a00 */
[----:B-1----:R-:W2:Y:S04]  /*58210*/  LDL.LU.64 R16, [R1+0x1378] ;  /* 0x0013780001107983 */ /* 0x002ea80000300a00 */
[----:B------:R-:W2:Y:S01]  /*58220*/  LDL.LU.64 R250, [R1+0x1370] ;  /* 0x0013700001fa7983 */ /* 0x000ea20000300a00 */
[----:B---3--:R-:W-:-:S03]  /*58230*/  IMAD.WIDE R24, R2, 0x4, R10 ;  /* 0x0000000402187825 */ /* 0x008fc600078e020a */
[----:B------:R4:W-:Y:S04]  /*58240*/  LDGSTS.E [R0+0x7f400], [R18.64], !P4 ;  /* 0x7f40000012007fae */ /* 0x0009e8000e121844 */
[----:B------:R-:W-:Y:S04]  /*58250*/  STL.64 [R1+0x1c50], R24 ;  /* 0x001c501801007387 */ /* 0x000fe80000100a00 */
[----:B------:R-:W3:Y:S01]  /*58260*/  LDL.LU.64 R10, [R1+0x1368] ;  /* 0x00136800010a7983 */ /* 0x000ee20000300a00 */
[----:B----4-:R-:W-:-:S03]  /*58270*/  IMAD.WIDE R18, R2, 0x4, R244 ;  /* 0x0000000402127825 */ /* 0x010fc600078e02f4 */
[----:B------:R-:W4:Y:S01]  /*58280*/  LDL.LU.64 R244, [R1+0x1360] ;  /* 0x0013600001f47983 */ /* 0x000f220000300a00 */
[----:B------:R-:W-:Y:S02]  /*58290*/  IADD3 R3, R252, -0x197, RZ ;  /* 0xfffffe69fc037810 */ /* 0x000fe40007ffe0ff */
[----:B------:R-:W-:Y:S02]  /*582a0*/  LOP3.LUT R12, R12, 0x40, RZ, 0x3c, !PT ;  /* 0x000000400c0c7812 */ /* 0x000fe400078e3cff */
[----:B------:R-:W-:Y:S02]  /*582b0*/  ISETP.GE.U32.AND P5, PT, R3, 0x7ffffdea, PT ;  /* 0x7ffffdea0300780c */ /* 0x000fe40003fa6070 */
[----:B------:R-:W-:Y:S02]  /*582c0*/  IADD3 R3, R4, 0x100000, RZ ;  /* 0x0010000004037810 */ /* 0x000fe40007ffe0ff */
[----:B------:R-:W-:Y:S02]  /*582d0*/  IADD3 R4, R12, 0x100000, RZ ;  /* 0x001000000c047810 */ /* 0x000fe40007ffe0ff */
[----:B------:R-:W-:Y:S01]  /*582e0*/  IADD3 R26, R252, -0x193, RZ ;  /* 0xfffffe6dfc1a7810 */ /* 0x000fe20007ffe0ff */
[----:B------:R1:W-:Y:S01]  /*582f0*/  STL.64 [R1+0x1870], R18 ;  /* 0x0018701201007387 */ /* 0x0003e20000100a00 */
[----:B------:R-:W-:-:S03]  /*58300*/  IADD3 R0, R12, 0x100000, RZ ;  /* 0x001000000c007810 */ /* 0x000fc60007ffe0ff */
[----:B------:R1:W-:Y:S01]  /*58310*/  LDGSTS.E [R3+0x7f600], [R24.64], !P4 ;  /* 0x7f60000018037fae */ /* 0x0003e2000e121844 */
[----:B------:R-:W-:-:S03]  /*58320*/  ISETP.GE.U32.AND P3, PT, R26, 0x7ffffdee, PT ;  /* 0x7ffffdee1a00780c */ /* 0x000fc60003f66070 */
[----:B------:R1:W-:Y:S01]  /*58330*/  LDGSTS.E [R4+0x60800], [R18.64], !P2 ;  /* 0x6080000012047fae */ /* 0x0003e2000d121844 */
[----:B------:R-:W-:-:S05]  /*58340*/  IMAD.WIDE R20, R2, 0x4, R20 ;  /* 0x0000000402147825 */ /* 0x000fca00078e0214 */
[----:B------:R2:W-:Y:S04]  /*58350*/  STL.64 [R1+0x1868], R20 ;  /* 0x0018681401007387 */ /* 0x0005e80000100a00 */
[----:B-1----:R-:W4:Y:S04]  /*58360*/  LDL.LU.64 R18, [R1+0x11d8] ;  /* 0x0011d80001127983 */ /* 0x002f280000300a00 */
[----:B------:R1:W-:Y:S01]  /*58370*/  LDGSTS.E [R0+0x60a00], [R20.64], !P2 ;  /* 0x60a0000014007fae */ /* 0x0003e2000d121844 */
[----:B------:R-:W-:-:S03]  /*58380*/  IMAD.WIDE R26, R2, 0x4, R14 ;  /* 0x00000004021a7825 */ /* 0x000fc600078e020e */
[----:B------:R-:W4:Y:S01]  /*58390*/  LDL.LU.64 R14, [R1+0x11d0] ;  /* 0x0011d000010e7983 */ /* 0x000f220000300a00 */
[----:B------:R-:W-:Y:S02]  /*583a0*/  IADD3 R22, R252, -0x19b, RZ ;  /* 0xfffffe65fc167810 */ /* 0x000fe40007ffe0ff */
[----:B------:R-:W-:Y:S02]  /*583b0*/  IADD3 R23, R12, 0x100000, RZ ;  /* 0x001000000c177810 */ /* 0x000fe40007ffe0ff */
[----:B------:R-:W-:Y:S02]  /*583c0*/  ISETP.GE.U32.AND P4, PT, R22, 0x7ffffde6, PT ;  /* 0x7ffffde61600780c */ /* 0x000fe40003f86070 */
[----:B------:R-:W-:Y:S01]  /*583d0*/  IADD3 R22, R12, 0x100000, RZ ;  /* 0x001000000c167810 */ /* 0x000fe20007ffe0ff */
[----:B------:R3:W-:Y:S01]  /*583e0*/  LDGSTS.E [R23+0x61800], [R26.64], !P1 ;  /* 0x618000001a177fae */ /* 0x0007e2000c921844 */
[----:B------:R-:W-:-:S04]  /*583f0*/  IADD3 R3, R252, -0x19f, RZ ;  /* 0xfffffe61fc037810 */ /* 0x000fc80007ffe0ff */
[----:B------:R-:W-:Y:S02]  /*58400*/  ISETP.GE.U32.AND P2, PT, R3, 0x7ffffde2, PT ;  /* 0x7ffffde20300780c */ /* 0x000fe40003f46070 */
[----:B------:R-:W-:Y:S01]  /*58410*/  IADD3 R3, R12, 0x100000, RZ ;  /* 0x001000000c037810 */ /* 0x000fe20007ffe0ff */
[C---:B--2---:R-:W-:Y:S02]  /*58420*/  IMAD.WIDE R24, R2.reuse, 0x4, R8 ;  /* 0x0000000402187825 */ /* 0x044fe400078e0208 */
[----:B------:R-:W2:Y:S04]  /*58430*/  LDL.LU.64 R8, [R1+0x11a8] ;  /* 0x0011a80001087983 */ /* 0x000ea80000300a00 */
[----:B------:R-:W-:Y:S04]  /*58440*/  STL.64 [R1+0x1830], R26 ;  /* 0x0018301a01007387 */ /* 0x000fe80000100a00 */
[----:B------:R-:W-:Y:S04]  /*58450*/  STL.64 [R1+0x1828], R24 ;  /* 0x0018281801007387 */ /* 0x000fe80000100a00 */
[----:B------:R3:W-:Y:S01]  /*58460*/  LDGSTS.E [R22+0x61a00], [R24.64], !P1 ;  /* 0x61a0000018167fae */ /* 0x0007e2000c921844 */
[----:B-1----:R-:W-:-:S04]  /*58470*/  IMAD.WIDE R20, R2, 0x4, R16 ;  /* 0x0000000402147825 */ /* 0x002fc800078e0210 */
[C---:B------:R-:W-:Y:S01]  /*58480*/  IMAD.WIDE R16, R2.reuse, 0x4, R250 ;  /* 0x0000000402107825 */ /* 0x040fe200078e02fa */
[----:B------:R1:W-:Y:S04]  /*58490*/  LDGSTS.E [R3+0x62800], [R20.64], !P6 ;  /* 0x6280000014037fae */ /* 0x0003e8000f121844 */
[----:B------:R-:W2:Y:S04]  /*584a0*/  LDL.LU.64 R250, [R1+0x11a0] ;  /* 0x0011a00001fa7983 */ /* 0x000ea80000300a00 */
[----:B------:R-:W-:Y:S01]  /*584b0*/  STL.64 [R1+0x1238], R20 ;  /* 0x0012381401007387 */ /* 0x000fe20000100a00 */
[----:B---3--:R-:W-:-:S03]  /*584c0*/  IMAD.WIDE R22, R2, 0x4, R10 ;  /* 0x0000000402167825 */ /* 0x008fc600078e020a */
[----:B------:R4:W-:Y:S04]  /*584d0*/  STL.64 [R1+0x1230], R16 ;  /* 0x0012301001007387 */ /* 0x0009e80000100a00 */
[----:B------:R-:W3:Y:S04]  /*584e0*/  LDL.LU.64 R10, [R1+0x1178] ;  /* 0x00117800010a7983 */ /* 0x000ee80000300a00 */
[----:B------:R4:W-:Y:S02]  /*584f0*/  LDGSTS.E [R0+0x62a00], [R16.64], !P6 ;  /* 0x62a0000010007fae */ /* 0x0009e4000f121844 */
[----:B----4-:R-:W-:-:S02]  /*58500*/  IMAD.WIDE R16, R2, 0x4, R244 ;  /* 0x0000000402107825 */ /* 0x010fc400078e02f4 */
[----:B------:R-:W4:Y:S01]  /*58510*/  LDL.LU.64 R244, [R1+0x1170] ;  /* 0x0011700001f47983 */ /* 0x000f220000300a00 */
[C---:B------:R-:W-:Y:S02]  /*58520*/  IADD3 R4, R252.reuse, -0x1a3, RZ ;  /* 0xfffffe5dfc047810 */ /* 0x040fe40007ffe0ff */
[----:B-1----:R-:W-:Y:S02]  /*58530*/  IADD3 R21, R252, -0x1a7, RZ ;  /* 0xfffffe59fc157810 */ /* 0x002fe40007ffe0ff */
[----:B------:R-:W-:Y:S02]  /*58540*/  IADD3 R20, R12, 0x100000, RZ ;  /* 0x001000000c147810 */ /* 0x000fe40007ffe0ff */
[----:B------:R-:W-:Y:S02]  /*58550*/  ISETP.GE.U32.AND P1, PT, R4, 0x7ffffdde, PT ;  /* 0x7ffffdde0400780c */ /* 0x000fe40003f26070 */
[----:B------:R-:W-:Y:S01]  /*58560*/  IADD3 R4, R12, 0x100000, RZ ;  /* 0x001000000c047810 */ /* 0x000fe20007ffe0ff */
[----:B------:R-:W-:Y:S01]  /*58570*/  STL.64 [R1+0x1208], R22 ;  /* 0x0012081601007387 */ /* 0x000fe20000100a00 */
[----:B------:R-:W-:-:S03]  /*58580*/  ISETP.GE.U32.AND P6, PT, R21, 0x7ffffdda, PT ;  /* 0x7ffffdda1500780c */ /* 0x000fc60003fc6070 */
[----:B------:R1:W-:Y:S04]  /*58590*/  STL.64 [R1+0x1200], R16 ;  /* 0x0012001001007387 */ /* 0x0003e80000100a00 */
[----:B------:R1:W-:Y:S04]  /*585a0*/  LDGSTS.E [R20+0x63800], [R22.64], !P0 ;  /* 0x6380000016147fae */ /* 0x0003e8000c121844 */
[----:B------:R1:W-:Y:S04]  /*585b0*/  LDGSTS.E [R4+0x63a00], [R16.64], !P0 ;  /* 0x63a0000010047fae */ /* 0x0003e8000c121844 */
[----:B-1----:R-:W4:Y:S01]  /*585c0*/  LDL.LU.64 R20, [R1+0x1148] ;  /* 0x0011480001147983 */ /* 0x002f220000300a00 */
[----:B------:R-:W-:-:S05]  /*585d0*/  IMAD.WIDE R18, R2, 0x4, R18 ;  /* 0x0000000402127825 */ /* 0x000fca00078e0212 */
[----:B------:R1:W-:Y:S01]  /*585e0*/  STL.64 [R1+0x11d8], R18 ;  /* 0x0011d81201007387 */ /* 0x0003e20000100a00 */
[----:B------:R-:W-:-:S03]  /*585f0*/  IMAD.WIDE R26, R2, 0x4, R14 ;  /* 0x00000004021a7825 */ /* 0x000fc600078e020e */
[----:B------:R-:W4:Y:S04]  /*58600*/  LDL.LU.64 R16, [R1+0x1140] ;  /* 0x0011400001107983 */ /* 0x000f280000300a00 */
[----:B------:R1:W-:Y:S04]  /*58610*/  LDGSTS.E [R0+0x64800], [R18.64], !P3 ;  /* 0x6480000012007fae */ /* 0x0003e8000d921844 */
        /* <DEDUP_REMOVED lines=8> */
[C---:B--2---:R-:W-:Y:S02]  /*586a0*/  IMAD.WIDE R22, R2.reuse, 0x4, R8 ;  /* 0x0000000402167825 */ /* 0x044fe400078e0208 */
[----:B------:R-:W2:Y:S04]  /*586b0*/  LDL.LU.64 R8, [R1+0x1110] ;  /* 0x0011100001087983 */ /* 0x000ea80000300a00 */
[----:B------:R-:W-:Y:S01]  /*586c0*/  STL.64 [R1+0x11a8], R22 ;  /* 0x0011a81601007387 */ /* 0x000fe20000100a00 */
[----:B-1----:R-:W-:-:S03]  /*586d0*/  IMAD.WIDE R18, R2, 0x4, R250 ;  /* 0x0000000402127825 */ /* 0x002fc600078e02fa */
[----:B------:R1:W-:Y:S04]  /*586e0*/  LDGSTS.E [R4+0x65800], [R22.64], !P5 ;  /* 0x6580000016047fae */ /* 0x0003e8000e921844 */
[----:B------:R1:W-:Y:S04]  /*586f0*/  STL.64 [R1+0x11a0], R18 ;  /* 0x0011a01201007387 */ /* 0x0003e80000100a00 */
[----:B------:R-:W2:Y:S01]  /*58700*/  LDL.LU.64 R250, [R1+0x10e8] ;  /* 0x0010e80001fa7983 */ /* 0x000ea20000300a00 */
[----:B---3--:R-:W-:Y:S01]  /*58710*/  IMAD.WIDE R26, R2, 0x4, R10 ;  /* 0x00000004021a7825 */ /* 0x008fe200078e020a */
[----:B------:R-:W-:-:S02]  /*58720*/  IADD3 R3, R252, -0x1b3, RZ ;  /* 0xfffffe4dfc037810 */ /* 0x000fc40007ffe0ff */
[----:B------:R-:W3:Y:S04]  /*58730*/  LDL.LU.64 R10, [R1+0x10e0] ;  /* 0x0010e000010a7983 */ /* 0x000ee80000300a00 */
[----:B------:R1:W-:Y:S01]  /*58740*/  LDGSTS.E [R0+0x65a00], [R18.64], !P5 ;  /* 0x65a0000012007fae */ /* 0x0003e2000e921844 */
[----:B----4-:R-:W-:-:S03]  /*58750*/  IMAD.WIDE R24, R2, 0x4, R244 ;  /* 0x0000000402187825 */ /* 0x010fc600078e02f4 */
[----:B------:R-:W4:Y:S01]  /*58760*/  LDL.LU.64 R244, [R1+0x10b8] ;  /* 0x0010b80001f47983 */ /* 0x000f220000300a00 */
[C---:B-1----:R-:W-:Y:S02]  /*58770*/  IADD3 R18, R12.reuse, 0x100000, RZ ;  /* 0x001000000c127810 */ /* 0x042fe40007ffe0ff */
[----:B------:R-:W-:Y:S01]  /*58780*/  ISETP.GE.U32.AND P5, PT, R3, 0x7ffffdce, PT ;  /* 0x7ffffdce0300780c */ /* 0x000fe20003fa6070 */
[----:B------:R-:W-:Y:S01]  /*58790*/  STL.64 [R1+0x1178], R26 ;  /* 0x0011781a01007387 */ /* 0x000fe20000100a00 */
[C---:B------:R-:W-:Y:S02]  /*587a0*/  IADD3 R22, R12.reuse, 0x100000, RZ ;  /* 0x001000000c167810 */ /* 0x040fe40007ffe0ff */
[----:B------:R-:W-:Y:S01]  /*587b0*/  IADD3 R3, R12, 0x100000, RZ ;  /* 0x001000000c037810 */ /* 0x000fe20007ffe0ff */
[----:B------:R1:W-:Y:S04]  /*587c0*/  STL.64 [R1+0x1170], R24 ;  /* 0x0011701801007387 */ /* 0x0003e80000100a00 */
[----:B------:R1:W-:Y:S04]  /*587d0*/  LDGSTS.E [R18+0x66800], [R26.64], !P4 ;  /* 0x668000001a127fae */ /* 0x0003e8000e121844 */
[----:B------:R1:W-:Y:S04]  /*587e0*/  LDGSTS.E [R22+0x66a00], [R24.64], !P4 ;  /* 0x66a0000018167fae */ /* 0x0003e8000e121844 */
[----:B-1----:R-:W4:Y:S01]  /*587f0*/  LDL.LU.64 R18, [R1+0x10b0] ;  /* 0x0010b00001127983 */ /* 0x002f220000300a00 */
[----:B------:R-:W-:-:S05]  /*58800*/  IMAD.WIDE R20, R2, 0x4, R20 ;  /* 0x0000000402147825 */ /* 0x000fca00078e0214 */
[----:B------:R-:W-:Y:S04]  /*58810*/  STL.64 [R1+0x1148], R20 ;  /* 0x0011481401007387 */ /* 0x000fe80000100a00 */
[----:B------:R1:W-:Y:S01]  /*58820*/  LDGSTS.E [R3+0x67800], [R20.64], !P2 ;  /* 0x6780000014037fae */ /* 0x0003e2000d121844 */
[----:B------:R-:W-:-:S05]  /*58830*/  IMAD.WIDE R16, R2, 0x4, R16 ;  /* 0x0000000402107825 */ /* 0x000fca00078e0210 */
[----:B------:R1:W-:Y:S04]  /*58840*/  STL.64 [R1+0x1140], R16 ;  /* 0x0011401001007387 */ /* 0x0003e80000100a00 */
[----:B------:R1:W-:Y:S01]  /*58850*/  LDGSTS.E [R0+0x67a00], [R16.64], !P2 ;  /* 0x67a0000010007fae */ /* 0x0003e2000d121844 */
[----:B------:R-:W-:-:S03]  /*58860*/  IMAD.WIDE R24, R2, 0x4, R14 ;  /* 0x0000000402187825 */ /* 0x000fc600078e020e */
[----:B------:R-:W4:Y:S01]  /*58870*/  LDL.LU.64 R14, [R1+0x1088] ;  /* 0x00108800010e7983 */ /* 0x000f220000300a00 */
[----:B-1----:R-:W-:Y:S02]  /*58880*/  IADD3 R17, R252, -0x1bb, RZ ;  /* 0xfffffe45fc117810 */ /* 0x002fe40007ffe0ff */
        /* <DEDUP_REMOVED lines=9> */
[----:B------:R-:W-:Y:S04]  /*58920*/  STL.64 [R1+0x1110], R22 ;  /* 0x0011101601007387 */ /* 0x000fe80000100a00 */
[----:B-1----:R-:W2:Y:S04]  /*58930*/  LDL.LU.64 R16, [R1+0x1058] ;  /* 0x0010580001107983 */ /* 0x002ea80000300a00 */
[----:B------:R1:W-:Y:S01]  /*58940*/  LDGSTS.E [R4+0x68a00], [R22.64], !P1 ;  /* 0x68a0000016047fae */ /* 0x0003e2000c921844 */
[----:B------:R-:W-:-:S05]  /*58950*/  IMAD.WIDE R20, R2, 0x4, R250 ;  /* 0x0000000402147825 */ /* 0x000fca00078e02fa */
[----:B------:R4:W-:Y:S04]  /*58960*/  STL.64 [R1+0x10e8], R20 ;  /* 0x0010e81401007387 */ /* 0x0009e80000100a00 */
[----:B------:R-:W2:Y:S01]  /*58970*/  LDL.LU.64 R250, [R1+0x1050] ;  /* 0x0010500001fa7983 */ /* 0x000ea20000300a00 */
[----:B---3--:R-:W-:-:S03]  /*58980*/  IMAD.WIDE R24, R2, 0x4, R10 ;  /* 0x0000000402187825 */ /* 0x008fc600078e020a */
[----:B------:R4:W-:Y:S04]  /*58990*/  LDGSTS.E [R0+0x69800], [R20.64], !P6 ;  /* 0x6980000014007fae */ /* 0x0009e8000f121844 */
[----:B------:R-:W-:Y:S04]  /*589a0*/  STL.64 [R1+0x10e0], R24 ;  /* 0x0010e01801007387 */ /* 0x000fe80000100a00 */
[----:B------:R-:W3:Y:S01]  /*589b0*/  LDL.LU.64 R10, [R1+0x1028] ;  /* 0x00102800010a7983 */ /* 0x000ee20000300a00 */
[----:B----4-:R-:W-:-:S03]  /*589c0*/  IMAD.WIDE R20, R2, 0x4, R244 ;  /* 0x0000000402147825 */ /* 0x010fc600078e02f4 */
[----:B------:R-:W4:Y:S01]  /*589d0*/  LDL.LU.64 R244, [R1+0x1020] ;  /* 0x0010200001f47983 */ /* 0x000f220000300a00 */
[----:B------:R-:W-:-:S04]  /*589e0*/  IADD3 R3, R252, -0x1bf, RZ ;  /* 0xfffffe41fc037810 */ /* 0x000fc80007ffe0ff */
[----:B------:R-:W-:Y:S02]  /*589f0*/  ISETP.GE.U32.AND P1, PT, R3, 0x7ffffdc2, PT ;  /* 0x7ffffdc20300780c */ /* 0x000fe40003f26070 */
[----:B------:R-:W-:Y:S01]  /*58a00*/  IADD3 R3, R12, 0x100000, RZ ;  /* 0x001000000c037810 */ /* 0x000fe20007ffe0ff */
[----:B------:R1:W-:Y:S04]  /*58a10*/  STL.64 [R1+0x10b8], R20 ;  /* 0x0010b81401007387 */ /* 0x0003e80000100a00 */
[----:B------:R1:W-:Y:S04]  /*58a20*/  LDGSTS.E [R3+0x69a00], [R24.64], !P6 ;  /* 0x69a0000018037fae */ /* 0x0003e8000f121844 */
        /* <DEDUP_REMOVED lines=18> */
[----:B------:R-:W-:Y:S01]  /*58b50*/  STL.64 [R1+0x1080], R24 ;  /* 0x0010801801007387 */ /* 0x000fe20000100a00 */
[----:B-1----:R-:W-:-:S03]  /*58b60*/  IMAD.WIDE R18, R2, 0x4, R16 ;  /* 0x0000000402127825 */ /* 0x002fc600078e0210 */
[----:B------:R3:W-:Y:S04]  /*58b70*/  LDGSTS.E [R22+0x6ba00], [R24.64], !P3 ;  /* 0x6ba0000018167fae */ /* 0x0007e8000d921844 */
[----:B------:R1:W-:Y:S01]  /*58b80*/  LDGSTS.E [R3+0x6c800], [R18.64], !P5 ;  /* 0x6c80000012037fae */ /* 0x0003e2000e921844 */
[----:B------:R-:W-:-:S03]  /*58b90*/  IMAD.WIDE R16, R2, 0x4, R250 ;  /* 0x0000000402107825 */ /* 0x000fc600078e02fa */
[----:B------:R-:W2:Y:S04]  /*58ba0*/  LDL.LU.64 R250, [R1+0x1350] ;  /* 0x0013500001fa7983 */ /* 0x000ea80000300a00 */
[----:B------:R-:W-:Y:S04]  /*58bb0*/  STL.64 [R1+0x1058], R18 ;  /* 0x0010581201007387 */ /* 0x000fe80000100a00 */
[----:B------:R4:W-:Y:S01]  /*58bc0*/  STL.64 [R1+0x1050], R16 ;  /* 0x0010501001007387 */ /* 0x0009e20000100a00 */
[----:B---3--:R-:W-:-:S03]  /*58bd0*/  IMAD.WIDE R22, R2, 0x4, R10 ;  /* 0x0000000402167825 */ /* 0x008fc600078e020a */
[----:B------:R-:W3:Y:S04]  /*58be0*/  LDL.LU.64 R10, [R1+0x1348] ;  /* 0x00134800010a7983 */ /* 0x000ee80000300a00 */
[----:B------:R4:W-:Y:S02]  /*58bf0*/  LDGSTS.E [R0+0x6ca00], [R16.64], !P5 ;  /* 0x6ca0000010007fae */ /* 0x0009e4000e921844 */
[----:B----4-:R-:W-:Y:S02]  /*58c00*/  IMAD.WIDE R16, R2, 0x4, R244 ;  /* 0x0000000402107825 */ /* 0x010fe400078e02f4 */
[----:B------:R-:W4:Y:S01]  /*58c10*/  LDL.LU.64 R244, [R1+0xfb0] ;  /* 0x000fb00001f47983 */ /* 0x000f220000300a00 */
[C---:B------:R-:W-:Y:S02]  /*58c20*/  IADD3 R4, R252.reuse, -0x1cb, RZ ;  /* 0xfffffe35fc047810 */ /* 0x040fe40007ffe0ff */
[----:B-1----:R-:W-:-:S02]  /*58c30*/  IADD3 R19, R252, -0x1cf, RZ ;  /* 0xfffffe31fc137810 */ /* 0x002fc40007ffe0ff */
[----:B------:R-:W-:Y:S02]  /*58c40*/  IADD3 R18, R12, 0x100000, RZ ;  /* 0x001000000c127810 */ /* 0x000fe40007ffe0ff */
[----:B------:R-:W-:Y:S02]  /*58c50*/  ISETP.GE.U32.AND P3, PT, R4, 0x7ffffdb6, PT ;  /* 0x7ffffdb60400780c */ /* 0x000fe40003f66070 */
[----:B------:R-:W-:Y:S01]  /*58c60*/  IADD3 R4, R12, 0x100000, RZ ;  /* 0x001000000c047810 */ /* 0x000fe20007ffe0ff */
[----:B------:R-:W-:Y:S01]  /*58c70*/  STL.64 [R1+0x1028], R22 ;  /* 0x0010281601007387 */ /* 0x000fe20000100a00 */
[----:B------:R-:W-:-:S03]  /*58c80*/  ISETP.GE.U32.AND P5, PT, R19, 0x7ffffdb2, PT ;  /* 0x7ffffdb21300780c */ /* 0x000fc60003fa6070 */
[----:B------:R1:W-:Y:S04]  /*58c90*/  STL.64 [R1+0x1020], R16 ;  /* 0x0010201001007387 */ /* 0x0003e80000100a00 */
[----:B------:R1:W-:Y:S04]  /*58ca0*/  LDGSTS.E [R18+0x6d800], [R22.64], !P4 ;  /* 0x6d80000016127fae */ /* 0x0003e8000e121844 */
[----:B------:R1:W-:Y:S01]  /*58cb0*/  LDGSTS.E [R4+0x6da00], [R16.64], !P4 ;  /* 0x6da0000010047fae */ /* 0x0003e2000e121844 */
[----:B------:R-:W-:-:S03]  /*58cc0*/  IMAD.WIDE R20, R2, 0x4, R20 ;  /* 0x0000000402147825 */ /* 0x000fc600078e0214 */
[----:B-1----:R-:W4:Y:S04]  /*58cd0*/  LDL.LU.64 R18, [R1+0x1340] ;  /* 0x0013400001127983 */ /* 0x002f280000300a00 */
[----:B------:R1:W-:Y:S04]  /*58ce0*/  STL.64 [R1+0xff8], R20 ;  /* 0x000ff81401007387 */ /* 0x0003e80000100a00 */
[----:B------:R-:W4:Y:S04]  /*58cf0*/  LDL.LU.64 R16, [R1+0x1338] ;  /* 0x0013380001107983 */ /* 0x000f280000300a00 */
[----:B------:R1:W-:Y:S01]  /*58d00*/  LDGSTS.E [R0+0x6e800], [R20.64], !P2 ;  /* 0x6e80000014007fae */ /* 0x0003e2000d121844 */
[----:B------:R-:W-:-:S05]  /*58d10*/  IMAD.WIDE R26, R2, 0x4, R14 ;  /* 0x00000004021a7825 */ /* 0x000fca00078e020e */
        /* <DEDUP_REMOVED lines=9> */
[----:B------:R-:W4:Y:S04]  /*58db0*/  LDL.LU.64 R8, [R1+0x1328] ;  /* 0x0013280001087983 */ /* 0x000f280000300a00 */
        /* <DEDUP_REMOVED lines=10> */
[----:B------:R-:W3:Y:S01]  /*58e60*/  LDL.LU.64 R244, [R1+0x1310] ;  /* 0x0013100001f47983 */ /* 0x000ee20000300a00 */
        /* <DEDUP_REMOVED lines=8> */
[----:B-1----:R-:W3:Y:S01]  /*58ef0*/  LDL.LU.64 R20, [R1+0x1308] ;  /* 0x0013080001147983 */ /* 0x002ee20000300a00 */
[----:B------:R-:W-:-:S04]  /*58f00*/  IMAD.WIDE R18, R2, 0x4, R18 ;  /* 0x0000000402127825 */ /* 0x000fc800078e0212 */
[C---:B------:R-:W-:Y:S01]  /*58f10*/  IMAD.WIDE R16, R2.reuse, 0x4, R16 ;  /* 0x0000000402107825 */ /* 0x040fe200078e0210 */
[----:B------:R-:W-:Y:S04]  /*58f20*/  STL.64 [R1+0xf98], R18 ;  /* 0x000f981201007387 */ /* 0x000fe80000100a00 */
[----:B------:R2:W-:Y:S04]  /*58f30*/  LDGSTS.E [R3+0x71800], [R18.64], !P0 ;  /* 0x7180000012037fae */ /* 0x0005e8000c121844 */
[----:B------:R1:W-:Y:S04]  /*58f40*/  STL.64 [R1+0xf90], R16 ;  /* 0x000f901001007387 */ /* 0x0003e80000100a00 */
[----:B------:R1:W-:Y:S01]  /*58f50*/  LDGSTS.E [R0+0x71a00], [R16.64], !P0 ;  /* 0x71a0000010007fae */ /* 0x0003e2000c121844 */
[----:B------:R-:W-:-:S03]  /*58f60*/  IMAD.WIDE R24, R2, 0x4, R14 ;  /* 0x0000000402187825 */ /* 0x000fc600078e020e */
[----:B------:R-:W3:Y:S01]  /*58f70*/  LDL.LU.64 R14, [R1+0x1300] ;  /* 0x00130000010e7983 */ /* 0x000ee20000300a00 */
[----:B-1----:R-:W-:Y:S02]  /*58f80*/  IADD3 R17, R252, -0x1e3, RZ ;  /* 0xfffffe1dfc117810 */ /* 0x002fe40007ffe0ff */
[----:B------:R-:W-:Y:S02]  /*58f90*/  IADD3 R16, R12, 0x100000, RZ ;  /* 0x001000000c107810 */ /* 0x000fe40007ffe0ff */
[----:B------:R-:W-:-:S03]  /*58fa0*/  ISETP.GE.U32.AND P0, PT, R17, 0x7ffffd9e, PT ;  /* 0x7ffffd9e1100780c */ /* 0x000fc60003f06070 */
[----:B------:R1:W-:Y:S01]  /*58fb0*/  LDGSTS.E [R16+0x72800], [R24.64], !P3 ;  /* 0x7280000018107fae */ /* 0x0003e2000d921844 */
[----:B------:R-:W-:-:S04]  /*58fc0*/  IADD3 R4, R252, -0x1df, RZ ;  /* 0xfffffe21fc047810 */ /* 0x000fc80007ffe0ff */
[----:B------:R-:W-:Y:S02]  /*58fd0*/  ISETP.GE.U32.AND P6, PT, R4, 0x7ffffda2, PT ;  /* 0x7ffffda20400780c */ /* 0x000fe40003fc6070 */
[----:B------:R-:W-:Y:S01]  /*58fe0*/  IADD3 R4, R12, 0x100000, RZ ;  /* 0x001000000c047810 */ /* 0x000fe20007ffe0ff */
[C---:B------:R-:W-:Y:S02]  /*58ff0*/  IMAD.WIDE R22, R2.reuse, 0x4, R8 ;  /* 0x0000000402167825 */ /* 0x040fe400078e0208 */
[----:B------:R-:W4:Y:S04]  /*59000*/  LDL.LU.64 R8, [R1+0x12f8] ;  /* 0x0012f80001087983 */ /* 0x000f280000300a00 */
[----:B------:R3:W-:Y:S04]  /*59010*/  STL.64 [R1+0xf78], R24 ;  /* 0x000f781801007387 */ /* 0x0007e80000100a00 */
[----:B------:R-:W-:Y:S04]  /*59020*/  STL.64 [R1+0xf70], R22 ;  /* 0x000f701601007387 */ /* 0x000fe80000100a00 */
[----:B-1----:R-:W4:Y:S04]  /*59030*/  LDL.LU.64 R16, [R1+0x12f0] ;  /* 0x0012f00001107983 */ /* 0x002f280000300a00 */
[----:B------:R1:W-:Y:S01]  /*59040*/  LDGSTS.E [R4+0x72a00], [R22.64], !P3 ;  /* 0x72a0000016047fae */ /* 0x0003e2000d921844 */
[----:B--2---:R-:W-:-:S05]  /*59050*/  IMAD.WIDE R18, R2, 0x4, R250 ;  /* 0x0000000402127825 */ /* 0x004fca00078e02fa */
[----:B------:R2:W-:Y:S04]  /*59060*/  STL.64 [R1+0xf68], R18 ;  /* 0x000f681201007387 */ /* 0x0005e80000100a00 */
[----:B------:R-:W4:Y:S01]  /*59070*/  LDL.LU.64 R250, [R1+0x12e8] ;  /* 0x0012e80001fa7983 */ /* 0x000f220000300a00 */
[----:B---3--:R-:W-:-:S03]  /*59080*/  IMAD.WIDE R24, R2, 0x4, R10 ;  /* 0x0000000402187825 */ /* 0x008fc600078e020a */
[----:B------:R2:W-:Y:S04]  /*59090*/  LDGSTS.E [R0+0x73800], [R18.64], !P5 ;  /* 0x7380000012007fae */ /* 0x0005e8000e921844 */
[----:B------:R-:W-:Y:S04]  /*590a0*/  STL.64 [R1+0xf60], R24 ;  /* 0x000f601801007387 */ /* 0x000fe80000100a00 */
[----:B------:R-:W3:Y:S01]  /*590b0*/  LDL.LU.64 R10, [R1+0x12e0] ;  /* 0x0012e000010a7983 */ /* 0x000ee20000300a00 */
[----:B--2---:R-:W-:-:S03]  /*590c0*/  IMAD.WIDE R18, R2, 0x4, R244 ;  /* 0x0000000402127825 */ /* 0x004fc600078e02f4 */
[----:B------:R-:W2:Y:S01]  /*590d0*/  LDL.LU.64 R244, [R1+0x12d8] ;  /* 0x0012d80001f47983 */ /* 0x000ea20000300a00 */
        /* <DEDUP_REMOVED lines=8> */
[----:B-1----:R-:W2:Y:S04]  /*59160*/  LDL.LU.64 R18, [R1+0x12d0] ;  /* 0x0012d00001127983 */ /* 0x002ea80000300a00 */
[----:B------:R1:W-:Y:S01]  /*59170*/  LDGSTS.E [R0+0x74a00], [R20.64], !P4 ;  /* 0x74a0000014007fae */ /* 0x0003e2000e121844 */
[----:B------:R-:W-:Y:S02]  /*59180*/  IADD3 R22, R252, -0x1eb, RZ ;  /* 0xfffffe15fc167810 */ /* 0x000fe40007ffe0ff */
[----:B------:R-:W-:Y:S01]  /*59190*/  IADD3 R23, R12, 0x100000, RZ ;  /* 0x001000000c177810 */ /* 0x000fe20007ffe0ff */
[----:B------:R-:W-:-:S02]  /*591a0*/  IMAD.WIDE R26, R2, 0x4, R14 ;  /* 0x00000004021a7825 */ /* 0x000fc400078e020e */
[----:B------:R-:W2:Y:S01]  /*591b0*/  LDL.LU.64 R14, [R1+0x12c8] ;  /* 0x0012c800010e7983 */ /* 0x000ea20000300a00 */
[----:B------:R-:W-:Y:S02]  /*591c0*/  ISETP.GE.U32.AND P5, PT, R22, 0x7ffffd96, PT ;  /* 0x7ffffd961600780c */ /* 0x000fe40003fa6070 */
[----:B------:R-:W-:Y:S01]  /*591d0*/  IADD3 R22, R12, 0x100000, RZ ;  /* 0x001000000c167810 */ /* 0x000fe20007ffe0ff */
[----:B------:R3:W-:Y:S01]  /*591e0*/  LDGSTS.E [R23+0x75800], [R26.64], !P2 ;  /* 0x758000001a177fae */ /* 0x0007e2000d121844 */
[----:B------:R-:W-:-:S04]  /*591f0*/  IADD3 R3, R252, -0x1ef, RZ ;  /* 0xfffffe11fc037810 */ /* 0x000fc80007ffe0ff */
[----:B------:R-:W-:Y:S02]  /*59200*/  ISETP.GE.U32.AND P4, PT, R3, 0x7ffffd92, PT ;  /* 0x7ffffd920300780c */ /* 0x000fe40003f86070 */
[----:B------:R-:W-:Y:S01]  /*59210*/  IADD3 R3, R12, 0x100000, RZ ;  /* 0x001000000c037810 */ /* 0x000fe20007ffe0ff */
[C---:B----4-:R-:W-:Y:S02]  /*59220*/  IMAD.WIDE R24, R2.reuse, 0x4, R8 ;  /* 0x0000000402187825 */ /* 0x050fe400078e0208 */
[----:B------:R-:W2:Y:S04]  /*59230*/  LDL.LU.64 R8, [R1+0x12c0] ;  /* 0x0012c00001087983 */ /* 0x000ea80000300a00 */
[----:B------:R-:W-:Y:S04]  /*59240*/  STL.64 [R1+0xf48], R26 ;  /* 0x000f481a01007387 */ /* 0x000fe80000100a00 */
[----:B------:R-:W-:Y:S01]  /*59250*/  STL.64 [R1+0xf40], R24 ;  /* 0x000f401801007387 */ /* 0x000fe20000100a00 */
[----:B-1----:R-:W-:-:S03]  /*59260*/  IMAD.WIDE R20, R2, 0x4, R16 ;  /* 0x0000000402147825 */ /* 0x002fc600078e0210 */
[----:B------:R3:W-:Y:S04]  /*59270*/  LDGSTS.E [R22+0x75a00], [R24.64], !P2 ;  /* 0x75a0000018167fae */ /* 0x0007e8000d121844 */
[----:B------:R1:W-:Y:S01]  /*59280*/  LDGSTS.E [R3+0x76800], [R20.64], !P1 ;  /* 0x7680000014037fae */ /* 0x0003e2000c921844 */
[----:B------:R-:W-:-:S03]  /*59290*/  IMAD.WIDE R16, R2, 0x4, R250 ;  /* 0x0000000402107825 */ /* 0x000fc600078e02fa */
[----:B------:R-:W4:Y:S04]  /*592a0*/  LDL.LU.64 R250, [R1+0x12b8] ;  /* 0x0012b80001fa7983 */ /* 0x000f280000300a00 */
[----:B------:R-:W-:Y:S04]  /*592b0*/  STL.64 [R1+0xf38], R20 ;  /* 0x000f381401007387 */ /* 0x000fe80000100a00 */
[----:B------:R2:W-:Y:S01]  /*592c0*/  STL.64 [R1+0xf30], R16 ;  /* 0x000f301001007387 */ /* 0x0005e20000100a00 */
[----:B---3--:R-:W-:-:S03]  /*592d0*/  IMAD.WIDE R22, R2, 0x4, R10 ;  /* 0x0000000402167825 */ /* 0x008fc600078e020a */
[----:B------:R-:W3:Y:S04]  /*592e0*/  LDL.LU.64 R10, [R1+0x12b0] ;  /* 0x0012b000010a7983 */ /* 0x000ee80000300a00 */
[----:B------:R2:W-:Y:S02]  /*592f0*/  LDGSTS.E [R0+0x76a00], [R16.64], !P1 ;  /* 0x76a0000010007fae */ /* 0x0005e4000c921844 */
[----:B--2---:R-:W-:Y:S02]  /*59300*/  IMAD.WIDE R16, R2, 0x4, R244 ;  /* 0x0000000402107825 */ /* 0x004fe400078e02f4 */
[----:B------:R-:W2:Y:S01]  /*59310*/  LDL.LU.64 R244, [R1+0x12a8] ;  /* 0x0012a80001f47983 */ /* 0x000ea20000300a00 */
        /* <DEDUP_REMOVED lines=10> */
[----:B------:R-:W-:-:S05]  /*593c0*/  IMAD.WIDE R18, R2, 0x4, R18 ;  /* 0x0000000402127825 */ /* 0x000fca00078e0212 */
[----:B------:R4:W-:Y:S04]  /*593d0*/  LDGSTS.E [R0+0x78800], [R18.64], !P0 ;  /* 0x7880000012007fae */ /* 0x0009e8000c121844 */
[----:B-1----:R-:W2:Y:S04]  /*593e0*/  LDL.LU.64 R20, [R1+0x12a0] ;  /* 0x0012a00001147983 */ /* 0x002ea80000300a00 */
[----:B------:R4:W-:Y:S04]  /*593f0*/  STL.64 [R1+0x18b8], R18 ;  /* 0x0018b81201007387 */ /* 0x0009e80000100a00 */
[----:B------:R-:W2:Y:S01]  /*59400*/  LDL.LU.64 R16, [R1+0x1298] ;  /* 0x0012980001107983 */ /* 0x000ea20000300a00 */
[----:B------:R-:W-:-:S05]  /*59410*/  IMAD.WIDE R26, R2, 0x4, R14 ;  /* 0x00000004021a7825 */ /* 0x000fca00078e020e */
[----:B------:R3:W-:Y:S04]  /*59420*/  STL.64 [R1+0x18c0], R26 ;  /* 0x0018c01a01007387 */ /* 0x0007e80000100a00 */
[----:B------:R-:W2:Y:S01]  /*59430*/  LDL.LU.64 R14, [R1+0x1290] ;  /* 0x00129000010e7983 */ /* 0x000ea20000300a00 */
[----:B------:R-:W-:-:S04]  /*59440*/  IADD3 R3, R252, -0x1fb, RZ ;  /* 0xfffffe05fc037810 */ /* 0x000fc80007ffe0ff */
[----:B------:R-:W-:Y:S02]  /*59450*/  ISETP.GE.U32.AND P6, PT, R3, 0x7ffffd86, PT ;  /* 0x7ffffd860300780c */ /* 0x000fe40003fc6070 */
[----:B------:R-:W-:-:S05]  /*59460*/  IADD3 R3, R12, 0x100000, RZ ;  /* 0x001000000c037810 */ /* 0x000fca0007ffe0ff */
[----:B------:R3:W-:Y:S01]  /*59470*/  LDGSTS.E [R3+0x78a00], [R26.64], !P0 ;  /* 0x78a000001a037fae */ /* 0x0007e2000c121844 */
[----:B------:R-:W-:-:S04]  /*59480*/  IADD3 R24, R252, -0x1ff, RZ ;  /* 0xfffffe01fc187810 */ /* 0x000fc80007ffe0ff */
[----:B------:R-:W-:Y:S01]  /*59490*/  ISETP.GE.U32.AND P0, PT, R24, 0x7ffffd82, PT ;  /* 0x7ffffd821800780c */ /* 0x000fe20003f06070 */
[C---:B------:R-:W-:Y:S02]  /*594a0*/  IMAD.WIDE R22, R2.reuse, 0x4, R8 ;  /* 0x0000000402167825 */ /* 0x040fe400078e0208 */
[----:B------:R-:W2:Y:S04]  /*594b0*/  LDL.LU.64 R8, [R1+0x1288] ;  /* 0x0012880001087983 */ /* 0x000ea80000300a00 */
[----:B------:R-:W-:Y:S04]  /*594c0*/  STL.64 [R1+0x18e8], R22 ;  /* 0x0018e81601007387 */ /* 0x000fe80000100a00 */
[----:B------:R1:W-:Y:S01]  /*594d0*/  LDGSTS.E [R4+0x79800], [R22.64], !P3 ;  /* 0x7980000016047fae */ /* 0x0003e2000d921844 */
[----:B----4-:R-:W-:-:S05]  /*594e0*/  IMAD.WIDE R18, R2, 0x4, R250 ;  /* 0x0000000402127825 */ /* 0x010fca00078e02fa */
[----:B------:R4:W-:Y:S04]  /*594f0*/  STL.64 [R1+0x18f0], R18 ;  /* 0x0018f01201007387 */ /* 0x0009e80000100a00 */
[----:B------:R-:W2:Y:S01]  /*59500*/  LDL.LU.64 R250, [R1+0x1280] ;  /* 0x0012800001fa7983 */ /* 0x000ea20000300a00 */
[----:B---3--:R-:W-:-:S03]  /*59510*/  IMAD.WIDE R26, R2, 0x4, R10 ;  /* 0x00000004021a7825 */ /* 0x008fc600078e020a */
[----:B------:R4:W-:Y:S04]  /*59520*/  LDGSTS.E [R0+0x79a00], [R18.64], !P3 ;  /* 0x79a0000012007fae */ /* 0x0009e8000d921844 */
[----:B------:R-:W3:Y:S01]  /*59530*/  LDL.LU.64 R10, [R1+0x1278] ;  /* 0x00127800010a7983 */ /* 0x000ee20000300a00 */
[----:B--2---:R-:W-:-:S03]  /*59540*/  IMAD.WIDE R24, R2, 0x4, R244 ;  /* 0x0000000402187825 */ /* 0x004fc600078e02f4 */
[----:B------:R-:W2:Y:S01]  /*59550*/  LDL.LU.64 R244, [R1+0x1270] ;  /* 0x0012700001f47983 */ /* 0x000ea20000300a00 */
[----:B----4-:R-:W-:Y:S02]  /*59560*/  IADD3 R18, R12, 0x100000, RZ ;  /* 0x001000000c127810 */ /* 0x010fe40007ffe0ff */
[----:B------:R-:W-:Y:S01]  /*59570*/  IADD3 R3, R252, -0x184, RZ ;  /* 0xfffffe7cfc037810 */ /* 0x000fe20007ffe0ff */
[----:B------:R-:W-:Y:S01]  /*59580*/  STL.64 [R1+0x1920], R26 ;  /* 0x0019201a01007387 */ /* 0x000fe20000100a00 */
[C---:B-1----:R-:W-:Y:S02]  /*59590*/  IADD3 R22, R12.reuse, 0x100000, RZ ;  /* 0x001000000c167810 */ /* 0x042fe40007ffe0ff */
[----:B------:R-:W-:Y:S01]  /*595a0*/  ISETP.GE.U32.AND P3, PT, R3, 0x7ffffdfd, PT ;  /* 0x7ffffdfd0300780c */ /* 0x000fe20003f66070 */
[----:B------:R1:W-:Y:S01]  /*595b0*/  STL.64 [R1+0x1928], R24 ;  /* 0x0019281801007387 */ /* 0x0003e20000100a00 */
[----:B------:R-:W-:-:S03]  /*595c0*/  IADD3 R3, R12, 0x100000, RZ ;  /* 0x001000000c037810 */ /* 0x000fc60007ffe0ff */
[----:B------:R4:W-:Y:S04]  /*595d0*/  LDGSTS.E [R18+0x7a800], [R26.64], !P5 ;  /* 0x7a8000001a127fae */ /* 0x0009e8000e921844 */
[----:B------:R1:W-:Y:S04]  /*595e0*/  LDGSTS.E [R22+0x7aa00], [R24.64], !P5 ;  /* 0x7aa0000018167fae */ /* 0x0003e8000e921844 */
[----:B----4-:R-:W4:Y:S01]  /*595f0*/  LDL.LU.64 R18, [R1+0x1268] ;  /* 0x0012680001127983 */ /* 0x010f220000300a00 */
[----:B------:R-:W-:-:S04]  /*59600*/  IMAD.WIDE R20, R2, 0x4, R20 ;  /* 0x0000000402147825 */ /* 0x000fc800078e0214 */
[C---:B------:R-:W-:Y:S01]  /*59610*/  IMAD.WIDE R16, R2.reuse, 0x4, R16 ;  /* 0x0000000402107825 */ /* 0x040fe200078e0210 */
[----:B------:R-:W-:Y:S04]  /*59620*/  STL.64 [R1+0x1988], R20 ;  /* 0x0019881401007387 */ /* 0x000fe80000100a00 */
[----:B------:R1:W-:Y:S04]  /*59630*/  LDGSTS.E [R3+0x7b800], [R20.64], !P4 ;  /* 0x7b80000014037fae */ /* 0x0003e8000e121844 */
[----:B------:R1:W-:Y:S04]  /*59640*/  STL.64 [R1+0x1990], R16 ;  /* 0x0019901001007387 */ /* 0x0003e80000100a00 */
[----:B------:R1:W-:Y:S02]  /*59650*/  LDGSTS.E [R0+0x7ba00], [R16.64], !P4 ;  /* 0x7ba0000010007fae */ /* 0x0003e4000e121844 */
[----:B-1----:R-:W-:-:S02]  /*59660*/  IMAD.WIDE R24, R2, 0x4, R14 ;  /* 0x0000000402187825 */ /* 0x002fc400078e020e */
[----:B------:R-:W4:Y:S01]  /*59670*/  LDL.LU.64 R14, [R1+0x1260] ;  /* 0x00126000010e7983 */ /* 0x000f220000300a00 */
[----:B------:R-:W-:Y:S02]  /*59680*/  IADD3 R17, R252, -0x18c, RZ ;  /* 0xfffffe74fc117810 */ /* 0x000fe40007ffe0ff */
        /* <DEDUP_REMOVED lines=12> */
[----:B------:R-:W-:-:S05]  /*59750*/  IMAD.WIDE R20, R2, 0x4, R250 ;  /* 0x0000000402147825 */ /* 0x000fca00078e02fa */
        /* <DEDUP_REMOVED lines=11> */
[----:B------:R4:W-:Y:S01]  /*59810*/  STL.64 [R1+0x1a98], R20 ;  /* 0x001a981401007387 */ /* 0x0009e20000100a00 */
[----:B-1----:R-:W-:-:S03]  /*59820*/  IADD3 R22, R252, -0x194, RZ ;  /* 0xfffffe6cfc167810 */ /* 0x002fc60007ffe0ff */
[----:B------:R1:W-:Y:S04]  /*59830*/  LDGSTS.E [R3+0x7da00], [R24.64], !P1 ;  /* 0x7da0000018037fae */ /* 0x0003e8000c921844 */
[----:B------:R1:W-:Y:S01]  /*59840*/  LDGSTS.E [R4+0x7e800], [R20.64], !P6 ;  /* 0x7e80000014047fae */ /* 0x0003e2000f121844 */
[----:B----4-:R-:W-:-:S05]  /*59850*/  IMAD.WIDE R18, R2, 0x4, R18 ;  /* 0x0000000402127825 */ /* 0x010fca00078e0212 */
[----:B------:R4:W-:Y:S04]  /*59860*/  STL.64 [R1+0x1aa0], R18 ;  /* 0x001aa01201007387 */ /* 0x0009e80000100a00 */
[----:B-1----:R-:W2:Y:S01]  /*59870*/  LDL.LU.64 R20, [R1+0xf10] ;  /* 0x000f100001147983 */ /* 0x002ea20000300a00 */
[----:B------:R-:W-:-:S03]  /*59880*/  ISETP.GE.U32.AND P1, PT, R22, 0x7ffffded, PT ;  /* 0x7ffffded1600780c */ /* 0x000fc60003f26070 */
[----:B------:R1:W-:Y:S01]  /*59890*/  LDGSTS.E [R0+0x7ea00], [R18.64], !P6 ;  /* 0x7ea0000012007fae */ /* 0x0003e2000f121844 */
[----:B------:R-:W-:Y:S02]  /*598a0*/  IADD3 R3, R252, -0x198, RZ ;  /* 0xfffffe68fc037810 */ /* 0x000fe40007ffe0ff */
[C---:B------:R-:W-:Y:S02]  /*598b0*/  IADD3 R24, R12.reuse, 0x100000, RZ ;  /* 0x001000000c187810 */ /* 0x040fe40007ffe0ff */
[----:B------:R-:W-:Y:S02]  /*598c0*/  ISETP.GE.U32.AND P6, PT, R3, 0x7ffffde9, PT ;  /* 0x7ffffde90300780c */ /* 0x000fe40003fc6070 */
[----:B------:R-:W-:Y:S02]  /*598d0*/  IADD3 R12, R12, 0x100000, RZ ;  /* 0x001000000c0c7810 */ /* 0x000fe40007ffe0ff */
[----:B------:R-:W-:Y:S01]  /*598e0*/  IADD3 R3, R6, 0x100000, RZ ;  /* 0x0010000006037810 */ /* 0x000fe20007ffe0ff */
[----:B------:R-:W-:-:S02]  /*598f0*/  IMAD.WIDE R26, R2, 0x4, R14 ;  /* 0x00000004021a7825 */ /* 0x000fc400078e020e */
[----:B------:R-:W2:Y:S04]  /*59900*/  LDL.LU.64 R14, [R1+0xf08] ;  /* 0x000f0800010e7983 */ /* 0x000ea80000300a00 */
[----:B------:R2:W-:Y:S01]  /*59910*/  LDGSTS.E [R24+0x7f800], [R26.64], !P0 ;  /* 0x7f8000001a187fae */ /* 0x0005e2000c121844 */
[----:B-1----:R-:W-:Y:S01]  /*59920*/  IADD3 R0, R6, 0x100000, RZ ;  /* 0x0010000006007810 */ /* 0x002fe20007ffe0ff */
[C---:B------:R-:W-:Y:S02]  /*59930*/  IMAD.WIDE R22, R2.reuse, 0x4, R8 ;  /* 0x0000000402167825 */ /* 0x040fe400078e0208 */
[----:B------:R-:W2:Y:S04]  /*59940*/  LDL.LU.64 R8, [R1+0xf00] ;  /* 0x000f000001087983 */ /* 0x000ea80000300a00 */
[----:B------:R-:W-:Y:S04]  /*59950*/  STL.64 [R1+0x1af0], R26 ;  /* 0x001af01a01007387 */ /* 0x000fe80000100a00 */
[----:B------:R-:W-:Y:S01]  /*59960*/  STL.64 [R1+0x1b00], R22 ;  /* 0x001b001601007387 */ /* 0x000fe20000100a00 */
[----:B----4-:R-:W-:-:S03]  /*59970*/  IMAD.WIDE R18, R2, 0x4, R16 ;  /* 0x0000000402127825 */ /* 0x010fc600078e0210 */
[----:B------:R1:W-:Y:S04]  /*59980*/  LDGSTS.E [R12+0x7fa00], [R22.64], !P0 ;  /* 0x7fa00000160c7fae */ /* 0x0003e8000c121844 */
[----:B------:R3:W-:Y:S01]  /*59990*/  LDGSTS.E [R3+0x60c00], [R18.64], !P3 ;  /* 0x60c0000012037fae */ /* 0x0007e2000d921844 */
[----:B------:R-:W-:-:S03]  /*599a0*/  IMAD.WIDE R16, R2, 0x4, R250 ;  /* 0x0000000402107825 */ /* 0x000fc600078e02fa */
[----:B------:R-:W4:Y:S04]  /*599b0*/  LDL.LU.64 R250, [R1+0xef8] ;  /* 0x000ef80001fa7983 */ /* 0x000f280000300a00 */
[----:B------:R3:W-:Y:S04]  /*599c0*/  STL.64 [R1+0x1860], R18 ;  /* 0x0018601201007387 */ /* 0x0007e80000100a00 */
[----:B------:R2:W-:Y:S04]  /*599d0*/  STL.64 [R1+0x1858], R16 ;  /* 0x0018581001007387 */ /* 0x0005e80000100a00 */
[----:B------:R2:W-:Y:S01]  /*599e0*/  LDGSTS.E [R0+0x60e00], [R16.64], !P3 ;  /* 0x60e0000010007fae */ /* 0x0005e2000d921844 */
[----:B---3--:R-:W-:-:S03]  /*599f0*/  IMAD.WIDE R18, R2, 0x4, R10 ;  /* 0x0000000402127825 */ /* 0x008fc600078e020a */
[----:B------:R-:W3:Y:S01]  /*59a00*/  LDL.LU.64 R10, [R1+0xef0] ;  /* 0x000ef000010a7983 */ /* 0x000ee20000300a00 */
[----:B--2---:R-:W-:-:S03]  /*59a10*/  IMAD.WIDE R16, R2, 0x4, R244 ;  /* 0x0000000402107825 */ /* 0x004fc600078e02f4 */
[----:B------:R-:W2:Y:S01]  /*59a20*/  LDL.LU.64 R244, [R1+0xee8] ;  /* 0x000ee80001f47983 */ /* 0x000ea20000300a00 */
[----:B------:R-:W-:Y:S02]  /*59a30*/  IADD3 R4, R252, -0x19c, RZ ;  /* 0xfffffe64fc047810 */ /* 0x000fe40007ffe0ff */
[----:B-1----:R-:W-:Y:S02]  /*59a40*/  IADD3 R12, R6, 0x100000, RZ ;  /* 0x00100000060c7810 */ /* 0x002fe40007ffe0ff */
[----:B------:R-:W-:Y:S02]  /*59a50*/  ISETP.GE.U32.AND P0, PT, R4, 0x7ffffde5, PT ;  /* 0x7ffffde50400780c */ /* 0x000fe40003f06070 */
[----:B------:R-:W-:Y:S01]  /*59a60*/  IADD3 R4, R6, 0x100000, RZ ;  /* 0x0010000006047810 */ /* 0x000fe20007ffe0ff */
[----:B------:R1:W-:Y:S01]  /*59a70*/  STL.64 [R1+0x1820], R18 ;  /* 0x0018201201007387 */ /* 0x0003e20000100a00 */
[----:B------:R-:W-:-:S03]  /*59a80*/  IADD3 R22, R252, -0x1a0, RZ ;  /* 0xfffffe60fc167810 */ /* 0x000fc60007ffe0ff */
[----:B------:R1:W-:Y:S04]  /*59a90*/  STL.64 [R1+0xf18], R16 ;  /* 0x000f181001007387 */ /* 0x0003e80000100a00 */
[----:B------:R1:W-:Y:S01]  /*59aa0*/  LDGSTS.E [R12+0x61c00], [R18.64], !P5 ;  /* 0x61c00000120c7fae */ /* 0x0003e2000e921844 */
[----:B------:R-:W-:-:S03]  /*59ab0*/  IMAD.WIDE R20, R2, 0x4, R20 ;  /* 0x0000000402147825 */ /* 0x000fc600078e0214 */
[----:B------:R1:W-:Y:S01]  /*59ac0*/  LDGSTS.E [R4+0x61e00], [R16.64], !P5 ;  /* 0x61e0000010047fae */ /* 0x0003e2000e921844 */
[----:B------:R-:W-:-:S03]  /*59ad0*/  ISETP.GE.U32.AND P3, PT, R22, 0x7ffffde1, PT ;  /* 0x7ffffde11600780c */ /* 0x000fc60003f66070 */
[----:B------:R4:W-:Y:S04]  /*59ae0*/  LDGSTS.E [R0+0x62c00], [R20.64], !P4 ;  /* 0x62c0000014007fae */ /* 0x0009e8000e121844 */
[----:B-1----:R-:W2:Y:S04]  /*59af0*/  LDL.LU.64 R18, [R1+0xee0] ;  /* 0x000ee00001127983 */ /* 0x002ea80000300a00 */
[----:B------:R4:W-:Y:S04]  /*59b00*/  STL.64 [R1+0xf10], R20 ;  /* 0x000f101401007387 */ /* 0x0009e80000100a00 */
[----:B------:R-:W2:Y:S01]  /*59b10*/  LDL.LU.64 R16, [R1+0xed8] ;  /* 0x000ed80001107983 */ /* 0x000ea20000300a00 */
[----:B------:R-:W-:Y:S01]  /*59b20*/  IADD3 R3, R252, -0x1a4, RZ ;  /* 0xfffffe5cfc037810 */ /* 0x000fe20007ffe0ff */
[----:B------:R-:W-:-:S05]  /*59b30*/  IMAD.WIDE R24, R2, 0x4, R14 ;  /* 0x0000000402187825 */ /* 0x000fca00078e020e */
[----:B------:R3:W-:Y:S04]  /*59b40*/  STL.64 [R1+0xf08], R24 ;  /* 0x000f081801007387 */ /* 0x0007e80000100a00 */
[----:B------:R-:W2:Y:S01]  /*59b50*/  LDL.LU.64 R14, [R1+0xed0] ;  /* 0x000ed000010e7983 */ /* 0x000ea20000300a00 */
[----:B------:R-:W-:Y:S02]  /*59b60*/  ISETP.GE.U32.AND P5, PT, R3, 0x7ffffddd, PT ;  /* 0x7ffffddd0300780c */ /* 0x000fe40003fa6070 */
[----:B------:R-:W-:-:S05]  /*59b70*/  IADD3 R3, R6, 0x100000, RZ ;  /* 0x0010000006037810 */ /* 0x000fca0007ffe0ff */
[----:B------:R3:W-:Y:S01]  /*59b80*/  LDGSTS.E [R3+0x62e00], [R24.64], !P4 ;  /* 0x62e0000018037fae */ /* 0x0007e2000e121844 */
[----:B------:R-:W-:-:S03]  /*59b90*/  IMAD.WIDE R22, R2, 0x4, R8 ;  /* 0x0000000402167825 */ /* 0x000fc600078e0208 */
[----:B------:R-:W2:Y:S04]  /*59ba0*/  LDL.LU.64 R8, [R1+0xec8] ;  /* 0x000ec80001087983 */ /* 0x000ea80000300a00 */
[----:B------:R2:W-:Y:S04]  /*59bb0*/  STL.64 [R1+0xf00], R22 ;  /* 0x000f001601007387 */ /* 0x0005e80000100a00 */
[----:B------:R2:W-:Y:S01]  /*59bc0*/  LDGSTS.E [R4+0x63c00], [R22.64], !P2 ;  /* 0x63c0000016047fae */ /* 0x0005e2000d121844 */
[----:B----4-:R-:W-:-:S05]  /*59bd0*/  IMAD.WIDE R20, R2, 0x4, R250 ;  /* 0x0000000402147825 */ /* 0x010fca00078e02fa */
[----:B------:R1:W-:Y:S04]  /*59be0*/  STL.64 [R1+0xef8], R20 ;  /* 0x000ef81401007387 */ /* 0x0003e80000100a00 */
[----:B------:R-:W4:Y:S04]  /*59bf0*/  LDL.LU.64 R250, [R1+0xec0] ;  /* 0x000ec00001fa7983 */ /* 0x000f280000300a00 */
[----:B------:R1:W-:Y:S01]  /*59c00*/  LDGSTS.E [R0+0x63e00], [R20.64], !P2 ;  /* 0x63e0000014007fae */ /* 0x0003e2000d121844 */
[----:B---3--:R-:W-:-:S03]  /*59c10*/  IMAD.WIDE R24, R2, 0x4, R10 ;  /* 0x0000000402187825 */ /* 0x008fc600078e020a */
[----:B------:R-:W3:Y:S01]  /*59c20*/  LDL.LU.64 R10, [R1+0xea8] ;  /* 0x000ea800010a7983 */ /* 0x000ee20000300a00 */
[----:B--2---:R-:W-:-:S03]  /*59c30*/  IMAD.WIDE R22, R2, 0x4, R244 ;  /* 0x0000000402167825 */ /* 0x004fc600078e02f4 */
[----:B------:R-:W2:Y:S01]  /*59c40*/  LDL.LU.64 R244, [R1+0xea0] ;  /* 0x000ea00001f47983 */ /* 0x000ea20000300a00 */
[----:B-1----:R-:W-:Y:S02]  /*59c50*/  IADD3 R20, R6, 0x100000, RZ ;  /* 0x0010000006147810 */ /* 0x002fe40007ffe0ff */
        /* <DEDUP_REMOVED lines=10> */
[----:B-1----:R-:W2:Y:S01]  /*59d00*/  LDL.LU.64 R20, [R1+0xe90] ;  /* 0x000e900001147983 */ /* 0x002ea20000300a00 */
[----:B------:R-:W-:-:S04]  /*59d10*/  IMAD.WIDE R18, R2, 0x4, R18 ;  /* 0x0000000402127825 */ /* 0x000fc800078e0212 */
[----:B------:R-:W-:Y:S01]  /*59d20*/  IMAD.WIDE R16, R2, 0x4, R16 ;  /* 0x0000000402107825 */ /* 0x000fe200078e0210 */
[----:B------:R1:W-:Y:S04]  /*59d30*/  STL.64 [R1+0xee0], R18 ;  /* 0x000ee01201007387 */ /* 0x0003e80000100a00 */
[----:B------:R1:W-:Y:S04]  /*59d40*/  LDGSTS.E [R3+0x65c00], [R18.64], !P6 ;  /* 0x65c0000012037fae */ /* 0x0003e8000f121844 */
[----:B------:R-:W-:Y:S01]  /*59d50*/  STL.64 [R1+0xed8], R16 ;  /* 0x000ed81001007387 */ /* 0x000fe20000100a00 */
[----:B------:R-:W-:-:S03]  /*59d60*/  IADD3 R4, R252, -0x1b0, RZ ;  /* 0xfffffe50fc047810 */ /* 0x000fc60007ffe0ff */
[----:B------:R4:W-:Y:S01]  /*59d70*/  LDGSTS.E [R0+0x65e00], [R16.64], !P6 ;  /* 0x65e0000010007fae */ /* 0x0009e2000f121844 */
[----:B-1----:R-:W-:-:S03]  /*59d80*/  IMAD.WIDE R18, R2, 0x4, R14 ;  /* 0x0000000402127825 */ /* 0x002fc600078e020e */
[----:B------:R-:W2:Y:S01]  /*59d90*/  LDL.LU.64 R14, [R1+0xe88] ;  /* 0x000e8800010e7983 */ /* 0x000ea20000300a00 */
[----:B------:R-:W-:Y:S02]  /*59da0*/  ISETP.GE.U32.AND P1, PT, R4, 0x7ffffdd1, PT ;  /* 0x7ffffdd10400780c */ /* 0x000fe40003f26070 */
[----:B------:R-:W-:Y:S01]  /*59db0*/  IADD3 R4, R6, 0x100000, RZ ;  /* 0x0010000006047810 */ /* 0x000fe20007ffe0ff */
[----:B------:R1:W-:Y:S01]  /*59dc0*/  LDGSTS.E [R12+0x66c00], [R18.64], !P0 ;  /* 0x66c00000120c7fae */ /* 0x0003e2000c121844 */
[----:B------:R-:W-:-:S03]  /*59dd0*/  IMAD.WIDE R22, R2, 0x4, R8 ;  /* 0x0000000402167825 */ /* 0x000fc600078e0208 */
[----:B------:R-:W2:Y:S04]  /*59de0*/  LDL.LU.64 R8, [R1+0xe78] ;  /* 0x000e780001087983 */ /* 0x000ea80000300a00 */
[----:B------:R1:W-:Y:S04]  /*59df0*/  STL.64 [R1+0xed0], R18 ;  /* 0x000ed01201007387 */ /* 0x0003e80000100a00 */
[----:B------:R3:W-:Y:S04]  /*59e00*/  STL.64 [R1+0xeb8], R22 ;  /* 0x000eb81601007387 */ /* 0x0007e80000100a00 */
[----:B------:R3:W-:Y:S04]  /*59e10*/  LDGSTS.E [R4+0x66e00], [R22.64], !P0 ;  /* 0x66e0000016047fae */ /* 0x0007e8000c121844 */
[----:B-1----:R-:W2:Y:S01]  /*59e20*/  LDL.LU.64 R18, [R1+0xe70] ;  /* 0x000e700001127983 */ /* 0x002ea20000300a00 */
[----:B----4-:R-:W-:-:S05]  /*59e30*/  IMAD.WIDE R16, R2, 0x4, R250 ;  /* 0x0000000402107825 */ /* 0x010fca00078e02fa */
        /* <DEDUP_REMOVED lines=12> */
[----:B------:R1:W-:Y:S01]  /*59f00*/  LDGSTS.E [R3+0x67e00], [R22.64], !P3 ;  /* 0x67e0000016037fae */ /* 0x0003e2000d921844 */
[----:B------:R-:W-:-:S03]  /*59f10*/  IMAD.WIDE R20, R2, 0x4, R20 ;  /* 0x0000000402147825 */ /* 0x000fc600078e0214 */
[----:B------:R1:W-:Y:S04]  /*59f20*/  LDGSTS.E [R4+0x68c00], [R16.64], !P5 ;  /* 0x68c0000010047fae */ /* 0x0003e8000e921844 */
[----:B------:R1:W-:Y:S01]  /*59f30*/  STL.64 [R1+0xe90], R20 ;  /* 0x000e901401007387 */ /* 0x0003e20000100a00 */
[C---:B------:R-:W-:Y:S02]  /*59f40*/  IADD3 R24, R252.reuse, -0x1b4, RZ ;  /* 0xfffffe4cfc187810 */ /* 0x040fe40007ffe0ff */
[C---:B------:R-:W-:Y:S01]  /*59f50*/  IADD3 R12, R252.reuse, -0x1bc, RZ ;  /* 0xfffffe44fc0c7810 */ /* 0x040fe20007ffe0ff */
[----:B------:R1:W-:Y:S04]  /*59f60*/  LDGSTS.E [R0+0x68e00], [R20.64], !P5 ;  /* 0x68e0000014007fae */ /* 0x0003e8000e921844 */
[----:B-1----:R-:W2:Y:S01]  /*59f70*/  LDL.LU.64 R16, [R1+0xe48] ;  /* 0x000e480001107983 */ /* 0x002ea20000300a00 */
[----:B------:R-:W-:-:S02]  /*59f80*/  IADD3 R3, R252, -0x1c0, RZ ;  /* 0xfffffe40fc037810 */ /* 0x000fc40007ffe0ff */
[----:B------:R-:W-:Y:S02]  /*59f90*/  ISETP.GE.U32.AND P6, PT, R24, 0x7ffffdcd, PT ;  /* 0x7ffffdcd1800780c */ /* 0x000fe40003fc6070 */
[----:B------:R-:W-:Y:S02]  /*59fa0*/  ISETP.GE.U32.AND P3, PT, R12, 0x7ffffdc5, PT ;  /* 0x7ffffdc50c00780c */ /* 0x000fe40003f66070 */
[----:B------:R-:W-:Y:S01]  /*59fb0*/  IADD3 R24, R6, 0x100000, RZ ;  /* 0x0010000006187810 */ /* 0x000fe20007ffe0ff */
[----:B------:R-:W-:Y:S02]  /*59fc0*/  IMAD.WIDE R26, R2, 0x4, R14 ;  /* 0x00000004021a7825 */ /* 0x000fe400078e020e */
[----:B------:R-:W2:Y:S01]  /*59fd0*/  LDL.LU.64 R14, [R1+0xe40] ;  /* 0x000e4000010e7983 */ /* 0x000ea20000300a00 */
[----:B------:R-:W-:Y:S02]  /*59fe0*/  ISETP.GE.U32.AND P5, PT, R3, 0x7ffffdc1, PT ;  /* 0x7ffffdc10300780c */ /* 0x000fe40003fa6070 */
[C---:B------:R-:W-:Y:S01]  /*59ff0*/  IADD3 R12, R6.reuse, 0x100000, RZ ;  /* 0x00100000060c7810 */ /* 0x040fe20007ffe0ff */
[----:B------:R1:W-:Y:S01]  /*5a000*/  LDGSTS.E [R24+0x69c00], [R26.64], !P4 ;  /* 0x69c000001a187fae */ /* 0x0003e2000e121844 */
[----:B------:R-:W-:Y:S01]  /*5a010*/  IADD3 R3, R6, 0x100000, RZ ;  /* 0x0010000006037810 */ /* 0x000fe20007ffe0ff */
[----:B------:R-:W-:-:S02]  /*5a020*/  IMAD.WIDE R22, R2, 0x4, R8 ;  /* 0x0000000402167825 */ /* 0x000fc400078e0208 */
[----:B------:R-:W2:Y:S04]  /*5a030*/  LDL.LU.64 R8, [R1+0xe30] ;  /* 0x000e300001087983 */ /* 0x000ea80000300a00 */
[----:B------:R-:W-:Y:S04]  /*5a040*/  STL.64 [R1+0xe80], R26 ;  /* 0x000e801a01007387 */ /* 0x000fe80000100a00 */
[----:B------:R-:W-:Y:S04]  /*5a050*/  STL.64 [R1+0xe78], R22 ;  /* 0x000e781601007387 */ /* 0x000fe80000100a00 */
[----:B------:R1:W-:Y:S01]  /*5a060*/  LDGSTS.E [R12+0x69e00], [R22.64], !P4 ;  /* 0x69e00000160c7fae */ /* 0x0003e2000e121844 */
[----:B------:R-:W-:-:S05]  /*5a070*/  IMAD.WIDE R20, R2, 0x4, R18 ;  /* 0x0000000402147825 */ /* 0x000fca00078e0212 */
[----:B------:R3:W-:Y:S01]  /*5a080*/  LDGSTS.E [R3+0x6ac00], [R20.64], !P2 ;  /* 0x6ac0000014037fae */ /* 0x0007e2000d121844 */
[----:B----4-:R-:W-:-:S03]  /*5a090*/  IMAD.WIDE R18, R2, 0x4, R250 ;  /* 0x0000000402127825 */ /* 0x010fc600078e02fa */
[----:B------:R-:W4:Y:S04]  /*5a0a0*/  LDL.LU.64 R250, [R1+0xe28] ;  /* 0x000e280001fa7983 */ /* 0x000f280000300a00 */
[----:B------:R3:W-:Y:S04]  /*5a0b0*/  STL.64 [R1+0xe70], R20 ;  /* 0x000e701401007387 */ /* 0x0007e80000100a00 */
[----:B------:R2:W-:Y:S04]  /*5a0c0*/  STL.64 [R1+0xe68], R18 ;  /* 0x000e681201007387 */ /* 0x0005e80000100a00 */
[----:B------:R2:W-:Y:S01]  /*5a0d0*/  LDGSTS.E [R0+0x6ae00], [R18.64], !P2 ;  /* 0x6ae0000012007fae */ /* 0x0005e2000d121844 */
[----:B---3--:R-:W-:-:S03]  /*5a0e0*/  IMAD.WIDE R20, R2, 0x4, R10 ;  /* 0x0000000402147825 */ /* 0x008fc600078e020a */
[----:B------:R-:W3:Y:S01]  /*5a0f0*/  LDL.LU.64 R10, [R1+0xe18] ;  /* 0x000e1800010a7983 */ /* 0x000ee20000300a00 */
[----:B------:R-:W-:-:S03]  /*5a100*/  IADD3 R4, R252, -0x1c4, RZ ;  /* 0xfffffe3cfc047810 */ /* 0x000fc60007ffe0ff */
[----:B------:R2:W-:Y:S02]  /*5a110*/  LDGSTS.E [R12+0x6bc00], [R20.64], !P1 ;  /* 0x6bc00000140c7fae */ /* 0x0005e4000c921844 */
[----:B--2---:R-:W-:Y:S02]  /*5a120*/  IMAD.WIDE R18, R2, 0x4, R244 ;  /* 0x0000000402127825 */ /* 0x004fe400078e02f4 */
[----:B------:R-:W2:Y:S01]  /*5a130*/  LDL.LU.64 R244, [R1+0xe10] ;  /* 0x000e100001f47983 */ /* 0x000ea20000300a00 */
[----:B------:R-:W-:Y:S02]  /*5a140*/  ISETP.GE.U32.AND P4, PT, R4, 0x7ffffdbd, PT ;  /* 0x7ffffdbd0400780c */ /* 0x000fe40003f86070 */
[----:B------:R-:W-:Y:S01]  /*5a150*/  IADD3 R4, R6, 0x100000, RZ ;  /* 0x0010000006047810 */ /* 0x000fe20007ffe0ff */
[----:B------:R1:W-:Y:S02]  /*5a160*/  STL.64 [R1+0xe60], R20 ;  /* 0x000e601401007387 */ /* 0x0003e40000100a00 */
[----:B-1----:R-:W-:-:S02]  /*5a170*/  IADD3 R22, R252, -0x1c8, RZ ;  /* 0xfffffe38fc167810 */ /* 0x002fc40007ffe0ff */
[----:B------:R1:W-:Y:S04]  /*5a180*/  STL.64 [R1+0xe50], R18 ;  /* 0x000e501201007387 */ /* 0x0003e80000100a00 */
[----:B------:R1:W-:Y:S04]  /*5a190*/  LDGSTS.E [R4+0x6be00], [R18.64], !P1 ;  /* 0x6be0000012047fae */ /* 0x0003e8000c921844 */
[----:B------:R-:W2:Y:S01]  /*5a1a0*/  LDL.LU.64 R20, [R1+0xe08] ;  /* 0x000e080001147983 */ /* 0x000ea20000300a00 */
[----:B------:R-:W-:-:S05]  /*5a1b0*/  IMAD.WIDE R16, R2, 0x4, R16 ;  /* 0x0000000402107825 */ /* 0x000fca00078e0210 */
[----:B------:R1:W-:Y:S04]  /*5a1c0*/  STL.64 [R1+0xe48], R16 ;  /* 0x000e481001007387 */ /* 0x0003e80000100a00 */
[----:B-1----:R-:W2:Y:S01]  /*5a1d0*/  LDL.LU.64 R18, [R1+0xe00] ;  /* 0x000e000001127983 */ /* 0x002ea20000300a00 */
[----:B------:R-:W-:-:S03]  /*5a1e0*/  ISETP.GE.U32.AND P2, PT, R22, 0x7ffffdb9, PT ;  /* 0x7ffffdb91600780c */ /* 0x000fc60003f46070 */
[----:B------:R1:W-:Y:S01]  /*5a1f0*/  LDGSTS.E [R0+0x6cc00], [R16.64], !P6 ;  /* 0x6cc0000010007fae */ /* 0x0003e2000f121844 */
[----:B------:R-:W-:Y:S01]  /*5a200*/  IMAD.WIDE R24, R2, 0x4, R14 ;  /* 0x0000000402187825 */ /* 0x000fe200078e020e */
[----:B------:R-:W-:-:S04]  /*5a210*/  IADD3 R3, R252, -0x1cc, RZ ;  /* 0xfffffe34fc037810 */ /* 0x000fc80007ffe0ff */
[----:B------:R3:W-:Y:S04]  /*5a220*/  STL.64 [R1+0xe38], R24 ;  /* 0x000e381801007387 */ /* 0x0007e80000100a00 */
[----:B-1----:R-:W2:Y:S01]  /*5a230*/  LDL.LU.64 R16, [R1+0xdf8] ;  /* 0x000df80001107983 */ /* 0x002ea20000300a00 */
[----:B------:R-:W-:Y:S02]  /*5a240*/  ISETP.GE.U32.AND P1, PT, R3, 0x7ffffdb5, PT ;  /* 0x7ffffdb50300780c */ /* 0x000fe40003f26070 */
[----:B------:R-:W-:-:S05]  /*5a250*/  IADD3 R3, R6, 0x100000, RZ ;  /* 0x0010000006037810 */ /* 0x000fca0007ffe0ff */
[----:B------:R1:W-:Y:S01]  /*5a260*/  LDGSTS.E [R3+0x6ce00], [R24.64], !P6 ;  /* 0x6ce0000018037fae */ /* 0x0003e2000f121844 */
[----:B------:R-:W-:-:S03]  /*5a270*/  IMAD.WIDE R22, R2, 0x4, R8 ;  /* 0x0000000402167825 */ /* 0x000fc600078e0208 */
[----:B------:R-:W2:Y:S04]  /*5a280*/  LDL.LU.64 R8, [R1+0xdf0] ;  /* 0x000df00001087983 */ /* 0x000ea80000300a00 */
[----:B------:R2:W-:Y:S04]  /*5a290*/  STL.64 [R1+0xe30], R22 ;  /* 0x000e301601007387 */ /* 0x0005e80000100a00 */
[----:B------:R2:W-:Y:S01]  /*5a2a0*/  LDGSTS.E [R4+0x6dc00], [R22.64], !P0 ;  /* 0x6dc0000016047fae */ /* 0x0005e2000c121844 */
[----:B----4-:R-:W-:-:S03]  /*5a2b0*/  IMAD.WIDE R14, R2, 0x4, R250 ;  /* 0x00000004020e7825 */ /* 0x010fc600078e02fa */
[----:B------:R-:W4:Y:S04]  /*5a2c0*/  LDL.LU.64 R250, [R1+0xde8] ;  /* 0x000de80001fa7983 */ /* 0x000f280000300a00 */
[----:B------:R2:W-:Y:S01]  /*5a2d0*/  STL.64 [R1+0xe28], R14 ;  /* 0x000e280e01007387 */ /* 0x0005e20000100a00 */
[C---:B------:R-:W-:Y:S02]  /*5a2e0*/  IADD3 R12, R252.reuse, -0x1d0, RZ ;  /* 0xfffffe30fc0c7810 */ /* 0x040fe40007ffe0ff */
[----:B-1----:R-:W-:Y:S01]  /*5a2f0*/  IADD3 R3, R252, -0x1d4, RZ ;  /* 0xfffffe2cfc037810 */ /* 0x002fe20007ffe0ff */
[----:B------:R1:W-:Y:S01]  /*5a300*/  LDGSTS.E [R0+0x6de00], [R14.64], !P0 ;  /* 0x6de000000e007fae */ /* 0x0003e2000c121844 */
[----:B---3--:R-:W-:-:S03]  /*5a310*/  IMAD.WIDE R24, R2, 0x4, R10 ;  /* 0x0000000402187825 */ /* 0x008fc600078e020a */
[----:B------:R-:W3:Y:S01]  /*5a320*/  LDL.LU.64 R10, [R1+0xde0] ;  /* 0x000de000010a7983 */ /* 0x000ee20000300a00 */
[----:B--2---:R-:W-:-:S03]  /*5a330*/  IMAD.WIDE R22, R2, 0x4, R244 ;  /* 0x0000000402167825 */ /* 0x004fc600078e02f4 */
[----:B------:R-:W2:Y:S01]  /*5a340*/  LDL.LU.64 R244, [R1+0xdd8] ;  /* 0x000dd80001f47983 */ /* 0x000ea20000300a00 */
[----:B------:R-:W-:Y:S02]  /*5a350*/  ISETP.GE.U32.AND P6, PT, R12, 0x7ffffdb1, PT ;  /* 0x7ffffdb10c00780c */ /* 0x000fe40003fc6070 */
[C---:B-1----:R-:W-:Y:S02]  /*5a360*/  IADD3 R14, R6.reuse, 0x100000, RZ ;  /* 0x00100000060e7810 */ /* 0x042fe40007ffe0ff */
[----:B------:R-:W-:Y:S02]  /*5a370*/  ISETP.GE.U32.AND P0, PT, R3, 0x7ffffdad, PT ;  /* 0x7ffffdad0300780c */ /* 0x000fe40003f06070 */
[C---:B------:R-:W-:Y:S01]  /*5a380*/  IADD3 R12, R6.reuse, 0x100000, RZ ;  /* 0x00100000060c7810 */ /* 0x040fe20007ffe0ff */
[----:B------:R-:W-:Y:S01]  /*5a390*/  STL.64 [R1+0xe20], R24 ;  /* 0x000e201801007387 */ /* 0x000fe20000100a00 */
[----:B------:R-:W-:Y:S01]  /*5a3a0*/  IADD3 R3, R6, 0x100000, RZ ;  /* 0x0010000006037810 */ /* 0x000fe20007ffe0ff */
[----:B------:R-:W-:-:S02]  /*5a3b0*/  IMAD.WIDE R20, R2, 0x4, R20 ;  /* 0x0000000402147825 */ /* 0x000fc400078e0214 */
[----:B------:R-:W-:Y:S04]  /*5a3c0*/  STL.64 [R1+0xe18], R22 ;  /* 0x000e181601007387 */ /* 0x000fe80000100a00 */
[----:B------:R1:W-:Y:S04]  /*5a3d0*/  LDGSTS.E [R14+0x6ec00], [R24.64], !P3 ;  /* 0x6ec00000180e7fae */ /* 0x0003e8000d921844 */
[----:B------:R1:W-:Y:S01]  /*5a3e0*/  LDGSTS.E [R12+0x6ee00], [R22.64], !P3 ;  /* 0x6ee00000160c7fae */ /* 0x0003e2000d921844 */
[----:B------:R-:W-:-:S03]  /*5a3f0*/  IMAD.WIDE R18, R2, 0x4, R18 ;  /* 0x0000000402127825 */ /* 0x000fc600078e0212 */
[----:B------:R1:W-:Y:S04]  /*5a400*/  LDGSTS.E [R3+0x6fc00], [R20.64], !P5 ;  /* 0x6fc0000014037fae */ /* 0x0003e8000e921844 */
[----:B-1----:R-:W2:Y:S04]  /*5a410*/  LDL.LU.64 R14, [R1+0xdd0] ;  /* 0x000dd000010e7983 */ /* 0x002ea80000300a00 */
[----:B------:R1:W-:Y:S04]  /*5a420*/  STL.64 [R1+0xe10], R20 ;  /* 0x000e101401007387 */ /* 0x0003e80000100a00 */
[----:B------:R1:W-:Y:S04]  /*5a430*/  STL.64 [R1+0xe08], R18 ;  /* 0x000e081201007387 */ /* 0x0003e80000100a00 */
[----:B------:R1:W-:Y:S01]  /*5a440*/  LDGSTS.E [R0+0x6fe00], [R18.64], !P5 ;  /* 0x6fe0000012007fae */ /* 0x0003e2000e921844 */
[----:B------:R-:W-:Y:S01]  /*5a450*/  IADD3 R4, R252, -0x1d8, RZ ;  /* 0xfffffe28fc047810 */ /* 0x000fe20007ffe0ff */
[----:B-1----:R-:W-:-:S03]  /*5a460*/  IMAD.WIDE R20, R2, 0x4, R16 ;  /* 0x0000000402147825 */ /* 0x002fc600078e0210 */
[----:B------:R-:W-:Y:S02]  /*5a470*/  ISETP.GE.U32.AND P3, PT, R4, 0x7ffffda9, PT ;  /* 0x7ffffda90400780c */ /* 0x000fe40003f66070 */
[----:B------:R-:W-:Y:S01]  /*5a480*/  IADD3 R4, R6, 0x100000, RZ ;  /* 0x0010000006047810 */ /* 0x000fe20007ffe0ff */
[----:B------:R1:W-:Y:S01]  /*5a490*/  LDGSTS.E [R12+0x70c00], [R20.64], !P4 ;  /* 0x70c00000140c7fae */ /* 0x0003e2000e121844 */
[----:B------:R-:W-:-:S04]  /*5a4a0*/  IADD3 R22, R252, -0x1dc, RZ ;  /* 0xfffffe24fc167810 */ /* 0x000fc80007ffe0ff */
[----:B------:R-:W-:Y:S01]  /*5a4b0*/  ISETP.GE.U32.AND P5, PT, R22, 0x7ffffda5, PT ;  /* 0x7ffffda51600780c */ /* 0x000fe20003fa6070 */
[C---:B------:R-:W-:Y:S02]  /*5a4c0*/  IMAD.WIDE R18, R2.reuse, 0x4, R8 ;  /* 0x0000000402127825 */ /* 0x040fe400078e0208 */
[----:B------:R-:W2:Y:S04]  /*5a4d0*/  LDL.LU.64 R8, [R1+0xdc8] ;  /* 0x000dc80001087983 */ /* 0x000ea80000300a00 */
[----:B------:R1:W-:Y:S04]  /*5a4e0*/  STL.64 [R1+0xe00], R20 ;  /* 0x000e001401007387 */ /* 0x0003e80000100a00 */
[----:B------:R1:W-:Y:S04]  /*5a4f0*/  STL.64 [R1+0xdf8], R18 ;  /* 0x000df81201007387 */ /* 0x0003e80000100a00 */
[----:B------:R1:W-:Y:S01]  /*5a500*/  LDGSTS.E [R4+0x70e00], [R18.64], !P4 ;  /* 0x70e0000012047fae */ /* 0x0003e2000e121844 */
[----:B----4-:R-:W-:-:S03]  /*5a510*/  IMAD.WIDE R16, R2, 0x4, R250 ;  /* 0x0000000402107825 */ /* 0x010fc600078e02fa */
[----:B------:R-:W4:Y:S04]  /*5a520*/  LDL.LU.64 R250, [R1+0xdc0] ;  /* 0x000dc00001fa7983 */ /* 0x000f280000300a00 */
[----:B------:R2:W-:Y:S04]  /*5a530*/  STL.64 [R1+0xdf0], R16 ;  /* 0x000df01001007387 */ /* 0x0005e80000100a00 */
[----:B-1----:R-:W4:Y:S04]  /*5a540*/  LDL.LU.64 R20, [R1+0xdb8] ;  /* 0x000db80001147983 */ /* 0x002f280000300a00 */
[----:B------:R-:W4:Y:S01]  /*5a550*/  LDL.LU.64 R18, [R1+0xdb0] ;  /* 0x000db00001127983 */ /* 0x000f220000300a00 */
[----:B---3--:R-:W-:-:S03]  /*5a560*/  IMAD.WIDE R10, R2, 0x4, R10 ;  /* 0x00000004020a7825 */ /* 0x008fc600078e020a */
[----:B------:R1:W-:Y:S04]  /*5a570*/  LDGSTS.E [R0+0x71c00], [R16.64], !P2 ;  /* 0x71c0000010007fae */ /* 0x0003e8000d121844 */
[----:B------:R3:W-:Y:S01]  /*5a580*/  STL.64 [R1+0xde8], R10 ;  /* 0x000de80a01007387 */ /* 0x0007e20000100a00 */
[----:B--2---:R-:W-:-:S03]  /*5a590*/  IMAD.WIDE R22, R2, 0x4, R244 ;  /* 0x0000000402167825 */ /* 0x004fc600078e02f4 */
[----:B-1----:R-:W2:Y:S04]  /*5a5a0*/  LDL.LU.64 R16, [R1+0xda8] ;  /* 0x000da80001107983 */ /* 0x002ea80000300a00 */
[----:B------:R-:W2:Y:S01]  /*5a5b0*/  LDL.LU.64 R244, [R1+0xda0] ;  /* 0x000da00001f47983 */ /* 0x000ea20000300a00 */
[----:B------:R-:W-:-:S04]  /*5a5c0*/  IADD3 R3, R252, -0x1e0, RZ ;  /* 0xfffffe20fc037810 */ /* 0x000fc80007ffe0ff */
[----:B------:R-:W-:Y:S02]  /*5a5d0*/  ISETP.GE.U32.AND P4, PT, R3, 0x7ffffda1, PT ;  /* 0x7ffffda10300780c */ /* 0x000fe40003f86070 */
[----:B------:R-:W-:Y:S01]  /*5a5e0*/  IADD3 R3, R6, 0x100000, RZ ;  /* 0x0010000006037810 */ /* 0x000fe20007ffe0ff */
[----:B------:R-:W-:Y:S04]  /*5a5f0*/  STL.64 [R1+0xde0], R22 ;  /* 0x000de01601007387 */ /* 0x000fe80000100a00 */
[----:B------:R3:W-:Y:S04]  /*5a600*/  LDGSTS.E [R3+0x71e00], [R10.64], !P2 ;  /* 0x71e000000a037fae */ /* 0x0007e8000d121844 */
[----:B------:R4:W-:Y:S04]  /*5a610*/  LDGSTS.E [R4+0x72c00], [R22.64], !P1 ;  /* 0x72c0000016047fae */ /* 0x0009e8000c921844 */
[----:B---3--:R-:W3:Y:S01]  /*5a620*/  LDL.LU.64 R10, [R1+0xd98] ;  /* 0x000d9800010a7983 */ /* 0x008ee20000300a00 */
[----:B------:R-:W-:Y:S01]  /*5a630*/  IMAD.WIDE R14, R2, 0x4, R14 ;  /* 0x00000004020e7825 */ /* 0x000fe200078e020e */
[----:B------:R-:W-:-:S04]  /*5a640*/  IADD3 R12, R252, -0x1e4, RZ ;  /* 0xfffffe1cfc0c7810 */ /* 0x000fc80007ffe0ff */
[----:B------:R1:W-:Y:S04]  /*5a650*/  STL.64 [R1+0xdd8], R14 ;  /* 0x000dd80e01007387 */ /* 0x0003e80000100a00 */
[----:B------:R1:W-:Y:S01]  /*5a660*/  LDGSTS.E [R0+0x72e00], [R14.64], !P1 ;  /* 0x72e000000e007fae */ /* 0x0003e2000c921844 */
[----:B------:R-:W-:Y:S02]  /*5a670*/  IADD3 R3, R252, -0x1e8, RZ ;  /* 0xfffffe18fc037810 */ /* 0x000fe40007ffe0ff */
[----:B------:R-:W-:Y:S02]  /*5a680*/  ISETP.GE.U32.AND P2, PT, R12, 0x7ffffd9d, PT ;  /* 0x7ffffd9d0c00780c */ /* 0x000fe40003f46070 */
[----:B------:R-:W-:Y:S01]  /*5a690*/  IADD3 R24, R6, 0x100000, RZ ;  /* 0x0010000006187810 */ /* 0x000fe20007ffe0ff */
[----:B-1----:R-:W3:Y:S01]  /*5a6a0*/  LDL.LU.64 R14, [R1+0xd90] ;  /* 0x000d9000010e7983 */ /* 0x002ee20000300a00 */
[----:B------:R-:W-:-:S02]  /*5a6b0*/  ISETP.GE.U32.AND P1, PT, R3, 0x7ffffd99, PT ;  /* 0x7ffffd990300780c */ /* 0x000fc40003f26070 */
[C---:B------:R-:W-:Y:S02]  /*5a6c0*/  IADD3 R12, R6.reuse, 0x100000, RZ ;  /* 0x00100000060c7810 */ /* 0x040fe40007ffe0ff */
[----:B------:R-:W-:Y:S01]  /*5a6d0*/  IADD3 R3, R6, 0x100000, RZ ;  /* 0x0010000006037810 */ /* 0x000fe20007ffe0ff */
[C---:B------:R-:W-:Y:S02]  /*5a6e0*/  IMAD.WIDE R26, R2.reuse, 0x4, R8 ;  /* 0x00000004021a7825 */ /* 0x040fe400078e0208 */
[----:B------:R-:W3:Y:S04]  /*5a6f0*/  LDL.LU.64 R8, [R1+0xd88] ;  /* 0x000d880001087983 */ /* 0x000ee80000300a00 */
[----:B------:R1:W-:Y:S01]  /*5a700*/  LDGSTS.E [R24+0x73c00], [R26.64], !P6 ;  /* 0x73c000001a187fae */ /* 0x0003e2000f121844 */
[----:B----4-:R-:W-:-:S03]  /*5a710*/  IMAD.WIDE R22, R2, 0x4, R250 ;  /* 0x0000000402167825 */ /* 0x010fc600078e02fa */
[----:B------:R-:W4:Y:S01]  /*5a720*/  LDL.LU.64 R250, [R1+0xd80] ;  /* 0x000d800001fa7983 */ /* 0x000f220000300a00 */
[----:B------:R-:W-:-:S03]  /*5a730*/  IMAD.WIDE R20, R2, 0x4, R20 ;  /* 0x0000000402147825 */ /* 0x000fc600078e0214 */
[----:B------:R-:W-:Y:S01]  /*5a740*/  STL.64 [R1+0xdd0], R26 ;  /* 0x000dd01a01007387 */ /* 0x000fe20000100a00 */
[----:B------:R-:W-:-:S03]  /*5a750*/  IMAD.WIDE R18, R2, 0x4, R18 ;  /* 0x0000000402127825 */ /* 0x000fc600078e0212 */
[----:B------:R-:W-:Y:S04]  /*5a760*/  STL.64 [R1+0xdc8], R22 ;  /* 0x000dc81601007387 */ /* 0x000fe80000100a00 */
[----:B------:R1:W-:Y:S04]  /*5a770*/  LDGSTS.E [R12+0x73e00], [R22.64], !P6 ;  /* 0x73e00000160c7fae */ /* 0x0003e8000f121844 */
[----:B------:R-:W-:Y:S04]  /*5a780*/  STL.64 [R1+0xdc0], R20 ;  /* 0x000dc01401007387 */ /* 0x000fe80000100a00 */
[----:B------:R1:W-:Y:S04]  /*5a790*/  LDGSTS.E [R3+0x74c00], [R20.64], !P0 ;  /* 0x74c0000014037fae */ /* 0x0003e8000c121844 */
[----:B------:R2:W-:Y:S04]  /*5a7a0*/  STL.64 [R1+0xdb8], R18 ;  /* 0x000db81201007387 */ /* 0x0005e80000100a00 */
[----:B------:R2:W-:Y:S02]  /*5a7b0*/  LDGSTS.E [R0+0x74e00], [R18.64], !P0 ;  /* 0x74e0000012007fae */ /* 0x0005e4000c121844 */
[----:B--2---:R-:W-:-:S04]  /*5a7c0*/  IMAD.WIDE R18, R2, 0x4, R16 ;  /* 0x0000000402127825 */ /* 0x004fc800078e0210 */
[----:B------:R-:W-:Y:S01]  /*5a7d0*/  IMAD.WIDE R16, R2, 0x4, R244 ;  /* 0x0000000402107825 */ /* 0x000fe200078e02f4 */
[----:B------:R-:W-:Y:S01]  /*5a7e0*/  IADD3 R4, R252, -0x1ec, RZ ;  /* 0xfffffe14fc047810 */ /* 0x000fe20007ffe0ff */
[----:B------:R-:W2:Y:S03]  /*5a7f0*/  LDL.LU.64 R244, [R1+0xd78] ;  /* 0x000d780001f47983 */ /* 0x000ea60000300a00 */
[----:B------:R-:W-:Y:S01]  /*5a800*/  ISETP.GE.U32.AND P6, PT, R4, 0x7ffffd95, PT ;  /* 0x7ffffd950400780c */ /* 0x000fe20003fc6070 */
[----:B------:R4:W-:Y:S01]  /*5a810*/  LDGSTS.E [R12+0x75c00], [R18.64], !P3 ;  /* 0x75c00000120c7fae */ /* 0x0009e2000d921844 */
[----:B------:R-:W-:Y:S01]  /*5a820*/  IADD3 R4, R6, 0x100000, RZ ;  /* 0x0010000006047810 */ /* 0x000fe20007ffe0ff */
[C---:B---3--:R-:W-:Y:S02]  /*5a830*/  IMAD.WIDE R10, R2.reuse, 0x4, R10 ;  /* 0x00000004020a7825 */ /* 0x048fe400078e020a */
[----:B------:R-:W-:Y:S04]  /*5a840*/  STL.64 [R1+0xdb0], R18 ;  /* 0x000db01201007387 */ /* 0x000fe80000100a00 */
[----:B------:R3:W-:Y:S04]  /*5a850*/  STL.64 [R1+0xda8], R16 ;  /* 0x000da81001007387 */ /* 0x0007e80000100a00 */
[----:B-1----:R-:W2:Y:S04]  /*5a860*/  LDL.LU.64 R20, [R1+0xd70] ;  /* 0x000d700001147983 */ /* 0x002ea80000300a00 */
[----:B------:R1:W-:Y:S04]  /*5a870*/  STL.64 [R1+0xda0], R10 ;  /* 0x000da00a01007387 */ /* 0x0003e80000100a00 */
[----:B------:R3:W-:Y:S01]  /*5a880*/  LDGSTS.E [R4+0x75e00], [R16.64], !P3 ;  /* 0x75e0000010047fae */ /* 0x0007e2000d921844 */
[----:B------:R-:W-:-:S03]  /*5a890*/  IMAD.WIDE R14, R2, 0x4, R14 ;  /* 0x00000004020e7825 */ /* 0x000fc600078e020e */
[----:B------:R1:W-:Y:S04]  /*5a8a0*/  LDGSTS.E [R0+0x76c00], [R10.64], !P5 ;  /* 0x76c000000a007fae */ /* 0x0003e8000e921844 */
[----:B---3--:R-:W4:Y:S01]  /*5a8b0*/  LDL.LU.64 R16, [R1+0xd68] ;  /* 0x000d680001107983 */ /* 0x008f220000300a00 */
[----:B------:R-:W-:Y:S02]  /*5a8c0*/  IADD3 R3, R252, -0x1f4, RZ ;  /* 0xfffffe0cfc037810 */ /* 0x000fe40007ffe0ff */
[----:B-1----:R-:W-:Y:S01]  /*5a8d0*/  IADD3 R10, R6, 0x100000, RZ ;  /* 0x00100000060a7810 */ /* 0x002fe20007ffe0ff */
[----:B------:R1:W-:Y:S01]  /*5a8e0*/  STL.64 [R1+0xd98], R14 ;  /* 0x000d980e01007387 */ /* 0x0003e20000100a00 */
[----:B------:R-:W-:-:S03]  /*5a8f0*/  ISETP.GE.U32.AND P3, PT, R3, 0x7ffffd8d, PT ;  /* 0x7ffffd8d0300780c */ /* 0x000fc60003f66070 */
[----:B------:R1:W-:Y:S01]  /*5a900*/  LDGSTS.E [R10+0x76e00], [R14.64], !P5 ;  /* 0x76e000000e0a7fae */ /* 0x0003e2000e921844 */
[----:B------:R-:W-:Y:S02]  /*5a910*/  LOP3.LUT R3, R7, 0x7f, RZ, 0xc0, !PT ;  /* 0x0000007f07037812 */ /* 0x000fe400078ec0ff */
[----:B------:R-:W-:-:S04]  /*5a920*/  IADD3 R22, R252, -0x1f0, RZ ;  /* 0xfffffe10fc167810 */ /* 0x000fc80007ffe0ff */
[----:B------:R-:W-:Y:S01]  /*5a930*/  ISETP.GE.U32.AND P0, PT, R22, 0x7ffffd91, PT ;  /* 0x7ffffd911600780c */ /* 0x000fe20003f06070 */
[----:B------:R-:W-:-:S05]  /*5a940*/  IMAD.WIDE R8, R2, 0x4, R8 ;  /* 0x0000000402087825 */ /* 0x000fca00078e0208 */
[----:B------:R1:W-:Y:S04]  /*5a950*/  STL.64 [R1+0xd90], R8 ;  /* 0x000d900801007387 */ /* 0x0003e80000100a00 */
[----:B------:R1:W-:Y:S01]  /*5a960*/  LDGSTS.E [R4+0x77c00], [R8.64], !P4 ;  /* 0x77c0000008047fae */ /* 0x0003e2000e121844 */
[----:B----4-:R-:W-:Y:S01]  /*5a970*/  IMAD.WIDE R18, R2, 0x4, R250 ;  /* 0x0000000402127825 */ /* 0x010fe200078e02fa */
[----:B------:R-:W-:-:S04]  /*5a980*/  IADD3 R251, R252, -0x180, RZ ;  /* 0xfffffe80fcfb7810 */ /* 0x000fc80007ffe0ff */
[----:B------:R4:W-:Y:S04]  /*5a990*/  STL.64 [R1+0xd88], R18 ;  /* 0x000d881201007387 */ /* 0x0009e80000100a00 */
[----:B-1----:R-:W3:Y:S01]  /*5a9a0*/  LDL.LU.64 R14, [R1+0xd60] ;  /* 0x000d6000010e7983 */ /* 0x002ee20000300a00 */
[----:B------:R-:W-:-:S03]  /*5a9b0*/  ISETP.GE.AND P5, PT, R3, R251, PT ;  /* 0x000000fb0300720c */ /* 0x000fc60003fa6270 */
[----:B------:R-:W3:Y:S04]  /*5a9c0*/  LDL.LU.64 R10, [R1+0xd58] ;  /* 0x000d5800010a7983 */ /* 0x000ee80000300a00 */
[----:B------:R-:W3:Y:S04]  /*5a9d0*/  LDL.LU.64 R8, [R1+0xd50] ;  /* 0x000d500001087983 */ /* 0x000ee80000300a00 */
[----:B------:R-:W3:Y:S01]  /*5a9e0*/  LDL.LU.64 R250, [R1+0xd48] ;  /* 0x000d480001fa7983 */ /* 0x000ee20000300a00 */
[----:B--2---:R-:W-:Y:S01]  /*5a9f0*/  IMAD.WIDE R22, R2, 0x4, R244 ;  /* 0x0000000402167825 */ /* 0x004fe200078e02f4 */
[----:B------:R-:W-:-:S02]  /*5aa00*/  IADD3 R4, R252, 0x7f, RZ ;  /* 0x0000007ffc047810 */ /* 0x000fc40007ffe0ff */
[----:B------:R-:W2:Y:S04]  /*5aa10*/  LDL.LU.64 R244, [R1+0xd40] ;  /* 0x000d400001f47983 */ /* 0x000ea80000300a00 */
[----:B------:R4:W-:Y:S04]  /*5aa20*/  LDGSTS.E [R0+0x77e00], [R18.64], !P4 ;  /* 0x77e0000012007fae */ /* 0x0009e8000e121844 */
[----:B------:R-:W-:Y:S01]  /*5aa30*/  STL.64 [R1+0xd80], R22 ;  /* 0x000d801601007387 */ /* 0x000fe20000100a00 */
[----:B------:R-:W-:Y:S01]  /*5aa40*/  IMAD.WIDE R20, R2, 0x4, R20 ;  /* 0x0000000402147825 */ /* 0x000fe200078e0214 */
[----:B----4-:R-:W-:-:S02]  /*5aa50*/  IADD3 R19, R6, 0x100000, RZ ;  /* 0x0010000006137810 */ /* 0x010fc40007ffe0ff */
[----:B------:R-:W-:Y:S02]  /*5aa60*/  SEL R0, RZ, 0x4, P5 ;  /* 0x00000004ff007807 */ /* 0x000fe40002800000 */
[----:B------:R-:W-:Y:S01]  /*5aa70*/  IADD3 R18, R6, 0x100000, RZ ;  /* 0x0010000006127810 */ /* 0x000fe20007ffe0ff */
[----:B------:R1:W-:Y:S01]  /*5aa80*/  STL.64 [R1+0xd78], R20 ;  /* 0x000d781401007387 */ /* 0x0003e20000100a00 */
[----:B------:R-:W-:Y:S02]  /*5aa90*/  ISETP.GT.AND P5, PT, R4, 0x1ff, PT ;  /* 0x000001ff0400780c */ /* 0x000fe40003fa4270 */
[----:B------:R-:W-:Y:S01]  /*5aaa0*/  IADD3 R4, R6, 0x100000, RZ ;  /* 0x0010000006047810 */ /* 0x000fe20007ffe0ff */
[----:B------:R4:W-:Y:S04]  /*5aab0*/  LDGSTS.E [R19+0x78c00], [R22.64], !P2 ;  /* 0x78c0000016137fae */ /* 0x0009e8000d121844 */
[----:B------:R1:W-:Y:S01]  /*5aac0*/  LDGSTS.E [R18+0x78e00], [R20.64], !P2 ;  /* 0x78e0000014127fae */ /* 0x0003e2000d121844 */
[----:B------:R-:W-:-:S05]  /*5aad0*/  IMAD.WIDE R16, R2, 0x4, R16 ;  /* 0x0000000402107825 */ /* 0x000fca00078e0210 */
[----:B------:R4:W-:Y:S04]  /*5aae0*/  STL.64 [R1+0xd70], R16 ;  /* 0x000d701001007387 */ /* 0x0009e80000100a00 */
[----:B------:R-:W2:Y:S04]  /*5aaf0*/  LDL.LU.64 R24, [R1+0xd38] ;  /* 0x000d380001187983 */ /* 0x000ea80000300a00 */
[----:B-1----:R-:W2:Y:S04]  /*5ab00*/  LDL.LU.64 R20, [R1+0xd30] ;  /* 0x000d300001147983 */ /* 0x002ea80000300a00 */
[----:B------:R1:W-:Y:S04]  /*5ab10*/  LDGSTS.E [R4+0x79c00], [R16.64], !P1 ;  /* 0x79c0000010047fae */ /* 0x0003e8000c921844 */
[----:B----4-:R-:W4:Y:S04]  /*5ab20*/  LDL.LU.64 R18, [R1+0xd28] ;  /* 0x000d280001127983 */ /* 0x010f280000300a00 */
[----:B-1----:R-:W4:Y:S01]  /*5ab30*/  LDL.LU.64 R16, [R1+0xd20] ;  /* 0x000d200001107983 */ /* 0x002f220000300a00 */
[----:B------:R-:W-:-:S02]  /*5ab40*/  IADD3 R12, R252, -0x1f8, RZ ;  /* 0xfffffe08fc0c7810 */ /* 0x000fc40007ffe0ff */
[----:B------:R-:W-:Y:S02]  /*5ab50*/  LOP3.LUT R7, R7, 0x7f, RZ, 0xc0, !PT ;  /* 0x0000007f07077812 */ /* 0x000fe400078ec0ff */
[----:B------:R-:W-:Y:S02]  /*5ab60*/  ISETP.GE.U32.AND P4, PT, R12, 0x7ffffd89, PT ;  /* 0x7ffffd890c00780c */ /* 0x000fe40003f86070 */
[----:B------:R-:W-:Y:S01]  /*5ab70*/  IADD3 R12, R252, -0x1fc, RZ ;  /* 0xfffffe04fc0c7810 */ /* 0x000fe20007ffe0ff */
[----:B------:R-:W-:Y:S01]  /*5ab80*/  IMAD.SHL.U32 R7, R7, 0x4, RZ ;  /* 0x0000000407077824 */ /* 0x000fe200078e00ff */
[----:B------:R-:W-:Y:S02]  /*5ab90*/  SEL R0, R0, RZ, P5 ;  /* 0x000000ff00007207 */ /* 0x000fe40002800000 */
[----:B------:R-:W-:Y:S02]  /*5aba0*/  ISETP.GE.U32.AND P5, PT, R12, 0x7ffffd85, PT ;  /* 0x7ffffd850c00780c */ /* 0x000fe40003fa6070 */
[----:B------:R-:W-:-:S02]  /*5abb0*/  ISETP.NE.U32.AND P2, PT, R0, RZ, PT ;  /* 0x000000ff0000720c */ /* 0x000fc40003f45070 */
[C---:B------:R-:W-:Y:S02]  /*5abc0*/  IADD3 R252, R6.reuse, 0x100000, RZ ;  /* 0x0010000006fc7810 */ /* 0x040fe40007ffe0ff */
[C---:B------:R-:W-:Y:S02]  /*5abd0*/  IADD3 R12, R6.reuse, 0x100000, RZ ;  /* 0x00100000060c7810 */ /* 0x040fe40007ffe0ff */
[----:B------:R-:W-:Y:S01]  /*5abe0*/  IADD3 R0, R6, 0x100000, RZ ;  /* 0x0010000006007810 */ /* 0x000fe20007ffe0ff */
[----:B------:R-:W-:Y:S02]  /*5abf0*/  IMAD.SHL.U32 R5, R5, 0x4, RZ ;  /* 0x0000000405057824 */ /* 0x000fe400078e00ff */
[----:B---3--:R-:W-:-:S04]  /*5ac00*/  IMAD.WIDE R28, R2, 0x4, R14 ;  /* 0x00000004021c7825 */ /* 0x008fc800078e020e */
        /* <DEDUP_REMOVED lines=9> */
[----:B------:R-:W-:Y:S01]  /*5aca0*/  STL.64 [R1+0xd50], R250 ;  /* 0x000d50fa01007387 */ /* 0x000fe20000100a00 */
[----:B--2---:R-:W-:Y:S01]  /*5acb0*/  IMAD.WIDE R244, R2, 0x4, R244 ;  /* 0x0000000402f47825 */ /* 0x004fe200078e02f4 */
[----:B------:R-:W-:-:S02]  /*5acc0*/  LOP3.LUT R2, R7, 0x60, RZ, 0x3c, !PT ;  /* 0x0000006007027812 */ /* 0x000fc400078e3cff */
[----:B------:R-:W2:Y:S02]  /*5acd0*/  LDL.LU.64 R6, [R1+0xd00] ;  /* 0x000d000001067983 */ /* 0x000ea40000300a00 */
[----:B------:R-:W-:-:S05]  /*5ace0*/  IADD3 R2, R2, 0x100000, RZ ;  /* 0x0010000002027810 */ /* 0x000fca0007ffe0ff */
[----:B------:R1:W-:Y:S04]  /*5acf0*/  LDGSTS.E [R2+0x79e00], [R28.64], !P1 ;  /* 0x79e000001c027fae */ /* 0x0003e8000c921844 */
[----:B------:R1:W-:Y:S04]  /*5ad00*/  LDGSTS.E [R252+0x7ac00], [R26.64], !P6 ;  /* 0x7ac000001afc7fae */ /* 0x0003e8000f121844 */
[----:B------:R1:W-:Y:S04]  /*5ad10*/  LDGSTS.E [R12+0x7ae00], [R22.64], !P6 ;  /* 0x7ae00000160c7fae */ /* 0x0003e8000f121844 */
[----:B-1----:R1:W5:Y:S04]  /*5ad20*/  LDL.LU.64 R28, [R1+0x3db8] ;  /* 0x003db800011c7983 */ /* 0x0023680000300a00 */
[----:B------:R1:W5:Y:S04]  /*5ad30*/  LDL.LU.64 R26, [R1+0x3db0] ;  /* 0x003db000011a7983 */ /* 0x0003680000300a00 */
[----:B------:R1:W-:Y:S04]  /*5ad40*/  STL.64 [R1+0xc28], R244 ;  /* 0x000c28f401007387 */ /* 0x0003e80000100a00 */
[----:B------:R1:W-:Y:S04]  /*5ad50*/  LDGSTS.E [R4+0x7bc00], [R250.64], !P0 ;  /* 0x7bc00000fa047fae */ /* 0x0003e8000c121844 */
[----:B------:R1:W5:Y:S04]  /*5ad60*/  LDL.LU R22, [R1+0x3da8] ;  /* 0x003da80001167983 */ /* 0x0003680000300800 */
[----:B------:R1:W-:Y:S04]  /*5ad70*/  LDGSTS.E [R0+0x7be00], [R244.64], !P0 ;  /* 0x7be00000f4007fae */ /* 0x0003e8000c121844 */
[----:B-1----:R-:W2:Y:S01]  /*5ad80*/  LDL.LU.64 R244, [R1+0xcf8] ;  /* 0x000cf80001f47983 */ /* 0x002ea20000300a00 */
[----:B------:R-:W-:-:S03]  /*5ad90*/  LOP3.LUT R0, R5, 0x60, RZ, 0x3c, !PT ;  /* 0x0000006005007812 */ /* 0x000fc600078e3cff */
[----:B------:R-:W2:Y:S04]  /*5ada0*/  LDL.LU.64 R250, [R1+0xcc0] ;  /* 0x000cc00001fa7983 */ /* 0x000ea80000300a00 */
[----:B------:R-:W2:Y:S01]  /*5adb0*/  LDL.LU.64 R4, [R1+0xcb8] ;  /* 0x000cb80001047983 */ /* 0x000ea20000300a00 */
[----:B------:R-:W-:-:S04]  /*5adc0*/  IMAD.MOV.U32 R2, RZ, RZ, c[0x0][0x188] ;  /* 0x00006200ff027624 */ /* 0x000fc800078e00ff */
[----:B------:R-:W-:-:S04]  /*5add0*/  IMAD.SHL.U32 R2, R2, 0x80, RZ ;  /* 0x0000008002027824 */ /* 0x000fc800078e00ff */
[----:B------:R-:W-:-:S04]  /*5ade0*/  IMAD.WIDE R24, R2, 0x4, R24 ;  /* 0x0000000402187825 */ /* 0x000fc800078e0218 */
[----:B------:R-:W-:-:S04]  /*5adf0*/  IMAD.WIDE R20, R2, 0x4, R20 ;  /* 0x0000000402147825 */ /* 0x000fc800078e0214 */
[----:B----4-:R-:W-:-:S04]  /*5ae00*/  IMAD.WIDE R18, R2, 0x4, R18 ;  /* 0x0000000402127825 */ /* 0x010fc800078e0212 */
[----:B------:R-:W-:Y:S01]  /*5ae10*/  IMAD.WIDE R16, R2, 0x4, R16 ;  /* 0x0000000402107825 */ /* 0x000fe200078e0210 */
[----:B------:R-:W-:-:S04]  /*5ae20*/  MOV R2, c[0x0][0x180] ;  /* 0x0000600000027a02 */ /* 0x000fc80000000f00 */
[----:B------:R-:W-:-:S04]  /*5ae30*/  IADD3 R2, R2, -0x200, RZ ;  /* 0xfffffe0002027810 */ /* 0x000fc80007ffe0ff */
[----:B------:R-:W-:Y:S01]  /*5ae40*/  ISETP.GE.U32.AND P0, PT, R2, 0x7ffffd81, PT ;  /* 0x7ffffd810200780c */ /* 0x000fe20003f06070 */
[----:B------:R-:W-:-:S04]  /*5ae50*/  IMAD.MOV.U32 R2, RZ, RZ, c[0x0][0x188] ;  /* 0x00006200ff027624 */ /* 0x000fc800078e00ff */
[----:B------:R-:W-:Y:S01]  /*5ae60*/  IMAD.SHL.U32 R2, R2, 0x80, RZ ;  /* 0x0000008002027824 */ /* 0x000fe200078e00ff */
[C---:B------:R-:W-:Y:S02]  /*5ae70*/  IADD3 R23, R0.reuse, 0x100000, RZ ;  /* 0x0010000000177810 */ /* 0x040fe40007ffe0ff */
[C---:B------:R-:W-:Y:S02]  /*5ae80*/  IADD3 R12, R0.reuse, 0x100000, RZ ;  /* 0x00100000000c7810 */ /* 0x040fe40007ffe0ff */
[C---:B------:R-:W-:Y:S01]  /*5ae90*/  IADD3 R252, R0.reuse, 0x100000, RZ ;  /* 0x0010000000fc7810 */ /* 0x040fe20007ffe0ff */
[----:B------:R1:W-:Y:S01]  /*5aea0*/  LDGSTS.E [R23+0x7cc00], [R24.64], !P3 ;  /* 0x7cc0000018177fae */ /* 0x0003e2000d921844 */
[----:B------:R-:W-:-:S03]  /*5aeb0*/  IADD3 R0, R0, 0x100000, RZ ;  /* 0x0010000000007810 */ /* 0x000fc60007ffe0ff */
[----:B------:R4:W-:Y:S04]  /*5aec0*/  LDGSTS.E [R12+0x7ce00], [R20.64], !P3 ;  /* 0x7ce00000140c7fae */ /* 0x0009e8000d921844 */
[----:B------:R1:W-:Y:S04]  /*5aed0*/  LDGSTS.E [R252+0x7dc00], [R18.64], !P4 ;  /* 0x7dc0000012fc7fae */ /* 0x0003e8000e121844 */
[----:B------:R1:W-:Y:S02]  /*5aee0*/  LDGSTS.E [R0+0x7de00], [R16.64], !P4 ;  /* 0x7de0000010007fae */ /* 0x0003e4000e121844 */
[----:B-1----:R-:W-:-:S04]  /*5aef0*/  LOP3.LUT R0, R13, 0x60, RZ, 0x3c, !PT ;  /* 0x000000600d007812 */ /* 0x002fc800078e3cff */
[C---:B------:R-:W-:Y:S02]  /*5af00*/  IADD3 R13, R0.reuse, 0x100000, RZ ;  /* 0x00100000000d7810 */ /* 0x040fe40007ffe0ff */
[C---:B------:R-:W-:Y:S02]  /*5af10*/  IADD3 R252, R0.reuse, 0x100000, RZ ;  /* 0x0010000000fc7810 */ /* 0x040fe40007ffe0ff */
[----:B------:R-:W-:Y:S01]  /*5af20*/  IADD3 R0, R0, 0x100000, RZ ;  /* 0x0010000000007810 */ /* 0x000fe20007ffe0ff */
[----:B------:R1:W-:Y:S04]  /*5af30*/  STL.64 [R1+0xe40], R24 ;  /* 0x000e401801007387 */ /* 0x0003e80000100a00 */
[----:B------:R4:W-:Y:S04]  /*5af40*/  STL.64 [R1+0xe58], R20 ;  /* 0x000e581401007387 */ /* 0x0009e80000100a00 */
[----:B-1----:R1:W5:Y:S04]  /*5af50*/  LDL.LU.64 R24, [R1+0x3da0] ;  /* 0x003da00001187983 */ /* 0x0023680000300a00 */
[----:B------:R1:W5:Y:S04]  /*5af60*/  LDL.LU R23, [R1+0x3d98] ;  /* 0x003d980001177983 */ /* 0x0003680000300800 */
[----:B----4-:R1:W5:Y:S04]  /*5af70*/  LDL.LU.64 R20, [R1+0x3d90] ;  /* 0x003d900001147983 */ /* 0x0103680000300a00 */
[----:B------:R1:W5:Y:S04]  /*5af80*/  LDL.LU R12, [R1+0x3d88] ;  /* 0x003d8800010c7983 */ /* 0x0003680000300800 */
[----:B------:R4:W-:Y:S04]  /*5af90*/  STL.64 [R1+0xe88], R18 ;  /* 0x000e881201007387 */ /* 0x0009e80000100a00 */
[----:B------:R1:W-:Y:S04]  /*5afa0*/  STL.64 [R1+0xea0], R16 ;  /* 0x000ea01001007387 */ /* 0x0003e80000100a00 */
[----:B----4-:R4:W5:Y:S04]  /*5afb0*/  LDL.LU.64 R18, [R1+0x3d80] ;  /* 0x003d800001127983 */ /* 0x0109680000300a00 */
[----:B-1----:R4:W5:Y:S01]  /*5afc0*/  LDL.LU.64 R16, [R1+0x3d78] ;  /* 0x003d780001107983 */ /* 0x0029620000300a00 */
[----:B---3--:R-:W-:-:S05]  /*5afd0*/  IMAD.WIDE R14, R2, 0x4, R14 ;  /* 0x00000004020e7825 */ /* 0x008fca00078e020e */
[----:B------:R1:W-:Y:S01]  /*5afe0*/  LDGSTS.E [R13+0x7ec00], [R14.64], !P5 ;  /* 0x7ec000000e0d7fae */ /* 0x0003e2000e921844 */
[----:B------:R-:W-:-:S04]  /*5aff0*/  IMAD.WIDE R10, R2, 0x4, R10 ;  /* 0x00000004020a7825 */ /* 0x000fc800078e020a */
[----:B------:R-:W-:-:S04]  /*5b000*/  IMAD.WIDE R8, R2, 0x4, R8 ;  /* 0x0000000402087825 */ /* 0x000fc800078e0208 */
[----:B--2---:R-:W-:Y:S02]  /*5b010*/  IMAD.WIDE R6, R2, 0x4, R6 ;  /* 0x0000000402067825 */ /* 0x004fe400078e0206 */
[----:B------:R-:W2:Y:S02]  /*5b020*/  S2R R2, SR_TID.X ;  /* 0x0000000000027919 */ /* 0x000ea40000002100 */
[----:B--2---:R-:W-:-:S05]  /*5b030*/  LOP3.LUT R2, R2, 0x7f, RZ, 0xc0, !PT ;  /* 0x0000007f02027812 */ /* 0x004fca00078ec0ff */
[----:B------:R-:W-:-:S05]  /*5b040*/  IMAD.SHL.U32 R2, R2, 0x4, RZ ;  /* 0x0000000402027824 */ /* 0x000fca00078e00ff */
[----:B------:R-:W-:-:S04]  /*5b050*/  LOP3.LUT R2, R2, 0x60, RZ, 0x3c, !PT ;  /* 0x0000006002027812 */ /* 0x000fc800078e3cff */
[----:B------:R-:W-:-:S05]  /*5b060*/  IADD3 R2, R2, 0x100000, RZ ;  /* 0x0010000002027810 */ /* 0x000fca0007ffe0ff */
[----:B------:R2:W-:Y:S04]  /*5b070*/  LDGSTS.E [R2+0x7ee00], [R10.64], !P5 ;  /* 0x7ee000000a027fae */ /* 0x0005e8000e921844 */
[----:B------:R3:W-:Y:S04]  /*5b080*/  LDGSTS.E [R252+0x7fc00], [R8.64], !P0 ;  /* 0x7fc0000008fc7fae */ /* 0x0007e8000c121844 */
[----:B------:R1:W-:Y:S02]  /*5b090*/  LDGSTS.E [R0+0x7fe00], [R6.64], !P0 ;  /* 0x7fe0000006007fae */ /* 0x0003e4000c121844 */
[----:B-1----:R-:W-:-:S05]  /*5b0a0*/  IMAD.SHL.U32 R0, R3, 0x4, RZ ;  /* 0x0000000403007824 */ /* 0x002fca00078e00ff */
[----:B------:R-:W-:Y:S01]  /*5b0b0*/  IADD3 R3, R0, 0x100000, RZ ;  /* 0x0010000000037810 */ /* 0x000fe20007ffe0ff */
[----:B------:R-:W-:Y:S01]  /*5b0c0*/  IMAD.MOV.U32 R3, RZ, RZ, c[0x0][0x18c] ;  /* 0x00006300ff037624 */ /* 0x000fe200078e00ff */
[----:B------:R1:W-:Y:S03]  /*5b0d0*/  STL.64 [R1+0xec8], R14 ;  /* 0x000ec80e01007387 */ /* 0x0003e60000100a00 */
[----:B------:R-:W-:Y:S01]  /*5b0e0*/  IMAD.SHL.U32 R3, R3, 0x80, RZ ;  /* 0x0000008003037824 */ /* 0x000fe200078e00ff */
[----:B------:R2:W-:Y:S03]  /*5b0f0*/  STL.64 [R1+0x1918], R10 ;  /* 0x0019180a01007387 */ /* 0x0005e60000100a00 */
[C---:B------:R-:W-:Y:S01]  /*5b100*/  IMAD.WIDE R244, R3.reuse, 0x4, R244 ;  /* 0x0000000403f47825 */ /* 0x040fe200078e02f4 */
[----:B-1----:R4:W5:Y:S03]  /*5b110*/  LDL.LU.64 R14, [R1+0x3d70] ;  /* 0x003d7000010e7983 */ /* 0x0029660000300a00 */
[C---:B------:R-:W-:Y:S01]  /*5b120*/  IMAD.WIDE R250, R3.reuse, 0x4, R250 ;  /* 0x0000000403fa7825 */ /* 0x040fe200078e02fa */
[----:B------:R4:W5:Y:S04]  /*5b130*/  LDL.LU R13, [R1+0x3d68] ;  /* 0x003d6800010d7983 */ /* 0x0009680000300800 */
[----:B------:R3:W-:Y:S01]  /*5b140*/  STL.64 [R1+0x1968], R8 ;  /* 0x0019680801007387 */ /* 0x0007e20000100a00 */
[----:B------:R-:W-:-:S03]  /*5b150*/  IMAD.WIDE R4, R3, 0x4, R4 ;  /* 0x0000000403047825 */ /* 0x000fc600078e0204 */
[----:B--2---:R4:W5:Y:S04]  /*5b160*/  LDL.LU.64 R10, [R1+0x3d60] ;  /* 0x003d6000010a7983 */ /* 0x0049680000300a00 */
[----:B---3--:R4:W5:Y:S04]  /*5b170*/  LDL.LU.64 R8, [R1+0x3d58] ;  /* 0x003d580001087983 */ /* 0x0089680000300a00 */
[----:B------:R1:W-:Y:S04]  /*5b180*/  STL.64 [R1+0x1978], R6 ;  /* 0x0019780601007387 */ /* 0x0003e80000100a00 */
[----:B-1----:R4:W5:Y:S04]  /*5b190*/  LDL.LU.64 R6, [R1+0x3d50] ;  /* 0x003d500001067983 */ /* 0x0029680000300a00 */
[----:B------:R1:W-:Y:S04]  /*5b1a0*/  STL.64 [R1+0x1980], R244 ;  /* 0x001980f401007387 */ /* 0x0003e80000100a00 */
[----:B-1----:R4:W5:Y:S04]  /*5b1b0*/  LDL.LU.64 R244, [R1+0x3d48] ;  /* 0x003d480001f47983 */ /* 0x0029680000300a00 */
[----:B------:R1:W-:Y:S04]  /*5b1c0*/  STL.64 [R1+0x19d8], R250 ;  /* 0x0019d8fa01007387 */ /* 0x0003e80000100a00 */
[----:B-1----:R4:W5:Y:S04]  /*5b1d0*/  LDL.LU.64 R250, [R1+0x3d40] ;  /* 0x003d400001fa7983 */ /* 0x0029680000300a00 */
[----:B------:R1:W-:Y:S04]  /*5b1e0*/  STL.64 [R1+0x1a30], R4 ;  /* 0x001a300401007387 */ /* 0x0003e80000100a00 */
[----:B-1----:R4:W5:Y:S04]  /*5b1f0*/  LDL.LU.64 R4, [R1+0x3d38] ;  /* 0x003d380001047983 */ /* 0x0029680000300a00 */
[----:B------:R-:W1:Y:S01]  /*5b200*/  S2R R252, SR_TID.X ;  /* 0x0000000000fc7919 */ /* 0x000e620000002100 */
[----:B------:R-:W-:-:S05]  /*5b210*/  IMAD.MOV.U32 R2, RZ, RZ, c[0x0][0x188] ;  /* 0x00006200ff027624 */ /* 0x000fca00078e00ff */
[----:B------:R-:W-:Y:S02]  /*5b220*/  SHF.L.U32 R2, R2, 0x7, RZ ;  /* 0x0000000702027819 */ /* 0x000fe400000006ff */
[----:B-1----:R-:W-:-:S05]  /*5b230*/  LOP3.LUT R252, R252, 0x7f, RZ, 0xc0, !PT ;  /* 0x0000007ffcfc7812 */ /* 0x002fca00078ec0ff */
[----:B------:R-:W-:-:S05]  /*5b240*/  IMAD.SHL.U32 R252, R252, 0x4, RZ ;  /* 0x00000004fcfc7824 */ /* 0x000fca00078e00ff */
[----:B------:R-:W-:Y:S02]  /*5b250*/  IADD3 R252, R252, 0x100000, RZ ;  /* 0x00100000fcfc7810 */ /* 0x000fe40007ffe0ff */
[----:B----4-:R1:W-:Y:S04]  /*5b260*/  STL.64 [R1+0x3da8], R214 ;  /* 0x003da8d601007387 */ /* 0x0103e80000100a00 */
[----:B------:R-:W0:Y:S04]  /*5b270*/  LDGDEPBAR ;  /* 0x00000000000079af */ /* 0x000e280000000000 */
[----:B-1----:R-:W2:Y:S04]  /*5b280*/  LDL.LU.64 R214, [R1+0xc50] ;  /* 0x000c500001d67983 */ /* 0x002ea80000300a00 */
[----:B------:R-:W-:Y:S04]  /*5b290*/  STL.64 [R1+0x3da0], R216 ;  /* 0x003da0d801007387 */ /* 0x000fe80000100a00 */
[----:B------:R1:W-:Y:S04]  /*5b2a0*/  STL.64 [R1+0x3d98], R218 ;  /* 0x003d98da01007387 */ /* 0x0003e80000100a00 */
[----:B-1----:R-:W3:Y:S04]  /*5b2b0*/  LDL.LU.64 R218, [R1+0xc58] ;  /* 0x000c580001da7983 */ /* 0x002ee80000300a00 */
[----:B------:R-:W-:Y:S04]  /*5b2c0*/  STL.64 [R1+0x3d90], R220 ;  /* 0x003d90dc01007387 */ /* 0x000fe80000100a00 */
[----:B------:R1:W-:Y:S04]  /*5b2d0*/  STL.64 [R1+0x3d88], R222 ;  /* 0x003d88de01007387 */ /* 0x0003e80000100a00 */
[----:B-1----:R-:W4:Y:S04]  /*5b2e0*/  LDL.LU.64 R222, [R1+0xc98] ;  /* 0x000c980001de7983 */ /* 0x002f280000300a00 */
[----:B------:R1:W-:Y:S04]  /*5b2f0*/  STL.64 [R1+0x3d80], R224 ;  /* 0x003d80e001007387 */ /* 0x0003e80000100a00 */
[----:B-1----:R-:W2:Y:S04]  /*5b300*/  LDL.LU.64 R224, [R1+0xca0] ;  /* 0x000ca00001e07983 */ /* 0x002ea80000300a00 */
[----:B------:R1:W-:Y:S04]  /*5b310*/  STL.64 [R1+0x3d78], R226 ;  /* 0x003d78e201007387 */ /* 0x0003e80000100a00 */
[----:B-1----:R-:W2:Y:S04]  /*5b320*/  LDL.LU.64 R226, [R1+0xc90] ;  /* 0x000c900001e27983 */ /* 0x002ea80000300a00 */
[----:B------:R1:W-:Y:S04]  /*5b330*/  STL.64 [R1+0x3d70], R228 ;  /* 0x003d70e401007387 */ /* 0x0003e80000100a00 */
[----:B-1----:R-:W3:Y:S04]  /*5b340*/  LDL.LU.64 R228, [R1+0xcb0] ;  /* 0x000cb00001e47983 */ /* 0x002ee80000300a00 */
[----:B------:R1:W-:Y:S04]  /*5b350*/  STL.64 [R1+0x3d68], R230 ;  /* 0x003d68e601007387 */ /* 0x0003e80000100a00 */
[----:B------:R-:W1:Y:S04]  /*5b360*/  S2R R217, SR_TID.X ;  /* 0x0000000000d97919 */ /* 0x000e680000002100 */
[----:B-1----:R-:W4:Y:S04]  /*5b370*/  LDL.64 R230, [R1+0x1a30] ;  /* 0x001a300001e67983 */ /* 0x002f280000100a00 */
[----:B------:R1:W-:Y:S04]  /*5b380*/  STL.64 [R1+0x3d60], R232 ;  /* 0x003d60e801007387 */ /* 0x0003e80000100a00 */
[----:B-1----:R-:W4:Y:S01]  /*5b390*/  LDL.LU.64 R232, [R1+0xca8] ;  /* 0x000ca80001e87983 */ /* 0x002f220000300a00 */
[----:B------:R-:W-:-:S02]  /*5b3a0*/  IADD3 R220, R0, 0x100000, RZ ;  /* 0x0010000000dc7810 */ /* 0x000fc40007ffe0ff */
[----:B------:R-:W-:Y:S01]  /*5b3b0*/  IADD3 R216, R0, 0x100000, RZ ;  /* 0x0010000000d87810 */ /* 0x000fe20007ffe0ff */
[----:B------:R-:W-:Y:S01]  /*5b3c0*/  STL.64 [R1+0x3d58], R234 ;  /* 0x003d58ea01007387 */ /* 0x000fe20000100a00 */
[----:B------:R-:W-:-:S03]  /*5b3d0*/  LOP3.LUT R221, R217, 0x7f, RZ, 0xc0, !PT ;  /* 0x0000007fd9dd7812 */ /* 0x000fc600078ec0ff */
[----:B------:R1:W-:Y:S04]  /*5b3e0*/  STL.64 [R1+0x3d50], R236 ;  /* 0x003d50ec01007387 */ /* 0x0003e80000100a00 */
[----:B-1----:R-:W4:Y:S04]  /*5b3f0*/  LDL.LU.64 R236, [R1+0xc88] ;  /* 0x000c880001ec7983 */ /* 0x002f280000300a00 */
[----:B------:R1:W-:Y:S04]  /*5b400*/  STL.64 [R1+0x3d48], R238 ;  /* 0x003d48ee01007387 */ /* 0x0003e80000100a00 */
[----:B-1----:R-:W4:Y:S04]  /*5b410*/  LDL.64 R238, [R1+0x19d8] ;  /* 0x0019d80001ee7983 */ /* 0x002f280000100a00 */
[----:B------:R1:W-:Y:S04]  /*5b420*/  STL.64 [R1+0x3d40], R240 ;  /* 0x003d40f001007387 */ /* 0x0003e80000100a00 */
[----:B-1----:R-:W4:Y:S01]  /*5b430*/  LDL.64 R240, [R1+0x1980] ;  /* 0x0019800001f07983 */ /* 0x002f220000100a00 */
[----:B------:R-:W-:-:S03]  /*5b440*/  SHF.L.U32 R235, R221, 0x2, RZ ;  /* 0x00000002ddeb7819 */ /* 0x000fc600000006ff */
[----:B------:R-:W-:Y:S01]  /*5b450*/  STL.64 [R1+0x3d38], R242 ;  /* 0x003d38f201007387 */ /* 0x000fe20000100a00 */
[----:B------:R-:W-:Y:S01]  /*5b460*/  IADD3 R0, R235, 0x100000, RZ ;  /* 0x00100000eb007810 */ /* 0x000fe20007ffe0ff */
[----:B--2---:R-:W-:-:S04]  /*5b470*/  IMAD.WIDE R226, R3, 0x4, R226 ;  /* 0x0000000403e27825 */ /* 0x004fc800078e02e2 */
[C---:B---3--:R-:W-:Y:S01]  /*5b480*/  IMAD.WIDE R228, R3.reuse, 0x4, R228 ;  /* 0x0000000403e47825 */ /* 0x048fe200078e02e4 */
[----:B----4-:R1:W-:Y:S04]  /*5b490*/  LDGSTS.E [R252+-0x40000], [R240.64], P2 ;  /* 0xc0000000f0fc7fae */ /* 0x0103e80009121844 */
[----:B------:R2:W-:Y:S04]  /*5b4a0*/  LDGSTS.E [R220+-0x3f000], [R238.64], P2 ;  /* 0xc1000000eedc7fae */ /* 0x0005e80009121844 */
[----:B------:R3:W-:Y:S01]  /*5b4b0*/  LDGSTS.E [R216+-0x3e000], [R230.64], P2 ;  /* 0xc2000000e6d87fae */ /* 0x0007e20009121844 */
[----:B-1----:R-:W-:-:S03]  /*5b4c0*/  IMAD.WIDE R240, R3, 0x4, R232 ;  /* 0x0000000403f07825 */ /* 0x002fc600078e02e8 */
[----:B------:R1:W-:Y:S04]  /*5b4d0*/  LDGSTS.E [R0+-0x3d000], [R228.64], P2 ;  /* 0xc3000000e4007fae */ /* 0x0003e80009121844 */
[----:B---3--:R-:W3:Y:S01]  /*5b4e0*/  LDL.LU.64 R230, [R1+0xc20] ;  /* 0x000c200001e67983 */ /* 0x008ee20000300a00 */
[----:B--2---:R-:W-:-:S03]  /*5b4f0*/  IADD3 R220, R235, 0x100000, RZ ;  /* 0x00100000ebdc7810 */ /* 0x004fc60007ffe0ff */
[----:B------:R1:W-:Y:S04]  /*5b500*/  STL.64 [R1+0x1a90], R228 ;  /* 0x001a90e401007387 */ /* 0x0003e80000100a00 */
[----:B------:R-:W2:Y:S01]  /*5b510*/  LDL.LU.64 R232, [R1+0xc18] ;  /* 0x000c180001e87983 */ /* 0x000ea20000300a00 */
[----:B------:R-:W-:Y:S01]  /*5b520*/  IADD3 R216, R235, 0x100000, RZ ;  /* 0x00100000ebd87810 */ /* 0x000fe20007ffe0ff */
[----:B------:R-:W-:Y:S01]  /*5b530*/  IMAD.WIDE R238, R3, 0x4, R224 ;  /* 0x0000000403ee7825 */ /* 0x000fe200078e02e0 */
[----:B------:R-:W-:Y:S01]  /*5b540*/  IADD3 R252, R235, 0x100000, RZ ;  /* 0x00100000ebfc7810 */ /* 0x000fe20007ffe0ff */
[----:B------:R4:W-:Y:S02]  /*5b550*/  STL.64 [R1+0x1af8], R240 ;  /* 0x001af8f001007387 */ /* 0x0009e40000100a00 */
[----:B-1----:R-:W-:-:S02]  /*5b560*/  IMAD.WIDE R228, R3, 0x4, R222 ;  /* 0x0000000403e47825 */ /* 0x002fc400078e02de */
[----:B------:R-:W2:Y:S04]  /*5b570*/  LDL.LU.64 R224, [R1+0xc10] ;  /* 0x000c100001e07983 */ /* 0x000ea80000300a00 */
[----:B------:R-:W2:Y:S04]  /*5b580*/  LDL.LU.64 R222, [R1+0xbe0] ;  /* 0x000be00001de7983 */ /* 0x000ea80000300a00 */
[----:B------:R4:W-:Y:S04]  /*5b590*/  LDGSTS.E [R220+-0x3c000], [R240.64], P2 ;  /* 0xc4000000f0dc7fae */ /* 0x0009e80009121844 */
[----:B------:R1:W-:Y:S04]  /*5b5a0*/  STL.64 [R1+0x1b50], R238 ;  /* 0x001b50ee01007387 */ /* 0x0003e80000100a00 */
[----:B------:R1:W-:Y:S04]  /*5b5b0*/  LDGSTS.E [R216+-0x3b000], [R238.64], P2 ;  /* 0xc5000000eed87fae */ /* 0x0003e80009121844 */
[----:B------:R1:W-:Y:S04]  /*5b5c0*/  STL.64 [R1+0x1ba0], R228 ;  /* 0x001ba0e401007387 */ /* 0x0003e80000100a00 */
[----:B------:R1:W-:Y:S01]  /*5b5d0*/  LDGSTS.E [R252+-0x3a000], [R228.64], P2 ;  /* 0xc6000000e4fc7fae */ /* 0x0003e20009121844 */
[----:B----4-:R-:W-:-:S03]  /*5b5e0*/  IMAD.WIDE R240, R3, 0x4, R236 ;  /* 0x0000000403f07825 */ /* 0x010fc600078e02ec */
[----:B------:R4:W-:Y:S01]  /*5b5f0*/  LDGSTS.E [R0+-0x39000], [R226.64], P2 ;  /* 0xc7000000e2007fae */ /* 0x0009e20009121844 */
[----:B-1----:R-:W-:-:S03]  /*5b600*/  IMAD.WIDE R238, R3, 0x4, R218 ;  /* 0x0000000403ee7825 */ /* 0x002fc600078e02da */
[----:B------:R2:W-:Y:S04]  /*5b610*/  LDGSTS.E [R220+-0x38000], [R240.64], P2 ;  /* 0xc8000000f0dc7fae */ /* 0x0005e80009121844 */
[----:B------:R-:W2:Y:S04]  /*5b620*/  LDL.LU.64 R228, [R1+0xbd8] ;  /* 0x000bd80001e47983 */ /* 0x000ea80000300a00 */
[----:B------:R4:W-:Y:S04]  /*5b630*/  STL.64 [R1+0x1bf0], R226 ;  /* 0x001bf0e201007387 */ /* 0x0009e80000100a00 */
[----:B------:R-:W2:Y:S04]  /*5b640*/  LDL.LU.64 R236, [R1+0xbb0] ;  /* 0x000bb00001ec7983 */ /* 0x000ea80000300a00 */
[----:B------:R-:W-:Y:S01]  /*5b650*/  STL.64 [R1+0x1c48], R240 ;  /* 0x001c48f001007387 */ /* 0x000fe20000100a00 */
[----:B----4-:R-:W-:-:S03]  /*5b660*/  IMAD.WIDE R226, R3, 0x4, R214 ;  /* 0x0000000403e27825 */ /* 0x010fc600078e02d6 */
[----:B------:R-:W4:Y:S04]  /*5b670*/  LDL.LU.64 R218, [R1+0xba8] ;  /* 0x000ba80001da7983 */ /* 0x000f280000300a00 */
[----:B------:R-:W4:Y:S04]  /*5b680*/  LDL.LU.64 R214, [R1+0xba0] ;  /* 0x000ba00001d67983 */ /* 0x000f280000300a00 */
[----:B------:R-:W-:Y:S04]  /*5b690*/  STL.64 [R1+0x1c90], R238 ;  /* 0x001c90ee01007387 */ /* 0x000fe80000100a00 */
[----:B------:R1:W-:Y:S04]  /*5b6a0*/  LDGSTS.E [R216+-0x37000], [R238.64], P2 ;  /* 0xc9000000eed87fae */ /* 0x0003e80009121844 */
[----:B------:R1:W-:Y:S04]  /*5b6b0*/  STL.64 [R1+0x1cd0], R226 ;  /* 0x001cd0e201007387 */ /* 0x0003e80000100a00 */
[----:B------:R1:W-:Y:S04]  /*5b6c0*/  LDGSTS.E [R252+-0x36000], [R226.64], P2 ;  /* 0xca000000e2fc7fae */ /* 0x0003e80009121844 */
[----:B-1----:R-:W4:Y:S01]  /*5b6d0*/  LDL.LU.64 R226, [R1+0xb98] ;  /* 0x000b980001e27983 */ /* 0x002f220000300a00 */
[----:B---3--:R-:W-:-:S05]  /*5b6e0*/  IMAD.WIDE R230, R3, 0x4, R230 ;  /* 0x0000000403e67825 */ /* 0x008fca00078e02e6 */
[----:B------:R1:W-:Y:S01]  /*5b6f0*/  STL.64 [R1+0x1d10], R230 ;  /* 0x001d10e601007387 */ /* 0x0003e20000100a00 */
[----:B--2---:R-:W-:-:S03]  /*5b700*/  IMAD.WIDE R240, R3, 0x4, R232 ;  /* 0x0000000403f07825 */ /* 0x004fc600078e02e8 */
[----:B------:R1:W-:Y:S04]  /*5b710*/  LDGSTS.E [R0+-0x35000], [R230.64], P2 ;  /* 0xcb000000e6007fae */ /* 0x0003e80009121844 */
[----:B------:R-:W2:Y:S04]  /*5b720*/  LDL.LU.64 R232, [R1+0xb90] ;  /* 0x000b900001e87983 */ /* 0x000ea80000300a00 */
[----:B------:R-:W-:Y:S01]  /*5b730*/  STL.64 [R1+0x1d50], R240 ;  /* 0x001d50f001007387 */ /* 0x000fe20000100a00 */
[----:B------:R-:W-:-:S03]  /*5b740*/  IMAD.WIDE R238, R3, 0x4, R224 ;  /* 0x0000000403ee7825 */ /* 0x000fc600078e02e0 */
[----:B------:R-:W3:Y:S01]  /*5b750*/  LDL.LU.64 R224, [R1+0xb88] ;  /* 0x000b880001e07983 */ /* 0x000ee20000300a00 */
[----:B-1----:R-:W-:-:S03]  /*5b760*/  IMAD.WIDE R230, R3, 0x4, R222 ;  /* 0x0000000403e67825 */ /* 0x002fc600078e02de */
[----:B------:R-:W3:Y:S04]  /*5b770*/  LDL.LU.64 R222, [R1+0xb80] ;  /* 0x000b800001de7983 */ /* 0x000ee80000300a00 */
[----:B------:R1:W-:Y:S04]  /*5b780*/  LDGSTS.E [R220+-0x34000], [R240.64], P2 ;  /* 0xcc000000f0dc7fae */ /* 0x0003e80009121844 */
[----:B------:R-:W-:Y:S04]  /*5b790*/  STL.64 [R1+0x1d80], R238 ;  /* 0x001d80ee01007387 */ /* 0x000fe80000100a00 */
[----:B------:R4:W-:Y:S04]  /*5b7a0*/  LDGSTS.E [R216+-0x33000], [R238.64], P2 ;  /* 0xcd000000eed87fae */ /* 0x0009e80009121844 */
[----:B------:R1:W-:Y:S04]  /*5b7b0*/  STL.64 [R1+0x1da0], R230 ;  /* 0x001da0e601007387 */ /* 0x0003e80000100a00 */
[----:B------:R1:W-:Y:S01]  /*5b7c0*/  LDGSTS.E [R252+-0x32000], [R230.64], P2 ;  /* 0xce000000e6fc7fae */ /* 0x0003e20009121844 */
[----:B------:R-:W-:-:S03]  /*5b7d0*/  IMAD.WIDE R228, R3, 0x4, R228 ;  /* 0x0000000403e47825 */ /* 0x000fc600078e02e4 */
[----:B-1----:R-:W3:Y:S04]  /*5b7e0*/  LDL.LU.64 R230, [R1+0xb78] ;  /* 0x000b780001e67983 */ /* 0x002ee80000300a00 */
[----:B------:R1:W-:Y:S01]  /*5b7f0*/  STL.64 [R1+0x1dd0], R228 ;  /* 0x001dd0e401007387 */ /* 0x0003e20000100a00 */
[----:B------:R-:W-:-:S03]  /*5b800*/  IMAD.WIDE R240, R3, 0x4, R236 ;  /* 0x0000000403f07825 */ /* 0x000fc600078e02ec */
[----:B------:R-:W3:Y:S04]  /*5b810*/  LDL.LU.64 R236, [R1+0xb70] ;  /* 0x000b700001ec7983 */ /* 0x000ee80000300a00 */
[----:B------:R1:W-:Y:S01]  /*5b820*/  LDGSTS.E [R0+-0x31000], [R228.64], P2 ;  /* 0xcf000000e4007fae */ /* 0x0003e20009121844 */
[----:B----4-:R-:W-:-:S03]  /*5b830*/  IMAD.WIDE R238, R3, 0x4, R218 ;  /* 0x0000000403ee7825 */ /* 0x010fc600078e02da */
[----:B------:R-:W-:Y:S04]  /*5b840*/  STL.64 [R1+0x1df0], R240 ;  /* 0x001df0f001007387 */ /* 0x000fe80000100a00 */
[----:B------:R-:W4:Y:S01]  /*5b850*/  LDL.LU.64 R218, [R1+0xb68] ;  /* 0x000b680001da7983 */ /* 0x000f220000300a00 */
[----:B-1----:R-:W-:-:S03]  /*5b860*/  IMAD.WIDE R228, R3, 0x4, R214 ;  /* 0x0000000403e47825 */ /* 0x002fc600078e02d6 */
[----:B------:R2:W-:Y:S04]  /*5b870*/  LDGSTS.E [R220+-0x30000], [R240.64], P2 ;  /* 0xd0000000f0dc7fae */ /* 0x0005e80009121844 */
[----:B------:R-:W4:Y:S04]  /*5b880*/  LDL.LU.64 R214, [R1+0xb60] ;  /* 0x000b600001d67983 */ /* 0x000f280000300a00 */
[----:B------:R-:W-:Y:S04]  /*5b890*/  STL.64 [R1+0x1e10], R238 ;  /* 0x001e10ee01007387 */ /* 0x000fe80000100a00 */
[----:B------:R3:W-:Y:S04]  /*5b8a0*/  LDGSTS.E [R216+-0x2f000], [R238.64], P2 ;  /* 0xd1000000eed87fae */ /* 0x0007e80009121844 */
[----:B------:R1:W-:Y:S01]  /*5b8b0*/  STL.64 [R1+0x1e28], R228 ;  /* 0x001e28e401007387 */ /* 0x0003e20000100a00 */
[----:B------:R-:W-:-:S03]  /*5b8c0*/  IMAD.WIDE R226, R3, 0x4, R226 ;  /* 0x0000000403e27825 */ /* 0x000fc600078e02e2 */
[----:B------:R1:W-:Y:S04]  /*5b8d0*/  LDGSTS.E [R252+-0x2e000], [R228.64], P2 ;  /* 0xd2000000e4fc7fae */ /* 0x0003e80009121844 */
[----:B------:R2:W-:Y:S04]  /*5b8e0*/  LDGSTS.E [R0+-0x2d000], [R226.64], P2 ;  /* 0xd3000000e2007fae */ /* 0x0005e80009121844 */
[----:B-1----:R-:W4:Y:S04]  /*5b8f0*/  LDL.LU.64 R228, [R1+0xb58] ;  /* 0x000b580001e47983 */ /* 0x002f280000300a00 */
[----:B------:R1:W-:Y:S01]  /*5b900*/  STL.64 [R1+0x1e40], R226 ;  /* 0x001e40e201007387 */ /* 0x0003e20000100a00 */
[----:B--2---:R-:W-:-:S03]  /*5b910*/  IMAD.WIDE R240, R3, 0x4, R232 ;  /* 0x0000000403f07825 */ /* 0x004fc600078e02e8 */
[----:B------:R-:W2:Y:S04]  /*5b920*/  LDL.LU.64 R232, [R1+0xb50] ;  /* 0x000b500001e87983 */ /* 0x000ea80000300a00 */
[----:B------:R-:W-:Y:S01]  /*5b930*/  STL.64 [R1+0x1e60], R240 ;  /* 0x001e60f001007387 */ /* 0x000fe20000100a00 */
[----:B---3--:R-:W-:-:S03]  /*5b940*/  IMAD.WIDE R238, R3, 0x4, R224 ;  /* 0x0000000403ee7825 */ /* 0x008fc600078e02e0 */
        /* <DEDUP_REMOVED lines=13> */
[----:B------:R1:W-:Y:S04]  /*5ba20*/  LDGSTS.E [R0+-0x29000], [R230.64], P2 ;  /* 0xd7000000e6007fae */ /* 0x0003e80009121844 */
[----:B------:R-:W-:Y:S01]  /*5ba30*/  STL.64 [R1+0x1eb8], R240 ;  /* 0x001eb8f001007387 */ /* 0x000fe20000100a00 */
[----:B----4-:R-:W-:-:S03]  /*5ba40*/  IMAD.WIDE R238, R3, 0x4, R218 ;  /* 0x0000000403ee7825 */ /* 0x010fc600078e02da */
[----:B------:R-:W4:Y:S04]  /*5ba50*/  LDL.LU.64 R218, [R1+0xb28] ;  /* 0x000b280001da7983 */ /* 0x000f280000300a00 */
[----:B------:R2:W-:Y:S01]  /*5ba60*/  LDGSTS.E [R220+-0x28000], [R240.64], P2 ;  /* 0xd8000000f0dc7fae */ /* 0x0005e20009121844 */
[----:B-1----:R-:W-:-:S03]  /*5ba70*/  IMAD.WIDE R230, R3, 0x4, R214 ;  /* 0x0000000403e67825 */ /* 0x002fc600078e02d6 */
[----:B------:R3:W-:Y:S04]  /*5ba80*/  LDGSTS.E [R216+-0x27000], [R238.64], P2 ;  /* 0xd9000000eed87fae */ /* 0x0007e80009121844 */
[----:B------:R-:W4:Y:S04]  /*5ba90*/  LDL.LU.64 R214, [R1+0xb20] ;  /* 0x000b200001d67983 */ /* 0x000f280000300a00 */
[----:B------:R-:W-:Y:S04]  /*5baa0*/  STL.64 [R1+0x1ee0], R238 ;  /* 0x001ee0ee01007387 */ /* 0x000fe80000100a00 */
[----:B------:R1:W-:Y:S04]  /*5bab0*/  STL.64 [R1+0x1ee8], R230 ;  /* 0x001ee8e601007387 */ /* 0x0003e80000100a00 */
[----:B------:R1:W-:Y:S01]  /*5bac0*/  LDGSTS.E [R252+-0x26000], [R230.64], P2 ;  /* 0xda000000e6fc7fae */ /* 0x0003e20009121844 */
[----:B------:R-:W-:-:S03]  /*5bad0*/  IMAD.WIDE R228, R3, 0x4, R228 ;  /* 0x0000000403e47825 */ /* 0x000fc600078e02e4 */
[----:B-1----:R-:W4:Y:S04]  /*5bae0*/  LDL.LU.64 R230, [R1+0xb18] ;  /* 0x000b180001e67983 */ /* 0x002f280000300a00 */
[----:B------:R1:W-:Y:S04]  /*5baf0*/  STL.64 [R1+0x1ef0], R228 ;  /* 0x001ef0e401007387 */ /* 0x0003e80000100a00 */
[----:B------:R1:W-:Y:S01]  /*5bb00*/  LDGSTS.E [R0+-0x25000], [R228.64], P2 ;  /* 0xdb000000e4007fae */ /* 0x0003e20009121844 */
[----:B--2---:R-:W-:-:S03]  /*5bb10*/  IMAD.WIDE R240, R3, 0x4, R232 ;  /* 0x0000000403f07825 */ /* 0x004fc600078e02e8 */
[----:B------:R-:W2:Y:S04]  /*5bb20*/  LDL.LU.64 R232, [R1+0xb10] ;  /* 0x000b100001e87983 */ /* 0x000ea80000300a00 */
[----:B------:R-:W-:Y:S01]  /*5bb30*/  STL.64 [R1+0x1ef8], R240 ;  /* 0x001ef8f001007387 */ /* 0x000fe20000100a00 */
[----:B---3--:R-:W-:-:S03]  /*5bb40*/  IMAD.WIDE R238, R3, 0x4, R224 ;  /* 0x0000000403ee7825 */ /* 0x008fc600078e02e0 */
[----:B-1----:R-:W3:Y:S01]  /*5bb50*/  LDL.LU.64 R228, [R1+0xb08] ;  /* 0x000b080001e47983 */ /* 0x002ee20000300a00 */
[----:B------:R-:W-:-:S03]  /*5bb60*/  IMAD.WIDE R224, R3, 0x4, R222 ;  /* 0x0000000403e07825 */ /* 0x000fc600078e02de */
        /* <DEDUP_REMOVED lines=15> */
[----:B------:R2:W-:Y:S04]  /*5bc60*/  LDGSTS.E [R220+-0x20000], [R240.64], P2 ;  /* 0xe0000000f0dc7fae */ /* 0x0005e80009121844 */
[----:B------:R3:W-:Y:S01]  /*5bc70*/  LDGSTS.E [R216+-0x1f000], [R238.64], P2 ;  /* 0xe1000000eed87fae */ /* 0x0007e20009121844 */
[----:B-1----:R-:W-:-:S03]  /*5bc80*/  IMAD.WIDE R226, R3, 0x4, R214 ;  /* 0x0000000403e27825 */ /* 0x002fc600078e02d6 */
[----:B------:R-:W4:Y:S04]  /*5bc90*/  LDL.LU.64 R214, [R1+0xae0] ;  /* 0x000ae00001d67983 */ /* 0x000f280000300a00 */
[----:B------:R-:W-:Y:S04]  /*5bca0*/  STL.64 [R1+0x3528], R238 ;  /* 0x003528ee01007387 */ /* 0x000fe80000100a00 */
[----:B------:R1:W-:Y:S04]  /*5bcb0*/  STL.64 [R1+0x3520], R226 ;  /* 0x003520e201007387 */ /* 0x0003e80000100a00 */
[----:B------:R1:W-:Y:S04]  /*5bcc0*/  LDGSTS.E [R252+-0x1e000], [R226.64], P2 ;  /* 0xe2000000e2fc7fae */ /* 0x0003e80009121844 */
[----:B-1----:R-:W4:Y:S01]  /*5bcd0*/  LDL.LU.64 R226, [R1+0xad8] ;  /* 0x000ad80001e27983 */ /* 0x002f220000300a00 */
[----:B------:R-:W-:-:S05]  /*5bce0*/  IMAD.WIDE R230, R3, 0x4, R230 ;  /* 0x0000000403e67825 */ /* 0x000fca00078e02e6 */
        /* <DEDUP_REMOVED lines=22> */
[----:B------:R2:W-:Y:S04]  /*5be50*/  LDGSTS.E [R220+-0x18000], [R240.64], P2 ;  /* 0xe8000000f0dc7fae */ /* 0x0005e80009121844 */
[----:B-1----:R-:W4:Y:S04]  /*5be60*/  LDL.LU.64 R224, [R1+0xaa0] ;  /* 0x000aa00001e07983 */ /* 0x002f280000300a00 */
[----:B------:R3:W-:Y:S01]  /*5be70*/  LDGSTS.E [R216+-0x17000], [R238.64], P2 ;  /* 0xe9000000eed87fae */ /* 0x0007e20009121844 */
[----:B------:R-:W-:-:S03]  /*5be80*/  IMAD.WIDE R218, R3, 0x4, R214 ;  /* 0x0000000403da7825 */ /* 0x000fc600078e02d6 */
[----:B------:R-:W4:Y:S04]  /*5be90*/  LDL.LU.64 R214, [R1+0xa98] ;  /* 0x000a980001d67983 */ /* 0x000f280000300a00 */
[----:B------:R-:W-:Y:S04]  /*5bea0*/  STL.64 [R1+0x34e8], R238 ;  /* 0x0034e8ee01007387 */ /* 0x000fe80000100a00 */
[----:B------:R1:W-:Y:S04]  /*5beb0*/  STL.64 [R1+0x34e0], R218 ;  /* 0x0034e0da01007387 */ /* 0x0003e80000100a00 */
[----:B------:R1:W-:Y:S01]  /*5bec0*/  LDGSTS.E [R252+-0x16000], [R218.64], P2 ;  /* 0xea000000dafc7fae */ /* 0x0003e20009121844 */
[----:B------:R-:W-:-:S03]  /*5bed0*/  IMAD.WIDE R226, R3, 0x4, R226 ;  /* 0x0000000403e27825 */ /* 0x000fc600078e02e2 */
[----:B-1----:R-:W4:Y:S04]  /*5bee0*/  LDL.LU.64 R218, [R1+0xa90] ;  /* 0x000a900001da7983 */ /* 0x002f280000300a00 */
[----:B------:R1:W-:Y:S04]  /*5bef0*/  STL.64 [R1+0x34d8], R226 ;  /* 0x0034d8e201007387 */ /* 0x0003e80000100a00 */
[----:B------:R1:W-:Y:S04]  /*5bf00*/  LDGSTS.E [R0+-0x15000], [R226.64], P2 ;  /* 0xeb000000e2007fae */ /* 0x0003e80009121844 */
[----:B-1----:R-:W4:Y:S01]  /*5bf10*/  LDL.LU.64 R226, [R1+0xa88] ;  /* 0x000a880001e27983 */ /* 0x002f220000300a00 */
[----:B--2---:R-:W-:-:S05]  /*5bf20*/  IMAD.WIDE R240, R3, 0x4, R232 ;  /* 0x0000000403f07825 */ /* 0x004fca00078e02e8 */
[----:B------:R-:W-:Y:S01]  /*5bf30*/  STL.64 [R1+0x34d0], R240 ;  /* 0x0034d0f001007387 */ /* 0x000fe20000100a00 */
[----:B---3--:R-:W-:-:S03]  /*5bf40*/  IMAD.WIDE R238, R3, 0x4, R230 ;  /* 0x0000000403ee7825 */ /* 0x008fc600078e02e6 */
[----:B------:R-:W2:Y:S01]  /*5bf50*/  LDL.LU.64 R232, [R1+0xa80] ;  /* 0x000a800001e87983 */ /* 0x000ea20000300a00 */
[----:B------:R-:W-:-:S03]  /*5bf60*/  IMAD.WIDE R230, R3, 0x4, R228 ;  /* 0x0000000403e67825 */ /* 0x000fc600078e02e4 */
[----:B------:R1:W-:Y:S04]  /*5bf70*/  LDGSTS.E [R220+-0x14000], [R240.64], P2 ;  /* 0xec000000f0dc7fae */ /* 0x0003e80009121844 */
[----:B------:R-:W3:Y:S04]  /*5bf80*/  LDL.LU.64 R228, [R1+0xa78] ;  /* 0x000a780001e47983 */ /* 0x000ee80000300a00 */
        /* <DEDUP_REMOVED lines=8> */
[----:B------:R1:W-:Y:S04]  /*5c010*/  LDGSTS.E [R0+-0x11000], [R222.64], P2 ;  /* 0xef000000de007fae */ /* 0x0003e80009121844 */
[----:B------:R2:W-:Y:S04]  /*5c020*/  LDGSTS.E [R220+-0x10000], [R240.64], P2 ;  /* 0xf0000000f0dc7fae */ /* 0x0005e80009121844 */
[----:B-1----:R-:W3:Y:S01]  /*5c030*/  LDL.LU.64 R222, [R1+0xa60] ;  /* 0x000a600001de7983 */ /* 0x002ee20000300a00 */
[----:B----4-:R-:W-:-:S03]  /*5c040*/  IMAD.WIDE R238, R3, 0x4, R224 ;  /* 0x0000000403ee7825 */ /* 0x010fc600078e02e0 */
[----:B------:R-:W-:Y:S04]  /*5c050*/  STL.64 [R1+0x34b0], R240 ;  /* 0x0034b0f001007387 */ /* 0x000fe80000100a00 */
[----:B------:R-:W4:Y:S01]  /*5c060*/  LDL.LU.64 R224, [R1+0xa58] ;  /* 0x000a580001e07983 */ /* 0x000f220000300a00 */
[----:B------:R-:W-:-:S03]  /*5c070*/  IMAD.WIDE R236, R3, 0x4, R214 ;  /* 0x0000000403ec7825 */ /* 0x000fc600078e02d6 */
        /* <DEDUP_REMOVED lines=9> */
[----:B------:R-:W-:-:S03]  /*5c110*/  IMAD.WIDE R226, R3, 0x4, R226 ;  /* 0x0000000403e27825 */ /* 0x000fc600078e02e2 */
[----:B-1----:R-:W4:Y:S04]  /*5c120*/  LDL.LU.64 R218, [R1+0xa40] ;  /* 0x000a400001da7983 */ /* 0x002f280000300a00 */
[----:B------:R1:W-:Y:S04]  /*5c130*/  STL.64 [R1+0x3490], R226 ;  /* 0x003490e201007387 */ /* 0x0003e80000100a00 */
[----:B------:R-:W4:Y:S04]  /*5c140*/  LDL.LU.64 R238, [R1+0xa38] ;  /* 0x000a380001ee7983 */ /* 0x000f280000300a00 */
[----:B------:R1:W-:Y:S01]  /*5c150*/  LDGSTS.E [R220+-0xc000], [R226.64], P2 ;  /* 0xf4000000e2dc7fae */ /* 0x0003e20009121844 */
[----:B--2---:R-:W-:-:S05]  /*5c160*/  IMAD.WIDE R232, R3, 0x4, R232 ;  /* 0x0000000403e87825 */ /* 0x004fca00078e02e8 */
[----:B------:R-:W-:Y:S01]  /*5c170*/  STL.64 [R1+0x3488], R232 ;  /* 0x003488e801007387 */ /* 0x000fe20000100a00 */
[----:B---3--:R-:W-:-:S03]  /*5c180*/  IMAD.WIDE R228, R3, 0x4, R228 ;  /* 0x0000000403e47825 */ /* 0x008fc600078e02e4 */
[----:B-1----:R-:W2:Y:S04]  /*5c190*/  LDL.LU.64 R226, [R1+0xa30] ;  /* 0x000a300001e27983 */ /* 0x002ea80000300a00 */
[----:B------:R1:W-:Y:S04]  /*5c1a0*/  LDGSTS.E [R216+-0xb000], [R232.64], P2 ;  /* 0xf5000000e8d87fae */ /* 0x0003e80009121844 */
[----:B------:R3:W-:Y:S04]  /*5c1b0*/  STL.64 [R1+0x3480], R228 ;  /* 0x003480e401007387 */ /* 0x0007e80000100a00 */
[----:B------:R3:W-:Y:S04]  /*5c1c0*/  LDGSTS.E [R252+-0xa000], [R228.64], P2 ;  /* 0xf6000000e4fc7fae */ /* 0x0007e80009121844 */
[----:B---3--:R-:W3:Y:S01]  /*5c1d0*/  LDL.LU.64 R228, [R1+0x9a8] ;  /* 0x0009a80001e47983 */ /* 0x008ee20000300a00 */
[----:B------:R-:W-:-:S05]  /*5c1e0*/  IMAD.WIDE R230, R3, 0x4, R230 ;  /* 0x0000000403e67825 */ /* 0x000fca00078e02e6 */
[----:B------:R4:W-:Y:S04]  /*5c1f0*/  STL.64 [R1+0x3478], R230 ;  /* 0x003478e601007387 */ /* 0x0009e80000100a00 */
[----:B------:R4:W-:Y:S04]  /*5c200*/  LDGSTS.E [R0+-0x9000], [R230.64], P2 ;  /* 0xf7000000e6007fae */ /* 0x0009e80009121844 */
[----:B-1----:R-:W3:Y:S01]  /*5c210*/  LDL.LU.64 R232, [R1+0xa28] ;  /* 0x000a280001e87983 */ /* 0x002ee20000300a00 */
[----:B------:R-:W-:-:S05]  /*5c220*/  IMAD.WIDE R222, R3, 0x4, R222 ;  /* 0x0000000403de7825 */ /* 0x000fca00078e02de */
[----:B------:R1:W-:Y:S01]  /*5c230*/  STL.64 [R1+0x3470], R222 ;  /* 0x003470de01007387 */ /* 0x0003e20000100a00 */
[----:B----4-:R-:W-:-:S03]  /*5c240*/  IMAD.WIDE R230, R3, 0x4, R224 ;  /* 0x0000000403e67825 */ /* 0x010fc600078e02e0 */
[----:B------:R1:W-:Y:S04]  /*5c250*/  LDGSTS.E [R220+-0x8000], [R222.64], P2 ;  /* 0xf8000000dedc7fae */ /* 0x0003e80009121844 */
[----:B------:R-:W4:Y:S01]  /*5c260*/  LDL.LU.64 R224, [R1+0xa20] ;  /* 0x000a200001e07983 */ /* 0x000f220000300a00 */
[----:B------:R-:W-:-:S03]  /*5c270*/  IMAD.WIDE R214, R3, 0x4, R214 ;  /* 0x0000000403d67825 */ /* 0x000fc600078e02d6 */
[----:B------:R1:W-:Y:S04]  /*5c280*/  STL.64 [R1+0x3468], R230 ;  /* 0x003468e601007387 */ /* 0x0003e80000100a00 */
[----:B-1----:R-:W4:Y:S04]  /*5c290*/  LDL.LU.64 R222, [R1+0xa18] ;  /* 0x000a180001de7983 */ /* 0x002f280000300a00 */
[----:B------:R1:W-:Y:S04]  /*5c2a0*/  LDGSTS.E [R216+-0x7000], [R230.64], P2 ;  /* 0xf9000000e6d87fae */ /* 0x0003e80009121844 */
[----:B------:R1:W-:Y:S04]  /*5c2b0*/  STL.64 [R1+0x3460], R214 ;  /* 0x003460d601007387 */ /* 0x0003e80000100a00 */
[----:B------:R1:W-:Y:S04]  /*5c2c0*/  LDGSTS.E [R252+-0x6000], [R214.64], P2 ;  /* 0xfa000000d6fc7fae */ /* 0x0003e80009121844 */
[----:B-1----:R-:W4:Y:S04]  /*5c2d0*/  LDL.LU.64 R230, [R1+0xa10] ;  /* 0x000a100001e67983 */ /* 0x002f280000300a00 */
[----:B------:R-:W1:Y:S01]  /*5c2e0*/  S2R R215, SR_TID.X ;  /* 0x0000000000d77919 */ /* 0x000e620000002100 */
[----:B------:R-:W-:Y:S01]  /*5c2f0*/  IMAD.WIDE R236, R3, 0x4, R236 ;  /* 0x0000000403ec7825 */ /* 0x000fe200078e02ec */
[----:B------:R-:W-:-:S04]  /*5c300*/  IADD3 R214, R235, 0x100000, RZ ;  /* 0x00100000ebd67810 */ /* 0x000fc80007ffe0ff */
[----:B------:R1:W-:Y:S04]  /*5c310*/  STL.64 [R1+0x3458], R236 ;  /* 0x003458ec01007387 */ /* 0x0003e80000100a00 */
[----:B------:R1:W-:Y:S01]  /*5c320*/  LDGSTS.E [R0+-0x5000], [R236.64], P2 ;  /* 0xfb000000ec007fae */ /* 0x0003e20009121844 */
[----:B------:R-:W-:-:S05]  /*5c330*/  IMAD.WIDE R218, R3, 0x4, R218 ;  /* 0x0000000403da7825 */ /* 0x000fca00078e02da */
[----:B------:R1:W-:Y:S04]  /*5c340*/  LDGSTS.E [R214+-0x4000], [R218.64], P2 ;  /* 0xfc000000dad67fae */ /* 0x0003e80009121844 */
[----:B-1----:R-:W4:Y:S01]  /*5c350*/  LDL.LU.64 R236, [R1+0xa08] ;  /* 0x000a080001ec7983 */ /* 0x002f220000300a00 */
[----:B------:R-:W-:Y:S01]  /*5c360*/  IMAD.WIDE R238, R3, 0x4, R238 ;  /* 0x0000000403ee7825 */ /* 0x000fe200078e02ee */
[----:B------:R-:W-:Y:S02]  /*5c370*/  LOP3.LUT R215, R215, 0x7f, RZ, 0xc0, !PT ;  /* 0x0000007fd7d77812 */ /* 0x000fe400078ec0ff */
[----:B------:R1:W-:Y:S03]  /*5c380*/  STL.64 [R1+0x3450], R218 ;  /* 0x003450da01007387 */ /* 0x0003e60000100a00 */
[----:B------:R-:W-:Y:S01]  /*5c390*/  IMAD.SHL.U32 R220, R215, 0x4, RZ ;  /* 0x00000004d7dc7824 */ /* 0x000fe200078e00ff */
[----:B------:R1:W-:Y:S04]  /*5c3a0*/  LDGSTS.E [R216+-0x3000], [R238.64], P2 ;  /* 0xfd000000eed87fae */ /* 0x0003e80009121844 */
[----:B-1----:R-:W4:Y:S04]  /*5c3b0*/  LDL.LU.64 R218, [R1+0xa00] ;  /* 0x000a000001da7983 */ /* 0x002f280000300a00 */
[----:B------:R-:W-:Y:S04]  /*5c3c0*/  STL.64 [R1+0x3448], R238 ;  /* 0x003448ee01007387 */ /* 0x000fe80000100a00 */
[----:B------:R-:W4:Y:S01]  /*5c3d0*/  LDL.LU.64 R214, [R1+0x9f8] ;  /* 0x0009f80001d67983 */ /* 0x000f220000300a00 */
[----:B------:R-:W-:-:S04]  /*5c3e0*/  LOP3.LUT R234, R220, 0x10, RZ, 0x3c, !PT ;  /* 0x00000010dcea7812 */ /* 0x000fc800078e3cff */
[C---:B------:R-:W-:Y:S02]  /*5c3f0*/  IADD3 R220, R234.reuse, 0x100000, RZ ;  /* 0x00100000eadc7810 */ /* 0x040fe40007ffe0ff */
[----:B------:R-:W-:Y:S01]  /*5c400*/  IADD3 R216, R234, 0x100000, RZ ;  /* 0x00100000ead87810 */ /* 0x000fe20007ffe0ff */
[----:B--2---:R-:W-:-:S05]  /*5c410*/  IMAD.WIDE R226, R3, 0x4, R226 ;  /* 0x0000000403e27825 */ /* 0x004fca00078e02e2 */
[----:B------:R1:W-:Y:S04]  /*5c420*/  STL.64 [R1+0x3440], R226 ;  /* 0x003440e201007387 */ /* 0x0003e80000100a00 */
[----:B------:R1:W-:Y:S04]  /*5c430*/  LDGSTS.E [R252+-0x2000], [R226.64], P2 ;  /* 0xfe000000e2fc7fae */ /* 0x0003e80009121844 */
[----:B-1----:R-:W2:Y:S01]  /*5c440*/  LDL.LU.64 R226, [R1+0x9f0] ;  /* 0x0009f00001e27983 */ /* 0x002ea20000300a00 */
[----:B---3--:R-:W-:-:S05]  /*5c450*/  IMAD.WIDE R228, R3, 0x4, R228 ;  /* 0x0000000403e47825 */ /* 0x008fca00078e02e4 */
[----:B------:R1:W-:Y:S01]  /*5c460*/  STL.64 [R1+0x3438], R228 ;  /* 0x003438e401007387 */ /* 0x0003e20000100a00 */
[----:B------:R-:W-:-:S03]  /*5c470*/  IMAD.WIDE R240, R3, 0x4, R232 ;  /* 0x0000000403f07825 */ /* 0x000fc600078e02e8 */
[----:B------:R1:W-:Y:S04]  /*5c480*/  LDGSTS.E [R0+-0x1000], [R228.64], P2 ;  /* 0xff000000e4007fae */ /* 0x0003e80009121844 */
[----:B------:R-:W3:Y:S01]  /*5c490*/  LDL.LU.64 R232, [R1+0x9e8] ;  /* 0x0009e80001e87983 */ /* 0x000ee20000300a00 */
[----:B------:R-:W-:-:S03]  /*5c4a0*/  IADD3 R252, R234, 0x100000, RZ ;  /* 0x00100000eafc7810 */ /* 0x000fc60007ffe0ff */
[----:B------:R-:W-:Y:S04]  /*5c4b0*/  STL.64 [R1+0xb08], R240 ;  /* 0x000b08f001007387 */ /* 0x000fe80000100a00 */
[----:B------:R1:W-:Y:S01]  /*5c4c0*/  LDGSTS.E [R220+-0x3fe00], [R240.64], P2 ;  /* 0xc0200000f0dc7fae */ /* 0x0003e20009121844 */
[----:B----4-:R-:W-:-:S03]  /*5c4d0*/  IMAD.WIDE R238, R3, 0x4, R224 ;  /* 0x0000000403ee7825 */ /* 0x010fc600078e02e0 */
[----:B------:R-:W4:Y:S04]  /*5c4e0*/  LDL.LU.64 R224, [R1+0x9e0] ;  /* 0x0009e00001e07983 */ /* 0x000f280000300a00 */
[----:B------:R1:W-:Y:S02]  /*5c4f0*/  LDGSTS.E [R216+-0x3ee00], [R238.64], P2 ;  /* 0xc1200000eed87fae */ /* 0x0003e40009121844 */
[C---:B-1----:R-:W-:Y:S02]  /*5c500*/  IMAD.WIDE R228, R3.reuse, 0x4, R222 ;  /* 0x0000000403e47825 */ /* 0x042fe400078e02de */
[----:B------:R-:W4:Y:S04]  /*5c510*/  LDL.LU.64 R222, [R1+0x9d8] ;  /* 0x0009d80001de7983 */ /* 0x000f280000300a00 */
[----:B------:R-:W-:Y:S04]  /*5c520*/  STL.64 [R1+0xb28], R238 ;  /* 0x000b28ee01007387 */ /* 0x000fe80000100a00 */
[----:B------:R1:W-:Y:S04]  /*5c530*/  STL.64 [R1+0xb38], R228 ;  /* 0x000b38e401007387 */ /* 0x0003e80000100a00 */
[----:B------:R1:W-:Y:S01]  /*5c540*/  LDGSTS.E [R252+-0x3de00], [R228.64], P2 ;  /* 0xc2200000e4fc7fae */ /* 0x0003e20009121844 */
[----:B------:R-:W-:Y:S01]  /*5c550*/  IMAD.WIDE R230, R3, 0x4, R230 ;  /* 0x0000000403e67825 */ /* 0x000fe200078e02e6 */
[----:B------:R-:W-:-:S05]  /*5c560*/  IADD3 R0, R234, 0x100000, RZ ;  /* 0x00100000ea007810 */ /* 0x000fca0007ffe0ff */
[----:B------:R1:W-:Y:S04]  /*5c570*/  LDGSTS.E [R0+-0x3ce00], [R230.64], P2 ;  /* 0xc3200000e6007fae */ /* 0x0003e80009121844 */
[----:B-1----:R-:W4:Y:S04]  /*5c580*/  LDL.LU.64 R228, [R1+0x9d0] ;  /* 0x0009d00001e47983 */ /* 0x002f280000300a00 */
[----:B------:R1:W-:Y:S01]  /*5c590*/  STL.64 [R1+0xec0], R230 ;  /* 0x000ec0e601007387 */ /* 0x0003e20000100a00 */
[----:B------:R-:W-:-:S03]  /*5c5a0*/  IMAD.WIDE R240, R3, 0x4, R236 ;  /* 0x0000000403f07825 */ /* 0x000fc600078e02ec */
[----:B------:R-:W4:Y:S04]  /*5c5b0*/  LDL.LU.64 R236, [R1+0x9c8] ;  /* 0x0009c80001ec7983 */ /* 0x000f280000300a00 */
[----:B------:R-:W-:Y:S04]  /*5c5c0*/  STL.64 [R1+0x1960], R240 ;  /* 0x001960f001007387 */ /* 0x000fe80000100a00 */
[----:B------:R3:W-:Y:S01]  /*5c5d0*/  LDGSTS.E [R220+-0x3be00], [R240.64], P2 ;  /* 0xc4200000f0dc7fae */ /* 0x0007e20009121844 */
[----:B------:R-:W-:-:S03]  /*5c5e0*/  IMAD.WIDE R238, R3, 0x4, R218 ;  /* 0x0000000403ee7825 */ /* 0x000fc600078e02da */
[----:B------:R-:W4:Y:S04]  /*5c5f0*/  LDL.LU.64 R218, [R1+0x9c0] ;  /* 0x0009c00001da7983 */ /* 0x000f280000300a00 */
[----:B------:R4:W-:Y:S01]  /*5c600*/  LDGSTS.E [R216+-0x3ae00], [R238.64], P2 ;  /* 0xc5200000eed87fae */ /* 0x0009e20009121844 */
[----:B-1----:R-:W-:-:S03]  /*5c610*/  IMAD.WIDE R230, R3, 0x4, R214 ;  /* 0x0000000403e67825 */ /* 0x002fc600078e02d6 */
[----:B------:R-:W4:Y:S04]  /*5c620*/  LDL.LU.64 R214, [R1+0x9b8] ;  /* 0x0009b80001d67983 */ /* 0x000f280000300a00 */
[----:B------:R-:W-:Y:S04]  /*5c630*/  STL.64 [R1+0x19d0], R238 ;  /* 0x0019d0ee01007387 */ /* 0x000fe80000100a00 */
[----:B------:R1:W-:Y:S04]  /*5c640*/  STL.64 [R1+0x1a28], R230 ;  /* 0x001a28e601007387 */ /* 0x0003e80000100a00 */
[----:B------:R1:W-:Y:S04]  /*5c650*/  LDGSTS.E [R252+-0x39e00], [R230.64], P2 ;  /* 0xc6200000e6fc7fae */ /* 0x0003e80009121844 */
[----:B-1----:R-:W4:Y:S01]  /*5c660*/  LDL.LU.64 R230, [R1+0x9b0] ;  /* 0x0009b00001e67983 */ /* 0x002f220000300a00 */
[----:B--2---:R-:W-:-:S05]  /*5c670*/  IMAD.WIDE R226, R3, 0x4, R226 ;  /* 0x0000000403e27825 */ /* 0x004fca00078e02e2 */
[----:B------:R1:W-:Y:S04]  /*5c680*/  STL.64 [R1+0x1a88], R226 ;  /* 0x001a88e201007387 */ /* 0x0003e80000100a00 */
[----:B------:R1:W-:Y:S01]  /*5c690*/  LDGSTS.E [R0+-0x38e00], [R226.64], P2 ;  /* 0xc7200000e2007fae */ /* 0x0003e20009121844 */
[----:B---3--:R-:W-:-:S03]  /*5c6a0*/  IMAD.WIDE R240, R3, 0x4, R232 ;  /* 0x0000000403f07825 */ /* 0x008fc600078e02e8 */
[----:B------:R-:W2:Y:S04]  /*5c6b0*/  LDL.LU.64 R232, [R1+0x9a0] ;  /* 0x0009a00001e87983 */ /* 0x000ea80000300a00 */
[----:B------:R-:W-:Y:S04]  /*5c6c0*/  STL.64 [R1+0x1ae8], R240 ;  /* 0x001ae8f001007387 */ /* 0x000fe80000100a00 */
[----:B------:R3:W-:Y:S01]  /*5c6d0*/  LDGSTS.E [R220+-0x37e00], [R240.64], P2 ;  /* 0xc8200000f0dc7fae */ /* 0x0007e20009121844 */
[----:B----4-:R-:W-:-:S03]  /*5c6e0*/  IMAD.WIDE R238, R3, 0x4, R224 ;  /* 0x0000000403ee7825 */ /* 0x010fc600078e02e0 */
[----:B------:R-:W4:Y:S04]  /*5c6f0*/  LDL.LU.64 R224, [R1+0x998] ;  /* 0x0009980001e07983 */ /* 0x000f280000300a00 */
[----:B------:R3:W-:Y:S01]  /*5c700*/  LDGSTS.E [R216+-0x36e00], [R238.64], P2 ;  /* 0xc9200000eed87fae */ /* 0x0007e20009121844 */
[----:B-1----:R-:W-:-:S03]  /*5c710*/  IMAD.WIDE R226, R3, 0x4, R222 ;  /* 0x0000000403e27825 */ /* 0x002fc600078e02de */
        /* <DEDUP_REMOVED lines=8> */
[----:B---3--:R-:W-:-:S03]  /*5c7a0*/  IMAD.WIDE R240, R3, 0x4, R236 ;  /* 0x0000000403f07825 */ /* 0x008fc600078e02ec */
[----:B------:R-:W3:Y:S04]  /*5c7b0*/  LDL.LU.64 R236, [R1+0x980] ;  /* 0x0009800001ec7983 */ /* 0x000ee80000300a00 */
[----:B------:R-:W-:Y:S04]  /*5c7c0*/  STL.64 [R1+0x1c38], R240 ;  /* 0x001c38f001007387 */ /* 0x000fe80000100a00 */
[----:B------:R2:W-:Y:S01]  /*5c7d0*/  LDGSTS.E [R220+-0x33e00], [R240.64], P2 ;  /* 0xcc200000f0dc7fae */ /* 0x0005e20009121844 */
[----:B------:R-:W-:-:S03]  /*5c7e0*/  IMAD.WIDE R238, R3, 0x4, R218 ;  /* 0x0000000403ee7825 */ /* 0x000fc600078e02da */
[----:B------:R-:W3:Y:S04]  /*5c7f0*/  LDL.LU.64 R218, [R1+0x978] ;  /* 0x0009780001da7983 */ /* 0x000ee80000300a00 */
[----:B------:R4:W-:Y:S01]  /*5c800*/  LDGSTS.E [R216+-0x32e00], [R238.64], P2 ;  /* 0xcd200000eed87fae */ /* 0x0009e20009121844 */
[----:B-1----:R-:W-:-:S03]  /*5c810*/  IMAD.WIDE R228, R3, 0x4, R214 ;  /* 0x0000000403e47825 */ /* 0x002fc600078e02d6 */
[----:B------:R-:W3:Y:S04]  /*5c820*/  LDL.LU.64 R214, [R1+0x970] ;  /* 0x0009700001d67983 */ /* 0x000ee80000300a00 */
[----:B------:R-:W-:Y:S04]  /*5c830*/  STL.64 [R1+0x1c88], R238 ;  /* 0x001c88ee01007387 */ /* 0x000fe80000100a00 */
[----:B------:R1:W-:Y:S04]  /*5c840*/  STL.64 [R1+0x1cc0], R228 ;  /* 0x001cc0e401007387 */ /* 0x0003e80000100a00 */
[----:B------:R1:W-:Y:S01]  /*5c850*/  LDGSTS.E [R252+-0x31e00], [R228.64], P2 ;  /* 0xce200000e4fc7fae */ /* 0x0003e20009121844 */
[----:B------:R-:W-:-:S03]  /*5c860*/  IMAD.WIDE R230, R3, 0x4, R230 ;  /* 0x0000000403e67825 */ /* 0x000fc600078e02e6 */
[----:B-1----:R-:W3:Y:S04]  /*5c870*/  LDL.LU.64 R228, [R1+0x968] ;  /* 0x0009680001e47983 */ /* 0x002ee80000300a00 */
[----:B------:R1:W-:Y:S04]  /*5c880*/  STL.64 [R1+0x1d08], R230 ;  /* 0x001d08e601007387 */ /* 0x0003e80000100a00 */
[----:B------:R1:W-:Y:S01]  /*5c890*/  LDGSTS.E [R0+-0x30e00], [R230.64], P2 ;  /* 0xcf200000e6007fae */ /* 0x0003e20009121844 */
[----:B--2---:R-:W-:-:S03]  /*5c8a0*/  IMAD.WIDE R240, R3, 0x4, R232 ;  /* 0x0000000403f07825 */ /* 0x004fc600078e02e8 */
        /* <DEDUP_REMOVED lines=82> */
[----:B-1----:R-:W3:Y:S04]  /*5cdd0*/  LDL.LU.64 R228, [R1+0x8b0] ;  /* 0x0008b00001e47983 */ /* 0x002ee80000300a00 */
[----:B------:R2:W-:Y:S01]  /*5cde0*/  LDGSTS.E [R220+-0x1be00], [R240.64], P2 ;  /* 0xe4200000f0dc7fae */ /* 0x0005e20009121844 */
[----:B------:R-:W-:-:S05]  /*5cdf0*/  IMAD.WIDE R238, R3, 0x4, R218 ;  /* 0x0000000403ee7825 */ /* 0x000fca00078e02da */
[----:B------:R4:W-:Y:S01]  /*5ce00*/  LDGSTS.E [R216+-0x1ae00], [R238.64], P2 ;  /* 0xe5200000eed87fae */ /* 0x0009e20009121844 */
[----:B------:R-:W-:-:S03]  /*5ce10*/  IMAD.WIDE R218, R3, 0x4, R214 ;  /* 0x0000000403da7825 */ /* 0x000fc600078e02d6 */
        /* <DEDUP_REMOVED lines=11> */
[----:B-1----:R-:W2:Y:S04]  /*5ced0*/  LDL.LU.64 R230, [R1+0x890] ;  /* 0x0008900001e67983 */ /* 0x002ea80000300a00 */
[----:B------:R3:W-:Y:S01]  /*5cee0*/  LDGSTS.E [R220+-0x17e00], [R240.64], P2 ;  /* 0xe8200000f0dc7fae */ /* 0x0007e20009121844 */
[----:B----4-:R-:W-:-:S05]  /*5cef0*/  IMAD.WIDE R238, R3, 0x4, R224 ;  /* 0x0000000403ee7825 */ /* 0x010fca00078e02e0 */
        /* <DEDUP_REMOVED lines=11> */
[----:B---3--:R-:W-:-:S05]  /*5cfb0*/  IMAD.WIDE R240, R3, 0x4, R236 ;  /* 0x0000000403f07825 */ /* 0x008fca00078e02ec */
[----:B------:R-:W-:Y:S01]  /*5cfc0*/  STL.64 [R1+0x33d0], R240 ;  /* 0x0033d0f001007387 */ /* 0x000fe20000100a00 */
[----:B------:R-:W-:-:S03]  /*5cfd0*/  IMAD.WIDE R238, R3, 0x4, R228 ;  /* 0x0000000403ee7825 */ /* 0x000fc600078e02e4 */
[----:B------:R2:W-:Y:S04]  /*5cfe0*/  LDGSTS.E [R220+-0x13e00], [R240.64], P2 ;  /* 0xec200000f0dc7fae */ /* 0x0005e80009121844 */
[----:B------:R-:W3:Y:S04]  /*5cff0*/  LDL.LU.64 R228, [R1+0x870] ;  /* 0x0008700001e47983 */ /* 0x000ee80000300a00 */
[----:B------:R1:W-:Y:S01]  /*5d000*/  LDGSTS.E [R216+-0x12e00], [R238.64], P2 ;  /* 0xed200000eed87fae */ /* 0x0003e20009121844 */
[----:B------:R-:W-:-:S03]  /*5d010*/  IMAD.WIDE R236, R3, 0x4, R214 ;  /* 0x0000000403ec7825 */ /* 0x000fc600078e02d6 */
[----:B------:R-:W3:Y:S04]  /*5d020*/  LDL.LU.64 R214, [R1+0x868] ;  /* 0x0008680001d67983 */ /* 0x000ee80000300a00 */
[----:B------:R-:W-:Y:S04]  /*5d030*/  STL.64 [R1+0x33c8], R238 ;  /* 0x0033c8ee01007387 */ /* 0x000fe80000100a00 */
[----:B------:R1:W-:Y:S04]  /*5d040*/  STL.64 [R1+0x33c0], R236 ;  /* 0x0033c0ec01007387 */ /* 0x0003e80000100a00 */
[----:B------:R1:W-:Y:S04]  /*5d050*/  LDGSTS.E [R252+-0x11e00], [R236.64], P2 ;  /* 0xee200000ecfc7fae */ /* 0x0003e80009121844 */
[----:B-1----:R-:W3:Y:S01]  /*5d060*/  LDL.LU.64 R236, [R1+0x860] ;  /* 0x0008600001ec7983 */ /* 0x002ee20000300a00 */
[----:B------:R-:W-:-:S05]  /*5d070*/  IMAD.WIDE R218, R3, 0x4, R218 ;  /* 0x0000000403da7825 */ /* 0x000fca00078e02da */
[----:B------:R1:W-:Y:S04]  /*5d080*/  STL.64 [R1+0x33b8], R218 ;  /* 0x0033b8da01007387 */ /* 0x0003e80000100a00 */
[----:B------:R1:W-:Y:S04]  /*5d090*/  LDGSTS.E [R0+-0x10e00], [R218.64], P2 ;  /* 0xef200000da007fae */ /* 0x0003e80009121844 */
[----:B-1----:R-:W3:Y:S01]  /*5d0a0*/  LDL.LU.64 R218, [R1+0x858] ;  /* 0x0008580001da7983 */ /* 0x002ee20000300a00 */
[----:B--2---:R-:W-:-:S05]  /*5d0b0*/  IMAD.WIDE R240, R3, 0x4, R232 ;  /* 0x0000000403f07825 */ /* 0x004fca00078e02e8 */
[----:B------:R-:W-:Y:S01]  /*5d0c0*/  STL.64 [R1+0x33b0], R240 ;  /* 0x0033b0f001007387 */ /* 0x000fe20000100a00 */
[----:B------:R-:W-:-:S03]  /*5d0d0*/  IMAD.WIDE R238, R3, 0x4, R230 ;  /* 0x0000000403ee7825 */ /* 0x000fc600078e02e6 */
[----:B------:R1:W-:Y:S04]  /*5d0e0*/  LDGSTS.E [R220+-0xfe00], [R240.64], P2 ;  /* 0xf0200000f0dc7fae */ /* 0x0003e80009121844 */
[----:B------:R-:W2:Y:S04]  /*5d0f0*/  LDL.LU.64 R230, [R1+0x850] ;  /* 0x0008500001e67983 */ /* 0x000ea80000300a00 */
[----:B------:R1:W-:Y:S01]  /*5d100*/  LDGSTS.E [R216+-0xee00], [R238.64], P2 ;  /* 0xf1200000eed87fae */ /* 0x0003e20009121844 */
[----:B----4-:R-:W-:-:S03]  /*5d110*/  IMAD.WIDE R232, R3, 0x4, R222 ;  /* 0x0000000403e87825 */ /* 0x010fc600078e02de */
        /* <DEDUP_REMOVED lines=13> */
[----:B---3--:R-:W-:-:S05]  /*5d1f0*/  IMAD.WIDE R228, R3, 0x4, R228 ;  /* 0x0000000403e47825 */ /* 0x008fca00078e02e4 */
[----:B------:R3:W-:Y:S04]  /*5d200*/  STL.64 [R1+0x3388], R228 ;  /* 0x003388e401007387 */ /* 0x0007e80000100a00 */
[----:B------:R3:W-:Y:S01]  /*5d210*/  LDGSTS.E [R216+-0xae00], [R228.64], P2 ;  /* 0xf5200000e4d87fae */ /* 0x0007e20009121844 */
[----:B------:R-:W-:-:S03]  /*5d220*/  IMAD.WIDE R214, R3, 0x4, R214 ;  /* 0x0000000403d67825 */ /* 0x000fc600078e02d6 */
[----:B-1----:R-:W4:Y:S04]  /*5d230*/  LDL.LU.64 R226, [R1+0x828] ;  /* 0x0008280001e27983 */ /* 0x002f280000300a00 */
[----:B------:R-:W-:Y:S04]  /*5d240*/  STL.64 [R1+0x3380], R214 ;  /* 0x003380d601007387 */ /* 0x000fe80000100a00 */
[----:B---3--:R-:W3:Y:S04]  /*5d250*/  LDL.LU.64 R228, [R1+0x748] ;  /* 0x0007480001e47983 */ /* 0x008ee80000300a00 */
[----:B------:R1:W-:Y:S01]  /*5d260*/  LDGSTS.E [R252+-0x9e00], [R214.64], P2 ;  /* 0xf6200000d6fc7fae */ /* 0x0003e20009121844 */
[----:B------:R-:W-:-:S05]  /*5d270*/  IMAD.WIDE R236, R3, 0x4, R236 ;  /* 0x0000000403ec7825 */ /* 0x000fca00078e02ec */
[----:B------:R1:W-:Y:S04]  /*5d280*/  STL.64 [R1+0x3378], R236 ;  /* 0x003378ec01007387 */ /* 0x0003e80000100a00 */
[----:B------:R1:W-:Y:S04]  /*5d290*/  LDGSTS.E [R0+-0x8e00], [R236.64], P2 ;  /* 0xf7200000ec007fae */ /* 0x0003e80009121844 */
[----:B-1----:R-:W3:Y:S01]  /*5d2a0*/  LDL.LU.64 R236, [R1+0x820] ;  /* 0x0008200001ec7983 */ /* 0x002ee20000300a00 */
[----:B------:R-:W-:Y:S01]  /*5d2b0*/  IADD3 R214, R234, 0x100000, RZ ;  /* 0x00100000ead67810 */ /* 0x000fe20007ffe0ff */
[----:B------:R-:W-:-:S05]  /*5d2c0*/  IMAD.WIDE R218, R3, 0x4, R218 ;  /* 0x0000000403da7825 */ /* 0x000fca00078e02da */
[----:B------:R1:W-:Y:S04]  /*5d2d0*/  STL.64 [R1+0x3370], R218 ;  /* 0x003370da01007387 */ /* 0x0003e80000100a00 */
[----:B------:R1:W-:Y:S04]  /*5d2e0*/  LDGSTS.E [R214+-0x7e00], [R218.64], P2 ;  /* 0xf8200000dad67fae */ /* 0x0003e80009121844 */
[----:B-1----:R-:W3:Y:S01]  /*5d2f0*/  LDL.LU.64 R218, [R1+0x818] ;  /* 0x0008180001da7983 */ /* 0x002ee20000300a00 */
[----:B--2---:R-:W-:-:S05]  /*5d300*/  IMAD.WIDE R230, R3, 0x4, R230 ;  /* 0x0000000403e67825 */ /* 0x004fca00078e02e6 */
[----:B------:R1:W-:Y:S04]  /*5d310*/  STL.64 [R1+0x3368], R230 ;  /* 0x003368e601007387 */ /* 0x0003e80000100a00 */
[----:B------:R-:W2:Y:S04]  /*5d320*/  LDL.LU.64 R214, [R1+0x810] ;  /* 0x0008100001d67983 */ /* 0x000ea80000300a00 */
[----:B------:R1:W-:Y:S01]  /*5d330*/  LDGSTS.E [R216+-0x6e00], [R230.64], P2 ;  /* 0xf9200000e6d87fae */ /* 0x0003e20009121844 */
[----:B----4-:R-:W-:-:S05]  /*5d340*/  IMAD.WIDE R222, R3, 0x4, R222 ;  /* 0x0000000403de7825 */ /* 0x010fca00078e02de */
[----:B------:R4:W-:Y:S04]  /*5d350*/  STL.64 [R1+0x3360], R222 ;  /* 0x003360de01007387 */ /* 0x0009e80000100a00 */
[----:B------:R4:W-:Y:S04]  /*5d360*/  LDGSTS.E [R252+-0x5e00], [R222.64], P2 ;  /* 0xfa200000defc7fae */ /* 0x0009e80009121844 */
[----:B-1----:R-:W2:Y:S01]  /*5d370*/  LDL.LU.64 R230, [R1+0x808] ;  /* 0x0008080001e67983 */ /* 0x002ea20000300a00 */
[----:B------:R-:W-:Y:S01]  /*5d380*/  IMAD.WIDE R232, R3, 0x4, R232 ;  /* 0x0000000403e87825 */ /* 0x000fe200078e02e8 */
[----:B----4-:R-:W-:-:S04]  /*5d390*/  IADD3 R222, R234, 0x100000, RZ ;  /* 0x00100000eade7810 */ /* 0x010fc80007ffe0ff */
[----:B------:R1:W-:Y:S04]  /*5d3a0*/  STL.64 [R1+0x3358], R232 ;  /* 0x003358e801007387 */ /* 0x0003e80000100a00 */
[----:B------:R1:W-:Y:S01]  /*5d3b0*/  LDGSTS.E [R0+-0x4e00], [R232.64], P2 ;  /* 0xfb200000e8007fae */ /* 0x0003e20009121844 */
[----:B------:R-:W-:-:S03]  /*5d3c0*/  IMAD.WIDE R224, R3, 0x4, R224 ;  /* 0x0000000403e07825 */ /* 0x000fc600078e02e0 */
[----:B-1----:R-:W4:Y:S04]  /*5d3d0*/  LDL.LU.64 R232, [R1+0x800] ;  /* 0x0008000001e87983 */ /* 0x002f280000300a00 */
[----:B------:R1:W-:Y:S01]  /*5d3e0*/  STL.64 [R1+0x3350], R224 ;  /* 0x003350e001007387 */ /* 0x0003e20000100a00 */
[----:B------:R-:W-:-:S03]  /*5d3f0*/  IMAD.WIDE R238, R3, 0x4, R238 ;  /* 0x0000000403ee7825 */ /* 0x000fc600078e02ee */
[----:B------:R1:W-:Y:S04]  /*5d400*/  LDGSTS.E [R222+-0x3e00], [R224.64], P2 ;  /* 0xfc200000e0de7fae */ /* 0x0003e80009121844 */
[----:B------:R3:W-:Y:S04]  /*5d410*/  LDGSTS.E [R216+-0x2e00], [R238.64], P2 ;  /* 0xfd200000eed87fae */ /* 0x0007e80009121844 */
[----:B-1----:R-:W4:Y:S04]  /*5d420*/  LDL.LU.64 R224, [R1+0x7f8] ;  /* 0x0007f80001e07983 */ /* 0x002f280000300a00 */
[----:B------:R-:W-:Y:S01]  /*5d430*/  STL.64 [R1+0x3348], R238 ;  /* 0x003348ee01007387 */ /* 0x000fe20000100a00 */
[----:B------:R-:W-:-:S03]  /*5d440*/  IMAD.WIDE R226, R3, 0x4, R226 ;  /* 0x0000000403e27825 */ /* 0x000fc600078e02e2 */
[----:B------:R-:W4:Y:S04]  /*5d450*/  LDL.LU.64 R222, [R1+0x7f0] ;  /* 0x0007f00001de7983 */ /* 0x000f280000300a00 */
[----:B------:R1:W-:Y:S01]  /*5d460*/  STL.64 [R1+0x3340], R226 ;  /* 0x003340e201007387 */ /* 0x0003e20000100a00 */
[----:B---3--:R-:W-:-:S03]  /*5d470*/  IMAD.WIDE R228, R3, 0x4, R228 ;  /* 0x0000000403e47825 */ /* 0x008fc600078e02e4 */
[----:B------:R1:W-:Y:S04]  /*5d480*/  LDGSTS.E [R252+-0x1e00], [R226.64], P2 ;  /* 0xfe200000e2fc7fae */ /* 0x0003e80009121844 */
[----:B------:R-:W3:Y:S04]  /*5d490*/  S2R R220, SR_TID.X ;  /* 0x0000000000dc7919 */ /* 0x000ee80000002100 */
[----:B------:R3:W-:Y:S04]  /*5d4a0*/  LDGSTS.E [R0+-0xe00], [R228.64], P2 ;  /* 0xff200000e4007fae */ /* 0x0007e80009121844 */
[----:B-1----:R-:W4:Y:S04]  /*5d4b0*/  LDL.LU.64 R226, [R1+0x7e8] ;  /* 0x0007e80001e27983 */ /* 0x002f280000300a00 */
[----:B------:R2:W-:Y:S01]  /*5d4c0*/  STL.64 [R1+0x3338], R228 ;  /* 0x003338e401007387 */ /* 0x0005e20000100a00 */
[----:B------:R-:W-:-:S03]  /*5d4d0*/  IMAD.WIDE R242, R3, 0x4, R236 ;  /* 0x0000000403f27825 */ /* 0x000fc600078e02ec */
[----:B------:R-:W4:Y:S01]  /*5d4e0*/  LDL.LU.64 R236, [R1+0x7e0] ;  /* 0x0007e00001ec7983 */ /* 0x000f220000300a00 */
[----:B---3--:R-:W-:-:S05]  /*5d4f0*/  LOP3.LUT R220, R220, 0x7f, RZ, 0xc0, !PT ;  /* 0x0000007fdcdc7812 */ /* 0x008fca00078ec0ff */
[----:B------:R-:W-:Y:S01]  /*5d500*/  IMAD.SHL.U32 R220, R220, 0x4, RZ ;  /* 0x00000004dcdc7824 */ /* 0x000fe200078e00ff */
[----:B------:R-:W-:Y:S04]  /*5d510*/  STL.64 [R1+0xb00], R242 ;  /* 0x000b00f201007387 */ /* 0x000fe80000100a00 */
[----:B------:R-:W-:-:S04]  /*5d520*/  LOP3.LUT R241, R220, 0x20, RZ, 0x3c, !PT ;  /* 0x00000020dcf17812 */ /* 0x000fc800078e3cff */
[C---:B------:R-:W-:Y:S02]  /*5d530*/  IADD3 R220, R241.reuse, 0x100000, RZ ;  /* 0x00100000f1dc7810 */ /* 0x040fe40007ffe0ff */
[----:B------:R-:W-:Y:S01]  /*5d540*/  IADD3 R216, R241, 0x100000, RZ ;  /* 0x00100000f1d87810 */ /* 0x000fe20007ffe0ff */
[----:B------:R-:W-:Y:S01]  /*5d550*/  IMAD.WIDE R238, R3, 0x4, R218 ;  /* 0x0000000403ee7825 */ /* 0x000fe200078e02da */
[C---:B------:R-:W-:Y:S01]  /*5d560*/  IADD3 R252, R241.reuse, 0x100000, RZ ;  /* 0x00100000f1fc7810 */ /* 0x040fe20007ffe0ff */
[----:B------:R-:W3:Y:S04]  /*5d570*/  LDL.LU.64 R218, [R1+0x7d8] ;  /* 0x0007d80001da7983 */ /* 0x000ee80000300a00 */
[----:B------:R4:W-:Y:S04]  /*5d580*/  LDGSTS.E [R220+-0x3fc00], [R242.64], P2 ;  /* 0xc0400000f2dc7fae */ /* 0x0009e80009121844 */
[----:B------:R1:W-:Y:S01]  /*5d590*/  LDGSTS.E [R216+-0x3ec00], [R238.64], P2 ;  /* 0xc1400000eed87fae */ /* 0x0003e20009121844 */
[----:B------:R-:W-:Y:S01]  /*5d5a0*/  IADD3 R0, R241, 0x100000, RZ ;  /* 0x00100000f1007810 */ /* 0x000fe20007ffe0ff */
[----:B--2---:R-:W-:-:S02]  /*5d5b0*/  IMAD.WIDE R228, R3, 0x4, R214 ;  /* 0x0000000403e47825 */ /* 0x004fc400078e02d6 */
[----:B------:R-:W2:Y:S04]  /*5d5c0*/  LDL.LU.64 R214, [R1+0x7d0] ;  /* 0x0007d00001d67983 */ /* 0x000ea80000300a00 */
[----:B------:R-:W-:Y:S04]  /*5d5d0*/  STL.64 [R1+0x9b8], R238 ;  /* 0x0009b8ee01007387 */ /* 0x000fe80000100a00 */
[----:B------:R1:W-:Y:S04]  /*5d5e0*/  STL.64 [R1+0x9b0], R228 ;  /* 0x0009b0e401007387 */ /* 0x0003e80000100a00 */
[----:B------:R1:W-:Y:S01]  /*5d5f0*/  LDGSTS.E [R252+-0x3dc00], [R228.64], P2 ;  /* 0xc2400000e4fc7fae */ /* 0x0003e20009121844 */
[----:B------:R-:W-:-:S05]  /*5d600*/  IMAD.WIDE R230, R3, 0x4, R230 ;  /* 0x0000000403e67825 */ /* 0x000fca00078e02e6 */
[----:B------:R4:W-:Y:S04]  /*5d610*/  LDGSTS.E [R0+-0x3cc00], [R230.64], P2 ;  /* 0xc3400000e6007fae */ /* 0x0009e80009121844 */
[----:B-1----:R-:W2:Y:S04]  /*5d620*/  LDL.LU.64 R228, [R1+0x7c8] ;  /* 0x0007c80001e47983 */ /* 0x002ea80000300a00 */
[----:B------:R1:W-:Y:S01]  /*5d630*/  STL.64 [R1+0x908], R230 ;  /* 0x000908e601007387 */ /* 0x0003e20000100a00 */
[----:B----4-:R-:W-:-:S03]  /*5d640*/  IMAD.WIDE R242, R3, 0x4, R232 ;  /* 0x0000000403f27825 */ /* 0x010fc600078e02e8 */
        /* <DEDUP_REMOVED lines=10> */
[----:B------:R1:W-:Y:S01]  /*5d6f0*/  LDGSTS.E [R252+-0x39c00], [R230.64], P2 ;  /* 0xc6400000e6fc7fae */ /* 0x0003e20009121844 */
[----:B------:R-:W-:-:S05]  /*5d700*/  IMAD.WIDE R226, R3, 0x4, R226 ;  /* 0x0000000403e27825 */ /* 0x000fca00078e02e2 */
[----:B------:R2:W-:Y:S04]  /*5d710*/  LDGSTS.E [R0+-0x38c00], [R226.64], P2 ;  /* 0xc7400000e2007fae */ /* 0x0005e80009121844 */
[----:B-1----:R-:W4:Y:S04]  /*5d720*/  LDL.LU.64 R230, [R1+0x7a8] ;  /* 0x0007a80001e67983 */ /* 0x002f280000300a00 */
[----:B------:R2:W-:Y:S01]  /*5d730*/  STL.64 [R1+0xd18], R226 ;  /* 0x000d18e201007387 */ /* 0x0005e20000100a00 */
[----:B------:R-:W-:-:S03]  /*5d740*/  IMAD.WIDE R242, R3, 0x4, R236 ;  /* 0x0000000403f27825 */ /* 0x000fc600078e02ec */
[----:B------:R-:W4:Y:S04]  /*5d750*/  LDL.LU.64 R236, [R1+0x7a0] ;  /* 0x0007a00001ec7983 */ /* 0x000f280000300a00 */
[----:B------:R-:W-:Y:S04]  /*5d760*/  STL.64 [R1+0x1950], R242 ;  /* 0x001950f201007387 */ /* 0x000fe80000100a00 */
[----:B------:R4:W-:Y:S01]  /*5d770*/  LDGSTS.E [R220+-0x37c00], [R242.64], P2 ;  /* 0xc8400000f2dc7fae */ /* 0x0009e20009121844 */
[----:B---3--:R-:W-:-:S03]  /*5d780*/  IMAD.WIDE R238, R3, 0x4, R218 ;  /* 0x0000000403ee7825 */ /* 0x008fc600078e02da */
[----:B------:R-:W3:Y:S04]  /*5d790*/  LDL.LU.64 R218, [R1+0x798] ;  /* 0x0007980001da7983 */ /* 0x000ee80000300a00 */
[----:B------:R1:W-:Y:S01]  /*5d7a0*/  LDGSTS.E [R216+-0x36c00], [R238.64], P2 ;  /* 0xc9400000eed87fae */ /* 0x0003e20009121844 */
[----:B--2---:R-:W-:-:S03]  /*5d7b0*/  IMAD.WIDE R226, R3, 0x4, R214 ;  /* 0x0000000403e27825 */ /* 0x004fc600078e02d6 */
[----:B------:R-:W2:Y:S04]  /*5d7c0*/  LDL.LU.64 R214, [R1+0x790] ;  /* 0x0007900001d67983 */ /* 0x000ea80000300a00 */
[----:B------:R-:W-:Y:S04]  /*5d7d0*/  STL.64 [R1+0x19b8], R238 ;  /* 0x0019b8ee01007387 */ /* 0x000fe80000100a00 */
[----:B------:R1:W-:Y:S04]  /*5d7e0*/  STL.64 [R1+0x1a18], R226 ;  /* 0x001a18e201007387 */ /* 0x0003e80000100a00 */
[----:B------:R1:W-:Y:S01]  /*5d7f0*/  LDGSTS.E [R252+-0x35c00], [R226.64], P2 ;  /* 0xca400000e2fc7fae */ /* 0x0003e20009121844 */
[----:B------:R-:W-:-:S03]  /*5d800*/  IMAD.WIDE R228, R3, 0x4, R228 ;  /* 0x0000000403e47825 */ /* 0x000fc600078e02e4 */
[----:B-1----:R-:W2:Y:S04]  /*5d810*/  LDL.LU.64 R226, [R1+0x788] ;  /* 0x0007880001e27983 */ /* 0x002ea80000300a00 */
[----:B------:R1:W-:Y:S04]  /*5d820*/  STL.64 [R1+0x1a80], R228 ;  /* 0x001a80e401007387 */ /* 0x0003e80000100a00 */
[----:B------:R1:W-:Y:S01]  /*5d830*/  LDGSTS.E [R0+-0x34c00], [R228.64], P2 ;  /* 0xcb400000e4007fae */ /* 0x0003e20009121844 */
        /* <DEDUP_REMOVED lines=35> */
[----:B-1----:R-:W4:Y:S04]  /*5da70*/  LDL.LU.64 R226, [R1+0x730] ;  /* 0x0007300001e27983 */ /* 0x002f280000300a00 */
[----:B------:R1:W-:Y:S01]  /*5da80*/  LDGSTS.E [R220+-0x2bc00], [R242.64], P2 ;  /* 0xd4400000f2dc7fae */ /* 0x0003e20009121844 */
[----:B------:R-:W-:-:S05]  /*5da90*/  IMAD.WIDE R238, R3, 0x4, R224 ;  /* 0x0000000403ee7825 */ /* 0x000fca00078e02e0 */
        /* <DEDUP_REMOVED lines=28> */
[----:B------:R-:W-:Y:S01]  /*5dc60*/  STL.64 [R1+0x1e58], R242 ;  /* 0x001e58f201007387 */ /* 0x000fe20000100a00 */
[----:B------:R-:W-:-:S03]  /*5dc70*/  IMAD.WIDE R238, R3, 0x4, R226 ;  /* 0x0000000403ee7825 */ /* 0x000fc600078e02e2 */
[----:B------:R-:W4:Y:S04]  /*5dc80*/  LDL.LU.64 R226, [R1+0x6f0] ;  /* 0x0006f00001e27983 */ /* 0x000f280000300a00 */
[----:B------:R1:W-:Y:S04]  /*5dc90*/  LDGSTS.E [R220+-0x23c00], [R242.64], P2 ;  /* 0xdc400000f2dc7fae */ /* 0x0003e80009121844 */
        /* <DEDUP_REMOVED lines=13> */
[----:B-1----:R-:W4:Y:S04]  /*5dd70*/  LDL.LU.64 R224, [R1+0x6d0] ;  /* 0x0006d00001e07983 */ /* 0x002f280000300a00 */
[----:B------:R4:W-:Y:S01]  /*5dd80*/  LDGSTS.E [R220+-0x1fc00], [R242.64], P2 ;  /* 0xe0400000f2dc7fae */ /* 0x0009e20009121844 */
[----:B---3--:R-:W-:-:S03]  /*5dd90*/  IMAD.WIDE R238, R3, 0x4, R218 ;  /* 0x0000000403ee7825 */ /* 0x008fc600078e02da */
[----:B------:R-:W3:Y:S04]  /*5dda0*/  LDL.LU.64 R218, [R1+0x6c8] ;  /* 0x0006c80001da7983 */ /* 0x000ee80000300a00 */
[----:B------:R-:W-:Y:S04]  /*5ddb0*/  STL.64 [R1+0x3330], R238 ;  /* 0x003330ee01007387 */ /* 0x000fe80000100a00 */
[----:B------:R1:W-:Y:S01]  /*5ddc0*/  LDGSTS.E [R216+-0x1ec00], [R238.64], P2 ;  /* 0xe1400000eed87fae */ /* 0x0003e20009121844 */
[----:B--2---:R-:W-:-:S05]  /*5ddd0*/  IMAD.WIDE R214, R3, 0x4, R214 ;  /* 0x0000000403d67825 */ /* 0x004fca00078e02d6 */
[----:B------:R2:W-:Y:S04]  /*5dde0*/  STL.64 [R1+0x3328], R214 ;  /* 0x003328d601007387 */ /* 0x0005e80000100a00 */
[----:B------:R2:W-:Y:S04]  /*5ddf0*/  LDGSTS.E [R252+-0x1dc00], [R214.64], P2 ;  /* 0xe2400000d6fc7fae */ /* 0x0005e80009121844 */
[----:B--2---:R-:W2:Y:S01]  /*5de00*/  LDL.LU.64 R214, [R1+0x6c0] ;  /* 0x0006c00001d67983 */ /* 0x004ea20000300a00 */
[----:B------:R-:W-:-:S05]  /*5de10*/  IMAD.WIDE R228, R3, 0x4, R228 ;  /* 0x0000000403e47825 */ /* 0x000fca00078e02e4 */
[----:B------:R1:W-:Y:S04]  /*5de20*/  STL.64 [R1+0x3320], R228 ;  /* 0x003320e401007387 */ /* 0x0003e80000100a00 */
[----:B------:R1:W-:Y:S01]  /*5de30*/  LDGSTS.E [R0+-0x1cc00], [R228.64], P2 ;  /* 0xe3400000e4007fae */ /* 0x0003e20009121844 */
[----:B----4-:R-:W-:-:S03]  /*5de40*/  IMAD.WIDE R242, R3, 0x4, R232 ;  /* 0x0000000403f27825 */ /* 0x010fc600078e02e8 */
[----:B------:R-:W4:Y:S04]  /*5de50*/  LDL.LU.64 R232, [R1+0x6b8] ;  /* 0x0006b80001e87983 */ /* 0x000f280000300a00 */
[----:B------:R-:W-:Y:S01]  /*5de60*/  STL.64 [R1+0x3318], R242 ;  /* 0x003318f201007387 */ /* 0x000fe20000100a00 */
[----:B-1----:R-:W-:-:S03]  /*5de70*/  IMAD.WIDE R238, R3, 0x4, R226 ;  /* 0x0000000403ee7825 */ /* 0x002fc600078e02e2 */
[----:B------:R-:W4:Y:S04]  /*5de80*/  LDL.LU.64 R228, [R1+0x6b0] ;  /* 0x0006b00001e47983 */ /* 0x000f280000300a00 */
[----:B------:R-:W4:Y:S04]  /*5de90*/  LDL.LU.64 R226, [R1+0x6a8] ;  /* 0x0006a80001e27983 */ /* 0x000f280000300a00 */
[----:B------:R1:W-:Y:S04]  /*5dea0*/  LDGSTS.E [R220+-0x1bc00], [R242.64], P2 ;  /* 0xe4400000f2dc7fae */ /* 0x0003e80009121844 */
[----:B------:R-:W-:Y:S04]  /*5deb0*/  STL.64 [R1+0x3310], R238 ;  /* 0x003310ee01007387 */ /* 0x000fe80000100a00 */
[----:B------:R1:W-:Y:S01]  /*5dec0*/  LDGSTS.E [R216+-0x1ac00], [R238.64], P2 ;  /* 0xe5400000eed87fae */ /* 0x0003e20009121844 */
[----:B------:R-:W-:-:S05]  /*5ded0*/  IMAD.WIDE R222, R3, 0x4, R222 ;  /* 0x0000000403de7825 */ /* 0x000fca00078e02de */
        /* <DEDUP_REMOVED lines=8> */
[----:B------:R-:W-:Y:S01]  /*5df60*/  STL.64 [R1+0x32f8], R242 ;  /* 0x0032f8f201007387 */ /* 0x000fe20000100a00 */
[----:B------:R-:W-:-:S03]  /*5df70*/  IMAD.WIDE R238, R3, 0x4, R224 ;  /* 0x0000000403ee7825 */ /* 0x000fc600078e02e0 */
[----:B-1----:R-:W4:Y:S04]  /*5df80*/  LDL.LU.64 R230, [R1+0x690] ;  /* 0x0006900001e67983 */ /* 0x002f280000300a00 */
[----:B------:R-:W4:Y:S04]  /*5df90*/  LDL.LU.64 R224, [R1+0x688] ;  /* 0x0006880001e07983 */ /* 0x000f280000300a00 */
[----:B------:R4:W-:Y:S01]  /*5dfa0*/  LDGSTS.E [R220+-0x17c00], [R242.64], P2 ;  /* 0xe8400000f2dc7fae */ /* 0x0009e20009121844 */
[----:B---3--:R-:W-:-:S03]  /*5dfb0*/  IMAD.WIDE R218, R3, 0x4, R218 ;  /* 0x0000000403da7825 */ /* 0x008fc600078e02da */
[----:B------:R-:W-:Y:S04]  /*5dfc0*/  STL.64 [R1+0x32f0], R238 ;  /* 0x0032f0ee01007387 */ /* 0x000fe80000100a00 */
[----:B------:R1:W-:Y:S04]  /*5dfd0*/  LDGSTS.E [R216+-0x16c00], [R238.64], P2 ;  /* 0xe9400000eed87fae */ /* 0x0003e80009121844 */
[----:B------:R3:W-:Y:S04]  /*5dfe0*/  STL.64 [R1+0x32e8], R218 ;  /* 0x0032e8da01007387 */ /* 0x0007e80000100a00 */
[----:B------:R3:W-:Y:S04]  /*5dff0*/  LDGSTS.E [R252+-0x15c00], [R218.64], P2 ;  /* 0xea400000dafc7fae */ /* 0x0007e80009121844 */
[----:B---3--:R-:W3:Y:S01]  /*5e000*/  LDL.LU.64 R218, [R1+0x680] ;  /* 0x0006800001da7983 */ /* 0x008ee20000300a00 */
[----:B--2---:R-:W-:-:S05]  /*5e010*/  IMAD.WIDE R214, R3, 0x4, R214 ;  /* 0x0000000403d67825 */ /* 0x004fca00078e02d6 */
[----:B------:R2:W-:Y:S04]  /*5e020*/  STL.64 [R1+0x32e0], R214 ;  /* 0x0032e0d601007387 */ /* 0x0005e80000100a00 */
[----:B------:R2:W-:Y:S04]  /*5e030*/  LDGSTS.E [R0+-0x14c00], [R214.64], P2 ;  /* 0xeb400000d6007fae */ /* 0x0005e80009121844 */
[----:B--2---:R-:W2:Y:S01]  /*5e040*/  LDL.LU.64 R214, [R1+0x678] ;  /* 0x0006780001d67983 */ /* 0x004ea20000300a00 */
[----:B----4-:R-:W-:-:S05]  /*5e050*/  IMAD.WIDE R242, R3, 0x4, R232 ;  /* 0x0000000403f27825 */ /* 0x010fca00078e02e8 */
[----:B------:R-:W-:Y:S01]  /*5e060*/  STL.64 [R1+0x32d8], R242 ;  /* 0x0032d8f201007387 */ /* 0x000fe20000100a00 */
[----:B-1----:R-:W-:-:S03]  /*5e070*/  IMAD.WIDE R238, R3, 0x4, R228 ;  /* 0x0000000403ee7825 */ /* 0x002fc600078e02e4 */
[----:B------:R1:W-:Y:S01]  /*5e080*/  LDGSTS.E [R220+-0x13c00], [R242.64], P2 ;  /* 0xec400000f2dc7fae */ /* 0x0003e20009121844 */
[----:B------:R-:W-:-:S03]  /*5e090*/  IMAD.WIDE R232, R3, 0x4, R226 ;  /* 0x0000000403e87825 */ /* 0x000fc600078e02e2 */
[----:B------:R-:W4:Y:S04]  /*5e0a0*/  LDL.LU.64 R228, [R1+0x670] ;  /* 0x0006700001e47983 */ /* 0x000f280000300a00 */
[----:B------:R-:W4:Y:S04]  /*5e0b0*/  LDL.LU.64 R226, [R1+0x668] ;  /* 0x0006680001e27983 */ /* 0x000f280000300a00 */
[----:B------:R-:W-:Y:S04]  /*5e0c0*/  STL.64 [R1+0x32d0], R238 ;  /* 0x0032d0ee01007387 */ /* 0x000fe80000100a00 */
[----:B------:R1:W-:Y:S04]  /*5e0d0*/  LDGSTS.E [R216+-0x12c00], [R238.64], P2 ;  /* 0xed400000eed87fae */ /* 0x0003e80009121844 */
[----:B------:R1:W-:Y:S04]  /*5e0e0*/  STL.64 [R1+0x32c8], R232 ;  /* 0x0032c8e801007387 */ /* 0x0003e80000100a00 */
[----:B------:R1:W-:Y:S04]  /*5e0f0*/  LDGSTS.E [R252+-0x11c00], [R232.64], P2 ;  /* 0xee400000e8fc7fae */ /* 0x0003e80009121844 */
[----:B-1----:R-:W4:Y:S01]  /*5e100*/  LDL.LU.64 R232, [R1+0x660] ;  /* 0x0006600001e87983 */ /* 0x002f220000300a00 */
[----:B------:R-:W-:-:S05]  /*5e110*/  IMAD.WIDE R222, R3, 0x4, R222 ;  /* 0x0000000403de7825 */ /* 0x000fca00078e02de */
[----:B------:R1:W-:Y:S04]  /*5e120*/  STL.64 [R1+0x32c0], R222 ;  /* 0x0032c0de01007387 */ /* 0x0003e80000100a00 */
[----:B------:R1:W-:Y:S04]  /*5e130*/  LDGSTS.E [R0+-0x10c00], [R222.64], P2 ;  /* 0xef400000de007fae */ /* 0x0003e80009121844 */
[----:B-1----:R-:W4:Y:S01]  /*5e140*/  LDL.LU.64 R222, [R1+0x658] ;  /* 0x0006580001de7983 */ /* 0x002f220000300a00 */
[----:B------:R-:W-:-:S05]  /*5e150*/  IMAD.WIDE R242, R3, 0x4, R236 ;  /* 0x0000000403f27825 */ /* 0x000fca00078e02ec */
[----:B------:R-:W-:Y:S01]  /*5e160*/  STL.64 [R1+0x32b8], R242 ;  /* 0x0032b8f201007387 */ /* 0x000fe20000100a00 */
[----:B------:R-:W-:-:S03]  /*5e170*/  IMAD.WIDE R238, R3, 0x4, R230 ;  /* 0x0000000403ee7825 */ /* 0x000fc600078e02e6 */
[----:B------:R4:W-:Y:S04]  /*5e180*/  LDGSTS.E [R220+-0xfc00], [R242.64], P2 ;  /* 0xf0400000f2dc7fae */ /* 0x0009e80009121844 */
[----:B------:R-:W4:Y:S01]  /*5e190*/  LDL.LU.64 R230, [R1+0x650] ;  /* 0x0006500001e67983 */ /* 0x000f220000300a00 */
[----:B------:R-:W-:-:S03]  /*5e1a0*/  IMAD.WIDE R236, R3, 0x4, R224 ;  /* 0x0000000403ec7825 */ /* 0x000fc600078e02e0 */
[----:B------:R-:W4:Y:S04]  /*5e1b0*/  LDL.LU.64 R224, [R1+0x648] ;  /* 0x0006480001e07983 */ /* 0x000f280000300a00 */
[----:B------:R-:W-:Y:S04]  /*5e1c0*/  STL.64 [R1+0x32b0], R238 ;  /* 0x0032b0ee01007387 */ /* 0x000fe80000100a00 */
[----:B------:R1:W-:Y:S04]  /*5e1d0*/  LDGSTS.E [R216+-0xec00], [R238.64], P2 ;  /* 0xf1400000eed87fae */ /* 0x0003e80009121844 */
[----:B------:R1:W-:Y:S04]  /*5e1e0*/  STL.64 [R1+0x32a8], R236 ;  /* 0x0032a8ec01007387 */ /* 0x0003e80000100a00 */
[----:B------:R1:W-:Y:S04]  /*5e1f0*/  LDGSTS.E [R252+-0xdc00], [R236.64], P2 ;  /* 0xf2400000ecfc7fae */ /* 0x0003e80009121844 */
[----:B-1----:R-:W4:Y:S01]  /*5e200*/  LDL.LU.64 R236, [R1+0x640] ;  /* 0x0006400001ec7983 */ /* 0x002f220000300a00 */
[----:B---3--:R-:W-:-:S05]  /*5e210*/  IMAD.WIDE R218, R3, 0x4, R218 ;  /* 0x0000000403da7825 */ /* 0x008fca00078e02da */
[----:B------:R1:W-:Y:S04]  /*5e220*/  STL.64 [R1+0x32a0], R218 ;  /* 0x0032a0da01007387 */ /* 0x0003e80000100a00 */
[----:B------:R1:W-:Y:S04]  /*5e230*/  LDGSTS.E [R0+-0xcc00], [R218.64], P2 ;  /* 0xf3400000da007fae */ /* 0x0003e80009121844 */
[----:B-1----:R-:W3:Y:S01]  /*5e240*/  LDL.LU.64 R218, [R1+0x638] ;  /* 0x0006380001da7983 */ /* 0x002ee20000300a00 */
[----:B--2---:R-:W-:-:S05]  /*5e250*/  IMAD.WIDE R214, R3, 0x4, R214 ;  /* 0x0000000403d67825 */ /* 0x004fca00078e02d6 */
[----:B------:R1:W-:Y:S04]  /*5e260*/  STL.64 [R1+0x3298], R214 ;  /* 0x003298d601007387 */ /* 0x0003e80000100a00 */
[----:B------:R-:W2:Y:S04]  /*5e270*/  LDL.LU.64 R238, [R1+0x630] ;  /* 0x0006300001ee7983 */ /* 0x000ea80000300a00 */
[----:B------:R1:W-:Y:S01]  /*5e280*/  LDGSTS.E [R220+-0xbc00], [R214.64], P2 ;  /* 0xf4400000d6dc7fae */ /* 0x0003e20009121844 */
[----:B----4-:R-:W-:-:S03]  /*5e290*/  IMAD.WIDE R242, R3, 0x4, R228 ;  /* 0x0000000403f27825 */ /* 0x010fc600078e02e4 */
[----:B------:R-:W4:Y:S01]  /*5e2a0*/  LDL.LU.64 R228, [R1+0x628] ;  /* 0x0006280001e47983 */ /* 0x000f220000300a00 */
[----:B------:R-:W-:-:S03]  /*5e2b0*/  IMAD.WIDE R226, R3, 0x4, R226 ;  /* 0x0000000403e27825 */ /* 0x000fc600078e02e2 */
[----:B------:R-:W-:Y:S04]  /*5e2c0*/  STL.64 [R1+0x3290], R242 ;  /* 0x003290f201007387 */ /* 0x000fe80000100a00 */
[----:B-1----:R-:W4:Y:S04]  /*5e2d0*/  LDL.LU.64 R214, [R1+0x3da8] ;  /* 0x003da80001d67983 */ /* 0x002f280000300a00 */
[----:B------:R1:W-:Y:S04]  /*5e2e0*/  LDGSTS.E [R216+-0xac00], [R242.64], P2 ;  /* 0xf5400000f2d87fae */ /* 0x0003e80009121844 */
[----:B------:R1:W-:Y:S04]  /*5e2f0*/  STL.64 [R1+0x2000], R226 ;  /* 0x002000e201007387 */ /* 0x0003e80000100a00 */
[----:B------:R1:W-:Y:S01]  /*5e300*/  LDGSTS.E [R252+-0x9c00], [R226.64], P2 ;  /* 0xf6400000e2fc7fae */ /* 0x0003e20009121844 */
[----:B------:R-:W-:-:S03]  /*5e310*/  IMAD.WIDE R232, R3, 0x4, R232 ;  /* 0x0000000403e87825 */ /* 0x000fc600078e02e8 */
[----:B-1----:R-:W4:Y:S04]  /*5e320*/  LDL.LU.64 R226, [R1+0x500] ;  /* 0x0005000001e27983 */ /* 0x002f280000300a00 */
[----:B------:R1:W-:Y:S04]  /*5e330*/  STL.64 [R1+0x1ff8], R232 ;  /* 0x001ff8e801007387 */ /* 0x0003e80000100a00 */
[----:B------:R1:W-:Y:S04]  /*5e340*/  LDGSTS.E [R0+-0x8c00], [R232.64], P2 ;  /* 0xf7400000e8007fae */ /* 0x0003e80009121844 */
[----:B-1----:R-:W4:Y:S01]  /*5e350*/  LDL.LU.64 R232, [R1+0x620] ;  /* 0x0006200001e87983 */ /* 0x002f220000300a00 */
[----:B------:R-:W-:-:S05]  /*5e360*/  IMAD.WIDE R222, R3, 0x4, R222 ;  /* 0x0000000403de7825 */ /* 0x000fca00078e02de */
[----:B------:R1:W-:Y:S04]  /*5e370*/  STL.64 [R1+0x1ff0], R222 ;  /* 0x001ff0de01007387 */ /* 0x0003e80000100a00 */
[----:B------:R1:W-:Y:S01]  /*5e380*/  LDGSTS.E [R220+-0x7c00], [R222.64], P2 ;  /* 0xf8400000dedc7fae */ /* 0x0003e20009121844 */
[----:B------:R-:W-:-:S04]  /*5e390*/  IMAD.WIDE R242, R3, 0x4, R230 ;  /* 0x0000000403f27825 */ /* 0x000fc800078e02e6 */
[----:B------:R-:W-:Y:S01]  /*5e3a0*/  IMAD.WIDE R230, R3, 0x4, R224 ;  /* 0x0000000403e67825 */ /* 0x000fe200078e02e0 */
[----:B------:R1:W-:Y:S04]  /*5e3b0*/  LDGSTS.E [R216+-0x6c00], [R242.64], P2 ;  /* 0xf9400000f2d87fae */ /* 0x0003e80009121844 */
[----:B------:R-:W4:Y:S04]  /*5e3c0*/  LDL.LU.64 R224, [R1+0x618] ;  /* 0x0006180001e07983 */ /* 0x000f280000300a00 */
[----:B------:R-:W-:Y:S04]  /*5e3d0*/  STL.64 [R1+0x1fe8], R242 ;  /* 0x001fe8f201007387 */ /* 0x000fe80000100a00 */
[----:B-1----:R-:W4:Y:S04]  /*5e3e0*/  LDL.LU.64 R222, [R1+0x610] ;  /* 0x0006100001de7983 */ /* 0x002f280000300a00 */
[----:B------:R1:W-:Y:S04]  /*5e3f0*/  STL.64 [R1+0x1fe0], R230 ;  /* 0x001fe0e601007387 */ /* 0x0003e80000100a00 */
[----:B------:R1:W-:Y:S01]  /*5e400*/  LDGSTS.E [R252+-0x5c00], [R230.64], P2 ;  /* 0xfa400000e6fc7fae */ /* 0x0003e20009121844 */
[----:B------:R-:W-:Y:S01]  /*5e410*/  LOP3.LUT R217, R217, 0x7f, RZ, 0xc0, !PT ;  /* 0x0000007fd9d97812 */ /* 0x000fe200078ec0ff */
[----:B------:R-:W-:-:S02]  /*5e420*/  IMAD.WIDE R236, R3, 0x4, R236 ;  /* 0x0000000403ec7825 */ /* 0x000fc400078e02ec */
[----:B-1----:R-:W4:Y:S04]  /*5e430*/  LDL.LU.64 R230, [R1+0x608] ;  /* 0x0006080001e67983 */ /* 0x002f280000300a00 */
[----:B------:R1:W-:Y:S04]  /*5e440*/  STL.64 [R1+0x1fd8], R236 ;  /* 0x001fd8ec01007387 */ /* 0x0003e80000100a00 */
[----:B------:R1:W-:Y:S01]  /*5e450*/  LDGSTS.E [R0+-0x4c00], [R236.64], P2 ;  /* 0xfb400000ec007fae */ /* 0x0003e20009121844 */
[----:B------:R-:W-:Y:S02]  /*5e460*/  IMAD.SHL.U32 R234, R217, 0x4, RZ ;  /* 0x00000004d9ea7824 */ /* 0x000fe400078e00ff */
[C---:B---3--:R-:W-:Y:S01]  /*5e470*/  IMAD.WIDE R218, R3.reuse, 0x4, R218 ;  /* 0x0000000403da7825 */ /* 0x048fe200078e02da */
[----:B-1----:R-:W3:Y:S04]  /*5e480*/  LDL.LU.64 R236, [R1+0x600] ;  /* 0x0006000001ec7983 */ /* 0x002ee80000300a00 */
[----:B------:R1:W-:Y:S04]  /*5e490*/  STL.64 [R1+0x1fd0], R218 ;  /* 0x001fd0da01007387 */ /* 0x0003e80000100a00 */
[----:B------:R1:W-:Y:S04]  /*5e4a0*/  LDGSTS.E [R216+-0x3c00], [R218.64], P2 ;  /* 0xfc400000dad87fae */ /* 0x0003e80009121844 */
[----:B-1----:R-:W3:Y:S01]  /*5e4b0*/  LDL.LU.64 R218, [R1+0x5f8] ;  /* 0x0005f80001da7983 */ /* 0x002ee20000300a00 */
[----:B--2---:R-:W-:-:S05]  /*5e4c0*/  IMAD.WIDE R238, R3, 0x4, R238 ;  /* 0x0000000403ee7825 */ /* 0x004fca00078e02ee */
[----:B------:R-:W-:Y:S04]  /*5e4d0*/  STL.64 [R1+0x1fc8], R238 ;  /* 0x001fc8ee01007387 */ /* 0x000fe80000100a00 */
[----:B------:R-:W2:Y:S04]  /*5e4e0*/  LDL.LU.64 R216, [R1+0x5f0] ;  /* 0x0005f00001d87983 */ /* 0x000ea80000300a00 */
[----:B------:R1:W-:Y:S01]  /*5e4f0*/  LDGSTS.E [R220+-0x2c00], [R238.64], P2 ;  /* 0xfd400000eedc7fae */ /* 0x0003e20009121844 */
[----:B----4-:R-:W-:-:S05]  /*5e500*/  IMAD.WIDE R228, R3, 0x4, R228 ;  /* 0x0000000403e47825 */ /* 0x010fca00078e02e4 */
[----:B------:R4:W-:Y:S04]  /*5e510*/  STL.64 [R1+0x1fc0], R228 ;  /* 0x001fc0e401007387 */ /* 0x0009e80000100a00 */
[----:B------:R4:W-:Y:S04]  /*5e520*/  LDGSTS.E [R252+-0x1c00], [R228.64], P2 ;  /* 0xfe400000e4fc7fae */ /* 0x0009e80009121844 */
[----:B----4-:R-:W4:Y:S01]  /*5e530*/  LDL.LU.64 R228, [R1+0x5e8] ;  /* 0x0005e80001e47983 */ /* 0x010f220000300a00 */
[----:B------:R-:W-:-:S05]  /*5e540*/  IMAD.WIDE R226, R3, 0x4, R226 ;  /* 0x0000000403e27825 */ /* 0x000fca00078e02e2 */
[----:B------:R1:W-:Y:S04]  /*5e550*/  STL.64 [R1+0x3288], R226 ;  /* 0x003288e201007387 */ /* 0x0003e80000100a00 */
[----:B------:R1:W-:Y:S01]  /*5e560*/  LDGSTS.E [R0+-0xc00], [R226.64], P2 ;  /* 0xff400000e2007fae */ /* 0x0003e20009121844 */
[----:B------:R-:W-:-:S03]  /*5e570*/  IMAD.WIDE R242, R3, 0x4, R232 ;  /* 0x0000000403f27825 */ /* 0x000fc600078e02e8 */
[----:B------:R-:W4:Y:S04]  /*5e580*/  LDL.LU.64 R232, [R1+0x5e0] ;  /* 0x0005e00001e87983 */ /* 0x000f280000300a00 */
[----:B------:R-:W-:Y:S01]  /*5e590*/  STL.64 [R1+0x718], R242 ;  /* 0x000718f201007387 */ /* 0x000fe20000100a00 */
[----:B-1----:R-:W-:-:S03]  /*5e5a0*/  IMAD.WIDE R238, R3, 0x4, R224 ;  /* 0x0000000403ee7825 */ /* 0x002fc600078e02e0 */
[----:B------:R-:W4:Y:S01]  /*5e5b0*/  LDL.LU.64 R224, [R1+0x5d8] ;  /* 0x0005d80001e07983 */ /* 0x000f220000300a00 */
[----:B------:R-:W-:-:S03]  /*5e5c0*/  IMAD.WIDE R226, R3, 0x4, R222 ;  /* 0x0000000403e27825 */ /* 0x000fc600078e02de */
[----:B------:R-:W4:Y:S01]  /*5e5d0*/  LDL.LU.64 R222, [R1+0x5d0] ;  /* 0x0005d00001de7983 */ /* 0x000f220000300a00 */
[----:B------:R-:W-:-:S04]  /*5e5e0*/  LOP3.LUT R234, R234, 0x30, RZ, 0x3c, !PT ;  /* 0x00000030eaea7812 */ /* 0x000fc800078e3cff */
[C---:B------:R-:W-:Y:S02]  /*5e5f0*/  IADD3 R240, R234.reuse, 0x100000, RZ ;  /* 0x00100000eaf07810 */ /* 0x040fe40007ffe0ff */
[C---:B------:R-:W-:Y:S02]  /*5e600*/  IADD3 R220, R234.reuse, 0x100000, RZ ;  /* 0x00100000eadc7810 */ /* 0x040fe40007ffe0ff */
[----:B------:R-:W-:Y:S01]  /*5e610*/  IADD3 R252, R234, 0x100000, RZ ;  /* 0x00100000eafc7810 */ /* 0x000fe20007ffe0ff */
[----:B------:R3:W-:Y:S04]  /*5e620*/  LDGSTS.E [R240+-0x3fa00], [R242.64], P2 ;  /* 0xc0600000f2f07fae */ /* 0x0007e80009121844 */
[----:B------:R-:W-:Y:S04]  /*5e630*/  STL.64 [R1+0x710], R238 ;  /* 0x000710ee01007387 */ /* 0x000fe80000100a00 */
[----:B------:R1:W-:Y:S01]  /*5e640*/  LDGSTS.E [R220+-0x3ea00], [R238.64], P2 ;  /* 0xc1600000eedc7fae */ /* 0x0003e20009121844 */
[----:B------:R-:W-:-:S03]  /*5e650*/  IMAD.WIDE R230, R3, 0x4, R230 ;  /* 0x0000000403e67825 */ /* 0x000fc600078e02e6 */
[----:B------:R1:W-:Y:S04]  /*5e660*/  STL.64 [R1+0x708], R226 ;  /* 0x000708e201007387 */ /* 0x0003e80000100a00 */
[----:B------:R1:W-:Y:S01]  /*5e670*/  LDGSTS.E [R252+-0x3da00], [R226.64], P2 ;  /* 0xc2600000e2fc7fae */ /* 0x0003e20009121844 */
[----:B------:R-:W-:-:S05]  /*5e680*/  IADD3 R0, R234, 0x100000, RZ ;  /* 0x00100000ea007810 */ /* 0x000fca0007ffe0ff */
[----:B------:R2:W-:Y:S04]  /*5e690*/  LDGSTS.E [R0+-0x3ca00], [R230.64], P2 ;  /* 0xc3600000e6007fae */ /* 0x0005e80009121844 */
[----:B-1----:R-:W4:Y:S01]  /*5e6a0*/  LDL.LU.64 R226, [R1+0x5c8] ;  /* 0x0005c80001e27983 */ /* 0x002f220000300a00 */
[----:B---3--:R-:W-:-:S03]  /*5e6b0*/  IMAD.WIDE R242, R3, 0x4, R236 ;  /* 0x0000000403f27825 */ /* 0x008fc600078e02ec */
[----:B------:R2:W-:Y:S04]  /*5e6c0*/  STL.64 [R1+0x700], R230 ;  /* 0x000700e601007387 */ /* 0x0005e80000100a00 */
[----:B------:R-:W3:Y:S04]  /*5e6d0*/  LDL.LU.64 R236, [R1+0x5c0] ;  /* 0x0005c00001ec7983 */ /* 0x000ee80000300a00 */
[----:B------:R-:W-:Y:S04]  /*5e6e0*/  STL.64 [R1+0x658], R242 ;  /* 0x000658f201007387 */ /* 0x000fe80000100a00 */
[----:B------:R1:W-:Y:S01]  /*5e6f0*/  LDGSTS.E [R240+-0x3ba00], [R242.64], P2 ;  /* 0xc4600000f2f07fae */ /* 0x0003e20009121844 */
[----:B------:R-:W-:-:S03]  /*5e700*/  IMAD.WIDE R238, R3, 0x4, R218 ;  /* 0x0000000403ee7825 */ /* 0x000fc600078e02da */
[----:B------:R-:W3:Y:S04]  /*5e710*/  LDL.LU.64 R218, [R1+0x5b8] ;  /* 0x0005b80001da7983 */ /* 0x000ee80000300a00 */
[----:B------:R1:W-:Y:S01]  /*5e720*/  LDGSTS.E [R220+-0x3aa00], [R238.64], P2 ;  /* 0xc5600000eedc7fae */ /* 0x0003e20009121844 */
[----:B--2---:R-:W-:-:S03]  /*5e730*/  IMAD.WIDE R230, R3, 0x4, R216 ;  /* 0x0000000403e67825 */ /* 0x004fc600078e02d8 */
[----:B------:R-:W2:Y:S04]  /*5e740*/  LDL.LU.64 R216, [R1+0x5b0] ;  /* 0x0005b00001d87983 */ /* 0x000ea80000300a00 */
[----:B------:R-:W-:Y:S04]  /*5e750*/  STL.64 [R1+0x650], R238 ;  /* 0x000650ee01007387 */ /* 0x000fe80000100a00 */
[----:B------:R1:W-:Y:S04]  /*5e760*/  STL.64 [R1+0x648], R230 ;  /* 0x000648e601007387 */ /* 0x0003e80000100a00 */
[----:B------:R1:W-:Y:S04]  /*5e770*/  LDGSTS.E [R252+-0x39a00], [R230.64], P2 ;  /* 0xc6600000e6fc7fae */ /* 0x0003e80009121844 */
[----:B-1----:R-:W2:Y:S01]  /*5e780*/  LDL.LU.64 R230, [R1+0x5a8] ;  /* 0x0005a80001e67983 */ /* 0x002ea20000300a00 */
[----:B----4-:R-:W-:-:S05]  /*5e790*/  IMAD.WIDE R228, R3, 0x4, R228 ;  /* 0x0000000403e47825 */ /* 0x010fca00078e02e4 */
[----:B------:R1:W-:Y:S04]  /*5e7a0*/  STL.64 [R1+0x640], R228 ;  /* 0x000640e401007387 */ /* 0x0003e80000100a00 */
[----:B------:R1:W-:Y:S01]  /*5e7b0*/  LDGSTS.E [R0+-0x38a00], [R228.64], P2 ;  /* 0xc7600000e4007fae */ /* 0x0003e20009121844 */
        /* <DEDUP_REMOVED lines=14> */
[----:B------:R2:W-:Y:S01]  /*5e8a0*/  STL.64 [R1+0xd10], R226 ;  /* 0x000d10e201007387 */ /* 0x0005e20000100a00 */
[----:B---3--:R-:W-:-:S03]  /*5e8b0*/  IMAD.WIDE R242, R3, 0x4, R236 ;  /* 0x0000000403f27825 */ /* 0x008fc600078e02ec */
[----:B------:R2:W-:Y:S04]  /*5e8c0*/  LDGSTS.E [R0+-0x34a00], [R226.64], P2 ;  /* 0xcb600000e2007fae */ /* 0x0005e80009121844 */
        /* <DEDUP_REMOVED lines=83> */
[----:B-1----:R-:W4:Y:S04]  /*5ee00*/  LDL.LU.64 R228, [R1+0x4d0] ;  /* 0x0004d00001e47983 */ /* 0x002f280000300a00 */
[----:B------:R3:W-:Y:S04]  /*5ee10*/  LDGSTS.E [R240+-0x1fa00], [R242.64], P2 ;  /* 0xe0600000f2f07fae */ /* 0x0007e80009121844 */
        /* <DEDUP_REMOVED lines=13> */
[----:B-1----:R-:W3:Y:S01]  /*5eef0*/  LDL.LU.64 R224, [R1+0x4b0] ;  /* 0x0004b00001e07983 */ /* 0x002ee20000300a00 */
[----:B------:R-:W-:-:S03]  /*5ef00*/  IMAD.WIDE R238, R3, 0x4, R218 ;  /* 0x0000000403ee7825 */ /* 0x000fc600078e02da */
[----:B------:R4:W-:Y:S04]  /*5ef10*/  LDGSTS.E [R240+-0x1ba00], [R242.64], P2 ;  /* 0xe4600000f2f07fae */ /* 0x0009e80009121844 */
        /* <DEDUP_REMOVED lines=41> */
[----:B------:R1:W-:Y:S04]  /*5f1b0*/  LDGSTS.E [R0+-0x10a00], [R218.64], P2 ;  /* 0xef600000da007fae */ /* 0x0003e80009121844 */
[----:B-1----:R-:W2:Y:S01]  /*5f1c0*/  LDL.LU.64 R218, [R1+0x458] ;  /* 0x0004580001da7983 */ /* 0x002ea20000300a00 */
[----:B----4-:R-:W-:-:S05]  /*5f1d0*/  IMAD.WIDE R242, R3, 0x4, R232 ;  /* 0x0000000403f27825 */ /* 0x010fca00078e02e8 */
[----:B------:R-:W-:Y:S04]  /*5f1e0*/  STL.64 [R1+0x3238], R242 ;  /* 0x003238f201007387 */ /* 0x000fe80000100a00 */
[----:B------:R-:W4:Y:S01]  /*5f1f0*/  LDL.LU.64 R232, [R1+0x450] ;  /* 0x0004500001e87983 */ /* 0x000f220000300a00 */
[----:B------:R-:W-:-:S03]  /*5f200*/  IMAD.WIDE R238, R3, 0x4, R230 ;  /* 0x0000000403ee7825 */ /* 0x000fc600078e02e6 */
[----:B------:R1:W-:Y:S01]  /*5f210*/  LDGSTS.E [R240+-0xfa00], [R242.64], P2 ;  /* 0xf0600000f2f07fae */ /* 0x0003e20009121844 */
[----:B------:R-:W-:-:S03]  /*5f220*/  IMAD.WIDE R230, R3, 0x4, R228 ;  /* 0x0000000403e67825 */ /* 0x000fc600078e02e4 */
        /* <DEDUP_REMOVED lines=11> */
[----:B------:R-:W-:Y:S04]  /*5f2e0*/  STL.64 [R1+0x3218], R242 ;  /* 0x003218f201007387 */ /* 0x000fe80000100a00 */
[----:B------:R-:W4:Y:S04]  /*5f2f0*/  LDL.LU.64 R238, [R1+0x430] ;  /* 0x0004300001ee7983 */ /* 0x000f280000300a00 */
[----:B------:R-:W4:Y:S01]  /*5f300*/  LDL.LU.64 R226, [R1+0x428] ;  /* 0x0004280001e27983 */ /* 0x000f220000300a00 */
[----:B---3--:R-:W-:-:S03]  /*5f310*/  IMAD.WIDE R224, R3, 0x4, R224 ;  /* 0x0000000403e07825 */ /* 0x008fc600078e02e0 */
[----:B------:R1:W-:Y:S04]  /*5f320*/  LDGSTS.E [R240+-0xba00], [R242.64], P2 ;  /* 0xf4600000f2f07fae */ /* 0x0003e80009121844 */
[----:B------:R3:W-:Y:S04]  /*5f330*/  STL.64 [R1+0x3210], R224 ;  /* 0x003210e001007387 */ /* 0x0007e80000100a00 */
[----:B------:R3:W-:Y:S01]  /*5f340*/  LDGSTS.E [R220+-0xaa00], [R224.64], P2 ;  /* 0xf5600000e0dc7fae */ /* 0x0007e20009121844 */
[----:B--2---:R-:W-:-:S05]  /*5f350*/  IMAD.WIDE R216, R3, 0x4, R216 ;  /* 0x0000000403d87825 */ /* 0x004fca00078e02d8 */
[----:B------:R2:W-:Y:S04]  /*5f360*/  STL.64 [R1+0x3208], R216 ;  /* 0x003208d801007387 */ /* 0x0005e80000100a00 */
[----:B------:R2:W-:Y:S04]  /*5f370*/  LDGSTS.E [R252+-0x9a00], [R216.64], P2 ;  /* 0xf6600000d8fc7fae */ /* 0x0005e80009121844 */
[----:B---3--:R-:W3:Y:S01]  /*5f380*/  LDL.LU.64 R224, [R1+0x2b8] ;  /* 0x0002b80001e07983 */ /* 0x008ee20000300a00 */
[----:B--2---:R-:W-:Y:S01]  /*5f390*/  IADD3 R216, R234, 0x100000, RZ ;  /* 0x00100000ead87810 */ /* 0x004fe20007ffe0ff */
[----:B------:R-:W-:-:S05]  /*5f3a0*/  IMAD.WIDE R236, R3, 0x4, R236 ;  /* 0x0000000403ec7825 */ /* 0x000fca00078e02ec */
[----:B------:R2:W-:Y:S04]  /*5f3b0*/  STL.64 [R1+0x3200], R236 ;  /* 0x003200ec01007387 */ /* 0x0005e80000100a00 */
[----:B------:R2:W-:Y:S01]  /*5f3c0*/  LDGSTS.E [R0+-0x8a00], [R236.64], P2 ;  /* 0xf7600000ec007fae */ /* 0x0005e20009121844 */
[----:B------:R-:W-:-:S03]  /*5f3d0*/  IMAD.WIDE R218, R3, 0x4, R218 ;  /* 0x0000000403da7825 */ /* 0x000fc600078e02da */
[----:B--2---:R-:W2:Y:S04]  /*5f3e0*/  LDL.LU.64 R236, [R1+0x420] ;  /* 0x0004200001ec7983 */ /* 0x004ea80000300a00 */
[----:B------:R1:W-:Y:S04]  /*5f3f0*/  STL.64 [R1+0x31f8], R218 ;  /* 0x0031f8da01007387 */ /* 0x0003e80000100a00 */
[----:B------:R1:W-:Y:S04]  /*5f400*/  LDGSTS.E [R216+-0x7a00], [R218.64], P2 ;  /* 0xf8600000dad87fae */ /* 0x0003e80009121844 */
[----:B-1----:R-:W2:Y:S01]  /*5f410*/  LDL.LU.64 R218, [R1+0x418] ;  /* 0x0004180001da7983 */ /* 0x002ea20000300a00 */
[----:B----4-:R-:W-:-:S05]  /*5f420*/  IMAD.WIDE R232, R3, 0x4, R232 ;  /* 0x0000000403e87825 */ /* 0x010fca00078e02e8 */
[----:B------:R-:W-:Y:S01]  /*5f430*/  STL.64 [R1+0x31f0], R232 ;  /* 0x0031f0e801007387 */ /* 0x000fe20000100a00 */
[----:B------:R-:W-:-:S03]  /*5f440*/  IMAD.WIDE R228, R3, 0x4, R228 ;  /* 0x0000000403e47825 */ /* 0x000fc600078e02e4 */
[----:B------:R-:W4:Y:S04]  /*5f450*/  LDL.LU.64 R216, [R1+0x410] ;  /* 0x0004100001d87983 */ /* 0x000f280000300a00 */
        /* <DEDUP_REMOVED lines=12> */
[----:B------:R-:W-:Y:S01]  /*5f520*/  IMAD.WIDE R240, R3, 0x4, R238 ;  /* 0x0000000403f07825 */ /* 0x000fe200078e02ee */
[----:B------:R-:W-:-:S03]  /*5f530*/  IADD3 R232, R234, 0x100000, RZ ;  /* 0x00100000eae87810 */ /* 0x000fc60007ffe0ff */
[----:B------:R-:W-:Y:S01]  /*5f540*/  IMAD.WIDE R226, R3, 0x4, R226 ;  /* 0x0000000403e27825 */ /* 0x000fe200078e02e2 */
[----:B------:R-:W-:Y:S03]  /*5f550*/  STL.64 [R1+0x31d0], R240 ;  /* 0x0031d0f001007387 */ /* 0x000fe60000100a00 */
[----:B------:R-:W-:Y:S01]  /*5f560*/  IMAD.SHL.U32 R233, R221, 0x4, RZ ;  /* 0x00000004dde97824 */ /* 0x000fe200078e00ff */
[----:B------:R1:W-:Y:S04]  /*5f570*/  LDGSTS.E [R232+-0x2a00], [R240.64], P2 ;  /* 0xfd600000f0e87fae */ /* 0x0003e80009121844 */
[----:B------:R-:W4:Y:S01]  /*5f580*/  LDL.LU.64 R220, [R1+0x3f0] ;  /* 0x0003f00001dc7983 */ /* 0x000f220000300a00 */
[----:B------:R-:W-:-:S03]  /*5f590*/  LOP3.LUT R239, R233, 0x40, RZ, 0x3c, !PT ;  /* 0x00000040e9ef7812 */ /* 0x000fc600078e3cff */
[----:B------:R1:W-:Y:S04]  /*5f5a0*/  STL.64 [R1+0x31c8], R226 ;  /* 0x0031c8e201007387 */ /* 0x0003e80000100a00 */
[----:B------:R1:W-:Y:S01]  /*5f5b0*/  LDGSTS.E [R252+-0x1a00], [R226.64], P2 ;  /* 0xfe600000e2fc7fae */ /* 0x0003e20009121844 */
[C---:B------:R-:W-:Y:S02]  /*5f5c0*/  IADD3 R233, R239.reuse, 0x100000, RZ ;  /* 0x00100000efe97810 */ /* 0x040fe40007ffe0ff */
[C---:B-1----:R-:W-:Y:S01]  /*5f5d0*/  IADD3 R232, R239.reuse, 0x100000, RZ ;  /* 0x00100000efe87810 */ /* 0x042fe20007ffe0ff */
[----:B------:R-:W4:Y:S01]  /*5f5e0*/  LDL.LU.64 R226, [R1+0x3e8] ;  /* 0x0003e80001e27983 */ /* 0x000f220000300a00 */
[----:B------:R-:W-:Y:S01]  /*5f5f0*/  IADD3 R252, R239, 0x100000, RZ ;  /* 0x00100000effc7810 */ /* 0x000fe20007ffe0ff */
[----:B---3--:R-:W-:-:S05]  /*5f600*/  IMAD.WIDE R224, R3, 0x4, R224 ;  /* 0x0000000403e07825 */ /* 0x008fca00078e02e0 */
[----:B------:R4:W-:Y:S04]  /*5f610*/  STL.64 [R1+0x31c0], R224 ;  /* 0x0031c0e001007387 */ /* 0x0009e80000100a00 */
[----:B------:R4:W-:Y:S01]  /*5f620*/  LDGSTS.E [R0+-0xa00], [R224.64], P2 ;  /* 0xff600000e0007fae */ /* 0x0009e20009121844 */
[----:B--2---:R-:W-:-:S03]  /*5f630*/  IMAD.WIDE R242, R3, 0x4, R236 ;  /* 0x0000000403f27825 */ /* 0x004fc600078e02ec */
[----:B------:R-:W2:Y:S04]  /*5f640*/  LDL.LU.64 R236, [R1+0x3e0] ;  /* 0x0003e00001ec7983 */ /* 0x000ea80000300a00 */
[----:B------:R-:W-:Y:S04]  /*5f650*/  STL.64 [R1+0x628], R242 ;  /* 0x000628f201007387 */ /* 0x000fe80000100a00 */
[----:B------:R1:W-:Y:S01]  /*5f660*/  LDGSTS.E [R233+-0x3f800], [R242.64], P2 ;  /* 0xc0800000f2e97fae */ /* 0x0003e20009121844 */
[----:B------:R-:W-:-:S03]  /*5f670*/  IMAD.WIDE R240, R3, 0x4, R218 ;  /* 0x0000000403f07825 */ /* 0x000fc600078e02da */
[----:B------:R-:W3:Y:S04]  /*5f680*/  LDL.LU.64 R218, [R1+0x3d8] ;  /* 0x0003d80001da7983 */ /* 0x000ee80000300a00 */
        /* <DEDUP_REMOVED lines=8> */
[----:B------:R1:W-:Y:S01]  /*5f710*/  STL.64 [R1+0x610], R228 ;  /* 0x000610e401007387 */ /* 0x0003e20000100a00 */
[----:B------:R-:W-:-:S03]  /*5f720*/  IMAD.WIDE R242, R3, 0x4, R230 ;  /* 0x0000000403f27825 */ /* 0x000fc600078e02e6 */
[----:B------:R-:W4:Y:S04]  /*5f730*/  LDL.LU.64 R230, [R1+0x3c0] ;  /* 0x0003c00001e67983 */ /* 0x000f280000300a00 */
[----:B------:R-:W-:Y:S01]  /*5f740*/  STL.64 [R1+0x608], R242 ;  /* 0x000608f201007387 */ /* 0x000fe20000100a00 */
[----:B------:R-:W-:-:S03]  /*5f750*/  IMAD.WIDE R240, R3, 0x4, R222 ;  /* 0x0000000403f07825 */ /* 0x000fc600078e02de */
[----:B------:R-:W4:Y:S01]  /*5f760*/  LDL.LU.64 R222, [R1+0x3b8] ;  /* 0x0003b80001de7983 */ /* 0x000f220000300a00 */
[----:B------:R-:W-:-:S05]  /*5f770*/  IADD3 R0, R239, 0x100000, RZ ;  /* 0x00100000ef007810 */ /* 0x000fca0007ffe0ff */
[----:B------:R1:W-:Y:S04]  /*5f780*/  LDGSTS.E [R0+-0x3c800], [R228.64], P2 ;  /* 0xc3800000e4007fae */ /* 0x0003e80009121844 */
[----:B------:R2:W-:Y:S04]  /*5f790*/  LDGSTS.E [R233+-0x3b800], [R242.64], P2 ;  /* 0xc4800000f2e97fae */ /* 0x0005e80009121844 */
[----:B------:R3:W-:Y:S01]  /*5f7a0*/  LDGSTS.E [R232+-0x3a800], [R240.64], P2 ;  /* 0xc5800000f0e87fae */ /* 0x0007e20009121844 */
[----:B-1----:R-:W-:-:S03]  /*5f7b0*/  IMAD.WIDE R228, R3, 0x4, R220 ;  /* 0x0000000403e47825 */ /* 0x002fc600078e02dc */
[----:B------:R-:W4:Y:S04]  /*5f7c0*/  LDL.LU.64 R220, [R1+0x3b0] ;  /* 0x0003b00001dc7983 */ /* 0x000f280000300a00 */
[----:B------:R-:W-:Y:S04]  /*5f7d0*/  STL.64 [R1+0x600], R240 ;  /* 0x000600f001007387 */ /* 0x000fe80000100a00 */
        /* <DEDUP_REMOVED lines=8> */
[----:B------:R-:W-:Y:S04]  /*5f860*/  STL.64 [R1+0x5e8], R242 ;  /* 0x0005e8f201007387 */ /* 0x000fe80000100a00 */
[----:B------:R1:W-:Y:S01]  /*5f870*/  LDGSTS.E [R233+-0x37800], [R242.64], P2 ;  /* 0xc8800000f2e97fae */ /* 0x0003e20009121844 */
[----:B---3--:R-:W-:-:S03]  /*5f880*/  IMAD.WIDE R240, R3, 0x4, R218 ;  /* 0x0000000403f07825 */ /* 0x008fc600078e02da */
        /* <DEDUP_REMOVED lines=48> */
[----:B------:R-:W-:-:S03]  /*5fb90*/  IMAD.WIDE R240, R3, 0x4, R222 ;  /* 0x0000000403f07825 */ /* 0x000fc600078e02de */
[----:B------:R-:W4:Y:S04]  /*5fba0*/  LDL.LU.64 R222, [R1+0x330] ;  /* 0x0003300001de7983 */ /* 0x000f280000300a00 */
        /* <DEDUP_REMOVED lines=44> */
[----:B-1----:R-:W2:Y:S04]  /*5fe70*/  LDL.LU.64 R220, [R1+0x2d8] ;  /* 0x0002d80001dc7983 */ /* 0x002ea80000300a00 */
[----:B------:R1:W-:Y:S01]  /*5fe80*/  LDGSTS.E [R233+-0x1f800], [R242.64], P2 ;  /* 0xe0800000f2e97fae */ /* 0x0003e20009121844 */
[----:B---3--:R-:W-:-:S03]  /*5fe90*/  IMAD.WIDE R240, R3, 0x4, R218 ;  /* 0x0000000403f07825 */ /* 0x008fc600078e02da */
[----:B------:R-:W3:Y:S04]  /*5fea0*/  LDL.LU.64 R218, [R1+0x2d0] ;  /* 0x0002d00001da7983 */ /* 0x000ee80000300a00 */
[----:B------:R-:W-:Y:S04]  /*5feb0*/  STL.64 [R1+0x1f48], R240 ;  /* 0x001f48f001007387 */ /* 0x000fe80000100a00 */
[----:B------:R1:W-:Y:S01]  /*5fec0*/  LDGSTS.E [R232+-0x1e800], [R240.64], P2 ;  /* 0xe1800000f0e87fae */ /* 0x0003e20009121844 */
[----:B----4-:R-:W-:-:S05]  /*5fed0*/  IMAD.WIDE R216, R3, 0x4, R216 ;  /* 0x0000000403d87825 */ /* 0x010fca00078e02d8 */
[----:B------:R4:W-:Y:S04]  /*5fee0*/  STL.64 [R1+0x1f50], R216 ;  /* 0x001f50d801007387 */ /* 0x0009e80000100a00 */
[----:B------:R4:W-:Y:S04]  /*5fef0*/  LDGSTS.E [R252+-0x1d800], [R216.64], P2 ;  /* 0xe2800000d8fc7fae */ /* 0x0009e80009121844 */
[----:B----4-:R-:W4:Y:S01]  /*5ff00*/  LDL.LU.64 R216, [R1+0x2c8] ;  /* 0x0002c80001d87983 */ /* 0x010f220000300a00 */
[----:B------:R-:W-:-:S05]  /*5ff10*/  IMAD.WIDE R224, R3, 0x4, R224 ;  /* 0x0000000403e07825 */ /* 0x000fca00078e02e0 */
[----:B------:R1:W-:Y:S04]  /*5ff20*/  STL.64 [R1+0x1f58], R224 ;  /* 0x001f58e001007387 */ /* 0x0003e80000100a00 */
[----:B------:R1:W-:Y:S04]  /*5ff30*/  LDGSTS.E [R0+-0x1c800], [R224.64], P2 ;  /* 0xe3800000e0007fae */ /* 0x0003e80009121844 */
[----:B-1----:R-:W4:Y:S01]  /*5ff40*/  LDL.LU.64 R224, [R1+0x2c0] ;  /* 0x0002c00001e07983 */ /* 0x002f220000300a00 */
[----:B------:R-:W-:-:S05]  /*5ff50*/  IMAD.WIDE R242, R3, 0x4, R230 ;  /* 0x0000000403f27825 */ /* 0x000fca00078e02e6 */
[----:B------:R-:W-:Y:S01]  /*5ff60*/  STL.64 [R1+0x1f60], R242 ;  /* 0x001f60f201007387 */ /* 0x000fe20000100a00 */
[----:B------:R-:W-:-:S03]  /*5ff70*/  IMAD.WIDE R240, R3, 0x4, R226 ;  /* 0x0000000403f07825 */ /* 0x000fc600078e02e2 */
[----:B------:R-:W4:Y:S04]  /*5ff80*/  LDL.LU.64 R230, [R1+0x2b0] ;  /* 0x0002b00001e67983 */ /* 0x000f280000300a00 */
[----:B------:R1:W-:Y:S04]  /*5ff90*/  LDGSTS.E [R233+-0x1b800], [R242.64], P2 ;  /* 0xe4800000f2e97fae */ /* 0x0003e80009121844 */
[----:B------:R1:W-:Y:S01]  /*5ffa0*/  LDGSTS.E [R232+-0x1a800], [R240.64], P2 ;  /* 0xe5800000f0e87fae */ /* 0x0003e20009121844 */
[----:B------:R-:W-:-:S03]  /*5ffb0*/  IMAD.WIDE R226, R3, 0x4, R222 ;  /* 0x0000000403e27825 */ /* 0x000fc600078e02de */
[----:B------:R-:W4:Y:S04]  /*5ffc0*/  LDL.LU.64 R222, [R1+0x2a8] ;  /* 0x0002a80001de7983 */ /* 0x000f280000300a00 */
[----:B------:R-:W-:Y:S04]  /*5ffd0*/  STL.64 [R1+0x1f68], R240 ;  /* 0x001f68f001007387 */ /* 0x000fe80000100a00 */
[----:B------:R-:W-:Y:S04]  /*5ffe0*/  STL.64 [R1+0x30f0], R226 ;  /* 0x0030f0e201007387 */ /* 0x000fe80000100a00 */
[----:B------:R1:W-:Y:S04]  /*5fff0*/  LDGSTS.E [R252+-0x19800], [R226.64], P2 ;  /* 0xe6800000e2fc7fae */ /* 0x0003e80009121844 */
[----:B-1----:R-:W4:Y:S01]  /*60000*/  LDL.LU.64 R232, [R1+0x2a0] ;  /* 0x0002a00001e87983 */ /* 0x002f220000300a00 */
[----:B------:R-:W-:-:S05]  /*60010*/  IMAD.WIDE R228, R3, 0x4, R228 ;  /* 0x0000000403e47825 */ /* 0x000fca00078e02e4 */
[----:B------:R1:W-:Y:S04]  /*60020*/  STL.64 [R1+0x30f8], R228 ;  /* 0x0030f8e401007387 */ /* 0x0003e80000100a00 */
[----:B------:R1:W-:Y:S04]  /*60030*/  LDGSTS.E [R0+-0x18800], [R228.64], P2 ;  /* 0xe7800000e4007fae */ /* 0x0003e80009121844 */
[----:B-1----:R-:W4:Y:S01]  /*60040*/  LDL.LU.64 R228, [R1+0x298] ;  /* 0x0002980001e47983 */ /* 0x002f220000300a00 */
[C---:B------:R-:W-:Y:S02]  /*60050*/  IADD3 R226, R239.reuse, 0x100000, RZ ;  /* 0x00100000efe27810 */ /* 0x040fe40007ffe0ff */
[----:B------:R-:W-:Y:S01]  /*60060*/  IADD3 R234, R239, 0x100000, RZ ;  /* 0x00100000efea7810 */ /* 0x000fe20007ffe0ff */
[----:B--2---:R-:W-:-:S05]  /*60070*/  IMAD.WIDE R240, R3, 0x4, R236 ;  /* 0x0000000403f07825 */ /* 0x004fca00078e02ec */
[----:B------:R-:W-:Y:S01]  /*60080*/  STL.64 [R1+0x3100], R240 ;  /* 0x003100f001007387 */ /* 0x000fe20000100a00 */
[----:B------:R-:W-:-:S03]  /*60090*/  IMAD.WIDE R236, R3, 0x4, R220 ;  /* 0x0000000403ec7825 */ /* 0x000fc600078e02dc */
[----:B------:R1:W-:Y:S04]  /*600a0*/  LDGSTS.E [R226+-0x17800], [R240.64], P2 ;  /* 0xe8800000f0e27fae */ /* 0x0003e80009121844 */
[----:B------:R-:W2:Y:S04]  /*600b0*/  LDL.LU.64 R220, [R1+0x290] ;  /* 0x0002900001dc7983 */ /* 0x000ea80000300a00 */
[----:B------:R1:W-:Y:S01]  /*600c0*/  STL.64 [R1+0x3108], R236 ;  /* 0x003108ec01007387 */ /* 0x0003e20000100a00 */
[----:B---3--:R-:W-:-:S03]  /*600d0*/  IMAD.WIDE R218, R3, 0x4, R218 ;  /* 0x0000000403da7825 */ /* 0x008fc600078e02da */
[----:B-1----:R-:W3:Y:S04]  /*600e0*/  LDL.LU.64 R226, [R1+0x288] ;  /* 0x0002880001e27983 */ /* 0x002ee80000300a00 */
[----:B------:R1:W-:Y:S04]  /*600f0*/  STL.64 [R1+0x3110], R218 ;  /* 0x003110da01007387 */ /* 0x0003e80000100a00 */
[----:B------:R1:W-:Y:S04]  /*60100*/  LDGSTS.E [R234+-0x16800], [R236.64], P2 ;  /* 0xe9800000ecea7fae */ /* 0x0003e80009121844 */
[----:B------:R1:W-:Y:S04]  /*60110*/  LDGSTS.E [R252+-0x15800], [R218.64], P2 ;  /* 0xea800000dafc7fae */ /* 0x0003e80009121844 */
[----:B-1----:R-:W3:Y:S01]  /*60120*/  LDL.LU.64 R236, [R1+0x280] ;  /* 0x0002800001ec7983 */ /* 0x002ee20000300a00 */
[----:B------:R-:W-:Y:S01]  /*60130*/  IADD3 R218, R239, 0x100000, RZ ;  /* 0x00100000efda7810 */ /* 0x000fe20007ffe0ff */
[----:B----4-:R-:W-:-:S05]  /*60140*/  IMAD.WIDE R216, R3, 0x4, R216 ;  /* 0x0000000403d87825 */ /* 0x010fca00078e02d8 */
[----:B------:R1:W-:Y:S04]  /*60150*/  STL.64 [R1+0x31b8], R216 ;  /* 0x0031b8d801007387 */ /* 0x0003e80000100a00 */
[----:B------:R1:W-:Y:S04]  /*60160*/  LDGSTS.E [R0+-0x14800], [R216.64], P2 ;  /* 0xeb800000d8007fae */ /* 0x0003e80009121844 */
[----:B-1----:R-:W4:Y:S01]  /*60170*/  LDL.LU.64 R216, [R1+0x278] ;  /* 0x0002780001d87983 */ /* 0x002f220000300a00 */
[----:B------:R-:W-:Y:S01]  /*60180*/  IMAD.WIDE R242, R3, 0x4, R224 ;  /* 0x0000000403f27825 */ /* 0x000fe200078e02e0 */
[----:B------:R-:W-:-:S04]  /*60190*/  IADD3 R224, R239, 0x100000, RZ ;  /* 0x00100000efe07810 */ /* 0x000fc80007ffe0ff */
[----:B------:R1:W-:Y:S04]  /*601a0*/  STL.64 [R1+0x31b0], R242 ;  /* 0x0031b0f201007387 */ /* 0x0003e80000100a00 */
[----:B------:R1:W-:Y:S01]  /*601b0*/  LDGSTS.E [R218+-0x13800], [R242.64], P2 ;  /* 0xec800000f2da7fae */ /* 0x0003e20009121844 */
[----:B------:R-:W-:-:S03]  /*601c0*/  IMAD.WIDE R240, R3, 0x4, R230 ;  /* 0x0000000403f07825 */ /* 0x000fc600078e02e6 */
[----:B------:R-:W4:Y:S04]  /*601d0*/  LDL.LU.64 R230, [R1+0x270] ;  /* 0x0002700001e67983 */ /* 0x000f280000300a00 */
[----:B------:R1:W-:Y:S04]  /*601e0*/  STL.64 [R1+0x31a8], R240 ;  /* 0x0031a8f001007387 */ /* 0x0003e80000100a00 */
[----:B-1----:R-:W4:Y:S04]  /*601f0*/  LDL.LU.64 R218, [R1+0x268] ;  /* 0x0002680001da7983 */ /* 0x002f280000300a00 */
[----:B------:R1:W-:Y:S01]  /*60200*/  LDGSTS.E [R224+-0x12800], [R240.64], P2 ;  /* 0xed800000f0e07fae */ /* 0x0003e20009121844 */
[----:B------:R-:W-:-:S05]  /*60210*/  IMAD.WIDE R222, R3, 0x4, R222 ;  /* 0x0000000403de7825 */ /* 0x000fca00078e02de */
[----:B------:R1:W-:Y:S04]  /*60220*/  STL.64 [R1+0x31a0], R222 ;  /* 0x0031a0de01007387 */ /* 0x0003e80000100a00 */
[----:B-1----:R-:W4:Y:S04]  /*60230*/  LDL.LU.64 R224, [R1+0x260] ;  /* 0x0002600001e07983 */ /* 0x002f280000300a00 */
[----:B------:R1:W-:Y:S01]  /*60240*/  LDGSTS.E [R252+-0x11800], [R222.64], P2 ;  /* 0xee800000defc7fae */ /* 0x0003e20009121844 */
[----:B------:R-:W-:-:S05]  /*60250*/  IMAD.WIDE R232, R3, 0x4, R232 ;  /* 0x0000000403e87825 */ /* 0x000fca00078e02e8 */
[----:B------:R2:W-:Y:S04]  /*60260*/  STL.64 [R1+0x3198], R232 ;  /* 0x003198e801007387 */ /* 0x0005e80000100a00 */
[----:B------:R2:W-:Y:S01]  /*60270*/  LDGSTS.E [R0+-0x10800], [R232.64], P2 ;  /* 0xef800000e8007fae */ /* 0x0005e20009121844 */
[----:B------:R-:W-:-:S03]  /*60280*/  IMAD.WIDE R242, R3, 0x4, R228 ;  /* 0x0000000403f27825 */ /* 0x000fc600078e02e4 */
[----:B------:R-:W4:Y:S04]  /*60290*/  LDL.LU.64 R228, [R1+0x258] ;  /* 0x0002580001e47983 */ /* 0x000f280000300a00 */
[----:B------:R-:W-:Y:S04]  /*602a0*/  STL.64 [R1+0x3190], R242 ;  /* 0x003190f201007387 */ /* 0x000fe80000100a00 */
[----:B------:R-:W4:Y:S01]  /*602b0*/  LDL.LU.64 R240, [R1+0x250] ;  /* 0x0002500001f07983 */ /* 0x000f220000300a00 */
[C---:B-1----:R-:W-:Y:S02]  /*602c0*/  IADD3 R223, R239.reuse, 0x100000, RZ ;  /* 0x00100000efdf7810 */ /* 0x042fe40007ffe0ff */
[----:B------:R-:W-:-:S03]  /*602d0*/  IADD3 R222, R239, 0x100000, RZ ;  /* 0x00100000efde7810 */ /* 0x000fc60007ffe0ff */
[----:B------:R1:W-:Y:S01]  /*602e0*/  LDGSTS.E [R223+-0xf800], [R242.64], P2 ;  /* 0xf0800000f2df7fae */ /* 0x0003e20009121844 */
[----:B--2---:R-:W-:-:S03]  /*602f0*/  IMAD.WIDE R232, R3, 0x4, R220 ;  /* 0x0000000403e87825 */ /* 0x004fc600078e02dc */
[----:B------:R-:W2:Y:S01]  /*60300*/  LDL.LU.64 R220, [R1+0x248] ;  /* 0x0002480001dc7983 */ /* 0x000ea20000300a00 */
[----:B---3--:R-:W-:-:S03]  /*60310*/  IMAD.WIDE R226, R3, 0x4, R226 ;  /* 0x0000000403e27825 */ /* 0x008fc600078e02e2 */
[----:B------:R3:W-:Y:S04]  /*60320*/  STL.64 [R1+0x3188], R232 ;  /* 0x003188e801007387 */ /* 0x0007e80000100a00 */
[----:B------:R1:W-:Y:S04]  /*60330*/  STL.64 [R1+0x3180], R226 ;  /* 0x003180e201007387 */ /* 0x0003e80000100a00 */
[----:B------:R1:W-:Y:S04]  /*60340*/  LDGSTS.E [R222+-0xe800], [R232.64], P2 ;  /* 0xf1800000e8de7fae */ /* 0x0003e80009121844 */
[----:B------:R3:W-:Y:S01]  /*60350*/  LDGSTS.E [R252+-0xd800], [R226.64], P2 ;  /* 0xf2800000e2fc7fae */ /* 0x0007e20009121844 */
[----:B------:R-:W-:-:S03]  /*60360*/  IMAD.WIDE R236, R3, 0x4, R236 ;  /* 0x0000000403ec7825 */ /* 0x000fc600078e02ec */
[----:B-1----:R-:W2:Y:S01]  /*60370*/  LDL.LU.64 R222, [R1+0x240] ;  /* 0x0002400001de7983 */ /* 0x002ea20000300a00 */
[C---:B---3--:R-:W-:Y:S02]  /*60380*/  IADD3 R233, R239.reuse, 0x100000, RZ ;  /* 0x00100000efe97810 */ /* 0x048fe40007ffe0ff */
[----:B------:R-:W-:Y:S01]  /*60390*/  IADD3 R232, R239, 0x100000, RZ ;  /* 0x00100000efe87810 */ /* 0x000fe20007ffe0ff */
[----:B------:R1:W-:Y:S04]  /*603a0*/  STL.64 [R1+0x3178], R236 ;  /* 0x003178ec01007387 */ /* 0x0003e80000100a00 */
[----:B------:R-:W3:Y:S04]  /*603b0*/  LDL.LU.64 R226, [R1+0x238] ;  /* 0x0002380001e27983 */ /* 0x000ee80000300a00 */
[----:B------:R1:W-:Y:S01]  /*603c0*/  LDGSTS.E [R0+-0xc800], [R236.64], P2 ;  /* 0xf3800000ec007fae */ /* 0x0003e20009121844 */
[----:B----4-:R-:W-:-:S05]  /*603d0*/  IMAD.WIDE R216, R3, 0x4, R216 ;  /* 0x0000000403d87825 */ /* 0x010fca00078e02d8 */
[----:B------:R4:W-:Y:S04]  /*603e0*/  STL.64 [R1+0x3170], R216 ;  /* 0x003170d801007387 */ /* 0x0009e80000100a00 */
[----:B-1----:R-:W3:Y:S04]  /*603f0*/  LDL.LU.64 R236, [R1+0x230] ;  /* 0x0002300001ec7983 */ /* 0x002ee80000300a00 */
[----:B------:R4:W-:Y:S01]  /*60400*/  LDGSTS.E [R233+-0xb800], [R216.64], P2 ;  /* 0xf4800000d8e97fae */ /* 0x0009e20009121844 */
[----:B------:R-:W-:-:S03]  /*60410*/  IMAD.WIDE R242, R3, 0x4, R230 ;  /* 0x0000000403f27825 */ /* 0x000fc600078e02e6 */
[----:B------:R-:W3:Y:S01]  /*60420*/  LDL.LU.64 R230, [R1+0x228] ;  /* 0x0002280001e67983 */ /* 0x000ee20000300a00 */
[----:B------:R-:W-:-:S03]  /*60430*/  IMAD.WIDE R218, R3, 0x4, R218 ;  /* 0x0000000403da7825 */ /* 0x000fc600078e02da */
[----:B------:R-:W-:Y:S04]  /*60440*/  STL.64 [R1+0x3168], R242 ;  /* 0x003168f201007387 */ /* 0x000fe80000100a00 */
[----:B----4-:R-:W4:Y:S04]  /*60450*/  LDL.LU.64 R216, [R1+0x3da0] ;  /* 0x003da00001d87983 */ /* 0x010f280000300a00 */
[----:B------:R1:W-:Y:S04]  /*60460*/  LDGSTS.E [R232+-0xa800], [R242.64], P2 ;  /* 0xf5800000f2e87fae */ /* 0x0003e80009121844 */
[----:B------:R1:W-:Y:S04]  /*60470*/  STL.64 [R1+0x3160], R218 ;  /* 0x003160da01007387 */ /* 0x0003e80000100a00 */
[----:B------:R1:W-:Y:S01]  /*60480*/  LDGSTS.E [R252+-0x9800], [R218.64], P2 ;  /* 0xf6800000dafc7fae */ /* 0x0003e20009121844 */
[----:B------:R-:W-:Y:S01]  /*60490*/  IMAD.WIDE R224, R3, 0x4, R224 ;  /* 0x0000000403e07825 */ /* 0x000fe200078e02e0 */
[----:B-1----:R-:W-:-:S04]  /*604a0*/  IADD3 R218, R239, 0x100000, RZ ;  /* 0x00100000efda7810 */ /* 0x002fc80007ffe0ff */
[----:B------:R-:W-:Y:S04]  /*604b0*/  STL.64 [R1+0x3158], R224 ;  /* 0x003158e001007387 */ /* 0x000fe80000100a00 */
[----:B------:R1:W-:Y:S01]  /*604c0*/  LDGSTS.E [R0+-0x8800], [R224.64], P2 ;  /* 0xf7800000e0007fae */ /* 0x0003e20009121844 */
[----:B------:R-:W-:-:S03]  /*604d0*/  IMAD.WIDE R232, R3, 0x4, R228 ;  /* 0x0000000403e87825 */ /* 0x000fc600078e02e4 */
[----:B------:R-:W4:Y:S01]  /*604e0*/  LDL.LU.64 R228, [R1+0x220] ;  /* 0x0002200001e47983 */ /* 0x000f220000300a00 */
[----:B------:R-:W-:-:S03]  /*604f0*/  IMAD.WIDE R240, R3, 0x4, R240 ;  /* 0x0000000403f07825 */ /* 0x000fc600078e02f0 */
[----:B------:R1:W-:Y:S04]  /*60500*/  STL.64 [R1+0x3150], R232 ;  /* 0x003150e801007387 */ /* 0x0003e80000100a00 */
[----:B------:R1:W-:Y:S04]  /*60510*/  LDGSTS.E [R218+-0x7800], [R232.64], P2 ;  /* 0xf8800000e8da7fae */ /* 0x0003e80009121844 */
[----:B-1----:R-:W4:Y:S04]  /*60520*/  LDL.LU.64 R232, [R1+0x208] ;  /* 0x0002080001e87983 */ /* 0x002f280000300a00 */
[----:B------:R1:W-:Y:S04]  /*60530*/  STL.64 [R1+0x3148], R240 ;  /* 0x003148f001007387 */ /* 0x0003e80000100a00 */
[----:B------:R-:W4:Y:S01]  /*60540*/  LDL.LU.64 R218, [R1+0x1f0] ;  /* 0x0001f00001da7983 */ /* 0x000f220000300a00 */
[----:B------:R-:W-:-:S05]  /*60550*/  IADD3 R224, R239, 0x100000, RZ ;  /* 0x00100000efe07810 */ /* 0x000fca0007ffe0ff */
[----:B------:R1:W-:Y:S01]  /*60560*/  LDGSTS.E [R224+-0x6800], [R240.64], P2 ;  /* 0xf9800000f0e07fae */ /* 0x0003e20009121844 */
[----:B-----5:R-:W-:Y:S01]  /*60570*/  IMAD.WIDE R4, R3, 0x4, R4 ;  /* 0x0000000403047825 */ /* 0x020fe200078e0204 */
[----:B-1----:R-:W-:-:S03]  /*60580*/  LOP3.LUT R240, R235, 0x50, RZ, 0x3c, !PT ;  /* 0x00000050ebf07812 */ /* 0x002fc600078e3cff */
[----:B--2---:R-:W-:-:S05]  /*60590*/  IMAD.WIDE R220, R3, 0x4, R220 ;  /* 0x0000000403dc7825 */ /* 0x004fca00078e02dc */
[----:B------:R1:W-:Y:S04]  /*605a0*/  STL.64 [R1+0x3140], R220 ;  /* 0x003140dc01007387 */ /* 0x0003e80000100a00 */
[----:B------:R1:W-:Y:S04]  /*605b0*/  LDGSTS.E [R252+-0x5800], [R220.64], P2 ;  /* 0xfa800000dcfc7fae */ /* 0x0003e80009121844 */
[----:B-1----:R-:W2:Y:S01]  /*605c0*/  LDL.LU.64 R220, [R1+0x1d8] ;  /* 0x0001d80001dc7983 */ /* 0x002ea20000300a00 */
[----:B------:R-:W-:-:S05]  /*605d0*/  IMAD.WIDE R222, R3, 0x4, R222 ;  /* 0x0000000403de7825 */ /* 0x000fca00078e02de */
[----:B------:R1:W-:Y:S01]  /*605e0*/  STL.64 [R1+0x3138], R222 ;  /* 0x003138de01007387 */ /* 0x0003e20000100a00 */
[----:B---3--:R-:W-:-:S03]  /*605f0*/  IMAD.WIDE R226, R3, 0x4, R226 ;  /* 0x0000000403e27825 */ /* 0x008fc600078e02e2 */
[----:B------:R1:W-:Y:S04]  /*60600*/  LDGSTS.E [R0+-0x4800], [R222.64], P2 ;  /* 0xfb800000de007fae */ /* 0x0003e80009121844 */
[----:B------:R3:W-:Y:S04]  /*60610*/  LDGSTS.E [R224+-0x3800], [R226.64], P2 ;  /* 0xfc800000e2e07fae */ /* 0x0007e80009121844 */
[----:B-1----:R-:W2:Y:S04]  /*60620*/  LDL.LU.64 R222, [R1+0x1c0] ;  /* 0x0001c00001de7983 */ /* 0x002ea80000300a00 */
[----:B------:R3:W-:Y:S04]  /*60630*/  STL.64 [R1+0x3130], R226 ;  /* 0x003130e201007387 */ /* 0x0007e80000100a00 */
[----:B---3--:R-:W3:Y:S01]  /*60640*/  LDL.LU.64 R226, [R1+0x1a8] ;  /* 0x0001a80001e27983 */ /* 0x008ee20000300a00 */
[----:B------:R-:W-:-:S05]  /*60650*/  IMAD.WIDE R236, R3, 0x4, R236 ;  /* 0x0000000403ec7825 */ /* 0x000fca00078e02ec */
[----:B------:R-:W-:Y:S04]  /*60660*/  STL.64 [R1+0x3128], R236 ;  /* 0x003128ec01007387 */ /* 0x000fe80000100a00 */
[----:B------:R-:W3:Y:S01]  /*60670*/  LDL.LU.64 R224, [R1+0x190] ;  /* 0x0001900001e07983 */ /* 0x000ee20000300a00 */
[----:B------:R-:W-:-:S03]  /*60680*/  IMAD.WIDE R230, R3, 0x4, R230 ;  /* 0x0000000403e67825 */ /* 0x000fc600078e02e6 */
[----:B------:R4:W-:Y:S04]  /*60690*/  LDGSTS.E [R234+-0x2800], [R236.64], P2 ;  /* 0xfd800000ecea7fae */ /* 0x0009e80009121844 */
[----:B------:R1:W-:Y:S04]  /*606a0*/  STL.64 [R1+0x3120], R230 ;  /* 0x003120e601007387 */ /* 0x0003e80000100a00 */
[----:B------:R1:W-:Y:S04]  /*606b0*/  LDGSTS.E [R252+-0x1800], [R230.64], P2 ;  /* 0xfe800000e6fc7fae */ /* 0x0003e80009121844 */
[----:B------:R1:W-:Y:S04]  /*606c0*/  LDGSTS.E [R0+-0x800], [R4.64], P2 ;  /* 0xff80000004007fae */ /* 0x0003e80009121844 */
[----:B-1----:R-:W3:Y:S01]  /*606d0*/  LDL.LU.64 R230, [R1+0x178] ;  /* 0x0001780001e67983 */ /* 0x002ee20000300a00 */
[----:B------:R-:W-:-:S03]  /*606e0*/  IADD3 R252, R240, 0x100000, RZ ;  /* 0x00100000f0fc7810 */ /* 0x000fc60007ffe0ff */
[----:B------:R1:W-:Y:S02]  /*606f0*/  STL.64 [R1+0x3118], R4 ;  /* 0x0031180401007387 */ /* 0x0003e40000100a00 */
[C---:B-1----:R-:W-:Y:S02]  /*60700*/  IADD3 R5, R240.reuse, 0x100000, RZ ;  /* 0x00100000f0057810 */ /* 0x042fe40007ffe0ff */
[----:B------:R-:W-:Y:S01]  /*60710*/  IADD3 R4, R240, 0x100000, RZ ;  /* 0x00100000f0047810 */ /* 0x000fe20007ffe0ff */
[C---:B----4-:R-:W-:Y:S02]  /*60720*/  IMAD.WIDE R234, R3.reuse, 0x4, R228 ;  /* 0x0000000403ea7825 */ /* 0x050fe400078e02e4 */
[----:B------:R-:W4:Y:S04]  /*60730*/  LDL.LU.64 R228, [R1+0x160] ;  /* 0x0001600001e47983 */ /* 0x000f280000300a00 */
[----:B------:R1:W-:Y:S04]  /*60740*/  STL.64 [R1+0x320], R234 ;  /* 0x000320ea01007387 */ /* 0x0003e80000100a00 */
[----:B------:R-:W4:Y:S04]  /*60750*/  LDL.LU.64 R238, [R1+0x148] ;  /* 0x0001480001ee7983 */ /* 0x000f280000300a00 */
[----:B------:R1:W-:Y:S01]  /*60760*/  LDGSTS.E [R252+-0x3f600], [R234.64], P2 ;  /* 0xc0a00000eafc7fae */ /* 0x0003e20009121844 */
[----:B------:R-:W-:-:S05]  /*60770*/  IMAD.WIDE R232, R3, 0x4, R232 ;  /* 0x0000000403e87825 */ /* 0x000fca00078e02e8 */
[----:B------:R-:W-:Y:S01]  /*60780*/  STL.64 [R1+0x318], R232 ;  /* 0x000318e801007387 */ /* 0x000fe20000100a00 */
[----:B------:R-:W-:-:S03]  /*60790*/  IMAD.WIDE R218, R3, 0x4, R218 ;  /* 0x0000000403da7825 */ /* 0x000fc600078e02da */
[----:B-1----:R-:W4:Y:S04]  /*607a0*/  LDL.LU.64 R234, [R1+0x130] ;  /* 0x0001300001ea7983 */ /* 0x002f280000300a00 */
[----:B------:R1:W-:Y:S04]  /*607b0*/  LDGSTS.E [R5+-0x3e600], [R232.64], P2 ;  /* 0xc1a00000e8057fae */ /* 0x0003e80009121844 */
[----:B------:R1:W-:Y:S04]  /*607c0*/  STL.64 [R1+0x310], R218 ;  /* 0x000310da01007387 */ /* 0x0003e80000100a00 */
[----:B------:R1:W-:Y:S04]  /*607d0*/  LDGSTS.E [R4+-0x3d600], [R218.64], P2 ;  /* 0xc2a00000da047fae */ /* 0x0003e80009121844 */
[----:B-1----:R-:W4:Y:S01]  /*607e0*/  LDL.LU.64 R218, [R1+0x118] ;  /* 0x0001180001da7983 */ /* 0x002f220000300a00 */
[----:B------:R-:W-:Y:S01]  /*607f0*/  IADD3 R0, R240, 0x100000, RZ ;  /* 0x00100000f0007810 */ /* 0x000fe20007ffe0ff */
[----:B--2---:R-:W-:-:S05]  /*60800*/  IMAD.WIDE R220, R3, 0x4, R220 ;  /* 0x0000000403dc7825 */ /* 0x004fca00078e02dc */
[----:B------:R1:W-:Y:S04]  /*60810*/  STL.64 [R1+0x2f8], R220 ;  /* 0x0002f8dc01007387 */ /* 0x0003e80000100a00 */
[----:B------:R1:W-:Y:S04]  /*60820*/  LDGSTS.E [R0+-0x3c600], [R220.64], P2 ;  /* 0xc3a00000dc007fae */ /* 0x0003e80009121844 */
[----:B-1----:R-:W2:Y:S01]  /*60830*/  LDL.LU.64 R220, [R1+0x100] ;  /* 0x0001000001dc7983 */ /* 0x002ea20000300a00 */
[----:B------:R-:W-:-:S05]  /*60840*/  IMAD.WIDE R222, R3, 0x4, R222 ;  /* 0x0000000403de7825 */ /* 0x000fca00078e02de */
[----:B------:R1:W-:Y:S04]  /*60850*/  STL.64 [R1+0x2f0], R222 ;  /* 0x0002f0de01007387 */ /* 0x0003e80000100a00 */
[----:B------:R1:W-:Y:S01]  /*60860*/  LDGSTS.E [R252+-0x3b600], [R222.64], P2 ;  /* 0xc4a00000defc7fae */ /* 0x0003e20009121844 */
[----:B---3--:R-:W-:-:S03]  /*60870*/  IMAD.WIDE R226, R3, 0x4, R226 ;  /* 0x0000000403e27825 */ /* 0x008fc600078e02e2 */
[----:B-1----:R-:W3:Y:S04]  /*60880*/  LDL.LU.64 R222, [R1+0xe8] ;  /* 0x0000e80001de7983 */ /* 0x002ee80000300a00 */
[----:B------:R1:W-:Y:S01]  /*60890*/  STL.64 [R1+0x2e8], R226 ;  /* 0x0002e8e201007387 */ /* 0x0003e20000100a00 */
[----:B------:R-:W-:-:S03]  /*608a0*/  IMAD.WIDE R232, R3, 0x4, R224 ;  /* 0x0000000403e87825 */ /* 0x000fc600078e02e0 */
[----:B------:R-:W3:Y:S04]  /*608b0*/  LDL.LU.64 R224, [R1+0xd0] ;  /* 0x0000d00001e07983 */ /* 0x000ee80000300a00 */
[----:B------:R-:W-:Y:S04]  /*608c0*/  STL.64 [R1+0x2e0], R232 ;  /* 0x0002e0e801007387 */ /* 0x000fe80000100a00 */
[----:B------:R1:W-:Y:S04]  /*608d0*/  LDGSTS.E [R5+-0x3a600], [R226.64], P2 ;  /* 0xc5a00000e2057fae */ /* 0x0003e80009121844 */
[----:B------:R4:W-:Y:S04]  /*608e0*/  LDGSTS.E [R4+-0x39600], [R232.64], P2 ;  /* 0xc6a00000e8047fae */ /* 0x0009e80009121844 */
[----:B-1----:R-:W3:Y:S01]  /*608f0*/  LDL.LU.64 R226, [R1+0xb8] ;  /* 0x0000b80001e27983 */ /* 0x002ee20000300a00 */
[----:B------:R-:W-:-:S05]  /*60900*/  IMAD.WIDE R230, R3, 0x4, R230 ;  /* 0x0000000403e67825 */ /* 0x000fca00078e02e6 */
[----:B------:R1:W-:Y:S04]  /*60910*/  STL.64 [R1+0x2c8], R230 ;  /* 0x0002c8e601007387 */ /* 0x0003e80000100a00 */
[----:B------:R1:W-:Y:S01]  /*60920*/  LDGSTS.E [R0+-0x38600], [R230.64], P2 ;  /* 0xc7a00000e6007fae */ /* 0x0003e20009121844 */
[----:B----4-:R-:W-:-:S03]  /*60930*/  IMAD.WIDE R236, R3, 0x4, R228 ;  /* 0x0000000403ec7825 */ /* 0x010fc600078e02e4 */
[----:B------:R-:W4:Y:S04]  /*60940*/  LDL.LU.64 R228, [R1+0xa0] ;  /* 0x0000a00001e47983 */ /* 0x000f280000300a00 */
[----:B-1----:R-:W4:Y:S01]  /*60950*/  LDL.LU.64 R230, [R1+0x88] ;  /* 0x0000880001e67983 */ /* 0x002f220000300a00 */
[----:B------:R-:W-:-:S03]  /*60960*/  IMAD.WIDE R242, R3, 0x4, R238 ;  /* 0x0000000403f27825 */ /* 0x000fc600078e02ee */
[----:B------:R1:W-:Y:S04]  /*60970*/  STL.64 [R1+0x2c0], R236 ;  /* 0x0002c0ec01007387 */ /* 0x0003e80000100a00 */
[----:B------:R-:W4:Y:S04]  /*60980*/  LDL.LU.64 R232, [R1+0x70] ;  /* 0x0000700001e87983 */ /* 0x000f280000300a00 */
[----:B------:R1:W-:Y:S04]  /*60990*/  LDGSTS.E [R252+-0x37600], [R236.64], P2 ;  /* 0xc8a00000ecfc7fae */ /* 0x0003e80009121844 */
[----:B------:R1:W-:Y:S01]  /*609a0*/  LDGSTS.E [R5+-0x36600], [R242.64], P2 ;  /* 0xc9a00000f2057fae */ /* 0x0003e20009121844 */
[----:B------:R-:W-:-:S03]  /*609b0*/  IMAD.WIDE R238, R3, 0x4, R234 ;  /* 0x0000000403ee7825 */ /* 0x000fc600078e02ea */
[----:B------:R-:W4:Y:S04]  /*609c0*/  LDL.LU.64 R234, [R1+0x58] ;  /* 0x0000580001ea7983 */ /* 0x000f280000300a00 */
[----:B------:R1:W-:Y:S04]  /*609d0*/  STL.64 [R1+0x2b8], R242 ;  /* 0x0002b8f201007387 */ /* 0x0003e80000100a00 */
[----:B------:R1:W-:Y:S04]  /*609e0*/  STL.64 [R1+0x2b0], R238 ;  /* 0x0002b0ee01007387 */ /* 0x0003e80000100a00 */
[----:B-1----:R-:W4:Y:S04]  /*609f0*/  LDL.LU.64 R236, [R1+0x40] ;  /* 0x0000400001ec7983 */ /* 0x002f280000300a00 */
[----:B------:R1:W-:Y:S01]  /*60a00*/  LDGSTS.E [R4+-0x35600], [R238.64], P2 ;  /* 0xcaa00000ee047fae */ /* 0x0003e20009121844 */
[----:B------:R-:W-:-:S05]  /*60a10*/  IMAD.WIDE R218, R3, 0x4, R218 ;  /* 0x0000000403da7825 */ /* 0x000fca00078e02da */
[----:B------:R1:W-:Y:S04]  /*60a20*/  STL.64 [R1+0x2a8], R218 ;  /* 0x0002a8da01007387 */ /* 0x0003e80000100a00 */
[----:B------:R-:W4:Y:S04]  /*60a30*/  LDL.LU.64 R242, [R1+0x28] ;  /* 0x0000280001f27983 */ /* 0x000f280000300a00 */
[----:B-1----:R-:W4:Y:S04]  /*60a40*/  LDL.LU.64 R238, [R1+0x10] ;  /* 0x0000100001ee7983 */ /* 0x002f280000300a00 */
[----:B------:R1:W-:Y:S04]  /*60a50*/  LDGSTS.E [R0+-0x34600], [R218.64], P2 ;  /* 0xcba00000da007fae */ /* 0x0003e80009121844 */
[----:B-1----:R-:W4:Y:S04]  /*60a60*/  LDL.LU.64 R218, [R1+0x3d98] ;  /* 0x003d980001da7983 */ /* 0x002f280000300a00 */
[----:B------:R-:W1:Y:S01]  /*60a70*/  S2R R241, SR_TID.X ;  /* 0x0000000000f17919 */ /* 0x000e620000002100 */
[----:B------:R-:W-:Y:S01]  /*60a80*/  IMAD.WIDE R8, R3, 0x4, R8 ;  /* 0x0000000403087825 */ /* 0x000fe200078e0208 */
[----:B-1----:R-:W-:-:S03]  /*60a90*/  LOP3.LUT R241, R241, 0x7f, RZ, 0xc0, !PT ;  /* 0x0000007ff1f17812 */ /* 0x002fc600078ec0ff */
[----:B------:R-:W-:-:S04]  /*60aa0*/  IMAD.WIDE R10, R3, 0x4, R10 ;  /* 0x00000004030a7825 */ /* 0x000fc800078e020a */
[----:B--2---:R-:W-:-:S05]  /*60ab0*/  IMAD.WIDE R220, R3, 0x4, R220 ;  /* 0x0000000403dc7825 */ /* 0x004fca00078e02dc */
[----:B------:R1:W-:Y:S04]  /*60ac0*/  STL.64 [R1+0x2a0], R220 ;  /* 0x0002a0dc01007387 */ /* 0x0003e80000100a00 */
[----:B------:R1:W-:Y:S04]  /*60ad0*/  LDGSTS.E [R252+-0x33600], [R220.64], P2 ;  /* 0xcca00000dcfc7fae */ /* 0x0003e80009121844 */
[----:B-1----:R-:W2:Y:S01]  /*60ae0*/  LDL.LU.64 R220, [R1+0x3d90] ;  /* 0x003d900001dc7983 */ /* 0x002ea20000300a00 */
[----:B---3--:R-:W-:-:S04]  /*60af0*/  IMAD.WIDE R222, R3, 0x4, R222 ;  /* 0x0000000403de7825 */ /* 0x008fc800078e02de */
[C---:B------:R-:W-:Y:S01]  /*60b00*/  IMAD.WIDE R224, R3.reuse, 0x4, R224 ;  /* 0x0000000403e07825 */ /* 0x040fe200078e02e0 */
[----:B------:R1:W-:Y:S04]  /*60b10*/  STL.64 [R1+0x298], R222 ;  /* 0x000298de01007387 */ /* 0x0003e80000100a00 */
[----:B------:R3:W-:Y:S04]  /*60b20*/  STL.64 [R1+0x290], R224 ;  /* 0x000290e001007387 */ /* 0x0007e80000100a00 */
[----:B------:R1:W-:Y:S04]  /*60b30*/  LDGSTS.E [R5+-0x32600], [R222.64], P2 ;  /* 0xcda00000de057fae */ /* 0x0003e80009121844 */
[----:B------:R3:W-:Y:S01]  /*60b40*/  LDGSTS.E [R4+-0x31600], [R224.64], P2 ;  /* 0xcea00000e0047fae */ /* 0x0007e20009121844 */
[----:B------:R-:W-:-:S03]  /*60b50*/  IMAD.WIDE R226, R3, 0x4, R226 ;  /* 0x0000000403e27825 */ /* 0x000fc600078e02e2 */
[----:B-1----:R-:W2:Y:S04]  /*60b60*/  LDL.LU.64 R222, [R1+0x3d88] ;  /* 0x003d880001de7983 */ /* 0x002ea80000300a00 */
[----:B---3--:R-:W3:Y:S04]  /*60b70*/  LDL.LU.64 R224, [R1+0x3d80] ;  /* 0x003d800001e07983 */ /* 0x008ee80000300a00 */
[----:B------:R1:W-:Y:S04]  /*60b80*/  STL.64 [R1+0x208], R226 ;  /* 0x000208e201007387 */ /* 0x0003e80000100a00 */
[----:B------:R1:W-:Y:S04]  /*60b90*/  LDGSTS.E [R0+-0x30600], [R226.64], P2 ;  /* 0xcfa00000e2007fae */ /* 0x0003e80009121844 */
[----:B-1----:R-:W2:Y:S01]  /*60ba0*/  LDL.LU.64 R226, [R1+0x3d78] ;  /* 0x003d780001e27983 */ /* 0x002ea20000300a00 */
[----:B----4-:R-:W-:-:S04]  /*60bb0*/  IMAD.WIDE R228, R3, 0x4, R228 ;  /* 0x0000000403e47825 */ /* 0x010fc800078e02e4 */
[C---:B------:R-:W-:Y:S01]  /*60bc0*/  IMAD.WIDE R230, R3.reuse, 0x4, R230 ;  /* 0x0000000403e67825 */ /* 0x040fe200078e02e6 */
[----:B------:R1:W-:Y:S04]  /*60bd0*/  STL.64 [R1+0x1f0], R228 ;  /* 0x0001f0e401007387 */ /* 0x0003e80000100a00 */
[----:B------:R1:W-:Y:S01]  /*60be0*/  LDGSTS.E [R252+-0x2f600], [R228.64], P2 ;  /* 0xd0a00000e4fc7fae */ /* 0x0003e20009121844 */
[----:B------:R-:W-:-:S03]  /*60bf0*/  IMAD.WIDE R232, R3, 0x4, R232 ;  /* 0x0000000403e87825 */ /* 0x000fc600078e02e8 */
[----:B------:R4:W-:Y:S04]  /*60c00*/  LDGSTS.E [R5+-0x2e600], [R230.64], P2 ;  /* 0xd1a00000e6057fae */ /* 0x0009e80009121844 */
[----:B------:R4:W-:Y:S04]  /*60c10*/  LDGSTS.E [R4+-0x2d600], [R232.64], P2 ;  /* 0xd2a00000e8047fae */ /* 0x0009e80009121844 */
[----:B-1----:R-:W2:Y:S04]  /*60c20*/  LDL.LU.64 R228, [R1+0x3d70] ;  /* 0x003d700001e47983 */ /* 0x002ea80000300a00 */
[----:B------:R4:W-:Y:S01]  /*60c30*/  STL.64 [R1+0x1d8], R230 ;  /* 0x0001d8e601007387 */ /* 0x0009e20000100a00 */
[----:B------:R-:W-:-:S03]  /*60c40*/  IMAD.WIDE R234, R3, 0x4, R234 ;  /* 0x0000000403ea7825 */ /* 0x000fc600078e02ea */
[----:B------:R1:W-:Y:S04]  /*60c50*/  STL.64 [R1+0x328], R232 ;  /* 0x000328e801007387 */ /* 0x0003e80000100a00 */
[----:B------:R4:W-:Y:S04]  /*60c60*/  LDGSTS.E [R0+-0x2c600], [R234.64], P2 ;  /* 0xd3a00000ea007fae */ /* 0x0009e80009121844 */
[----:B----4-:R-:W4:Y:S01]  /*60c70*/  LDL.LU.64 R230, [R1+0x3d68] ;  /* 0x003d680001e67983 */ /* 0x010f220000300a00 */
[----:B------:R-:W-:-:S03]  /*60c80*/  IMAD.WIDE R236, R3, 0x4, R236 ;  /* 0x0000000403ec7825 */ /* 0x000fc600078e02ec */
[----:B-1----:R-:W2:Y:S04]  /*60c90*/  LDL.LU.64 R232, [R1+0x3d60] ;  /* 0x003d600001e87983 */ /* 0x002ea80000300a00 */
[----:B------:R1:W-:Y:S04]  /*60ca0*/  STL.64 [R1+0x330], R234 ;  /* 0x000330ea01007387 */ /* 0x0003e80000100a00 */
[----:B------:R1:W-:Y:S04]  /*60cb0*/  LDGSTS.E [R252+-0x2b600], [R236.64], P2 ;  /* 0xd4a00000ecfc7fae */ /* 0x0003e80009121844 */
[----:B-1----:R-:W2:Y:S01]  /*60cc0*/  LDL.LU.64 R234, [R1+0x3d58] ;  /* 0x003d580001ea7983 */ /* 0x002ea20000300a00 */
[----:B------:R-:W-:-:S03]  /*60cd0*/  IMAD.WIDE R242, R3, 0x4, R242 ;  /* 0x0000000403f27825 */ /* 0x000fc600078e02f2 */
[----:B------:R1:W-:Y:S04]  /*60ce0*/  STL.64 [R1+0x338], R236 ;  /* 0x000338ec01007387 */ /* 0x0003e80000100a00 */
[----:B------:R1:W-:Y:S04]  /*60cf0*/  LDGSTS.E [R5+-0x2a600], [R242.64], P2 ;  /* 0xd5a00000f2057fae */ /* 0x0003e80009121844 */
[----:B-1----:R-:W2:Y:S04]  /*60d00*/  LDL.LU.64 R236, [R1+0x3d50] ;  /* 0x003d500001ec7983 */ /* 0x002ea80000300a00 */
[----:B------:R1:W-:Y:S04]  /*60d10*/  STL.64 [R1+0x350], R242 ;  /* 0x000350f201007387 */ /* 0x0003e80000100a00 */
[----:B-1----:R-:W1:Y:S01]  /*60d20*/  S2R R243, SR_TID.X ;  /* 0x0000000000f37919 */ /* 0x002e620000002100 */
[----:B------:R-:W-:Y:S01]  /*60d30*/  SHF.L.U32 R252, R241, 0x2, RZ ;  /* 0x00000002f1fc7819 */ /* 0x000fe200000006ff */
[----:B------:R-:W-:-:S03]  /*60d40*/  IMAD.WIDE R240, R3, 0x4, R250 ;  /* 0x0000000403f07825 */ /* 0x000fc600078e02fa */
[----:B------:R-:W-:Y:S01]  /*60d50*/  LOP3.LUT R251, R252, 0x50, RZ, 0x3c, !PT ;  /* 0x00000050fcfb7812 */ /* 0x000fe200078e3cff */
[----:B------:R-:W-:-:S03]  /*60d60*/  IMAD.WIDE R238, R3, 0x4, R238 ;  /* 0x0000000403ee7825 */ /* 0x000fc600078e02ee */
[C---:B------:R-:W-:Y:S02]  /*60d70*/  IADD3 R250, R251.reuse, 0x100000, RZ ;  /* 0x00100000fbfa7810 */ /* 0x040fe40007ffe0ff */
[----:B------:R1:W-:Y:S01]  /*60d80*/  STL.64 [R1+0x358], R238 ;  /* 0x000358ee01007387 */ /* 0x0003e20000100a00 */
[----:B------:R-:W-:-:S03]  /*60d90*/  IADD3 R5, R251, 0x100000, RZ ;  /* 0x00100000fb057810 */ /* 0x000fc60007ffe0ff */
[----:B------:R1:W-:Y:S04]  /*60da0*/  LDGSTS.E [R4+-0x29600], [R238.64], P2 ;  /* 0xd6a00000ee047fae */ /* 0x0003e80009121844 */
[----:B------:R1:W-:Y:S02]  /*60db0*/  LDGSTS.E [R0+-0x28600], [R240.64], P2 ;  /* 0xd7a00000f0007fae */ /* 0x0003e40009121844 */
[----:B-1----:R-:W-:Y:S01]  /*60dc0*/  LOP3.LUT R252, R243, 0x7f, RZ, 0xc0, !PT ;  /* 0x0000007ff3fc7812 */ /* 0x002fe200078ec0ff */
[----:B------:R-:W-:Y:S01]  /*60dd0*/  IMAD.WIDE R242, R3, 0x4, R244 ;  /* 0x0000000403f27825 */ /* 0x000fe200078e02f4 */
[----:B------:R-:W2:Y:S03]  /*60de0*/  LDL.LU.64 R238, [R1+0x3d48] ;  /* 0x003d480001ee7983 */ /* 0x000ea60000300a00 */
[----:B------:R-:W-:Y:S01]  /*60df0*/  IMAD.SHL.U32 R252, R252, 0x4, RZ ;  /* 0x00000004fcfc7824 */ /* 0x000fe200078e00ff */
[----:B------:R-:W-:Y:S01]  /*60e00*/  IADD3 R4, R251, 0x100000, RZ ;  /* 0x00100000fb047810 */ /* 0x000fe20007ffe0ff */
[----:B------:R-:W-:Y:S01]  /*60e10*/  IMAD.WIDE R244, R3, 0x4, R6 ;  /* 0x0000000403f47825 */ /* 0x000fe200078e0206 */
[----:B------:R1:W-:Y:S02]  /*60e20*/  STL.64 [R1+0x1a48], R240 ;  /* 0x001a48f001007387 */ /* 0x0003e40000100a00 */
[----:B------:R-:W-:-:S02]  /*60e30*/  LOP3.LUT R7, R252, 0x50, RZ, 0x3c, !PT ;  /* 0x00000050fc077812 */ /* 0x000fc400078e3cff */
[----:B------:R1:W-:Y:S02]  /*60e40*/  LDGSTS.E [R250+-0x27600], [R242.64], P2 ;  /* 0xd8a00000f2fa7fae */ /* 0x0003e40009121844 */
[C---:B------:R-:W-:Y:S02]  /*60e50*/  IADD3 R0, R7.reuse, 0x100000, RZ ;  /* 0x0010000007007810 */ /* 0x040fe40007ffe0ff */
[----:B------:R1:W-:Y:S04]  /*60e60*/  LDGSTS.E [R5+-0x26600], [R244.64], P2 ;  /* 0xd9a00000f4057fae */ /* 0x0003e80009121844 */
[----:B-1----:R-:W2:Y:S04]  /*60e70*/  LDL.LU.64 R240, [R1+0x3d40] ;  /* 0x003d400001f07983 */ /* 0x002ea80000300a00 */
[----:B------:R1:W-:Y:S01]  /*60e80*/  STL.64 [R1+0x1ab0], R242 ;  /* 0x001ab0f201007387 */ /* 0x0003e20000100a00 */
[----:B------:R-:W-:-:S03]  /*60e90*/  IADD3 R6, R7, 0x100000, RZ ;  /* 0x0010000007067810 */ /* 0x000fc60007ffe0ff */
[----:B------:R1:W-:Y:S01]  /*60ea0*/  LDGSTS.E [R4+-0x25600], [R8.64], P2 ;  /* 0xdaa0000008047fae */ /* 0x0003e20009121844 */
[----:B------:R-:W-:-:S03]  /*60eb0*/  IADD3 R5, R7, 0x100000, RZ ;  /* 0x0010000007057810 */ /* 0x000fc60007ffe0ff */
[----:B------:R1:W-:Y:S04]  /*60ec0*/  LDGSTS.E [R0+-0x24600], [R10.64], P2 ;  /* 0xdba000000a007fae */ /* 0x0003e80009121844 */
[----:B-1----:R-:W2:Y:S04]  /*60ed0*/  LDL.LU.64 R242, [R1+0x3d38] ;  /* 0x003d380001f27983 */ /* 0x002ea80000300a00 */
[----:B------:R-:W-:Y:S04]  /*60ee0*/  STL.64 [R1+0x1b18], R244 ;  /* 0x001b18f401007387 */ /* 0x000fe80000100a00 */
[----:B------:R1:W-:Y:S01]  /*60ef0*/  STL.64 [R1+0x1b90], R8 ;  /* 0x001b900801007387 */ /* 0x0003e20000100a00 */
[----:B------:R-:W-:-:S03]  /*60f00*/  IADD3 R4, R7, 0x100000, RZ ;  /* 0x0010000007047810 */ /* 0x000fc60007ffe0ff */
[----:B------:R1:W-:Y:S02]  /*60f10*/  STL.64 [R1+0x1bd8], R10 ;  /* 0x001bd80a01007387 */ /* 0x0003e40000100a00 */
[----:B-1----:R-:W-:-:S04]  /*60f20*/  IMAD.WIDE R8, R3, 0x4, R12 ;  /* 0x0000000403087825 */ /* 0x002fc800078e020c */
[C---:B------:R-:W-:Y:S01]  /*60f30*/  IMAD.WIDE R12, R3.reuse, 0x4, R14 ;  /* 0x00000004030c7825 */ /* 0x040fe200078e020e */
[----:B------:R1:W-:Y:S03]  /*60f40*/  STL.64 [R1+0x1c20], R8 ;  /* 0x001c200801007387 */ /* 0x0003e60000100a00 */
[C---:B------:R-:W-:Y:S01]  /*60f50*/  IMAD.WIDE R10, R3.reuse, 0x4, R16 ;  /* 0x00000004030a7825 */ /* 0x040fe200078e0210 */
[----:B------:R1:W-:Y:S04]  /*60f60*/  LDGSTS.E [R6+-0x23600], [R8.64], P2 ;  /* 0xdca0000008067fae */ /* 0x0003e80009121844 */
[----:B------:R1:W-:Y:S04]  /*60f70*/  STL.64 [R1+0x1c78], R12 ;  /* 0x001c780c01007387 */ /* 0x0003e80000100a00 */
[----:B------:R1:W-:Y:S02]  /*60f80*/  LDGSTS.E [R5+-0x22600], [R12.64], P2 ;  /* 0xdda000000c057fae */ /* 0x0003e40009121844 */
[----:B-1----:R-:W-:-:S02]  /*60f90*/  IMAD.WIDE R8, R3, 0x4, R18 ;  /* 0x0000000403087825 */ /* 0x002fc400078e0212 */
[----:B------:R1:W-:Y:S04]  /*60fa0*/  STL.64 [R1+0x1ca8], R10 ;  /* 0x001ca80a01007387 */ /* 0x0003e80000100a00 */
[----:B------:R1:W-:Y:S01]  /*60fb0*/  LDGSTS.E [R4+-0x21600], [R10.64], P2 ;  /* 0xdea000000a047fae */ /* 0x0003e20009121844 */
[----:B------:R-:W-:-:S03]  /*60fc0*/  IMAD.WIDE R12, R3, 0x4, R22 ;  /* 0x00000004030c7825 */ /* 0x000fc600078e0216 */
[----:B------:R1:W-:Y:S04]  /*60fd0*/  STL.64 [R1+0x1ce8], R8 ;  /* 0x001ce80801007387 */ /* 0x0003e80000100a00 */
[----:B------:R1:W-:Y:S02]  /*60fe0*/  LDGSTS.E [R0+-0x20600], [R8.64], P2 ;  /* 0xdfa0000008007fae */ /* 0x0003e40009121844 */
[----:B-1----:R-:W-:-:S05]  /*60ff0*/  IMAD.WIDE R10, R3, 0x4, R20 ;  /* 0x00000004030a7825 */ /* 0x002fca00078e0214 */
[----:B------:R1:W-:Y:S01]  /*61000*/  STL.64 [R1+0x1f18], R10 ;  /* 0x001f180a01007387 */ /* 0x0003e20000100a00 */
[----:B------:R-:W-:-:S03]  /*61010*/  IMAD.WIDE R8, R3, 0x4, R24 ;  /* 0x0000000403087825 */ /* 0x000fc600078e0218 */
        /* <DEDUP_REMOVED lines=8> */
[----:B------:R3:W-:Y:S01]  /*610a0*/  LDGSTS.E [R0+-0x1c600], [R10.64], P2 ;  /* 0xe3a000000a007fae */ /* 0x0007e20009121844 */
[----:B-1----:R-:W-:-:S05]  /*610b0*/  IMAD.WIDE R8, R3, 0x4, R28 ;  /* 0x0000000403087825 */ /* 0x002fca00078e021c */
[----:B------:R1:W-:Y:S01]  /*610c0*/  STL.64 [R1+0x1f38], R8 ;  /* 0x001f380801007387 */ /* 0x0003e20000100a00 */
[----:B---3--:R-:W-:-:S03]  /*610d0*/  IMAD.WIDE R10, R3, 0x4, R32 ;  /* 0x00000004030a7825 */ /* 0x008fc600078e0220 */
[----:B------:R1:W-:Y:S04]  /*610e0*/  LDGSTS.E [R6+-0x1b600], [R8.64], P2 ;  /* 0xe4a0000008067fae */ /* 0x0003e80009121844 */
[----:B------:R3:W-:Y:S04]  /*610f0*/  STL.64 [R1+0x3018], R12 ;  /* 0x0030180c01007387 */ /* 0x0007e80000100a00 */
[----:B------:R3:W-:Y:S01]  /*61100*/  LDGSTS.E [R5+-0x1a600], [R12.64], P2 ;  /* 0xe5a000000c057fae */ /* 0x0007e20009121844 */
[----:B-1----:R-:W-:-:S03]  /*61110*/  IMAD.WIDE R8, R3, 0x4, R34 ;  /* 0x0000000403087825 */ /* 0x002fc600078e0222 */
[----:B------:R1:W-:Y:S04]  /*61120*/  STL.64 [R1+0x3020], R10 ;  /* 0x0030200a01007387 */ /* 0x0003e80000100a00 */
[----:B------:R1:W-:Y:S01]  /*61130*/  LDGSTS.E [R4+-0x19600], [R10.64], P2 ;  /* 0xe6a000000a047fae */ /* 0x0003e20009121844 */
[----:B---3--:R-:W-:-:S03]  /*61140*/  IMAD.WIDE R12, R3, 0x4, R38 ;  /* 0x00000004030c7825 */ /* 0x008fc600078e0226 */
        /* <DEDUP_REMOVED lines=41> */
[----:B------:R1:W-:Y:S01]  /*613e0*/  LDGSTS.E [R6+-0xb600], [R8.64], P2 ;  /* 0xf4a0000008067fae */ /* 0x0003e20009121844 */
[----:B------:R-:W-:-:S03]  /*613f0*/  IMAD.WIDE R14, R3, 0x4, R68 ;  /* 0x00000004030e7825 */ /* 0x000fc600078e0244 */
[----:B------:R-:W-:Y:S04]  /*61400*/  STL.64 [R1+0x30c8], R12 ;  /* 0x0030c80c01007387 */ /* 0x000fe80000100a00 */
[----:B------:R3:W-:Y:S01]  /*61410*/  LDGSTS.E [R5+-0xa600], [R12.64], P2 ;  /* 0xf5a000000c057fae */ /* 0x0007e20009121844 */
[----:B-1----:R-:W-:-:S03]  /*61420*/  IMAD.WIDE R8, R3, 0x4, R66 ;  /* 0x0000000403087825 */ /* 0x002fc600078e0242 */
[----:B------:R1:W-:Y:S04]  /*61430*/  STL.64 [R1+0x30c0], R10 ;  /* 0x0030c00a01007387 */ /* 0x0003e80000100a00 */
[----:B------:R1:W-:Y:S04]  /*61440*/  LDGSTS.E [R4+-0x9600], [R10.64], P2 ;  /* 0xf6a000000a047fae */ /* 0x0003e80009121844 */
[----:B------:R4:W-:Y:S04]  /*61450*/  STL.64 [R1+0x30b8], R8 ;  /* 0x0030b80801007387 */ /* 0x0009e80000100a00 */
[----:B------:R4:W-:Y:S01]  /*61460*/  LDGSTS.E [R0+-0x8600], [R8.64], P2 ;  /* 0xf7a0000008007fae */ /* 0x0009e20009121844 */
[----:B-1----:R-:W-:-:S03]  /*61470*/  IMAD.WIDE R10, R3, 0x4, R70 ;  /* 0x00000004030a7825 */ /* 0x002fc600078e0246 */
[----:B---3--:R-:W3:Y:S04]  /*61480*/  LDL.LU.64 R12, [R1+0x218] ;  /* 0x00021800010c7983 */ /* 0x008ee80000300a00 */
[----:B------:R1:W-:Y:S01]  /*61490*/  STL.64 [R1+0x30b0], R14 ;  /* 0x0030b00e01007387 */ /* 0x0003e20000100a00 */
[----:B----4-:R-:W-:-:S03]  /*614a0*/  IMAD.WIDE R8, R3, 0x4, R72 ;  /* 0x0000000403087825 */ /* 0x010fc600078e0248 */
[----:B------:R-:W4:Y:S04]  /*614b0*/  LDL.LU.64 R20, [R1+0x200] ;  /* 0x0002000001147983 */ /* 0x000f280000300a00 */
[----:B------:R1:W-:Y:S04]  /*614c0*/  LDGSTS.E [R6+-0x7600], [R14.64], P2 ;  /* 0xf8a000000e067fae */ /* 0x0003e80009121844 */
[----:B------:R2:W-:Y:S04]  /*614d0*/  STL.64 [R1+0x30a8], R10 ;  /* 0x0030a80a01007387 */ /* 0x0005e80000100a00 */
[----:B------:R-:W4:Y:S04]  /*614e0*/  LDL.LU.64 R18, [R1+0x1e8] ;  /* 0x0001e80001127983 */ /* 0x000f280000300a00 */
[----:B------:R2:W-:Y:S01]  /*614f0*/  LDGSTS.E [R5+-0x6600], [R10.64], P2 ;  /* 0xf9a000000a057fae */ /* 0x0005e20009121844 */
[----:B-1----:R-:W-:-:S03]  /*61500*/  IMAD.WIDE R14, R3, 0x4, R74 ;  /* 0x00000004030e7825 */ /* 0x002fc600078e024a */
[----:B------:R1:W-:Y:S04]  /*61510*/  STL.64 [R1+0x30a0], R8 ;  /* 0x0030a00801007387 */ /* 0x0003e80000100a00 */
[----:B------:R1:W-:Y:S04]  /*61520*/  LDGSTS.E [R4+-0x5600], [R8.64], P2 ;  /* 0xfaa0000008047fae */ /* 0x0003e80009121844 */
[----:B------:R-:W1:Y:S01]  /*61530*/  S2R R252, SR_TID.X ;  /* 0x0000000000fc7919 */ /* 0x000e620000002100 */
[----:B--2---:R-:W-:-:S03]  /*61540*/  IMAD.WIDE R10, R3, 0x4, R76 ;  /* 0x00000004030a7825 */ /* 0x004fc600078e024c */
[----:B------:R2:W-:Y:S04]  /*61550*/  LDGSTS.E [R0+-0x4600], [R14.64], P2 ;  /* 0xfba000000e007fae */ /* 0x0005e80009121844 */
[----:B-1----:R-:W4:Y:S04]  /*61560*/  LDL.LU.64 R8, [R1+0x1d0] ;  /* 0x0001d00001087983 */ /* 0x002f280000300a00 */
[----:B------:R2:W-:Y:S04]  /*61570*/  STL.64 [R1+0x3098], R14 ;  /* 0x0030980e01007387 */ /* 0x0005e80000100a00 */
[----:B------:R-:W4:Y:S01]  /*61580*/  LDL.LU.64 R250, [R1+0x1b8] ;  /* 0x0001b80001fa7983 */ /* 0x000f220000300a00 */
[----:B------:R-:W-:-:S03]  /*61590*/  IMAD.WIDE R22, R3, 0x4, R78 ;  /* 0x0000000403167825 */ /* 0x000fc600078e024e */
[----:B------:R-:W4:Y:S01]  /*615a0*/  LDL.LU.64 R16, [R1+0x1a0] ;  /* 0x0001a00001107983 */ /* 0x000f220000300a00 */
[----:B------:R-:W-:Y:S01]  /*615b0*/  LOP3.LUT R252, R252, 0x7f, RZ, 0xc0, !PT ;  /* 0x0000007ffcfc7812 */ /* 0x000fe200078ec0ff */
[----:B--2---:R-:W-:Y:S02]  /*615c0*/  IMAD.WIDE R14, R3, 0x4, R80 ;  /* 0x00000004030e7825 */ /* 0x004fe400078e0250 */
[----:B------:R1:W-:Y:S02]  /*615d0*/  LDGSTS.E [R6+-0x3600], [R10.64], P2 ;  /* 0xfca000000a067fae */ /* 0x0003e40009121844 */
[----:B------:R-:W-:Y:S02]  /*615e0*/  IMAD.SHL.U32 R252, R252, 0x4, RZ ;  /* 0x00000004fcfc7824 */ /* 0x000fe400078e00ff */
[----:B------:R2:W-:Y:S03]  /*615f0*/  STL.64 [R1+0x3090], R10 ;  /* 0x0030900a01007387 */ /* 0x0005e60000100a00 */
[----:B------:R-:W-:Y:S01]  /*61600*/  LOP3.LUT R7, R252, 0x60, RZ, 0x3c, !PT ;  /* 0x00000060fc077812 */ /* 0x000fe200078e3cff */
[----:B------:R-:W4:Y:S03]  /*61610*/  LDL.LU.64 R244, [R1+0x188] ;  /* 0x0001880001f47983 */ /* 0x000f260000300a00 */
[----:B-1----:R-:W-:Y:S01]  /*61620*/  IADD3 R6, R7, 0x100000, RZ ;  /* 0x0010000007067810 */ /* 0x002fe20007ffe0ff */
[----:B------:R-:W-:Y:S01]  /*61630*/  STL.64 [R1+0x3088], R22 ;  /* 0x0030881601007387 */ /* 0x000fe20000100a00 */
[----:B--2---:R-:W-:-:S03]  /*61640*/  IMAD.WIDE R10, R3, 0x4, R82 ;  /* 0x00000004030a7825 */ /* 0x004fc600078e0252 */
[----:B------:R1:W-:Y:S04]  /*61650*/  LDGSTS.E [R5+-0x2600], [R22.64], P2 ;  /* 0xfda0000016057fae */ /* 0x0003e80009121844 */
[----:B------:R2:W-:Y:S04]  /*61660*/  STL.64 [R1+0x3080], R14 ;  /* 0x0030800e01007387 */ /* 0x0005e80000100a00 */
[----:B------:R2:W-:Y:S04]  /*61670*/  LDGSTS.E [R4+-0x1600], [R14.64], P2 ;  /* 0xfea000000e047fae */ /* 0x0005e80009121844 */
[----:B------:R2:W-:Y:S01]  /*61680*/  LDGSTS.E [R0+-0x600], [R10.64], P2 ;  /* 0xffa000000a007fae */ /* 0x0005e20009121844 */
[----:B-1----:R-:W-:-:S03]  /*61690*/  IADD3 R5, R7, 0x100000, RZ ;  /* 0x0010000007057810 */ /* 0x002fc60007ffe0ff */
[----:B--2---:R-:W2:Y:S01]  /*616a0*/  LDL.LU.64 R14, [R1+0x170] ;  /* 0x00017000010e7983 */ /* 0x004ea20000300a00 */
[----:B------:R-:W-:-:S03]  /*616b0*/  IADD3 R4, R7, 0x100000, RZ ;  /* 0x0010000007047810 */ /* 0x000fc60007ffe0ff */
[----:B------:R1:W-:Y:S04]  /*616c0*/  STL.64 [R1+0x3078], R10 ;  /* 0x0030780a01007387 */ /* 0x0003e80000100a00 */
[----:B-1----:R-:W2:Y:S01]  /*616d0*/  LDL.LU.64 R10, [R1+0x158] ;  /* 0x00015800010a7983 */ /* 0x002ea20000300a00 */
[----:B---3--:R-:W-:-:S05]  /*616e0*/  IMAD.WIDE R12, R3, 0x4, R12 ;  /* 0x00000004030c7825 */ /* 0x008fca00078e020c */
[----:B------:R1:W-:Y:S01]  /*616f0*/  STL.64 [R1+0x1a8], R12 ;  /* 0x0001a80c01007387 */ /* 0x0003e20000100a00 */
[----:B----4-:R-:W-:-:S03]  /*61700*/  IMAD.WIDE R22, R3, 0x4, R20 ;  /* 0x0000000403167825 */ /* 0x010fc600078e0214 */
[----:B------:R1:W-:Y:S04]  /*61710*/  LDGSTS.E [R6+-0x3f400], [R12.64], P2 ;  /* 0xc0c000000c067fae */ /* 0x0003e80009121844 */
[----:B------:R3:W-:Y:S01]  /*61720*/  LDGSTS.E [R5+-0x3e400], [R22.64], P2 ;  /* 0xc1c0000016057fae */ /* 0x0007e20009121844 */
[----:B------:R-:W-:-:S03]  /*61730*/  IMAD.WIDE R20, R3, 0x4, R18 ;  /* 0x0000000403147825 */ /* 0x000fc600078e0212 */
[----:B-1----:R-:W4:Y:S04]  /*61740*/  LDL.LU.64 R12, [R1+0x140] ;  /* 0x00014000010c7983 */ /* 0x002f280000300a00 */
[----:B------:R-:W-:Y:S04]  /*61750*/  STL.64 [R1+0x160], R22 ;  /* 0x0001601601007387 */ /* 0x000fe80000100a00 */
[----:B------:R1:W-:Y:S04]  /*61760*/  STL.64 [R1+0x148], R20 ;  /* 0x0001481401007387 */ /* 0x0003e80000100a00 */
[----:B------:R1:W-:Y:S01]  /*61770*/  LDGSTS.E [R4+-0x3d400], [R20.64], P2 ;  /* 0xc2c0000014047fae */ /* 0x0003e20009121844 */
[----:B------:R-:W-:-:S03]  /*61780*/  IMAD.WIDE R18, R3, 0x4, R8 ;  /* 0x0000000403127825 */ /* 0x000fc600078e0208 */
[----:B------:R-:W4:Y:S04]  /*61790*/  LDL.LU.64 R8, [R1+0x128] ;  /* 0x0001280001087983 */ /* 0x000f280000300a00 */
[----:B------:R3:W-:Y:S01]  /*617a0*/  STL.64 [R1+0x130], R18 ;  /* 0x0001301201007387 */ /* 0x0007e20000100a00 */
[----:B-1----:R-:W-:-:S03]  /*617b0*/  IMAD.WIDE R20, R3, 0x4, R250 ;  /* 0x0000000403147825 */ /* 0x002fc600078e02fa */
[----:B------:R-:W4:Y:S01]  /*617c0*/  LDL.LU.64 R250, [R1+0x110] ;  /* 0x0001100001fa7983 */ /* 0x000f220000300a00 */
[----:B------:R-:W-:-:S05]  /*617d0*/  IADD3 R0, R7, 0x100000, RZ ;  /* 0x0010000007007810 */ /* 0x000fca0007ffe0ff */
[----:B------:R3:W-:Y:S04]  /*617e0*/  LDGSTS.E [R0+-0x3c400], [R18.64], P2 ;  /* 0xc3c0000012007fae */ /* 0x0007e80009121844 */
[----:B------:R1:W-:Y:S04]  /*617f0*/  STL.64 [R1+0x118], R20 ;  /* 0x0001181401007387 */ /* 0x0003e80000100a00 */
[----:B------:R-:W4:Y:S01]  /*61800*/  LDL.LU.64 R24, [R1+0xf8] ;  /* 0x0000f80001187983 */ /* 0x000f220000300a00 */
[----:B---3--:R-:W-:-:S03]  /*61810*/  IMAD.WIDE R18, R3, 0x4, R16 ;  /* 0x0000000403127825 */ /* 0x008fc600078e0210 */
[----:B------:R1:W-:Y:S01]  /*61820*/  LDGSTS.E [R6+-0x3b400], [R20.64], P2 ;  /* 0xc4c0000014067fae */ /* 0x0003e20009121844 */
[----:B------:R-:W-:-:S03]  /*61830*/  IMAD.WIDE R16, R3, 0x4, R244 ;  /* 0x0000000403107825 */ /* 0x000fc600078e02f4 */
[----:B------:R3:W-:Y:S04]  /*61840*/  STL.64 [R1+0x100], R18 ;  /* 0x0001001201007387 */ /* 0x0007e80000100a00 */
[----:B------:R3:W-:Y:S04]  /*61850*/  LDGSTS.E [R5+-0x3a400], [R18.64], P2 ;  /* 0xc5c0000012057fae */ /* 0x0007e80009121844 */
[----:B-1----:R-:W4:Y:S04]  /*61860*/  LDL.LU.64 R20, [R1+0xe0] ;  /* 0x0000e00001147983 */ /* 0x002f280000300a00 */
[----:B------:R-:W4:Y:S04]  /*61870*/  LDL.LU.64 R244, [R1+0xc8] ;  /* 0x0000c80001f47983 */ /* 0x000f280000300a00 */
[----:B------:R1:W-:Y:S04]  /*61880*/  STL.64 [R1+0xe8], R16 ;  /* 0x0000e81001007387 */ /* 0x0003e80000100a00 */
[----:B------:R-:W4:Y:S01]  /*61890*/  LDL.LU.64 R22, [R1+0xb0] ;  /* 0x0000b00001167983 */ /* 0x000f220000300a00 */
[----:B--2---:R-:W-:-:S03]  /*618a0*/  IMAD.WIDE R14, R3, 0x4, R14 ;  /* 0x00000004030e7825 */ /* 0x004fc600078e020e */
[----:B------:R1:W-:Y:S04]  /*618b0*/  LDGSTS.E [R4+-0x39400], [R16.64], P2 ;  /* 0xc6c0000010047fae */ /* 0x0003e80009121844 */
[----:B------:R2:W-:Y:S04]  /*618c0*/  STL.64 [R1+0xd0], R14 ;  /* 0x0000d00e01007387 */ /* 0x0005e80000100a00 */
[----:B---3--:R-:W3:Y:S04]  /*618d0*/  LDL.LU.64 R18, [R1+0x98] ;  /* 0x0000980001127983 */ /* 0x008ee80000300a00 */
[----:B------:R2:W-:Y:S01]  /*618e0*/  LDGSTS.E [R0+-0x38400], [R14.64], P2 ;  /* 0xc7c000000e007fae */ /* 0x0005e20009121844 */
[----:B------:R-:W-:-:S03]  /*618f0*/  IMAD.WIDE R10, R3, 0x4, R10 ;  /* 0x00000004030a7825 */ /* 0x000fc600078e020a */
[----:B-1----:R-:W3:Y:S04]  /*61900*/  LDL.LU.64 R16, [R1+0x80] ;  /* 0x0000800001107983 */ /* 0x002ee80000300a00 */
[----:B------:R1:W-:Y:S04]  /*61910*/  LDGSTS.E [R6+-0x37400], [R10.64], P2 ;  /* 0xc8c000000a067fae */ /* 0x0003e80009121844 */
[----:B--2---:R-:W2:Y:S04]  /*61920*/  LDL.LU.64 R14, [R1+0x68] ;  /* 0x00006800010e7983 */ /* 0x004ea80000300a00 */
[----:B------:R1:W-:Y:S01]  /*61930*/  STL.64 [R1+0xb8], R10 ;  /* 0x0000b80a01007387 */ /* 0x0003e20000100a00 */
[----:B----4-:R-:W-:-:S03]  /*61940*/  IMAD.WIDE R28, R3, 0x4, R12 ;  /* 0x00000004031c7825 */ /* 0x010fc600078e020c */
[----:B------:R-:W4:Y:S04]  /*61950*/  LDL.LU.64 R12, [R1+0x50] ;  /* 0x00005000010c7983 */ /* 0x000f280000300a00 */
[----:B------:R-:W-:Y:S04]  /*61960*/  STL.64 [R1+0xa0], R28 ;  /* 0x0000a01c01007387 */ /* 0x000fe80000100a00 */
[----:B-1----:R-:W4:Y:S04]  /*61970*/  LDL.LU.64 R10, [R1+0x38] ;  /* 0x00003800010a7983 */ /* 0x002f280000300a00 */
[----:B------:R1:W-:Y:S01]  /*61980*/  LDGSTS.E [R5+-0x36400], [R28.64], P2 ;  /* 0xc9c000001c057fae */ /* 0x0003e20009121844 */
[----:B------:R-:W-:-:S05]  /*61990*/  IMAD.WIDE R8, R3, 0x4, R8 ;  /* 0x0000000403087825 */ /* 0x000fca00078e0208 */
[----:B------:R1:W-:Y:S01]  /*619a0*/  STL.64 [R1+0x88], R8 ;  /* 0x0000880801007387 */ /* 0x0003e20000100a00 */
[----:B------:R-:W-:-:S03]  /*619b0*/  IMAD.WIDE R26, R3, 0x4, R250 ;  /* 0x00000004031a7825 */ /* 0x000fc600078e02fa */
[----:B------:R1:W-:Y:S04]  /*619c0*/  LDGSTS.E [R4+-0x35400], [R8.64], P2 ;  /* 0xcac0000008047fae */ /* 0x0003e80009121844 */
[----:B------:R-:W4:Y:S04]  /*619d0*/  LDL.LU.64 R250, [R1+0x20] ;  /* 0x0000200001fa7983 */ /* 0x000f280000300a00 */
[----:B------:R-:W-:Y:S04]  /*619e0*/  STL.64 [R1+0x70], R26 ;  /* 0x0000701a01007387 */ /* 0x000fe80000100a00 */
[----:B-1----:R-:W4:Y:S01]  /*619f0*/  LDL.LU.64 R8, [R1+0x8] ;  /* 0x0000080001087983 */ /* 0x002f220000300a00 */
[----:B------:R-:W-:-:S03]  /*61a00*/  IMAD.WIDE R24, R3, 0x4, R24 ;  /* 0x0000000403187825 */ /* 0x000fc600078e0218 */
[----:B------:R1:W-:Y:S04]  /*61a10*/  LDGSTS.E [R0+-0x34400], [R26.64], P2 ;  /* 0xcbc000001a007fae */ /* 0x0003e80009121844 */
[----:B------:R1:W-:Y:S01]  /*61a20*/  LDGSTS.E [R6+-0x33400], [R24.64], P2 ;  /* 0xccc0000018067fae */ /* 0x0003e20009121844 */
[----:B------:R-:W-:-:S04]  /*61a30*/  IMAD.WIDE R20, R3, 0x4, R20 ;  /* 0x0000000403147825 */ /* 0x000fc800078e0214 */
[C---:B------:R-:W-:Y:S01]  /*61a40*/  IMAD.WIDE R244, R3.reuse, 0x4, R244 ;  /* 0x0000000403f47825 */ /* 0x040fe200078e02f4 */
[----:B------:R1:W-:Y:S04]  /*61a50*/  LDGSTS.E [R5+-0x32400], [R20.64], P2 ;  /* 0xcdc0000014057fae */ /* 0x0003e80009121844 */
[----:B------:R1:W-:Y:S01]  /*61a60*/  LDGSTS.E [R4+-0x31400], [R244.64], P2 ;  /* 0xcec00000f4047fae */ /* 0x0003e20009121844 */
[----:B------:R-:W-:-:S03]  /*61a70*/  IMAD.WIDE R82, R3, 0x4, R22 ;  /* 0x0000000403527825 */ /* 0x000fc600078e0216 */
[----:B------:R-:W-:Y:S04]  /*61a80*/  STL.64 [R1+0x58], R24 ;  /* 0x0000581801007387 */ /* 0x000fe80000100a00 */
[----:B------:R1:W-:Y:S01]  /*61a90*/  LDGSTS.E [R0+-0x30400], [R82.64], P2 ;  /* 0xcfc0000052007fae */ /* 0x0003e20009121844 */
[----:B---3--:R-:W-:-:S03]  /*61aa0*/  IMAD.WIDE R80, R3, 0x4, R18 ;  /* 0x0000000403507825 */ /* 0x008fc600078e0212 */
[----:B------:R-:W-:Y:S04]  /*61ab0*/  STL.64 [R1+0x40], R20 ;  /* 0x0000401401007387 */ /* 0x000fe80000100a00 */
[----:B------:R3:W-:Y:S01]  /*61ac0*/  LDGSTS.E [R6+-0x2f400], [R80.64], P2 ;  /* 0xd0c0000050067fae */ /* 0x0007e20009121844 */
[----:B------:R-:W-:-:S05]  /*61ad0*/  IMAD.WIDE R78, R3, 0x4, R16 ;  /* 0x00000004034e7825 */ /* 0x000fca00078e0210 */
[----:B------:R1:W-:Y:S01]  /*61ae0*/  LDGSTS.E [R5+-0x2e400], [R78.64], P2 ;  /* 0xd1c000004e057fae */ /* 0x0003e20009121844 */
[----:B--2---:R-:W-:-:S05]  /*61af0*/  IMAD.WIDE R76, R3, 0x4, R14 ;  /* 0x00000004034c7825 */ /* 0x004fca00078e020e */
[----:B------:R2:W-:Y:S01]  /*61b00*/  LDGSTS.E [R4+-0x2d400], [R76.64], P2 ;  /* 0xd2c000004c047fae */ /* 0x0005e20009121844 */
[----:B----4-:R-:W-:-:S05]  /*61b10*/  IMAD.WIDE R74, R3, 0x4, R12 ;  /* 0x00000004034a7825 */ /* 0x010fca00078e020c */
[----:B------:R4:W-:Y:S01]  /*61b20*/  LDGSTS.E [R0+-0x2c400], [R74.64], P2 ;  /* 0xd3c000004a007fae */ /* 0x0009e20009121844 */
[----:B------:R-:W-:-:S05]  /*61b30*/  IMAD.WIDE R72, R3, 0x4, R10 ;  /* 0x0000000403487825 */ /* 0x000fca00078e020a */
[----:B------:R3:W-:Y:S01]  /*61b40*/  LDGSTS.E [R6+-0x2b400], [R72.64], P2 ;  /* 0xd4c0000048067fae */ /* 0x0007e20009121844 */
[----:B------:R-:W-:-:S05]  /*61b50*/  IMAD.WIDE R70, R3, 0x4, R250 ;  /* 0x0000000403467825 */ /* 0x000fca00078e02fa */
[----:B------:R1:W-:Y:S01]  /*61b60*/  LDGSTS.E [R5+-0x2a400], [R70.64], P2 ;  /* 0xd5c0000046057fae */ /* 0x0003e20009121844 */
[----:B------:R-:W-:-:S04]  /*61b70*/  IMAD.WIDE R10, R3, 0x4, R8 ;  /* 0x00000004030a7825 */ /* 0x000fc800078e0208 */
[C---:B------:R-:W-:Y:S01]  /*61b80*/  IMAD.WIDE R8, R3.reuse, 0x4, R248 ;  /* 0x0000000403087825 */ /* 0x040fe200078e02f8 */
[----:B------:R1:W-:Y:S04]  /*61b90*/  STL.64 [R1+0x8], R10 ;  /* 0x0000080a01007387 */ /* 0x0003e80000100a00 */
[----:B------:R1:W-:Y:S04]  /*61ba0*/  STL.64 [R1+0x50], R8 ;  /* 0x0000500801007387 */ /* 0x0003e80000100a00 */
[----:B------:R1:W-:Y:S04]  /*61bb0*/  LDGSTS.E [R4+-0x29400], [R10.64], P2 ;  /* 0xd6c000000a047fae */ /* 0x0003e80009121844 */
[----:B------:R-:W2:Y:S04]  /*61bc0*/  LDL.LU.64 R12, [R1+0x210] ;  /* 0x00021000010c7983 */ /* 0x000ea80000300a00 */
[----:B------:R3:W-:Y:S04]  /*61bd0*/  LDGSTS.E [R0+-0x28400], [R8.64], P2 ;  /* 0xd7c0000008007fae */ /* 0x0007e80009121844 */
[----:B-1----:R-:W4:Y:S04]  /*61be0*/  LDL.LU.64 R10, [R1+0x1f8] ;  /* 0x0001f800010a7983 */ /* 0x002f280000300a00 */
[----:B---3--:R-:W3:Y:S04]  /*61bf0*/  LDL.LU.64 R8, [R1+0x1e0] ;  /* 0x0001e00001087983 */ /* 0x008ee80000300a00 */
[----:B------:R-:W3:Y:S04]  /*61c00*/  LDL.LU.64 R250, [R1+0x1c8] ;  /* 0x0001c80001fa7983 */ /* 0x000ee80000300a00 */
[----:B------:R-:W3:Y:S04]  /*61c10*/  LDL.LU.64 R20, [R1+0x1b0] ;  /* 0x0001b00001147983 */ /* 0x000ee80000300a00 */
[----:B------:R-:W3:Y:S04]  /*61c20*/  LDL.LU.64 R18, [R1+0x198] ;  /* 0x0001980001127983 */ /* 0x000ee80000300a00 */
[----:B------:R-:W3:Y:S04]  /*61c30*/  LDL.LU.64 R16, [R1+0x180] ;  /* 0x0001800001107983 */ /* 0x000ee80000300a00 */
[----:B------:R-:W3:Y:S01]  /*61c40*/  LDL.LU.64 R14, [R1+0x168] ;  /* 0x00016800010e7983 */ /* 0x000ee20000300a00 */
[----:B--2---:R-:W-:-:S03]  /*61c50*/  IMAD.WIDE R68, R3, 0x4, R12 ;  /* 0x0000000403447825 */ /* 0x004fc600078e020c */
[----:B------:R-:W2:Y:S01]  /*61c60*/  LDL.LU.64 R12, [R1+0x150] ;  /* 0x00015000010c7983 */ /* 0x000ea20000300a00 */
[----:B----4-:R-:W-:-:S03]  /*61c70*/  IMAD.WIDE R66, R3, 0x4, R10 ;  /* 0x0000000403427825 */ /* 0x010fc600078e020a */
[----:B------:R-:W4:Y:S01]  /*61c80*/  LDL.LU.64 R10, [R1+0x138] ;  /* 0x00013800010a7983 */ /* 0x000f220000300a00 */
[----:B---3--:R-:W-:-:S03]  /*61c90*/  IMAD.WIDE R64, R3, 0x4, R8 ;  /* 0x0000000403407825 */ /* 0x008fc600078e0208 */
[----:B------:R-:W3:Y:S01]  /*61ca0*/  LDL.LU.64 R8, [R1+0x120] ;  /* 0x0001200001087983 */ /* 0x000ee20000300a00 */
[----:B------:R-:W-:-:S03]  /*61cb0*/  IMAD.WIDE R62, R3, 0x4, R250 ;  /* 0x00000004033e7825 */ /* 0x000fc600078e02fa */
        /* <DEDUP_REMOVED lines=18> */
[----:B------:R-:W2:Y:S04]  /*61de0*/  LDL.LU.64 R36, [R1+0x18] ;  /* 0x0000180001247983 */ /* 0x000ea80000300a00 */
[----:B------:R-:W2:Y:S04]  /*61df0*/  LDL.LU.64 R250, [R1] ;  /* 0x0000000001fa7983 */ /* 0x000ea80000300a00 */
[----:B------:R1:W-:Y:S04]  /*61e00*/  STL [R1+0x16b0], RZ ;  /* 0x0016b0ff01007387 */ /* 0x0003e80000100800 */
        /* <DEDUP_REMOVED lines=898> */
[----:B------:R1:W-:Y:S01]  /*65630*/  STL [R1+0xd2c], RZ ;  /* 0x000d2cff01007387 */ /* 0x0003e20000100800 */
[----:B------:R-:W-:-:S03]  /*65640*/  IMAD.WIDE R84, R3, 0x4, R84 ;  /* 0x0000000403547825 */ /* 0x000fc600078e0254 */
        /* <DEDUP_REMOVED lines=14> */
[----:B------:R-:W1:Y:S04]  /*65730*/  S2R R252, SR_TID.X ;  /* 0x0000000000fc7919 */ /* 0x000e680000002100 */
[----:B------:R1:W-:Y:S01]  /*65740*/  STL [R1+0xc7c], RZ ;  /* 0x000c7cff01007387 */ /* 0x0003e20000100800 */
[----:B------:R-:W-:-:S03]  /*65750*/  IMAD.WIDE R100, R3, 0x4, R100 ;  /* 0x0000000403647825 */ /* 0x000fc600078e0264 */
[----:B------:R1:W-:Y:S04]  /*65760*/  LDGSTS.E [R6+-0x27400], [R84.64], P2 ;  /* 0xd8c0000054067fae */ /* 0x0003e80009121844 */
        /* <DEDUP_REMOVED lines=59> */
[----:B------:R2:W-:Y:S01]  /*65b20*/  LDGSTS.E [R6+-0x13400], [R124.64], P2 ;  /* 0xecc000007c067fae */ /* 0x0005e20009121844 */
[----:B-1----:R-:W-:-:S03]  /*65b30*/  LOP3.LUT R252, R252, 0x7f, RZ, 0xc0, !PT ;  /* 0x0000007ffcfc7812 */ /* 0x002fc600078ec0ff */
        /* <DEDUP_REMOVED lines=15> */
[----:B------:R-:W-:-:S03]  /*65c30*/  IMAD.SHL.U32 R252, R252, 0x4, RZ ;  /* 0x00000004fcfc7824 */ /* 0x000fc600078e00ff */
        /* <DEDUP_REMOVED lines=15> */
[----:B------:R-:W-:-:S03]  /*65d30*/  LOP3.LUT R252, R252, 0x70, RZ, 0x3c, !PT ;  /* 0x00000070fcfc7812 */ /* 0x000fc600078e3cff */
[----:B------:R1:W-:Y:S01]  /*65d40*/  STL [R1+0x1288], RZ ;  /* 0x001288ff01007387 */ /* 0x0003e20000100800 */
[----:B------:R-:W-:-:S03]  /*65d50*/  IMAD.WIDE R162, R3, 0x4, R162 ;  /* 0x0000000403a27825 */ /* 0x000fc600078e02a2 */
[----:B------:R1:W-:Y:S04]  /*65d60*/  LDGSTS.E [R0+-0x8400], [R146.64], P2 ;  /* 0xf7c0000092007fae */ /* 0x0003e80009121844 */
[----:B------:R1:W-:Y:S04]  /*65d70*/  STL [R1+0x128c], RZ ;  /* 0x00128cff01007387 */ /* 0x0003e80000100800 */
        /* <DEDUP_REMOVED lines=10> */
[----:B------:R1:W-:Y:S01]  /*65e20*/  LDGSTS.E [R5+-0x2400], [R158.64], P2 ;  /* 0xfdc000009e057fae */ /* 0x0003e20009121844 */
[----:B--2---:R-:W-:-:S03]  /*65e30*/  IADD3 R6, R252, 0x100000, RZ ;  /* 0x00100000fc067810 */ /* 0x004fc60007ffe0ff */
[----:B------:R2:W-:Y:S04]  /*65e40*/  STL [R1+0x1264], RZ ;  /* 0x001264ff01007387 */ /* 0x0005e80000100800 */
[----:B------:R2:W-:Y:S01]  /*65e50*/  LDGSTS.E [R4+-0x1400], [R160.64], P2 ;  /* 0xfec00000a0047fae */ /* 0x0005e20009121844 */
[----:B-1----:R-:W-:-:S03]  /*65e60*/  IADD3 R5, R252, 0x100000, RZ ;  /* 0x00100000fc057810 */ /* 0x002fc60007ffe0ff */
[----:B------:R1:W-:Y:S04]  /*65e70*/  STL [R1+0x1268], RZ ;  /* 0x001268ff01007387 */ /* 0x0003e80000100800 */
[----:B------:R1:W-:Y:S01]  /*65e80*/  LDGSTS.E [R0+-0x400], [R162.64], P2 ;  /* 0xffc00000a2007fae */ /* 0x0003e20009121844 */
[----:B--2---:R-:W-:-:S03]  /*65e90*/  IADD3 R4, R252, 0x100000, RZ ;  /* 0x00100000fc047810 */ /* 0x004fc60007ffe0ff */
[----:B------:R2:W-:Y:S04]  /*65ea0*/  STL [R1+0x126c], RZ ;  /* 0x00126cff01007387 */ /* 0x0005e80000100800 */
[----:B------:R2:W-:Y:S01]  /*65eb0*/  STL [R1+0x1250], RZ ;  /* 0x001250ff01007387 */ /* 0x0005e20000100800 */
[----:B-1----:R-:W-:-:S03]  /*65ec0*/  IADD3 R0, R252, 0x100000, RZ ;  /* 0x00100000fc007810 */ /* 0x002fc60007ffe0ff */
        /* <DEDUP_REMOVED lines=29> */
[----:B------:R2:W-:Y:S04]  /*660a0*/  STL [R1+0x370], RZ ;  /* 0x000370ff01007387 */ /* 0x0005e80000100800 */
[----:B------:R2:W-:Y:S04]  /*660b0*/  LDGSTS.E [R0+-0x34200], [R26.64], P2 ;  /* 0xcbe000001a007fae */ /* 0x0005e80009121844 */
[----:B------:R2:W-:Y:S04]  /*660c0*/  STL [R1+0x374], RZ ;  /* 0x000374ff01007387 */ /* 0x0005e80000100800 */
[----:B------:R1:W-:Y:S04]  /*660d0*/  LDGSTS.E [R6+-0x33200], [R24.64], P2 ;  /* 0xcce0000018067fae */ /* 0x0003e80009121844 */
[----:B------:R2:W-:Y:S01]  /*660e0*/  STL [R1+0x378], RZ ;  /* 0x000378ff01007387 */ /* 0x0005e20000100800 */
[----:B----4-:R-:W-:-:S03]  /*660f0*/  IMAD.WIDE R10, R3, 0x4, R10 ;  /* 0x00000004030a7825 */ /* 0x010fc600078e020a */
[----:B------:R4:W-:Y:S04]  /*66100*/  LDGSTS.E [R5+-0x32200], [R22.64], P2 ;  /* 0xcde0000016057fae */ /* 0x0009e80009121844 */
[----:B------:R2:W-:Y:S01]  /*66110*/  STL [R1+0x37c], RZ ;  /* 0x00037cff01007387 */ /* 0x0005e20000100800 */
[----:B------:R-:W-:-:S03]  /*66120*/  IADD3 R34, R252, 0x100000, RZ ;  /* 0x00100000fc227810 */ /* 0x000fc60007ffe0ff */
[----:B------:R4:W-:Y:S01]  /*66130*/  LDGSTS.E [R4+-0x31200], [R20.64], P2 ;  /* 0xcee0000014047fae */ /* 0x0009e20009121844 */
[----:B---3--:R-:W-:-:S03]  /*66140*/  IMAD.WIDE R8, R3, 0x4, R8 ;  /* 0x0000000403087825 */ /* 0x008fc600078e0208 */
[----:B------:R2:W-:Y:S01]  /*66150*/  STL [R1+0x340], RZ ;  /* 0x000340ff01007387 */ /* 0x0005e20000100800 */
[----:B------:R-:W-:-:S03]  /*66160*/  IADD3 R33, R252, 0x100000, RZ ;  /* 0x00100000fc217810 */ /* 0x000fc60007ffe0ff */
[----:B------:R2:W-:Y:S04]  /*66170*/  LDGSTS.E [R0+-0x30200], [R18.64], P2 ;  /* 0xcfe0000012007fae */ /* 0x0005e80009121844 */
[----:B------:R2:W-:Y:S01]  /*66180*/  STL [R1+0x344], RZ ;  /* 0x000344ff01007387 */ /* 0x0005e20000100800 */
[----:B------:R-:W-:-:S03]  /*66190*/  IADD3 R32, R252, 0x100000, RZ ;  /* 0x00100000fc207810 */ /* 0x000fc60007ffe0ff */
[----:B------:R1:W-:Y:S04]  /*661a0*/  LDGSTS.E [R6+-0x2f200], [R16.64], P2 ;  /* 0xd0e0000010067fae */ /* 0x0003e80009121844 */
[----:B------:R2:W-:Y:S01]  /*661b0*/  STL [R1+0x348], RZ ;  /* 0x000348ff01007387 */ /* 0x0005e20000100800 */
[----:B------:R-:W-:-:S03]  /*661c0*/  IMAD.WIDE R246, R3, 0x4, R246 ;  /* 0x0000000403f67825 */ /* 0x000fc600078e02f6 */
[----:B------:R4:W-:Y:S04]  /*661d0*/  LDGSTS.E [R5+-0x2e200], [R14.64], P2 ;  /* 0xd1e000000e057fae */ /* 0x0009e80009121844 */
[----:B------:R2:W-:Y:S01]  /*661e0*/  STL [R1+0x34c], RZ ;  /* 0x00034cff01007387 */ /* 0x0005e20000100800 */
[----:B-1----:R-:W-:-:S03]  /*661f0*/  IMAD.WIDE R6, R3, 0x4, R36 ;  /* 0x0000000403067825 */ /* 0x002fc600078e0224 */
[----:B------:R4:W-:Y:S01]  /*66200*/  LDGSTS.E [R4+-0x2d200], [R12.64], P2 ;  /* 0xd2e000000c047fae */ /* 0x0009e20009121844 */
[----:B------:R-:W-:-:S03]  /*66210*/  IMAD.WIDE R164, R3, 0x4, R164 ;  /* 0x0000000403a47825 */ /* 0x000fc600078e02a4 */
[----:B------:R2:W-:Y:S01]  /*66220*/  STL [R1+0x300], RZ ;  /* 0x000300ff01007387 */ /* 0x0005e20000100800 */
[----:B------:R-:W-:-:S03]  /*66230*/  IMAD.WIDE R166, R3, 0x4, R166 ;  /* 0x0000000403a67825 */ /* 0x000fc600078e02a6 */
[----:B------:R2:W-:Y:S01]  /*66240*/  STL [R1+0x304], RZ ;  /* 0x000304ff01007387 */ /* 0x0005e20000100800 */
[----:B----4-:R-:W-:-:S03]  /*66250*/  IMAD.WIDE R4, R3, 0x4, R250 ;  /* 0x0000000403047825 */ /* 0x010fc600078e02fa */
[----:B------:R2:W-:Y:S04]  /*66260*/  STL [R1+0x308], RZ ;  /* 0x000308ff01007387 */ /* 0x0005e80000100800 */
[----:B------:R2:W-:Y:S01]  /*66270*/  LDGSTS.E [R0+-0x2c200], [R10.64], P2 ;  /* 0xd3e000000a007fae */ /* 0x0005e20009121844 */
[----:B------:R-:W-:-:S03]  /*66280*/  IMAD.WIDE R168, R3, 0x4, R168 ;  /* 0x0000000403a87825 */ /* 0x000fc600078e02a8 */
[----:B------:R2:W-:Y:S01]  /*66290*/  STL [R1+0x30c], RZ ;  /* 0x00030cff01007387 */ /* 0x0005e20000100800 */
[----:B------:R-:W-:-:S03]  /*662a0*/  IMAD.WIDE R170, R3, 0x4, R170 ;  /* 0x0000000403aa7825 */ /* 0x000fc600078e02aa */
[----:B------:R1:W-:Y:S01]  /*662b0*/  LDGSTS.E [R34+-0x2b200], [R8.64], P2 ;  /* 0xd4e0000008227fae */ /* 0x0003e20009121844 */
[----:B------:R-:W-:-:S03]  /*662c0*/  IMAD.WIDE R172, R3, 0x4, R172 ;  /* 0x0000000403ac7825 */ /* 0x000fc600078e02ac */
        /* <DEDUP_REMOVED lines=60> */
[----:B------:R-:W-:-:S03]  /*66690*/  IMAD.MOV.U32 R252, RZ, RZ, c[0x0][0x180] ;  /* 0x00006000fffc7624 */ /* 0x000fc600078e00ff */
        /* <DEDUP_REMOVED lines=15> */
[----:B------:R-:W-:-:S03]  /*66790*/  IADD3 R252, R252, 0x7f, RZ ;  /* 0x0000007ffcfc7810 */ /* 0x000fc60007ffe0ff */
        /* <DEDUP_REMOVED lines=9> */
[----:B------:R-:W-:-:S03]  /*66830*/  IMAD.WIDE R230, R3, 0x4, R230 ;  /* 0x0000000403e67825 */ /* 0x000fc600078e02e6 */
[----:B------:R3:W-:Y:S01]  /*66840*/  LDGSTS.E [R33+-0xe200], [R214.64], P2 ;  /* 0xf1e00000d6217fae */ /* 0x0007e20009121844 */
[----:B------:R-:W-:-:S03]  /*66850*/  ISETP.GE.AND P0, PT, R252, 0x80, PT ;  /* 0x00000080fc00780c */ /* 0x000fc60003f06270 */
[----:B------:R3:W-:Y:S01]  /*66860*/  LDGSTS.E [R32+-0xd200], [R216.64], P2 ;  /* 0xf2e00000d8207fae */ /* 0x0007e20009121844 */
[----:B------:R-:W-:-:S03]  /*66870*/  IMAD.WIDE R232, R3, 0x4, R232 ;  /* 0x0000000403e87825 */ /* 0x000fc600078e02e8 */
        /* <DEDUP_REMOVED lines=10> */
[----:B------:R1:W-:Y:S04]  /*66920*/  LDGSTS.E [R34+-0x7200], [R228.64], P2 ;  /* 0xf8e00000e4227fae */ /* 0x0003e80009121844 */
[----:B------:R3:W-:Y:S04]  /*66930*/  LDGSTS.E [R33+-0x6200], [R230.64], P2 ;  /* 0xf9e00000e6217fae */ /* 0x0007e80009121844 */
[----:B------:R3:W-:Y:S04]  /*66940*/  LDGSTS.E [R32+-0x5200], [R232.64], P2 ;  /* 0xfae00000e8207fae */ /* 0x0007e80009121844 */
[----:B------:R2:W-:Y:S04]  /*66950*/  LDGSTS.E [R0+-0x4200], [R234.64], P2 ;  /* 0xfbe00000ea007fae */ /* 0x0005e80009121844 */
[----:B------:R1:W-:Y:S04]  /*66960*/  LDGSTS.E [R34+-0x3200], [R236.64], P2 ;  /* 0xfce00000ec227fae */ /* 0x0003e80009121844 */
[----:B------:R3:W-:Y:S04]  /*66970*/  LDGSTS.E [R33+-0x2200], [R238.64], P2 ;  /* 0xfde00000ee217fae */ /* 0x0007e80009121844 */
[----:B------:R3:W-:Y:S04]  /*66980*/  LDGSTS.E [R32+-0x1200], [R240.64], P2 ;  /* 0xfee00000f0207fae */ /* 0x0007e80009121844 */
[----:B------:R2:W-:Y:S01]  /*66990*/  LDGSTS.E [R0+-0x200], [R242.64], P2 ;  /* 0xffe00000f2007fae */ /* 0x0005e20009121844 */
[----:B-1----:R-:W-:-:S03]  /*669a0*/  CS2R R34, SRZ ;  /* 0x0000000000227805 */ /* 0x002fc6000001ff00 */
[----:B------:R-:W0:Y:S01]  /*669b0*/  LDGDEPBAR ;  /* 0x00000000000079af */ /* 0x000e220000000000 */
[----:B------:R-:W-:Y:S01]  /*669c0*/  CS2R R36, SRZ ;  /* 0x0000000000247805 */ /* 0x000fe2000001ff00 */
[----:B------:R-:W-:Y:S01]  /*669d0*/  CS2R R38, SRZ ;  /* 0x0000000000267805 */ /* 0x000fe2000001ff00 */
[----:B------:R-:W-:Y:S01]  /*669e0*/  CS2R R40, SRZ ;  /* 0x0000000000287805 */ /* 0x000fe2000001ff00 */
[----:B---3--:R-:W-:Y:S01]  /*669f0*/  CS2R R32, SRZ ;  /* 0x0000000000207805 */ /* 0x008fe2000001ff00 */
[----:B------:R-:W-:Y:S01]  /*66a00*/  CS2R R42, SRZ ;  /* 0x00000000002a7805 */ /* 0x000fe2000001ff00 */
[----:B------:R-:W-:Y:S01]  /*66a10*/  CS2R R44, SRZ ;  /* 0x00000000002c7805 */ /* 0x000fe2000001ff00 */
[----:B------:R-:W-:Y:S01]  /*66a20*/  CS2R R46, SRZ ;  /* 0x00000000002e7805 */ /* 0x000fe2000001ff00 */
[----:B------:R-:W-:Y:S01]  /*66a30*/  CS2R R48, SRZ ;  /* 0x0000000000307805 */ /* 0x000fe2000001ff00 */
[----:B------:R-:W-:Y:S01]  /*66a40*/  CS2R R50, SRZ ;  /* 0x0000000000327805 */ /* 0x000fe2000001ff00 */
[----:B------:R-:W-:Y:S01]  /*66a50*/  CS2R R248, SRZ ;  /* 0x0000000000f87805 */ /* 0x000fe2000001ff00 */
[----:B------:R-:W-:Y:S01]  /*66a60*/  CS2R R250, SRZ ;  /* 0x0000000000fa7805 */ /* 0x000fe2000001ff00 */
[----:B------:R-:W-:Y:S05]  /*66a70*/  @!P0 BRA `(.L_x_0) ;  /* 0x0008f32000008947 */ /* 0x000fea0003800000 */
[----:B--2---:R-:W2:Y:S04]  /*66a80*/  LDL.LU.64 R36, [R1+0x1890] ;  /* 0x0018900001247983 */ /* 0x004ea80000300a00 */
[----:B------:R-:W3:Y:S04]  /*66a90*/  LDL.LU.64 R44, [R1+0x1888] ;  /* 0x00188800012c7983 */ /* 0x000ee80000300a00 */
[----:B------:R-:W4:Y:S04]  /*66aa0*/  LDL.LU.64 R248, [R1+0x1880] ;  /* 0x0018800001f87983 */ /* 0x000f280000300a00 */
[----:B------:R-:W5:Y:S04]  /*66ab0*/  LDL.LU.64 R38, [R1+0x1878] ;  /* 0x0018780001267983 */ /* 0x000f680000300a00 */
[----:B------:R-:W3:Y:S04]  /*66ac0*/  LDL.LU.64 R40, [R1+0x1870] ;  /* 0x0018700001287983 */ /* 0x000ee80000300a00 */
[----:B------:R-:W3:Y:S04]  /*66ad0*/  LDL.LU.64 R50, [R1+0x1868] ;  /* 0x0018680001327983 */ /* 0x000ee80000300a00 */
[----:B------:R-:W4:Y:S04]  /*66ae0*/  LDL.LU.64 R46, [R1+0x1860] ;  /* 0x00186000012e7983 */ /* 0x000f280000300a00 */
[----:B------:R-:W4:Y:S04]  /*66af0*/  LDL.LU.64 R42, [R1+0x1858] ;  /* 0x00185800012a7983 */ /* 0x000f280000300a00 */
[----:B------:R-:W4:Y:S04]  /*66b00*/  LDL.LU.64 R250, [R1+0x1850] ;  /* 0x0018500001fa7983 */ /* 0x000f280000300a00 */
[----:B------:R-:W4:Y:S04]  /*66b10*/  LDL.LU.64 R48, [R1+0x1848] ;  /* 0x0018480001307983 */ /* 0x000f280000300a00 */
[----:B------:R-:W4:Y:S04]  /*66b20*/  LDL.LU.64 R34, [R1+0x1840] ;  /* 0x0018400001227983 */ /* 0x000f280000300a00 */
[----:B--2---:R1:W-:Y:S01]  /*66b30*/  STL [R1+0x300c], R36 ;  /* 0x00300c2401007387 */ /* 0x0043e20000100800 */
[----:B------:R-:W-:-:S03]  /*66b40*/  MOV R0, R37 ;  /* 0x0000002500007202 */ /* 0x000fc60000000f00 */
[----:B-1----:R-:W2:Y:S04]  /*66b50*/  LDL.LU.64 R36, [R1+0x1838] ;  /* 0x0018380001247983 */ /* 0x002ea80000300a00 */
[----:B------:R1:W-:Y:S04]  /*66b60*/  STL [R1+0x3004], R0 ;  /* 0x0030040001007387 */ /* 0x0003e80000100800 */
[----:B---3--:R3:W-:Y:S01]  /*66b70*/  STL [R1+0x3008], R44 ;  /* 0x0030082c01007387 */ /* 0x0087e20000100800 */
[----:B-1----:R-:W-:-:S03]  /*66b80*/  IMAD.MOV.U32 R0, RZ, RZ, R45 ;  /* 0x000000ffff007224 */ /* 0x002fc600078e002d */
[----:B---3--:R-:W3:Y:S04]  /*66b90*/  LDL.LU.64 R44, [R1+0x1830] ;  /* 0x00183000012c7983 */ /* 0x008ee80000300a00 */
[----:B------:R1:W-:Y:S04]  /*66ba0*/  STL [R1+0x2ffc], R0 ;  /* 0x002ffc0001007387 */ /* 0x0003e80000100800 */
[----:B----4-:R4:W-:Y:S01]  /*66bb0*/  STL [R1+0x3000], R248 ;  /* 0x003000f801007387 */ /* 0x0109e20000100800 */
[----:B-1----:R-:W-:-:S03]  /*66bc0*/  IMAD.MOV.U32 R0, RZ, RZ, R249 ;  /* 0x000000ffff007224 */ /* 0x002fc600078e00f9 */
[----:B----4-:R-:W4:Y:S04]  /*66bd0*/  LDL.LU.64 R248, [R1+0x1828] ;  /* 0x0018280001f87983 */ /* 0x010f280000300a00 */
[----:B------:R1:W-:Y:S04]  /*66be0*/  STL [R1+0x2ff4], R0 ;  /* 0x002ff40001007387 */ /* 0x0003e80000100800 */
[----:B-----5:R5:W-:Y:S01]  /*66bf0*/  STL [R1+0x2ff8], R38 ;  /* 0x002ff82601007387 */ /* 0x020be20000100800 */
[----:B-1----:R-:W-:-:S03]  /*66c00*/  IMAD.MOV.U32 R0, RZ, RZ, R39 ;  /* 0x000000ffff007224 */ /* 0x002fc600078e0027 */
[----:B-----5:R-:W5:Y:S04]  /*66c10*/  LDL.LU.64 R38, [R1+0x1820] ;  /* 0x0018200001267983 */ /* 0x020f680000300a00 */
[----:B------:R1:W-:Y:S04]  /*66c20*/  STL [R1+0x2fec], R0 ;  /* 0x002fec0001007387 */ /* 0x0003e80000100800 */
[----:B------:R1:W-:Y:S02]  /*66c30*/  STL [R1+0x2ff0], R40 ;  /* 0x002ff02801007387 */ /* 0x0003e40000100800 */
[----:B-1----:R-:W-:-:S02]  /*66c40*/  IMAD.MOV.U32 R0, RZ, RZ, R41 ;  /* 0x000000ffff007224 */ /* 0x002fc400078e0029 */
[----:B------:R-:W5:Y:S04]  /*66c50*/  LDL.LU.64 R40, [R1+0xf18] ;  /* 0x000f180001287983 */ /* 0x000f680000300a00 */
[----:B------:R1:W-:Y:S04]  /*66c60*/  STL [R1+0x2fe4], R0 ;  /* 0x002fe40001007387 */ /* 0x0003e80000100800 */
[----:B------:R1:W-:Y:S02]  /*66c70*/  STL [R1+0x2fe8], R50 ;  /* 0x002fe83201007387 */ /* 0x0003e40000100800 */
[----:B-1----:R-:W-:-:S02]  /*66c80*/  MOV R0, R51 ;  /* 0x0000003300007202 */ /* 0x002fc40000000f00 */
[----:B------:R-:W5:Y:S04]  /*66c90*/  LDL.LU.64 R50, [R1+0x1818] ;  /* 0x0018180001327983 */ /* 0x000f680000300a00 */
[----:B------:R1:W-:Y:S04]  /*66ca0*/  STL [R1+0x2fdc], R0 ;  /* 0x002fdc0001007387 */ /* 0x0003e80000100800 */
[----:B------:R1:W-:Y:S02]  /*66cb0*/  STL [R1+0x2fe0], R46 ;  /* 0x002fe02e01007387 */ /* 0x0003e40000100800 */
[----:B-1----:R-:W-:-:S02]  /*66cc0*/  IMAD.MOV.U32 R0, RZ, RZ, R47 ;  /* 0x000000ffff007224 */ /* 0x002fc400078e002f */
        /* <DEDUP_REMOVED lines=18> */
[----:B--2---:R2:W-:Y:S01]  /*66df0*/  STL [R1+0x2fb8], R36 ;  /* 0x002fb82401007387 */ /* 0x0045e20000100800 */
[----:B-1----:R-:W-:-:S03]  /*66e00*/  IMAD.MOV.U32 R0, RZ, RZ, R37 ;  /* 0x000000ffff007224 */ /* 0x002fc600078e0025 */
[----:B--2---:R-:W2:Y:S04]  /*66e10*/  LDL.LU.64 R36, [R1+0xf10] ;  /* 0x000f100001247983 */ /* 0x004ea80000300a00 */
        /* <DEDUP_REMOVED lines=54> */
[----:B-1----:R-:W-:-:S03]  /*67180*/  MOV R0, R39 ;  /* 0x0000002700007202 */ /* 0x002fc60000000f00 */
[----:B-----5:R-:W5:Y:S04]  /*67190*/  LDL.LU.64 R38, [R1+0x11d8] ;  /* 0x0011d80001267983 */ /* 0x020f680000300a00 */
        /* <DEDUP_REMOVED lines=38> */
[----:B-1----:R-:W-:-:S03]  /*67400*/  MOV R0, R249 ;  /* 0x000000f900007202 */ /* 0x002fc60000000f00 */
        /* <DEDUP_REMOVED lines=39> */
[----:B-1----:R-:W-:-:S03]  /*67680*/  MOV R0, R45 ;  /* 0x0000002d00007202 */ /* 0x002fc60000000f00 */
        /* <DEDUP_REMOVED lines=39> */
[----:B-1----:R-:W-:-:S03]  /*67900*/  MOV R0, R37 ;  /* 0x0000002500007202 */ /* 0x002fc60000000f00 */
        /* <DEDUP_REMOVED lines=654> */
[----:B------:R-:W-:Y:S04]  /*6a1f0*/  STL [R1+0x293c], R34 ;  /* 0x00293c2201007387 */ /* 0x000fe80000100800 */
[----:B------:R-:W5:Y:S01]  /*6a200*/  LDL.LU.64 R32, [R1+0xe40] ;  /* 0x000e400001207983 */ /* 0x000f620000300a00 */
[----:B-1----:R-:W-:-:S05]  /*6a210*/  IMAD.MOV.U32 R0, RZ, RZ, R35 ;  /* 0x000000ffff007224 */ /* 0x002fca00078e0023 */
        /* <DEDUP_REMOVED lines=17> */
[----:B------:R-:W-:Y:S04]  /*6a330*/  STL [R1+0x280c], R40 ;  /* 0x00280c2801007387 */ /* 0x000fe80000100800 */
[----:B------:R-:W5:Y:S01]  /*6a340*/  LDL.LU.64 R34, [R1+0x1bb0] ;  /* 0x001bb00001227983 */ /* 0x000f620000300a00 */
[----:B-1----:R-:W-:-:S05]  /*6a350*/  IMAD.MOV.U32 R0, RZ, RZ, R41 ;  /* 0x000000ffff007224 */ /* 0x002fca00078e0029 */
[----:B------:R1:W-:Y:S04]  /*6a360*/  STL [R1+0x2808], R0 ;  /* 0x0028080001007387 */ /* 0x0003e80000100800 */
[----:B------:R1:W-:Y:S02]  /*6a370*/  STL [R1+0x2814], R50 ;  /* 0x0028143201007387 */ /* 0x0003e40000100800 */
[----:B-1----:R-:W-:Y:S02]  /*6a380*/  MOV R0, R51 ;  /* 0x0000003300007202 */ /* 0x002fe40000000f00 */
        /* <DEDUP_REMOVED lines=14> */
[----:B------:R1:W-:Y:S04]  /*6a470*/  STL [R1+0x2834], R48 ;  /* 0x0028343001007387 */ /* 0x0003e80000100800 */
[----:B------:R-:W5:Y:S01]  /*6a480*/  LDL.LU.64 R40, [R1+0x1d18] ;  /* 0x001d180001287983 */ /* 0x000f620000300a00 */
[----:B-1----:R-:W-:-:S03]  /*6a490*/  IMAD.MOV.U32 R0, RZ, RZ, R49 ;  /* 0x000000ffff007224 */ /* 0x002fc600078e0031 */
[----:B------:R-:W-:Y:S04]  /*6a4a0*/  STL [R1+0x283c], R32 ;  /* 0x00283c2001007387 */ /* 0x000fe80000100800 */
[----:B------:R1:W-:Y:S04]  /*6a4b0*/  STL [R1+0x2830], R0 ;  /* 0x0028300001007387 */ /* 0x0003e80000100800 */
[----:B------:R-:W5:Y:S01]  /*6a4c0*/  LDL.LU.64 R48, [R1+0x1d20] ;  /* 0x001d200001307983 */ /* 0x000f620000300a00 */
[----:B-1----:R-:W-:-:S03]  /*6a4d0*/  MOV R0, R33 ;  /* 0x0000002100007202 */ /* 0x002fc60000000f00 */
[----:B--2---:R-:W-:Y:S04]  /*6a4e0*/  STL [R1+0x2844], R36 ;  /* 0x0028442401007387 */ /* 0x004fe80000100800 */
[----:B------:R1:W-:Y:S02]  /*6a4f0*/  STL [R1+0x2838], R0 ;  /* 0x0028380001007387 */ /* 0x0003e40000100800 */
[----:B-1----:R-:W-:Y:S02]  /*6a500*/  IMAD.MOV.U32 R0, RZ, RZ, R37 ;  /* 0x000000ffff007224 */ /* 0x002fe400078e0025 */
[----:B------:R-:W2:Y:S04]  /*6a510*/  LDL.LU.64 R36, [R1+0x1bf8] ;  /* 0x001bf80001247983 */ /* 0x000ea80000300a00 */
        /* <DEDUP_REMOVED lines=31> */
[----:B------:R-:W-:Y:S04]  /*6a710*/  STL [R1+0x288c], R40 ;  /* 0x00288c2801007387 */ /* 0x000fe80000100800 */
[----:B------:R1:W-:Y:S04]  /*6a720*/  STL [R1+0x2880], R0 ;  /* 0x0028800001007387 */ /* 0x0003e80000100800 */
[----:B------:R-:W5:Y:S01]  /*6a730*/  LDL.LU.64 R250, [R1+0x1c40] ;  /* 0x001c400001fa7983 */ /* 0x000f620000300a00 */
[----:B-1----:R-:W-:-:S03]  /*6a740*/  MOV R0, R41 ;  /* 0x0000002900007202 */ /* 0x002fc60000000f00 */
[----:B------:R-:W-:Y:S04]  /*6a750*/  STL [R1+0x2894], R48 ;  /* 0x0028943001007387 */ /* 0x000fe80000100800 */
[----:B------:R1:W-:Y:S04]  /*6a760*/  STL [R1+0x2888], R0 ;  /* 0x0028880001007387 */ /* 0x0003e80000100800 */
[----:B------:R-:W5:Y:S04]  /*6a770*/  LDL.LU.64 R32, [R1+0x1c50] ;  /* 0x001c500001207983 */ /* 0x000f680000300a00 */
[----:B------:R-:W5:Y:S01]  /*6a780*/  LDL.LU.64 R40, [R1+0x1af0] ;  /* 0x001af00001287983 */ /* 0x000f620000300a00 */
[----:B-1----:R-:W-:-:S05]  /*6a790*/  IMAD.MOV.U32 R0, RZ, RZ, R49 ;  /* 0x000000ffff007224 */ /* 0x002fca00078e0031 */
[----:B------:R1:W-:Y:S04]  /*6a7a0*/  STL [R1+0x2890], R0 ;  /* 0x0028900001007387 */ /* 0x0003e80000100800 */
[----:B--2---:R2:W-:Y:S01]  /*6a7b0*/  STL [R1+0x289c], R36 ;  /* 0x00289c2401007387 */ /* 0x0045e20000100800 */
[----:B-1----:R-:W-:-:S03]  /*6a7c0*/  IMAD.MOV.U32 R0, RZ, RZ, R37 ;  /* 0x000000ffff007224 */ /* 0x002fc600078e0025 */
[----:B------:R-:W5:Y:S04]  /*6a7d0*/  LDL.LU.64 R48, [R1+0x1b00] ;  /* 0x001b000001307983 */ /* 0x000f680000300a00 */
[----:B---3--:R-:W-:Y:S04]  /*6a7e0*/  STL [R1+0x28a4], R44 ;  /* 0x0028a42c01007387 */ /* 0x008fe80000100800 */
[----:B------:R1:W-:Y:S04]  /*6a7f0*/  STL [R1+0x2898], R0 ;  /* 0x0028980001007387 */ /* 0x0003e80000100800 */
[----:B--2---:R-:W2:Y:S01]  /*6a800*/  LDL.LU.64 R36, [R1+0x1968] ;  /* 0x0019680001247983 */ /* 0x004ea20000300a00 */
[----:B-1----:R-:W-:-:S03]  /*6a810*/  IMAD.MOV.U32 R0, RZ, RZ, R45 ;  /* 0x000000ffff007224 */ /* 0x002fc600078e002d */
[----:B----4-:R-:W-:Y:S04]  /*6a820*/  STL [R1+0x28ac], R248 ;  /* 0x0028acf801007387 */ /* 0x010fe80000100800 */
[----:B------:R1:W-:Y:S04]  /*6a830*/  STL [R1+0x28a0], R0 ;  /* 0x0028a00001007387 */ /* 0x0003e80000100800 */
[----:B------:R-:W3:Y:S01]  /*6a840*/  LDL.LU.64 R44, [R1+0x1978] ;  /* 0x00197800012c7983 */ /* 0x000ee20000300a00 */
[----:B-1----:R-:W-:-:S03]  /*6a850*/  IMAD.MOV.U32 R0, RZ, RZ, R249 ;  /* 0x000000ffff007224 */ /* 0x002fc600078e00f9 */
[----:B-----5:R-:W-:Y:S04]  /*6a860*/  STL [R1+0x28b4], R38 ;  /* 0x0028b42601007387 */ /* 0x020fe80000100800 */
[----:B------:R1:W-:Y:S04]  /*6a870*/  STL [R1+0x28a8], R0 ;  /* 0x0028a80001007387 */ /* 0x0003e80000100800 */
[----:B------:R-:W4:Y:S01]  /*6a880*/  LDL.LU.64 R248, [R1+0x1980] ;  /* 0x0019800001f87983 */ /* 0x000f220000300a00 */
[----:B-1----:R-:W-:-:S03]  /*6a890*/  MOV R0, R39 ;  /* 0x0000002700007202 */ /* 0x002fc60000000f00 */
[----:B------:R-:W-:Y:S04]  /*6a8a0*/  STL [R1+0x28bc], R34 ;  /* 0x0028bc2201007387 */ /* 0x000fe80000100800 */
[----:B------:R1:W-:Y:S04]  /*6a8b0*/  STL [R1+0x28b0], R0 ;  /* 0x0028b00001007387 */ /* 0x0003e80000100800 */
[----:B------:R-:W4:Y:S01]  /*6a8c0*/  LDL.LU.64 R38, [R1+0xb08] ;  /* 0x000b080001267983 */ /* 0x000f220000300a00 */
[----:B-1----:R-:W-:-:S03]  /*6a8d0*/  IMAD.MOV.U32 R0, RZ, RZ, R35 ;  /* 0x000000ffff007224 */ /* 0x002fc600078e0023 */
[----:B------:R-:W-:Y:S04]  /*6a8e0*/  STL [R1+0x28c4], R50 ;  /* 0x0028c43201007387 */ /* 0x000fe80000100800 */
[----:B------:R1:W-:Y:S02]  /*6a8f0*/  STL [R1+0x28b8], R0 ;  /* 0x0028b80001007387 */ /* 0x0003e40000100800 */
[----:B-1----:R-:W-:Y:S02]  /*6a900*/  IMAD.MOV.U32 R0, RZ, RZ, R51 ;  /* 0x000000ffff007224 */ /* 0x002fe400078e0033 */
[----:B------:R-:W4:Y:S04]  /*6a910*/  LDL.LU.64 R50, [R1+0xb00] ;  /* 0x000b000001327983 */ /* 0x000f280000300a00 */
[----:B------:R1:W-:Y:S04]  /*6a920*/  STL [R1+0x28c0], R0 ;  /* 0x0028c00001007387 */ /* 0x0003e80000100800 */
[----:B------:R1:W-:Y:S04]  /*6a930*/  STL [R1+0x28cc], R46 ;  /* 0x0028cc2e01007387 */ /* 0x0003e80000100800 */
[----:B------:R-:W4:Y:S01]  /*6a940*/  LDL.LU.64 R34, [R1+0x718] ;  /* 0x0007180001227983 */ /* 0x000f220000300a00 */
[----:B-1----:R-:W-:-:S05]  /*6a950*/  IMAD.MOV.U32 R0, RZ, RZ, R47 ;  /* 0x000000ffff007224 */ /* 0x002fca00078e002f */
[----:B------:R1:W-:Y:S04]  /*6a960*/  STL [R1+0x28c8], R0 ;  /* 0x0028c80001007387 */ /* 0x0003e80000100800 */
[----:B------:R1:W-:Y:S04]  /*6a970*/  STL [R1+0x28d4], R42 ;  /* 0x0028d42a01007387 */ /* 0x0003e80000100800 */
[----:B------:R-:W4:Y:S01]  /*6a980*/  LDL.LU.64 R46, [R1+0x628] ;  /* 0x00062800012e7983 */ /* 0x000f220000300a00 */
[----:B-1----:R-:W-:-:S03]  /*6a990*/  IMAD.MOV.U32 R0, RZ, RZ, R43 ;  /* 0x000000ffff007224 */ /* 0x002fc600078e002b */
[----:B------:R-:W4:Y:S04]  /*6a9a0*/  LDL.LU.64 R42, [R1+0x320] ;  /* 0x00032000012a7983 */ /* 0x000f280000300a00 */
[----:B------:R1:W-:Y:S04]  /*6a9b0*/  STL [R1+0x28d0], R0 ;  /* 0x0028d00001007387 */ /* 0x0003e80000100800 */
[----:B------:R1:W-:Y:S02]  /*6a9c0*/  STL [R1+0x28dc], R250 ;  /* 0x0028dcfa01007387 */ /* 0x0003e40000100800 */
[----:B-1----:R-:W-:-:S02]  /*6a9d0*/  MOV R0, R251 ;  /* 0x000000fb00007202 */ /* 0x002fc40000000f00 */
[----:B------:R-:W4:Y:S04]  /*6a9e0*/  LDL.LU.64 R250, [R1+0x1a8] ;  /* 0x0001a80001fa7983 */ /* 0x000f280000300a00 */
[----:B------:R1:W-:Y:S04]  /*6a9f0*/  STL [R1+0x28d8], R0 ;  /* 0x0028d80001007387 */ /* 0x0003e80000100800 */
[----:B------:R-:W-:Y:S01]  /*6aa00*/  STL [R1+0x28e4], R32 ;  /* 0x0028e42001007387 */ /* 0x000fe20000100800 */
[----:B-1----:R-:W-:-:S03]  /*6aa10*/  IMAD.MOV.U32 R0, RZ, RZ, R33 ;  /* 0x000000ffff007224 */ /* 0x002fc600078e0021 */
[----:B------:R-:W-:Y:S04]  /*6aa20*/  STL [R1+0x28ec], R40 ;  /* 0x0028ec2801007387 */ /* 0x000fe80000100800 */
[----:B------:R1:W-:Y:S02]  /*6aa30*/  STL [R1+0x28e0], R0 ;  /* 0x0028e00001007387 */ /* 0x0003e40000100800 */
[----:B-1----:R-:W-:Y:S02]  /*6aa40*/  IMAD.MOV.U32 R0, RZ, RZ, R41 ;  /* 0x000000ffff007224 */ /* 0x002fe400078e0029 */
[----:B------:R-:W-:Y:S04]  /*6aa50*/  STL [R1+0x28f4], R48 ;  /* 0x0028f43001007387 */ /* 0x000fe80000100800 */
[----:B------:R1:W-:Y:S04]  /*6aa60*/  STL [R1+0x28e8], R0 ;  /* 0x0028e80001007387 */ /* 0x0003e80000100800 */
[----:B------:R-:W5:Y:S01]  /*6aa70*/  LDL.LU.64 R40, [R1+0x19d8] ;  /* 0x0019d80001287983 */ /* 0x000f620000300a00 */
[----:B-1----:R-:W-:-:S03]  /*6aa80*/  IMAD.MOV.U32 R0, RZ, RZ, R49 ;  /* 0x000000ffff007224 */ /* 0x002fc600078e0031 */
[----:B--2---:R-:W-:Y:S04]  /*6aa90*/  STL [R1+0x28fc], R36 ;  /* 0x0028fc2401007387 */ /* 0x004fe80000100800 */
[----:B------:R1:W-:Y:S04]  /*6aaa0*/  STL [R1+0x28f0], R0 ;  /* 0x0028f00001007387 */ /* 0x0003e80000100800 */
[----:B------:R-:W2:Y:S01]  /*6aab0*/  LDL.LU.64 R48, [R1+0xb28] ;  /* 0x000b280001307983 */ /* 0x000ea20000300a00 */
[----:B-1----:R-:W-:-:S03]  /*6aac0*/  IMAD.MOV.U32 R0, RZ, RZ, R37 ;  /* 0x000000ffff007224 */ /* 0x002fc600078e0025 */
[----:B---3--:R-:W-:Y:S04]  /*6aad0*/  STL [R1+0x2904], R44 ;  /* 0x0029042c01007387 */ /* 0x008fe80000100800 */
[----:B------:R1:W-:Y:S02]  /*6aae0*/  STL [R1+0x28f8], R0 ;  /* 0x0028f80001007387 */ /* 0x0003e40000100800 */
[----:B-1----:R-:W-:Y:S02]  /*6aaf0*/  MOV R0, R45 ;  /* 0x0000002d00007202 */ /* 0x002fe40000000f00 */
[----:B------:R-:W3:Y:S04]  /*6ab00*/  LDL.LU.64 R44, [R1+0x9b8] ;  /* 0x0009b800012c7983 */ /* 0x000ee80000300a00 */
[----:B------:R1:W-:Y:S04]  /*6ab10*/  STL [R1+0x2900], R0 ;  /* 0x0029000001007387 */ /* 0x0003e80000100800 */
[----:B----4-:R4:W-:Y:S04]  /*6ab20*/  STL [R1+0x290c], R248 ;  /* 0x00290cf801007387 */ /* 0x0109e80000100800 */
[----:B------:R-:W3:Y:S01]  /*6ab30*/  LDL.LU.64 R36, [R1+0x710] ;  /* 0x0007100001247983 */ /* 0x000ee20000300a00 */
[----:B-1----:R-:W-:-:S05]  /*6ab40*/  IMAD.MOV.U32 R0, RZ, RZ, R249 ;  /* 0x000000ffff007224 */ /* 0x002fca00078e00f9 */
[----:B------:R1:W-:Y:S04]  /*6ab50*/  STL [R1+0x2908], R0 ;  /* 0x0029080001007387 */ /* 0x0003e80000100800 */
[----:B------:R4:W-:Y:S04]  /*6ab60*/  STL [R1+0x2910], R38 ;  /* 0x0029102601007387 */ /* 0x0009e80000100800 */
[----:B----4-:R-:W4:Y:S01]  /*6ab70*/  LDL.LU.64 R248, [R1+0x620] ;  /* 0x0006200001f87983 */ /* 0x010f220000300a00 */
[----:B-1----:R-:W-:-:S03]  /*6ab80*/  IMAD.MOV.U32 R0, RZ, RZ, R39 ;  /* 0x000000ffff007224 */ /* 0x002fc600078e0027 */
[----:B------:R-:W4:Y:S04]  /*6ab90*/  LDL.LU.64 R38, [R1+0x318] ;  /* 0x0003180001267983 */ /* 0x000f280000300a00 */
[----:B------:R1:W-:Y:S04]  /*6aba0*/  STL [R1+0x27fc], R0 ;  /* 0x0027fc0001007387 */ /* 0x0003e80000100800 */
[----:B------:R1:W-:Y:S02]  /*6abb0*/  STL [R1+0x2800], R50 ;  /* 0x0028003201007387 */ /* 0x0003e40000100800 */
[----:B-1----:R-:W-:-:S02]  /*6abc0*/  IMAD.MOV.U32 R0, RZ, RZ, R51 ;  /* 0x000000ffff007224 */ /* 0x002fc400078e0033 */
[----:B------:R-:W4:Y:S04]  /*6abd0*/  LDL.LU.64 R50, [R1+0x160] ;  /* 0x0001600001327983 */ /* 0x000f280000300a00 */
[----:B------:R1:W-:Y:S04]  /*6abe0*/  STL [R1+0x27f4], R0 ;  /* 0x0027f40001007387 */ /* 0x0003e80000100800 */
[----:B------:R-:W-:Y:S01]  /*6abf0*/  STL [R1+0x27f8], R34 ;  /* 0x0027f82201007387 */ /* 0x000fe20000100800 */
[----:B-1----:R-:W-:-:S03]  /*6ac00*/  IMAD.MOV.U32 R0, RZ, RZ, R35 ;  /* 0x000000ffff007224 */ /* 0x002fc600078e0023 */
[----:B------:R-:W-:Y:S04]  /*6ac10*/  STL [R1+0x27f0], R46 ;  /* 0x0027f02e01007387 */ /* 0x000fe80000100800 */
[----:B------:R1:W-:Y:S04]  /*6ac20*/  STL [R1+0x27ec], R0 ;  /* 0x0027ec0001007387 */ /* 0x0003e80000100800 */
[----:B------:R-:W-:Y:S01]  /*6ac30*/  STL [R1+0x27e8], R42 ;  /* 0x0027e82a01007387 */ /* 0x000fe20000100800 */
[----:B-1----:R-:W-:-:S05]  /*6ac40*/  MOV R0, R47 ;  /* 0x0000002f00007202 */ /* 0x002fca0000000f00 */
[----:B------:R1:W-:Y:S04]  /*6ac50*/  STL [R1+0x27e4], R0 ;  /* 0x0027e40001007387 */ /* 0x0003e80000100800 */
[----:B------:R-:W4:Y:S01]  /*6ac60*/  LDL.LU.64 R46, [R1+0x1a30] ;  /* 0x001a3000012e7983 */ /* 0x000f220000300a00 */
[----:B-1----:R-:W-:-:S03]  /*6ac70*/  IMAD.MOV.U32 R0, RZ, RZ, R43 ;  /* 0x000000ffff007224 */ /* 0x002fc600078e002b */
[----:B------:R-:W-:Y:S04]  /*6ac80*/  STL [R1+0x27e0], R250 ;  /* 0x0027e0fa01007387 */ /* 0x000fe80000100800 */
[----:B------:R1:W-:Y:S04]  /*6ac90*/  STL [R1+0x27dc], R0 ;  /* 0x0027dc0001007387 */ /* 0x0003e80000100800 */
[----:B------:R-:W4:Y:S01]  /*6aca0*/  LDL.LU.64 R42, [R1+0xb38] ;  /* 0x000b3800012a7983 */ /* 0x000f220000300a00 */
[----:B-1----:R-:W-:-:S03]  /*6acb0*/  IMAD.MOV.U32 R0, RZ, RZ, R251 ;  /* 0x000000ffff007224 */ /* 0x002fc600078e00fb */
[----:B------:R-:W-:Y:S04]  /*6acc0*/  STL [R1+0x27d8], R68 ;  /* 0x0027d84401007387 */ /* 0x000fe80000100800 */
[----:B------:R5:W-:Y:S04]  /*6acd0*/  STL [R1+0x27d4], R0 ;  /* 0x0027d40001007387 */ /* 0x000be80000100800 */
[----:B------:R-:W-:Y:S04]  /*6ace0*/  STL [R1+0x27bc], R69 ;  /* 0x0027bc4501007387 */ /* 0x000fe80000100800 */
[----:B------:R-:W4:Y:S01]  /*6acf0*/  LDL.LU.64 R250, [R1+0x9b0] ;  /* 0x0009b00001fa7983 */ /* 0x000f220000300a00 */
[----:B-----5:R-:W-:-:S03]  /*6ad00*/  IMAD.MOV.U32 R0, RZ, RZ, R41 ;  /* 0x000000ffff007224 */ /* 0x020fc600078e0029 */
[----:B------:R1:W-:Y:S04]  /*6ad10*/  STL [R1+0x27c4], R40 ;  /* 0x0027c42801007387 */ /* 0x0003e80000100800 */
[----:B------:R-:W5:Y:S04]  /*6ad20*/  LDL.LU.64 R34, [R1+0x708] ;  /* 0x0007080001227983 */ /* 0x000f680000300a00 */
[----:B------:R1:W-:Y:S04]  /*6ad30*/  STL [R1+0x27c0], R0 ;  /* 0x0027c00001007387 */ /* 0x0003e80000100800 */
[----:B--2---:R2:W-:Y:S04]  /*6ad40*/  STL [R1+0x27cc], R48 ;  /* 0x0027cc3001007387 */ /* 0x0045e80000100800 */
[----:B-1----:R-:W5:Y:S01]  /*6ad50*/  LDL.LU.64 R40, [R1+0x618] ;  /* 0x0006180001287983 */ /* 0x002f620000300a00 */
[----:B------:R-:W-:-:S03]  /*6ad60*/  IMAD.MOV.U32 R0, RZ, RZ, R49 ;  /* 0x000000ffff007224 */ /* 0x000fc600078e0031 */
[----:B--2---:R-:W2:Y:S04]  /*6ad70*/  LDL.LU.64 R48, [R1+0x310] ;  /* 0x0003100001307983 */ /* 0x004ea80000300a00 */
[----:B------:R1:W-:Y:S04]  /*6ad80*/  STL [R1+0x27c8], R0 ;  /* 0x0027c80001007387 */ /* 0x0003e80000100800 */
[----:B---3--:R3:W-:Y:S01]  /*6ad90*/  STL [R1+0x27d0], R44 ;  /* 0x0027d02c01007387 */ /* 0x0087e20000100800 */
[----:B-1----:R-:W-:-:S03]  /*6ada0*/  MOV R0, R45 ;  /* 0x0000002d00007202 */ /* 0x002fc60000000f00 */
[----:B---3--:R-:W3:Y:S04]  /*6adb0*/  LDL.LU.64 R44, [R1+0x148] ;  /* 0x00014800012c7983 */ /* 0x008ee80000300a00 */
[----:B------:R1:W-:Y:S04]  /*6adc0*/  STL [R1+0x27b4], R0 ;  /* 0x0027b40001007387 */ /* 0x0003e80000100800 */
[----:B------:R-:W-:Y:S01]  /*6add0*/  STL [R1+0x27b8], R36 ;  /* 0x0027b82401007387 */ /* 0x000fe20000100800 */
[----:B-1----:R-:W-:-:S03]  /*6ade0*/  IMAD.MOV.U32 R0, RZ, RZ, R37 ;  /* 0x000000ffff007224 */ /* 0x002fc600078e0025 */
[----:B----4-:R-:W-:Y:S04]  /*6adf0*/  STL [R1+0x27b0], R248 ;  /* 0x0027b0f801007387 */ /* 0x010fe80000100800 */
[----:B------:R1:W-:Y:S04]  /*6ae00*/  STL [R1+0x27ac], R0 ;  /* 0x0027ac0001007387 */ /* 0x0003e80000100800 */
[----:B------:R-:W-:Y:S01]  /*6ae10*/  STL [R1+0x27a8], R38 ;  /* 0x0027a82601007387 */ /* 0x000fe20000100800 */
[----:B-1----:R-:W-:-:S05]  /*6ae20*/  IMAD.MOV.U32 R0, RZ, RZ, R249 ;  /* 0x000000ffff007224 */ /* 0x002fca00078e00f9 */
        /* <DEDUP_REMOVED lines=11> */
[----:B-1----:R-:W-:-:S03]  /*6aee0*/  MOV R0, R47 ;  /* 0x0000002f00007202 */ /* 0x002fc60000000f00 */
[----:B------:R1:W-:Y:S04]  /*6aef0*/  STL [R1+0x2784], R46 ;  /* 0x0027842e01007387 */ /* 0x0003e80000100800 */
[----:B------:R-:W4:Y:S04]  /*6af00*/  LDL.LU.64 R36, [R1+0x700] ;  /* 0x0007000001247983 */ /* 0x000f280000300a00 */
[----:B------:R1:W-:Y:S04]  /*6af10*/  STL [R1+0x2780], R0 ;  /* 0x0027800001007387 */ /* 0x0003e80000100800 */
[----:B------:R1:W-:Y:S04]  /*6af20*/  STL [R1+0x278c], R42 ;  /* 0x00278c2a01007387 */ /* 0x0003e80000100800 */
[----:B-1----:R-:W4:Y:S01]  /*6af30*/  LDL.LU.64 R46, [R1+0x610] ;  /* 0x00061000012e7983 */ /* 0x002f220000300a00 */
[----:B------:R-:W-:-:S03]  /*6af40*/  IMAD.MOV.U32 R0, RZ, RZ, R43 ;  /* 0x000000ffff007224 */ /* 0x000fc600078e002b */
[----:B------:R-:W4:Y:S04]  /*6af50*/  LDL.LU.64 R42, [R1+0x2f8] ;  /* 0x0002f800012a7983 */ /* 0x000f280000300a00 */
[----:B------:R1:W-:Y:S04]  /*6af60*/  STL [R1+0x2788], R0 ;  /* 0x0027880001007387 */ /* 0x0003e80000100800 */
[----:B------:R1:W-:Y:S02]  /*6af70*/  STL [R1+0x2790], R250 ;  /* 0x002790fa01007387 */ /* 0x0003e40000100800 */
[----:B-1----:R-:W-:-:S02]  /*6af80*/  IMAD.MOV.U32 R0, RZ, RZ, R251 ;  /* 0x000000ffff007224 */ /* 0x002fc400078e00fb */
[----:B------:R-:W4:Y:S04]  /*6af90*/  LDL.LU.64 R250, [R1+0x130] ;  /* 0x0001300001fa7983 */ /* 0x000f280000300a00 */
[----:B------:R5:W-:Y:S02]  /*6afa0*/  STL [R1+0x2774], R0 ;  /* 0x0027740001007387 */ /* 0x000be40000100800 */
[----:B-----5:R-:W-:Y:S02]  /*6afb0*/  IMAD.MOV.U32 R0, RZ, RZ, R35 ;  /* 0x000000ffff007224 */ /* 0x020fe400078e0023 */
[----:B------:R-:W-:Y:S04]  /*6afc0*/  STL [R1+0x2778], R34 ;  /* 0x0027782201007387 */ /* 0x000fe80000100800 */
[----:B------:R-:W-:Y:S04]  /*6afd0*/  STL [R1+0x2770], R40 ;  /* 0x0027702801007387 */ /* 0x000fe80000100800 */
[----:B------:R1:W-:Y:S04]  /*6afe0*/  STL [R1+0x276c], R0 ;  /* 0x00276c0001007387 */ /* 0x0003e80000100800 */
[----:B--2---:R-:W-:Y:S01]  /*6aff0*/  STL [R1+0x2768], R48 ;  /* 0x0027683001007387 */ /* 0x004fe20000100800 */
[----:B-1----:R-:W-:-:S05]  /*6b000*/  IMAD.MOV.U32 R0, RZ, RZ, R41 ;  /* 0x000000ffff007224 */ /* 0x002fca00078e0029 */
[----:B------:R1:W-:Y:S04]  /*6b010*/  STL [R1+0x2764], R0 ;  /* 0x0027640001007387 */ /* 0x0003e80000100800 */
[----:B------:R-:W2:Y:S01]  /*6b020*/  LDL.LU.64 R40, [R1+0x1af8] ;  /* 0x001af80001287983 */ /* 0x000ea20000300a00 */
[----:B-1----:R-:W-:-:S03]  /*6b030*/  MOV R0, R49 ;  /* 0x0000003100007202 */ /* 0x002fc60000000f00 */
[----:B---3--:R-:W-:Y:S04]  /*6b040*/  STL [R1+0x2760], R44 ;  /* 0x0027602c01007387 */ /* 0x008fe80000100800 */
[----:B------:R1:W-:Y:S04]  /*6b050*/  STL [R1+0x275c], R0 ;  /* 0x00275c0001007387 */ /* 0x0003e80000100800 */
[----:B------:R-:W3:Y:S01]  /*6b060*/  LDL.LU.64 R48, [R1+0x1960] ;  /* 0x0019600001307983 */ /* 0x000ee20000300a00 */
[----:B-1----:R-:W-:-:S03]  /*6b070*/  IMAD.MOV.U32 R0, RZ, RZ, R45 ;  /* 0x000000ffff007224 */ /* 0x002fc600078e002d */
[----:B------:R-:W-:Y:S04]  /*6b080*/  STL [R1+0x2758], R64 ;  /* 0x0027584001007387 */ /* 0x000fe80000100800 */
[----:B------:R4:W-:Y:S04]  /*6b090*/  STL [R1+0x2754], R0 ;  /* 0x0027540001007387 */ /* 0x0009e80000100800 */
[----:B------:R-:W-:Y:S04]  /*6b0a0*/  STL [R1+0x273c], R65 ;  /* 0x00273c4101007387 */ /* 0x000fe80000100800 */
[----:B------:R-:W5:Y:S01]  /*6b0b0*/  LDL.LU.64 R44, [R1+0x900] ;  /* 0x00090000012c7983 */ /* 0x000f620000300a00 */
[----:B----4-:R-:W-:-:S03]  /*6b0c0*/  IMAD.MOV.U32 R0, RZ, RZ, R249 ;  /* 0x000000ffff007224 */ /* 0x010fc600078e00f9 */
        /* <DEDUP_REMOVED lines=11> */
[----:B------:R1:W-:Y:S04]  /*6b180*/  STL [R1+0x2734], R0 ;  /* 0x0027340001007387 */ /* 0x0003e80000100800 */
[----:B------:R-:W-:Y:S01]  /*6b190*/  STL [R1+0x2738], R36 ;  /* 0x0027382401007387 */ /* 0x000fe20000100800 */
[----:B-1----:R-:W-:-:S03]  /*6b1a0*/  MOV R0, R37 ;  /* 0x0000002500007202 */ /* 0x002fc60000000f00 */
[----:B------:R-:W-:Y:S04]  /*6b1b0*/  STL [R1+0x2730], R46 ;  /* 0x0027302e01007387 */ /* 0x000fe80000100800 */
        /* <DEDUP_REMOVED lines=14> */
[----:B--2---:R-:W-:-:S03]  /*6b2a0*/  IMAD.MOV.U32 R0, RZ, RZ, R41 ;  /* 0x000000ffff007224 */ /* 0x004fc600078e0029 */
[----:B------:R1:W-:Y:S04]  /*6b2b0*/  STL [R1+0x2704], R40 ;  /* 0x0027042801007387 */ /* 0x0003e80000100800 */
[----:B------:R-:W2:Y:S04]  /*6b2c0*/  LDL.LU.64 R36, [R1+0x650] ;  /* 0x0006500001247983 */ /* 0x000ea80000300a00 */
[----:B------:R1:W-:Y:S04]  /*6b2d0*/  STL [R1+0x2700], R0 ;  /* 0x0027000001007387 */ /* 0x0003e80000100800 */
[----:B---3--:R3:W-:Y:S04]  /*6b2e0*/  STL [R1+0x270c], R48 ;  /* 0x00270c3001007387 */ /* 0x0087e80000100800 */
[----:B-1----:R-:W2:Y:S01]  /*6b2f0*/  LDL.LU.64 R40, [R1+0x600] ;  /* 0x0006000001287983 */ /* 0x002ea20000300a00 */
[----:B------:R-:W-:-:S03]  /*6b300*/  MOV R0, R49 ;  /* 0x0000003100007202 */ /* 0x000fc60000000f00 */
[----:B---3--:R-:W3:Y:S04]  /*6b310*/  LDL.LU.64 R48, [R1+0x2e8] ;  /* 0x0002e80001307983 */ /* 0x008ee80000300a00 */
[----:B------:R1:W-:Y:S04]  /*6b320*/  STL [R1+0x2708], R0 ;  /* 0x0027080001007387 */ /* 0x0003e80000100800 */
[----:B-----5:R5:W-:Y:S01]  /*6b330*/  STL [R1+0x2710], R44 ;  /* 0x0027102c01007387 */ /* 0x020be20000100800 */
[----:B-1----:R-:W-:-:S03]  /*6b340*/  IMAD.MOV.U32 R0, RZ, RZ, R45 ;  /* 0x000000ffff007224 */ /* 0x002fc600078e002d */
[----:B-----5:R-:W5:Y:S04]  /*6b350*/  LDL.LU.64 R44, [R1+0x100] ;  /* 0x00010000012c7983 */ /* 0x020f680000300a00 */
[----:B------:R1:W-:Y:S04]  /*6b360*/  STL [R1+0x26f4], R0 ;  /* 0x0026f40001007387 */ /* 0x0003e80000100800 */
[----:B----4-:R-:W-:Y:S01]  /*6b370*/  STL [R1+0x26f8], R34 ;  /* 0x0026f82201007387 */ /* 0x010fe20000100800 */
[----:B-1----:R-:W-:-:S03]  /*6b380*/  IMAD.MOV.U32 R0, RZ, RZ, R35 ;  /* 0x000000ffff007224 */ /* 0x002fc600078e0023 */
        /* <DEDUP_REMOVED lines=10> */
[----:B-1----:R-:W-:-:S03]  /*6b430*/  MOV R0, R51 ;  /* 0x0000003300007202 */ /* 0x002fc60000000f00 */
[----:B------:R-:W-:Y:S04]  /*6b440*/  STL [R1+0x26d8], R60 ;  /* 0x0026d83c01007387 */ /* 0x000fe80000100800 */
[----:B------:R1:W-:Y:S04]  /*6b450*/  STL [R1+0x26d4], R0 ;  /* 0x0026d40001007387 */ /* 0x0003e80000100800 */
[----:B------:R-:W-:Y:S04]  /*6b460*/  STL [R1+0x26b4], R61 ;  /* 0x0026b43d01007387 */ /* 0x000fe80000100800 */
[----:B------:R-:W4:Y:S01]  /*6b470*/  LDL.LU.64 R50, [R1+0xb30] ;  /* 0x000b300001327983 */ /* 0x000f220000300a00 */
[----:B-1----:R-:W-:-:S03]  /*6b480*/  IMAD.MOV.U32 R0, RZ, RZ, R47 ;  /* 0x000000ffff007224 */ /* 0x002fc600078e002f */
        /* <DEDUP_REMOVED lines=12> */
[----:B--2---:R-:W-:Y:S02]  /*6b550*/  IMAD.MOV.U32 R0, RZ, RZ, R37 ;  /* 0x000000ffff007224 */ /* 0x004fe400078e0025 */
[----:B------:R-:W-:Y:S04]  /*6b560*/  STL [R1+0x26d0], R36 ;  /* 0x0026d02401007387 */ /* 0x000fe80000100800 */
[----:B------:R-:W-:Y:S04]  /*6b570*/  STL [R1+0x26b0], R40 ;  /* 0x0026b02801007387 */ /* 0x000fe80000100800 */
[----:B------:R1:W-:Y:S04]  /*6b580*/  STL [R1+0x26ac], R0 ;  /* 0x0026ac0001007387 */ /* 0x0003e80000100800 */
[----:B---3--:R-:W-:Y:S01]  /*6b590*/  STL [R1+0x26a8], R48 ;  /* 0x0026a83001007387 */ /* 0x008fe20000100800 */
[----:B-1----:R-:W-:-:S05]  /*6b5a0*/  MOV R0, R41 ;  /* 0x0000002900007202 */ /* 0x002fca0000000f00 */
[----:B------:R1:W-:Y:S04]  /*6b5b0*/  STL [R1+0x26a4], R0 ;  /* 0x0026a40001007387 */ /* 0x0003e80000100800 */
[----:B------:R-:W2:Y:S01]  /*6b5c0*/  LDL.LU.64 R40, [R1+0x1bf0] ;  /* 0x001bf00001287983 */ /* 0x000ea20000300a00 */
[----:B-1----:R-:W-:-:S03]  /*6b5d0*/  IMAD.MOV.U32 R0, RZ, RZ, R49 ;  /* 0x000000ffff007224 */ /* 0x002fc600078e0031 */
[----:B-----5:R-:W-:Y:S04]  /*6b5e0*/  STL [R1+0x26a0], R44 ;  /* 0x0026a02c01007387 */ /* 0x020fe80000100800 */
        /* <DEDUP_REMOVED lines=37> */
[----:B--2---:R-:W-:-:S03]  /*6b840*/  MOV R0, R41 ;  /* 0x0000002900007202 */ /* 0x004fc60000000f00 */
[----:B------:R1:W-:Y:S04]  /*6b850*/  STL [R1+0x263c], R40 ;  /* 0x00263c2801007387 */ /* 0x0003e80000100800 */
[----:B------:R-:W2:Y:S04]  /*6b860*/  LDL.LU.64 R34, [R1+0x638] ;  /* 0x0006380001227983 */ /* 0x000ea80000300a00 */
[----:B------:R1:W-:Y:S04]  /*6b870*/  STL [R1+0x2638], R0 ;  /* 0x0026380001007387 */ /* 0x0003e80000100800 */
[----:B---3--:R3:W-:Y:S04]  /*6b880*/  STL [R1+0x2644], R48 ;  /* 0x0026443001007387 */ /* 0x0087e80000100800 */
[----:B-1----:R-:W2:Y:S01]  /*6b890*/  LDL.LU.64 R40, [R1+0x5e8] ;  /* 0x0005e80001287983 */ /* 0x002ea20000300a00 */
[----:B------:R-:W-:-:S03]  /*6b8a0*/  IMAD.MOV.U32 R0, RZ, RZ, R49 ;  /* 0x000000ffff007224 */ /* 0x000fc600078e0031 */
        /* <DEDUP_REMOVED lines=36> */
[----:B--2---:R-:W-:Y:S02]  /*6baf0*/  MOV R0, R35 ;  /* 0x0000002300007202 */ /* 0x004fe40000000f00 */
[----:B------:R-:W-:Y:S04]  /*6bb00*/  STL [R1+0x2610], R34 ;  /* 0x0026102201007387 */ /* 0x000fe80000100800 */
[----:B------:R-:W-:Y:S04]  /*6bb10*/  STL [R1+0x25f0], R40 ;  /* 0x0025f02801007387 */ /* 0x000fe80000100800 */
[----:B------:R1:W-:Y:S04]  /*6bb20*/  STL [R1+0x25ec], R0 ;  /* 0x0025ec0001007387 */ /* 0x0003e80000100800 */
[----:B---3--:R-:W-:Y:S01]  /*6bb30*/  STL [R1+0x25e8], R48 ;  /* 0x0025e83001007387 */ /* 0x008fe20000100800 */
[----:B-1----:R-:W-:-:S05]  /*6bb40*/  IMAD.MOV.U32 R0, RZ, RZ, R41 ;  /* 0x000000ffff007224 */ /* 0x002fca00078e0029 */
        /* <DEDUP_REMOVED lines=17> */
[----:B------:R-:W-:-:S03]  /*6bc60*/  MOV R0, R39 ;  /* 0x0000002700007202 */ /* 0x000fc60000000f00 */
        /* <DEDUP_REMOVED lines=50> */
[----:B------:R-:W-:Y:S04]  /*6bf90*/  STL [R1+0x2558], R28 ;  /* 0x0025581c01007387 */ /* 0x000fe80000100800 */
[----:B------:R-:W-:Y:S04]  /*6bfa0*/  STL [R1+0x252c], R29 ;  /* 0x00252c1d01007387 */ /* 0x000fe80000100800 */
[----:B------:R-:W4:Y:S04]  /*6bfb0*/  LDL.LU.64 R34, [R1+0x1ae0] ;  /* 0x001ae00001227983 */ /* 0x000f280000300a00 */
[----:B------:R1:W-:Y:S02]  /*6bfc0*/  STL [R1+0x2534], R46 ;  /* 0x0025342e01007387 */ /* 0x0003e40000100800 */
[----:B-1----:R-:W-:-:S02]  /*6bfd0*/  IMAD.MOV.U32 R0, RZ, RZ, R47 ;  /* 0x000000ffff007224 */ /* 0x002fc400078e002f */
[----:B------:R-:W4:Y:S04]  /*6bfe0*/  LDL.LU.64 R38, [R1+0x1940] ;  /* 0x0019400001267983 */ /* 0x000f280000300a00 */
        /* <DEDUP_REMOVED lines=9> */
[----:B------:R2:W-:Y:S02]  /*6c080*/  STL [R1+0x2540], R0 ;  /* 0x0025400001007387 */ /* 0x0005e40000100800 */
[----:B--2---:R-:W-:Y:S02]  /*6c090*/  IMAD.MOV.U32 R0, RZ, RZ, R37 ;  /* 0x000000ffff007224 */ /* 0x004fe400078e0025 */
[----:B------:R-:W-:Y:S04]  /*6c0a0*/  STL [R1+0x254c], R36 ;  /* 0x00254c2401007387 */ /* 0x000fe80000100800 */
[----:B------:R-:W-:Y:S04]  /*6c0b0*/  STL [R1+0x2550], R40 ;  /* 0x0025502801007387 */ /* 0x000fe80000100800 */
[----:B------:R1:W-:Y:S04]  /*6c0c0*/  STL [R1+0x2548], R0 ;  /* 0x0025480001007387 */ /* 0x0003e80000100800 */
[----:B---3--:R-:W-:Y:S01]  /*6c0d0*/  STL [R1+0x2528], R48 ;  /* 0x0025283001007387 */ /* 0x008fe20000100800 */
[----:B-1----:R-:W-:-:S05]  /*6c0e0*/  IMAD.MOV.U32 R0, RZ, RZ, R41 ;  /* 0x000000ffff007224 */ /* 0x002fca00078e0029 */
[----:B------:R1:W-:Y:S02]  /*6c0f0*/  STL [R1+0x2524], R0 ;  /* 0x0025240001007387 */ /* 0x0003e40000100800 */
[----:B-1----:R-:W-:Y:S02]  /*6c100*/  IMAD.MOV.U32 R0, RZ, RZ, R49 ;  /* 0x000000ffff007224 */ /* 0x002fe400078e0031 */
[----:B------:R-:W2:Y:S04]  /*6c110*/  LDL.LU.64 R48, [R1+0x1d80] ;  /* 0x001d800001307983 */ /* 0x000ea80000300a00 */
[----:B------:R1:W-:Y:S04]  /*6c120*/  STL [R1+0x251c], R0 ;  /* 0x00251c0001007387 */ /* 0x0003e80000100800 */
[----:B-----5:R-:W-:Y:S01]  /*6c130*/  STL [R1+0x2520], R44 ;  /* 0x0025202c01007387 */ /* 0x020fe20000100800 */
[----:B-1----:R-:W-:-:S03]  /*6c140*/  IMAD.MOV.U32 R0, RZ, RZ, R45 ;  /* 0x000000ffff007224 */ /* 0x002fc600078e002d */
[----:B------:R-:W-:Y:S04]  /*6c150*/  STL [R1+0x2518], R26 ;  /* 0x0025181a01007387 */ /* 0x000fe80000100800 */
[----:B------:R1:W-:Y:S04]  /*6c160*/  STL [R1+0x2514], R0 ;  /* 0x0025140001007387 */ /* 0x0003e80000100800 */
[----:B------:R-:W3:Y:S04]  /*6c170*/  LDL.LU.64 R32, [R1+0x1c88] ;  /* 0x001c880001207983 */ /* 0x000ee80000300a00 */
[----:B------:R-:W-:Y:S04]  /*6c180*/  STL [R1+0x24ec], R27 ;  /* 0x0024ec1b01007387 */ /* 0x000fe80000100800 */
[----:B------:R-:W5:Y:S04]  /*6c190*/  LDL.LU.64 R36, [R1+0x1b40] ;  /* 0x001b400001247983 */ /* 0x000f680000300a00 */
[----:B----4-:R4:W-:Y:S04]  /*6c1a0*/  STL [R1+0x24f4], R248 ;  /* 0x0024f4f801007387 */ /* 0x0109e80000100800 */
[----:B------:R-:W5:Y:S01]  /*6c1b0*/  LDL.LU.64 R40, [R1+0x19b0] ;  /* 0x0019b00001287983 */ /* 0x000f620000300a00 */
[----:B-1----:R-:W-:-:S03]  /*6c1c0*/  MOV R0, R249 ;  /* 0x000000f900007202 */ /* 0x002fc60000000f00 */
[----:B----4-:R-:W4:Y:S04]  /*6c1d0*/  LDL.LU.64 R248, [R1+0x510] ;  /* 0x0005100001f87983 */ /* 0x010f280000300a00 */
[----:B------:R1:W-:Y:S04]  /*6c1e0*/  STL [R1+0x24f0], R0 ;  /* 0x0024f00001007387 */ /* 0x0003e80000100800 */
        /* <DEDUP_REMOVED lines=8> */
[----:B------:R1:W-:Y:S02]  /*6c270*/  STL [R1+0x2500], R0 ;  /* 0x0025000001007387 */ /* 0x0003e40000100800 */
[----:B-1----:R-:W-:Y:S02]  /*6c280*/  IMAD.MOV.U32 R0, RZ, RZ, R39 ;  /* 0x000000ffff007224 */ /* 0x002fe400078e0027 */
        /* <DEDUP_REMOVED lines=10> */
[----:B-1----:R-:W-:-:S05]  /*6c330*/  IMAD.MOV.U32 R0, RZ, RZ, R251 ;  /* 0x000000ffff007224 */ /* 0x002fca00078e00fb */
[----:B------:R1:W-:Y:S04]  /*6c340*/  STL [R1+0x24d4], R0 ;  /* 0x0024d40001007387 */ /* 0x0003e80000100800 */
[----:B------:R-:W-:Y:S04]  /*6c350*/  STL [R1+0x24d8], R24 ;  /* 0x0024d81801007387 */ /* 0x000fe80000100800 */
[----:B------:R-:W4:Y:S04]  /*6c360*/  LDL.LU.64 R38, [R1+0x1b88] ;  /* 0x001b880001267983 */ /* 0x000f280000300a00 */
[----:B------:R-:W-:Y:S04]  /*6c370*/  STL [R1+0x24ac], R25 ;  /* 0x0024ac1901007387 */ /* 0x000fe80000100800 */
[----:B------:R-:W4:Y:S04]  /*6c380*/  LDL.LU.64 R42, [R1+0x1a08] ;  /* 0x001a0800012a7983 */ /* 0x000f280000300a00 */
[----:B--2---:R2:W-:Y:S04]  /*6c390*/  STL [R1+0x24b4], R48 ;  /* 0x0024b43001007387 */ /* 0x0045e80000100800 */
[----:B------:R-:W4:Y:S01]  /*6c3a0*/  LDL.LU.64 R250, [R1+0x730] ;  /* 0x0007300001fa7983 */ /* 0x000f220000300a00 */
[----:B-1----:R-:W-:-:S03]  /*6c3b0*/  IMAD.MOV.U32 R0, RZ, RZ, R49 ;  /* 0x000000ffff007224 */ /* 0x002fc600078e0031 */
[----:B--2---:R-:W2:Y:S04]  /*6c3c0*/  LDL.LU.64 R48, [R1+0x290] ;  /* 0x0002900001307983 */ /* 0x004ea80000300a00 */
[----:B------:R1:W-:Y:S04]  /*6c3d0*/  STL [R1+0x24b0], R0 ;  /* 0x0024b00001007387 */ /* 0x0003e80000100800 */
[----:B---3--:R-:W-:Y:S01]  /*6c3e0*/  STL [R1+0x24bc], R32 ;  /* 0x0024bc2001007387 */ /* 0x008fe20000100800 */
[----:B-1----:R-:W-:-:S03]  /*6c3f0*/  IMAD.MOV.U32 R0, RZ, RZ, R33 ;  /* 0x000000ffff007224 */ /* 0x002fc600078e0021 */
[----:B-----5:R-:W-:Y:S04]  /*6c400*/  STL [R1+0x24c4], R36 ;  /* 0x0024c42401007387 */ /* 0x020fe80000100800 */
[----:B------:R1:W-:Y:S02]  /*6c410*/  STL [R1+0x24b8], R0 ;  /* 0x0024b80001007387 */ /* 0x0003e40000100800 */
[----:B-1----:R-:W-:Y:S02]  /*6c420*/  IMAD.MOV.U32 R0, RZ, RZ, R37 ;  /* 0x000000ffff007224 */ /* 0x002fe400078e0025 */
[----:B------:R-:W-:Y:S04]  /*6c430*/  STL [R1+0x24cc], R40 ;  /* 0x0024cc2801007387 */ /* 0x000fe80000100800 */
[----:B------:R1:W-:Y:S04]  /*6c440*/  STL [R1+0x24c0], R0 ;  /* 0x0024c00001007387 */ /* 0x0003e80000100800 */
[----:B----4-:R-:W-:Y:S01]  /*6c450*/  STL [R1+0x24d0], R248 ;  /* 0x0024d0f801007387 */ /* 0x010fe20000100800 */
[----:B-1----:R-:W-:-:S05]  /*6c460*/  MOV R0, R41 ;  /* 0x0000002900007202 */ /* 0x002fca0000000f00 */
[----:B------:R1:W-:Y:S04]  /*6c470*/  STL [R1+0x24c8], R0 ;  /* 0x0024c80001007387 */ /* 0x0003e80000100800 */
[----:B------:R-:W-:Y:S01]  /*6c480*/  STL [R1+0x24a8], R44 ;  /* 0x0024a82c01007387 */ /* 0x000fe20000100800 */
[----:B-1----:R-:W-:-:S05]  /*6c490*/  IMAD.MOV.U32 R0, RZ, RZ, R249 ;  /* 0x000000ffff007224 */ /* 0x002fca00078e00f9 */
[----:B------:R1:W-:Y:S04]  /*6c4a0*/  STL [R1+0x24a4], R0 ;  /* 0x0024a40001007387 */ /* 0x0003e80000100800 */
[----:B------:R-:W3:Y:S01]  /*6c4b0*/  LDL.LU.64 R248, [R1+0x1dd0] ;  /* 0x001dd00001f87983 */ /* 0x000ee20000300a00 */
[----:B-1----:R-:W-:-:S03]  /*6c4c0*/  IMAD.MOV.U32 R0, RZ, RZ, R45 ;  /* 0x000000ffff007224 */ /* 0x002fc600078e002d */
[----:B------:R-:W-:Y:S04]  /*6c4d0*/  STL [R1+0x24a0], R50 ;  /* 0x0024a03201007387 */ /* 0x000fe80000100800 */
[----:B------:R1:W-:Y:S04]  /*6c4e0*/  STL [R1+0x249c], R0 ;  /* 0x00249c0001007387 */ /* 0x0003e80000100800 */
[----:B------:R-:W4:Y:S01]  /*6c4f0*/  LDL.LU.64 R36, [R1+0x1d08] ;  /* 0x001d080001247983 */ /* 0x000f220000300a00 */
[----:B-1----:R-:W-:-:S05]  /*6c500*/  IMAD.MOV.U32 R0, RZ, RZ, R51 ;  /* 0x000000ffff007224 */ /* 0x002fca00078e0033 */
[----:B------:R1:W-:Y:S04]  /*6c510*/  STL [R1+0x2494], R0 ;  /* 0x0024940001007387 */ /* 0x0003e80000100800 */
[----:B------:R-:W-:Y:S04]  /*6c520*/  STL [R1+0x2498], R22 ;  /* 0x0024981601007387 */ /* 0x000fe80000100800 */
[----:B------:R-:W5:Y:S04]  /*6c530*/  LDL.LU.64 R40, [R1+0x1be0] ;  /* 0x001be00001287983 */ /* 0x000f680000300a00 */
[----:B------:R-:W-:Y:S04]  /*6c540*/  STL [R1+0x2464], R23 ;  /* 0x0024641701007387 */ /* 0x000fe80000100800 */
[----:B------:R-:W5:Y:S04]  /*6c550*/  LDL.LU.64 R44, [R1+0x1a68] ;  /* 0x001a6800012c7983 */ /* 0x000f680000300a00 */
[----:B------:R1:W-:Y:S02]  /*6c560*/  STL [R1+0x246c], R46 ;  /* 0x00246c2e01007387 */ /* 0x0003e40000100800 */
[----:B-1----:R-:W-:-:S02]  /*6c570*/  IMAD.MOV.U32 R0, RZ, RZ, R47 ;  /* 0x000000ffff007224 */ /* 0x002fc400078e002f */
[----:B------:R-:W5:Y:S04]  /*6c580*/  LDL.LU.64 R50, [R1+0xc20] ;  /* 0x000c200001327983 */ /* 0x000f680000300a00 */
[----:B------:R-:W5:Y:S04]  /*6c590*/  LDL.LU.64 R46, [R1+0x208] ;  /* 0x00020800012e7983 */ /* 0x000f680000300a00 */
[----:B------:R1:W-:Y:S04]  /*6c5a0*/  STL [R1+0x2468], R0 ;  /* 0x0024680001007387 */ /* 0x0003e80000100800 */
[----:B------:R-:W-:Y:S01]  /*6c5b0*/  STL [R1+0x2474], R34 ;  /* 0x0024742201007387 */ /* 0x000fe20000100800 */
[----:B-1----:R-:W-:-:S03]  /*6c5c0*/  MOV R0, R35 ;  /* 0x0000002300007202 */ /* 0x002fc60000000f00 */
[----:B------:R-:W-:Y:S04]  /*6c5d0*/  STL [R1+0x247c], R38 ;  /* 0x00247c2601007387 */ /* 0x000fe80000100800 */
[----:B------:R1:W-:Y:S04]  /*6c5e0*/  STL [R1+0x2470], R0 ;  /* 0x0024700001007387 */ /* 0x0003e80000100800 */
[----:B------:R-:W-:Y:S01]  /*6c5f0*/  STL [R1+0x2484], R42 ;  /* 0x0024842a01007387 */ /* 0x000fe20000100800 */
[----:B-1----:R-:W-:-:S05]  /*6c600*/  IMAD.MOV.U32 R0, RZ, RZ, R39 ;  /* 0x000000ffff007224 */ /* 0x002fca00078e0027 */
[----:B------:R1:W-:Y:S02]  /*6c610*/  STL [R1+0x2478], R0 ;  /* 0x0024780001007387 */ /* 0x0003e40000100800 */
[----:B-1----:R-:W-:Y:S02]  /*6c620*/  IMAD.MOV.U32 R0, RZ, RZ, R43 ;  /* 0x000000ffff007224 */ /* 0x002fe400078e002b */
[----:B------:R-:W-:Y:S04]  /*6c630*/  STL [R1+0x248c], R250 ;  /* 0x00248cfa01007387 */ /* 0x000fe80000100800 */
[----:B------:R1:W-:Y:S04]  /*6c640*/  STL [R1+0x2480], R0 ;  /* 0x0024800001007387 */ /* 0x0003e80000100800 */
[----:B--2---:R-:W-:Y:S01]  /*6c650*/  STL [R1+0x2490], R48 ;  /* 0x0024903001007387 */ /* 0x004fe20000100800 */
[----:B-1----:R-:W-:-:S05]  /*6c660*/  IMAD.MOV.U32 R0, RZ, RZ, R251 ;  /* 0x000000ffff007224 */ /* 0x002fca00078e00fb */
[----:B------:R1:W-:Y:S04]  /*6c670*/  STL [R1+0x2488], R0 ;  /* 0x0024880001007387 */ /* 0x0003e80000100800 */
[----:B------:R-:W2:Y:S01]  /*6c680*/  LDL.LU.64 R250, [R1+0x1df0] ;  /* 0x001df00001fa7983 */ /* 0x000ea20000300a00 */
[----:B-1----:R-:W-:-:S03]  /*6c690*/  IMAD.MOV.U32 R0, RZ, RZ, R49 ;  /* 0x000000ffff007224 */ /* 0x002fc600078e0031 */
[----:B------:R-:W-:Y:S04]  /*6c6a0*/  STL [R1+0x2460], R244 ;  /* 0x002460f401007387 */ /* 0x000fe80000100800 */
[----:B------:R1:W-:Y:S04]  /*6c6b0*/  STL [R1+0x245c], R0 ;  /* 0x00245c0001007387 */ /* 0x0003e80000100800 */
[----:B------:R-:W-:Y:S04]  /*6c6c0*/  STL [R1+0x2454], R245 ;  /* 0x002454f501007387 */ /* 0x000fe80000100800 */
[----:B------:R-:W2:Y:S04]  /*6c6d0*/  LDL.LU.64 R34, [R1+0x1d40] ;  /* 0x001d400001227983 */ /* 0x000ea80000300a00 */
[----:B------:R-:W-:Y:S04]  /*6c6e0*/  STL [R1+0x2458], R20 ;  /* 0x0024581401007387 */ /* 0x000fe80000100800 */
[----:B------:R-:W2:Y:S04]  /*6c6f0*/  LDL.LU.64 R38, [R1+0x1c30] ;  /* 0x001c300001267983 */ /* 0x000ea80000300a00 */
[----:B------:R-:W-:Y:S04]  /*6c700*/  STL [R1+0x2424], R21 ;  /* 0x0024241501007387 */ /* 0x000fe80000100800 */
[----:B------:R-:W2:Y:S04]  /*6c710*/  LDL.LU.64 R42, [R1+0x1ad0] ;  /* 0x001ad000012a7983 */ /* 0x000ea80000300a00 */
[----:B---3--:R3:W-:Y:S04]  /*6c720*/  STL [R1+0x242c], R248 ;  /* 0x00242cf801007387 */ /* 0x0087e80000100800 */
[----:B------:R-:W2:Y:S01]  /*6c730*/  LDL.LU.64 R48, [R1+0x1930] ;  /* 0x0019300001307983 */ /* 0x000ea20000300a00 */
[----:B-1----:R-:W-:-:S03]  /*6c740*/  MOV R0, R249 ;  /* 0x000000f900007202 */ /* 0x002fc60000000f00 */
[----:B---3--:R-:W3:Y:S04]  /*6c750*/  LDL.LU.64 R248, [R1+0x1f0] ;  /* 0x0001f00001f87983 */ /* 0x008ee80000300a00 */
[----:B------:R1:W-:Y:S04]  /*6c760*/  STL [R1+0x2428], R0 ;  /* 0x0024280001007387 */ /* 0x0003e80000100800 */
[----:B----4-:R-:W-:Y:S01]  /*6c770*/  STL [R1+0x2434], R36 ;  /* 0x0024342401007387 */ /* 0x010fe20000100800 */
[----:B-1----:R-:W-:-:S03]  /*6c780*/  IMAD.MOV.U32 R0, RZ, RZ, R37 ;  /* 0x000000ffff007224 */ /* 0x002fc600078e0025 */
[----:B-----5:R-:W-:Y:S04]  /*6c790*/  STL [R1+0x243c], R40 ;  /* 0x00243c2801007387 */ /* 0x020fe80000100800 */
[----:B------:R1:W-:Y:S04]  /*6c7a0*/  STL [R1+0x2430], R0 ;  /* 0x0024300001007387 */ /* 0x0003e80000100800 */
[----:B------:R-:W-:Y:S01]  /*6c7b0*/  STL [R1+0x2444], R44 ;  /* 0x0024442c01007387 */ /* 0x000fe20000100800 */
[----:B-1----:R-:W-:-:S05]  /*6c7c0*/  IMAD.MOV.U32 R0, RZ, RZ, R41 ;  /* 0x000000ffff007224 */ /* 0x002fca00078e0029 */
[----:B------:R1:W-:Y:S04]  /*6c7d0*/  STL [R1+0x2438], R0 ;  /* 0x0024380001007387 */ /* 0x0003e80000100800 */
[----:B------:R-:W-:Y:S01]  /*6c7e0*/  STL [R1+0x244c], R50 ;  /* 0x00244c3201007387 */ /* 0x000fe20000100800 */
[----:B-1----:R-:W-:-:S05]  /*6c7f0*/  IMAD.MOV.U32 R0, RZ, RZ, R45 ;  /* 0x000000ffff007224 */ /* 0x002fca00078e002d */
        /* <DEDUP_REMOVED lines=8> */
[----:B------:R-:W-:Y:S04]  /*6c880*/  STL [R1+0x2414], R83 ;  /* 0x0024145301007387 */ /* 0x000fe80000100800 */
[----:B------:R-:W4:Y:S04]  /*6c890*/  LDL.LU.64 R36, [R1+0x1d78] ;  /* 0x001d780001247983 */ /* 0x000f280000300a00 */
[----:B------:R-:W-:Y:S04]  /*6c8a0*/  STL [R1+0x2418], R18 ;  /* 0x0024181201007387 */ /* 0x000fe80000100800 */
[----:B------:R-:W4:Y:S04]  /*6c8b0*/  LDL.LU.64 R40, [R1+0x1c80] ;  /* 0x001c800001287983 */ /* 0x000f280000300a00 */
[----:B------:R-:W-:Y:S04]  /*6c8c0*/  STL [R1+0x23e4], R19 ;  /* 0x0023e41301007387 */ /* 0x000fe80000100800 */
[----:B------:R-:W4:Y:S04]  /*6c8d0*/  LDL.LU.64 R44, [R1+0x1b38] ;  /* 0x001b3800012c7983 */ /* 0x000f280000300a00 */
[----:B--2---:R2:W-:Y:S04]  /*6c8e0*/  STL [R1+0x23ec], R250 ;  /* 0x0023ecfa01007387 */ /* 0x0045e80000100800 */
[----:B------:R-:W5:Y:S01]  /*6c8f0*/  LDL.LU.64 R46, [R1+0x1998] ;  /* 0x00199800012e7983 */ /* 0x000f620000300a00 */
[----:B-1----:R-:W-:-:S03]  /*6c900*/  IMAD.MOV.U32 R0, RZ, RZ, R251 ;  /* 0x000000ffff007224 */ /* 0x002fc600078e00fb */
[----:B--2---:R-:W2:Y:S04]  /*6c910*/  LDL.LU.64 R250, [R1+0x1d8] ;  /* 0x0001d80001fa7983 */ /* 0x004ea80000300a00 */
[----:B------:R1:W-:Y:S04]  /*6c920*/  STL [R1+0x23e8], R0 ;  /* 0x0023e80001007387 */ /* 0x0003e80000100800 */
[----:B------:R-:W-:Y:S01]  /*6c930*/  STL [R1+0x23f4], R34 ;  /* 0x0023f42201007387 */ /* 0x000fe20000100800 */
[----:B-1----:R-:W-:-:S03]  /*6c940*/  IMAD.MOV.U32 R0, RZ, RZ, R35 ;  /* 0x000000ffff007224 */ /* 0x002fc600078e0023 */
        /* <DEDUP_REMOVED lines=8> */
[----:B---3--:R-:W-:Y:S01]  /*6c9d0*/  STL [R1+0x2410], R248 ;  /* 0x002410f801007387 */ /* 0x008fe20000100800 */
[----:B-1----:R-:W-:-:S05]  /*6c9e0*/  MOV R0, R49 ;  /* 0x0000003100007202 */ /* 0x002fca0000000f00 */
[----:B------:R1:W-:Y:S04]  /*6c9f0*/  STL [R1+0x2408], R0 ;  /* 0x0024080001007387 */ /* 0x0003e80000100800 */
[----:B------:R-:W3:Y:S01]  /*6ca00*/  LDL.LU.64 R48, [R1+0x1e28] ;  /* 0x001e280001307983 */ /* 0x000ee20000300a00 */
[----:B-1----:R-:W-:-:S03]  /*6ca10*/  IMAD.MOV.U32 R0, RZ, RZ, R249 ;  /* 0x000000ffff007224 */ /* 0x002fc600078e00f9 */
[----:B------:R-:W-:Y:S04]  /*6ca20*/  STL [R1+0x23e0], R80 ;  /* 0x0023e05001007387 */ /* 0x000fe80000100800 */
[----:B------:R1:W-:Y:S04]  /*6ca30*/  STL [R1+0x23dc], R0 ;  /* 0x0023dc0001007387 */ /* 0x0003e80000100800 */
[----:B------:R-:W3:Y:S04]  /*6ca40*/  LDL.LU.64 R34, [R1+0x1d98] ;  /* 0x001d980001227983 */ /* 0x000ee80000300a00 */
[----:B------:R-:W-:Y:S04]  /*6ca50*/  STL [R1+0x23d4], R81 ;  /* 0x0023d45101007387 */ /* 0x000fe80000100800 */
[----:B------:R-:W-:Y:S04]  /*6ca60*/  STL [R1+0x23d8], R16 ;  /* 0x0023d81001007387 */ /* 0x000fe80000100800 */
[----:B------:R-:W3:Y:S04]  /*6ca70*/  LDL.LU.64 R38, [R1+0x1cb8] ;  /* 0x001cb80001267983 */ /* 0x000ee80000300a00 */
[----:B------:R-:W-:Y:S04]  /*6ca80*/  STL [R1+0x23a4], R17 ;  /* 0x0023a41101007387 */ /* 0x000fe80000100800 */
[----:B------:R-:W3:Y:S04]  /*6ca90*/  LDL.LU.64 R42, [R1+0x1b80] ;  /* 0x001b8000012a7983 */ /* 0x000ee80000300a00 */
[----:B----4-:R4:W-:Y:S01]  /*6caa0*/  STL [R1+0x23ac], R50 ;  /* 0x0023ac3201007387 */ /* 0x0109e20000100800 */
[----:B-1----:R-:W-:-:S03]  /*6cab0*/  IMAD.MOV.U32 R0, RZ, RZ, R51 ;  /* 0x000000ffff007224 */ /* 0x002fc600078e0033 */
[----:B------:R-:W3:Y:S04]  /*6cac0*/  LDL.LU.64 R248, [R1+0x19f8] ;  /* 0x0019f80001f87983 */ /* 0x000ee80000300a00 */
[----:B----4-:R-:W4:Y:S04]  /*6cad0*/  LDL.LU.64 R50, [R1+0x328] ;  /* 0x0003280001327983 */ /* 0x010f280000300a00 */
        /* <DEDUP_REMOVED lines=8> */
[----:B-1----:R-:W-:Y:S02]  /*6cb60*/  MOV R0, R45 ;  /* 0x0000002d00007202 */ /* 0x002fe40000000f00 */
[----:B-----5:R-:W-:Y:S04]  /*6cb70*/  STL [R1+0x23cc], R46 ;  /* 0x0023cc2e01007387 */ /* 0x020fe80000100800 */
        /* <DEDUP_REMOVED lines=9> */
[----:B------:R-:W5:Y:S04]  /*6cc10*/  LDL.LU.64 R36, [R1+0x1dc0] ;  /* 0x001dc00001247983 */ /* 0x000f680000300a00 */
[----:B------:R-:W-:Y:S04]  /*6cc20*/  STL [R1+0x2398], R14 ;  /* 0x0023980e01007387 */ /* 0x000fe80000100800 */
[----:B------:R-:W5:Y:S04]  /*6cc30*/  LDL.LU.64 R40, [R1+0x1cf8] ;  /* 0x001cf80001287983 */ /* 0x000f680000300a00 */
[----:B------:R-:W-:Y:S04]  /*6cc40*/  STL [R1+0x235c], R15 ;  /* 0x00235c0f01007387 */ /* 0x000fe80000100800 */
[----:B------:R-:W5:Y:S04]  /*6cc50*/  LDL.LU.64 R46, [R1+0x1bd0] ;  /* 0x001bd000012e7983 */ /* 0x000f680000300a00 */
[----:B---3--:R3:W-:Y:S01]  /*6cc60*/  STL [R1+0x2364], R48 ;  /* 0x0023643001007387 */ /* 0x0087e20000100800 */
[----:B-1----:R-:W-:-:S03]  /*6cc70*/  IMAD.MOV.U32 R0, RZ, RZ, R49 ;  /* 0x000000ffff007224 */ /* 0x002fc600078e0031 */
[----:B------:R-:W5:Y:S04]  /*6cc80*/  LDL.LU.64 R250, [R1+0x1a60] ;  /* 0x001a600001fa7983 */ /* 0x000f680000300a00 */
[----:B------:R-:W-:Y:S04]  /*6cc90*/  STL [R1+0x236c], R34 ;  /* 0x00236c2201007387 */ /* 0x000fe80000100800 */
[----:B------:R1:W-:Y:S04]  /*6cca0*/  STL [R1+0x2360], R0 ;  /* 0x0023600001007387 */ /* 0x0003e80000100800 */
[----:B---3--:R-:W3:Y:S01]  /*6ccb0*/  LDL.LU.64 R48, [R1+0x330] ;  /* 0x0003300001307983 */ /* 0x008ee20000300a00 */
[----:B-1----:R-:W-:-:S03]  /*6ccc0*/  IMAD.MOV.U32 R0, RZ, RZ, R35 ;  /* 0x000000ffff007224 */ /* 0x002fc600078e0023 */
[----:B------:R-:W-:Y:S04]  /*6ccd0*/  STL [R1+0x2374], R38 ;  /* 0x0023742601007387 */ /* 0x000fe80000100800 */
[----:B------:R1:W-:Y:S04]  /*6cce0*/  STL [R1+0x2368], R0 ;  /* 0x0023680001007387 */ /* 0x0003e80000100800 */
[----:B------:R-:W-:Y:S01]  /*6ccf0*/  STL [R1+0x237c], R42 ;  /* 0x00237c2a01007387 */ /* 0x000fe20000100800 */
[----:B-1----:R-:W-:-:S05]  /*6cd00*/  MOV R0, R39 ;  /* 0x0000002700007202 */ /* 0x002fca0000000f00 */
[----:B------:R1:W-:Y:S02]  /*6cd10*/  STL [R1+0x2370], R0 ;  /* 0x0023700001007387 */ /* 0x0003e40000100800 */
[----:B-1----:R-:W-:Y:S02]  /*6cd20*/  IMAD.MOV.U32 R0, RZ, RZ, R43 ;  /* 0x000000ffff007224 */ /* 0x002fe400078e002b */
[----:B------:R-:W-:Y:S04]  /*6cd30*/  STL [R1+0x2384], R248 ;  /* 0x002384f801007387 */ /* 0x000fe80000100800 */
[----:B------:R1:W-:Y:S04]  /*6cd40*/  STL [R1+0x2378], R0 ;  /* 0x0023780001007387 */ /* 0x0003e80000100800 */
[----:B----4-:R-:W-:Y:S01]  /*6cd50*/  STL [R1+0x238c], R50 ;  /* 0x00238c3201007387 */ /* 0x010fe20000100800 */
[----:B-1----:R-:W-:-:S05]  /*6cd60*/  IMAD.MOV.U32 R0, RZ, RZ, R249 ;  /* 0x000000ffff007224 */ /* 0x002fca00078e00f9 */
        /* <DEDUP_REMOVED lines=11> */
[----:B--2---:R2:W-:Y:S04]  /*6ce20*/  STL [R1+0x2324], R44 ;  /* 0x0023242c01007387 */ /* 0x0045e80000100800 */
[----:B------:R-:W4:Y:S01]  /*6ce30*/  LDL.LU.64 R50, [R1+0x1ac0] ;  /* 0x001ac00001327983 */ /* 0x000f220000300a00 */
[----:B-1----:R-:W-:-:S03]  /*6ce40*/  IMAD.MOV.U32 R0, RZ, RZ, R45 ;  /* 0x000000ffff007224 */ /* 0x002fc600078e002d */
[----:B--2---:R-:W2:Y:S04]  /*6ce50*/  LDL.LU.64 R44, [R1+0x338] ;  /* 0x00033800012c7983 */ /* 0x004ea80000300a00 */
[----:B------:R1:W-:Y:S04]  /*6ce60*/  STL [R1+0x2320], R0 ;  /* 0x0023200001007387 */ /* 0x0003e80000100800 */
[----:B-----5:R-:W-:Y:S01]  /*6ce70*/  STL [R1+0x232c], R36 ;  /* 0x00232c2401007387 */ /* 0x020fe20000100800 */
        /* <DEDUP_REMOVED lines=8> */
[----:B------:R1:W-:Y:S02]  /*6cf00*/  STL [R1+0x2338], R0 ;  /* 0x0023380001007387 */ /* 0x0003e40000100800 */
[----:B-1----:R-:W-:-:S02]  /*6cf10*/  IMAD.MOV.U32 R0, RZ, RZ, R251 ;  /* 0x000000ffff007224 */ /* 0x002fc400078e00fb */
[----:B------:R-:W5:Y:S04]  /*6cf20*/  LDL.LU.64 R250, [R1+0x1e70] ;  /* 0x001e700001fa7983 */ /* 0x000f680000300a00 */
[----:B------:R1:W-:Y:S04]  /*6cf30*/  STL [R1+0x2340], R0 ;  /* 0x0023400001007387 */ /* 0x0003e80000100800 */
[----:B---3--:R3:W-:Y:S04]  /*6cf40*/  STL [R1+0x234c], R48 ;  /* 0x00234c3001007387 */ /* 0x0087e80000100800 */
[----:B------:R-:W5:Y:S01]  /*6cf50*/  LDL.LU.64 R46, [R1+0x1e00] ;  /* 0x001e0000012e7983 */ /* 0x000f620000300a00 */
[----:B-1----:R-:W-:-:S05]  /*6cf60*/  IMAD.MOV.U32 R0, RZ, RZ, R49 ;  /* 0x000000ffff007224 */ /* 0x002fca00078e0031 */
[----:B------:R1:W-:Y:S04]  /*6cf70*/  STL [R1+0x2348], R0 ;  /* 0x0023480001007387 */ /* 0x0003e80000100800 */
[----:B------:R-:W-:Y:S04]  /*6cf80*/  STL [R1+0x2350], R74 ;  /* 0x0023504a01007387 */ /* 0x000fe80000100800 */
[----:B------:R-:W-:Y:S04]  /*6cf90*/  STL [R1+0x2314], R75 ;  /* 0x0023144b01007387 */ /* 0x000fe80000100800 */
[----:B---3--:R-:W3:Y:S04]  /*6cfa0*/  LDL.LU.64 R48, [R1+0x1d68] ;  /* 0x001d680001307983 */ /* 0x008ee80000300a00 */
[----:B------:R-:W-:Y:S04]  /*6cfb0*/  STL [R1+0x2318], R10 ;  /* 0x0023180a01007387 */ /* 0x000fe80000100800 */
[----:B------:R-:W-:Y:S04]  /*6cfc0*/  STL [R1+0x22dc], R11 ;  /* 0x0022dc0b01007387 */ /* 0x000fe80000100800 */
[----:B------:R-:W3:Y:S01]  /*6cfd0*/  LDL.LU.64 R36, [R1+0x1c70] ;  /* 0x001c700001247983 */ /* 0x000ee20000300a00 */
[----:B-1----:R-:W-:-:S03]  /*6cfe0*/  MOV R0, R249 ;  /* 0x000000f900007202 */ /* 0x002fc60000000f00 */
[----:B------:R-:W-:Y:S04]  /*6cff0*/  STL [R1+0x22e4], R248 ;  /* 0x0022e4f801007387 */ /* 0x000fe80000100800 */
[----:B------:R-:W3:Y:S04]  /*6d000*/  LDL.LU.64 R40, [R1+0x1b20] ;  /* 0x001b200001287983 */ /* 0x000ee80000300a00 */
[----:B------:R1:W-:Y:S04]  /*6d010*/  STL [R1+0x22e0], R0 ;  /* 0x0022e00001007387 */ /* 0x0003e80000100800 */
[----:B------:R-:W-:Y:S01]  /*6d020*/  STL [R1+0x22ec], R34 ;  /* 0x0022ec2201007387 */ /* 0x000fe20000100800 */
[----:B-1----:R-:W-:-:S03]  /*6d030*/  IMAD.MOV.U32 R0, RZ, RZ, R35 ;  /* 0x000000ffff007224 */ /* 0x002fc600078e0023 */
[----:B------:R-:W3:Y:S04]  /*6d040*/  LDL.LU.64 R248, [R1+0x350] ;  /* 0x0003500001f87983 */ /* 0x000ee80000300a00 */
[----:B------:R-:W-:Y:S04]  /*6d050*/  STL [R1+0x22f4], R38 ;  /* 0x0022f42601007387 */ /* 0x000fe80000100800 */
[----:B------:R1:W-:Y:S04]  /*6d060*/  STL [R1+0x22e8], R0 ;  /* 0x0022e80001007387 */ /* 0x0003e80000100800 */
[----:B------:R-:W-:Y:S01]  /*6d070*/  STL [R1+0x22fc], R42 ;  /* 0x0022fc2a01007387 */ /* 0x000fe20000100800 */
[----:B-1----:R-:W-:-:S05]  /*6d080*/  IMAD.MOV.U32 R0, RZ, RZ, R39 ;  /* 0x000000ffff007224 */ /* 0x002fca00078e0027 */
[----:B------:R1:W-:Y:S02]  /*6d090*/  STL [R1+0x22f0], R0 ;  /* 0x0022f00001007387 */ /* 0x0003e40000100800 */
[----:B-1----:R-:W-:Y:S02]  /*6d0a0*/  IMAD.MOV.U32 R0, RZ, RZ, R43 ;  /* 0x000000ffff007224 */ /* 0x002fe400078e002b */
[----:B----4-:R-:W-:Y:S04]  /*6d0b0*/  STL [R1+0x2304], R50 ;  /* 0x0023043201007387 */ /* 0x010fe80000100800 */
[----:B------:R1:W-:Y:S04]  /*6d0c0*/  STL [R1+0x22f8], R0 ;  /* 0x0022f80001007387 */ /* 0x0003e80000100800 */
[----:B--2---:R-:W-:Y:S01]  /*6d0d0*/  STL [R1+0x230c], R44 ;  /* 0x00230c2c01007387 */ /* 0x004fe20000100800 */
[----:B-1----:R-:W-:-:S05]  /*6d0e0*/  IMAD.MOV.U32 R0, RZ, RZ, R51 ;  /* 0x000000ffff007224 */ /* 0x002fca00078e0033 */
[----:B------:R1:W-:Y:S04]  /*6d0f0*/  STL [R1+0x2300], R0 ;  /* 0x0023000001007387 */ /* 0x0003e80000100800 */
[----:B------:R-:W2:Y:S01]  /*6d100*/  LDL.LU.64 R50, [R1+0x1e90] ;  /* 0x001e900001327983 */ /* 0x000ea20000300a00 */
[----:B-1----:R-:W-:-:S03]  /*6d110*/  MOV R0, R45 ;  /* 0x0000002d00007202 */ /* 0x002fc60000000f00 */
[----:B------:R-:W-:Y:S04]  /*6d120*/  STL [R1+0x2310], R72 ;  /* 0x0023104801007387 */ /* 0x000fe80000100800 */
[----:B------:R5:W-:Y:S04]  /*6d130*/  STL [R1+0x2308], R0 ;  /* 0x0023080001007387 */ /* 0x000be80000100800 */
[----:B------:R-:W-:Y:S04]  /*6d140*/  STL [R1+0x22d4], R73 ;  /* 0x0022d44901007387 */ /* 0x000fe80000100800 */
[----:B------:R-:W4:Y:S04]  /*6d150*/  LDL.LU.64 R42, [R1+0x1e20] ;  /* 0x001e2000012a7983 */ /* 0x000f280000300a00 */
[----:B------:R-:W-:Y:S04]  /*6d160*/  STL [R1+0x22d8], R8 ;  /* 0x0022d80801007387 */ /* 0x000fe80000100800 */
[----:B------:R-:W-:Y:S04]  /*6d170*/  STL [R1+0x229c], R9 ;  /* 0x00229c0901007387 */ /* 0x000fe80000100800 */
[----:B------:R-:W4:Y:S01]  /*6d180*/  LDL.LU.64 R44, [R1+0x1d90] ;  /* 0x001d9000012c7983 */ /* 0x000f220000300a00 */
[----:B-----5:R-:W-:-:S03]  /*6d190*/  IMAD.MOV.U32 R0, RZ, RZ, R251 ;  /* 0x000000ffff007224 */ /* 0x020fc600078e00fb */
[----:B------:R1:W-:Y:S04]  /*6d1a0*/  STL [R1+0x22a4], R250 ;  /* 0x0022a4fa01007387 */ /* 0x0003e80000100800 */
[----:B------:R-:W5:Y:S04]  /*6d1b0*/  LDL.LU.64 R38, [R1+0x1cb0] ;  /* 0x001cb00001267983 */ /* 0x000f680000300a00 */
[----:B------:R1:W-:Y:S04]  /*6d1c0*/  STL [R1+0x22a0], R0 ;  /* 0x0022a00001007387 */ /* 0x0003e80000100800 */
[----:B------:R3:W-:Y:S04]  /*6d1d0*/  STL [R1+0x22ac], R46 ;  /* 0x0022ac2e01007387 */ /* 0x0007e80000100800 */
[----:B-1----:R-:W5:Y:S01]  /*6d1e0*/  LDL.LU.64 R250, [R1+0x1b70] ;  /* 0x001b700001fa7983 */ /* 0x002f620000300a00 */
[----:B------:R-:W-:-:S03]  /*6d1f0*/  IMAD.MOV.U32 R0, RZ, RZ, R47 ;  /* 0x000000ffff007224 */ /* 0x000fc600078e002f */
[----:B---3--:R-:W-:Y:S04]  /*6d200*/  STL [R1+0x22b4], R48 ;  /* 0x0022b43001007387 */ /* 0x008fe80000100800 */
[----:B------:R1:W-:Y:S04]  /*6d210*/  STL [R1+0x22a8], R0 ;  /* 0x0022a80001007387 */ /* 0x0003e80000100800 */
[----:B------:R-:W5:Y:S01]  /*6d220*/  LDL.LU.64 R46, [R1+0x358] ;  /* 0x00035800012e7983 */ /* 0x000f620000300a00 */
[----:B-1----:R-:W-:-:S03]  /*6d230*/  IMAD.MOV.U32 R0, RZ, RZ, R49 ;  /* 0x000000ffff007224 */ /* 0x002fc600078e0031 */
[----:B------:R-:W-:Y:S04]  /*6d240*/  STL [R1+0x22bc], R36 ;  /* 0x0022bc2401007387 */ /* 0x000fe80000100800 */
[----:B------:R1:W-:Y:S04]  /*6d250*/  STL [R1+0x22b0], R0 ;  /* 0x0022b00001007387 */ /* 0x0003e80000100800 */
[----:B------:R-:W5:Y:S01]  /*6d260*/  LDL.LU.64 R48, [R1+0x8] ;  /* 0x0000080001307983 */ /* 0x000f620000300a00 */
[----:B-1----:R-:W-:-:S03]  /*6d270*/  IMAD.MOV.U32 R0, RZ, RZ, R37 ;  /* 0x000000ffff007224 */ /* 0x002fc600078e0025 */
[----:B------:R-:W-:Y:S04]  /*6d280*/  STL [R1+0x22c4], R40 ;  /* 0x0022c42801007387 */ /* 0x000fe80000100800 */
[----:B------:R1:W-:Y:S02]  /*6d290*/  STL [R1+0x22b8], R0 ;  /* 0x0022b80001007387 */ /* 0x0003e40000100800 */
[----:B-1----:R-:W-:Y:S02]  /*6d2a0*/  MOV R0, R41 ;  /* 0x0000002900007202 */ /* 0x002fe40000000f00 */
[----:B------:R-:W-:Y:S04]  /*6d2b0*/  STL [R1+0x22cc], R248 ;  /* 0x0022ccf801007387 */ /* 0x000fe80000100800 */
[----:B------:R1:W-:Y:S02]  /*6d2c0*/  STL [R1+0x22c0], R0 ;  /* 0x0022c00001007387 */ /* 0x0003e40000100800 */
[----:B-1----:R-:W-:-:S02]  /*6d2d0*/  IMAD.MOV.U32 R0, RZ, RZ, R249 ;  /* 0x000000ffff007224 */ /* 0x002fc400078e00f9 */
[----:B------:R-:W5:Y:S04]  /*6d2e0*/  LDL.LU.64 R248, [R1+0x1ea0] ;  /* 0x001ea00001f87983 */ /* 0x000f680000300a00 */
[----:B------:R1:W-:Y:S04]  /*6d2f0*/  STL [R1+0x22c8], R0 ;  /* 0x0022c80001007387 */ /* 0x0003e80000100800 */
[----:B------:R-:W-:Y:S04]  /*6d300*/  STL [R1+0x22d0], R70 ;  /* 0x0022d04601007387 */ /* 0x000fe80000100800 */
[----:B------:R-:W-:Y:S04]  /*6d310*/  STL [R1+0x2294], R71 ;  /* 0x0022944701007387 */ /* 0x000fe80000100800 */
[----:B------:R-:W-:Y:S04]  /*6d320*/  STL [R1+0x2298], R6 ;  /* 0x0022980601007387 */ /* 0x000fe80000100800 */
[----:B------:R-:W5:Y:S04]  /*6d330*/  LDL.LU.64 R32, [R1+0x1e38] ;  /* 0x001e380001207983 */ /* 0x000f680000300a00 */
[----:B------:R-:W-:Y:S04]  /*6d340*/  STL [R1+0x2254], R7 ;  /* 0x0022540701007387 */ /* 0x000fe80000100800 */
[----:B------:R-:W5:Y:S04]  /*6d350*/  LDL.LU.64 R34, [R1+0x1db8] ;  /* 0x001db80001227983 */ /* 0x000f680000300a00 */
[----:B--2---:R2:W-:Y:S04]  /*6d360*/  STL [R1+0x225c], R50 ;  /* 0x00225c3201007387 */ /* 0x0045e80000100800 */
[----:B------:R-:W3:Y:S01]  /*6d370*/  LDL.LU.64 R40, [R1+0x1cf0] ;  /* 0x001cf00001287983 */ /* 0x000ee20000300a00 */
[----:B-1----:R-:W-:-:S03]  /*6d380*/  IMAD.MOV.U32 R0, RZ, RZ, R51 ;  /* 0x000000ffff007224 */ /* 0x002fc600078e0033 */
[----:B--2---:R-:W2:Y:S04]  /*6d390*/  LDL.LU.64 R50, [R1+0x1bc8] ;  /* 0x001bc80001327983 */ /* 0x004ea80000300a00 */
[----:B------:R1:W-:Y:S04]  /*6d3a0*/  STL [R1+0x2258], R0 ;  /* 0x0022580001007387 */ /* 0x0003e80000100800 */
[----:B----4-:R4:W-:Y:S01]  /*6d3b0*/  STL [R1+0x2264], R42 ;  /* 0x0022642a01007387 */ /* 0x0109e20000100800 */
[----:B-1----:R-:W-:-:S03]  /*6d3c0*/  IMAD.MOV.U32 R0, RZ, RZ, R43 ;  /* 0x000000ffff007224 */ /* 0x002fc600078e002b */
[----:B----4-:R-:W4:Y:S04]  /*6d3d0*/  LDL.LU.64 R42, [R1+0x1a48] ;  /* 0x001a4800012a7983 */ /* 0x010f280000300a00 */
[----:B------:R1:W-:Y:S04]  /*6d3e0*/  STL [R1+0x2260], R0 ;  /* 0x0022600001007387 */ /* 0x0003e80000100800 */
[----:B------:R1:W-:Y:S02]  /*6d3f0*/  STL [R1+0x226c], R44 ;  /* 0x00226c2c01007387 */ /* 0x0003e40000100800 */
[----:B-1----:R-:W-:-:S02]  /*6d400*/  IMAD.MOV.U32 R0, RZ, RZ, R45 ;  /* 0x000000ffff007224 */ /* 0x002fc400078e002d */
[----:B------:R-:W4:Y:S04]  /*6d410*/  LDL.LU.64 R44, [R1+0x50] ;  /* 0x00005000012c7983 */ /* 0x000f280000300a00 */
[----:B------:R1:W-:Y:S04]  /*6d420*/  STL [R1+0x2268], R0 ;  /* 0x0022680001007387 */ /* 0x0003e80000100800 */
[----:B-----5:R-:W-:Y:S01]  /*6d430*/  STL [R1+0x2274], R38 ;  /* 0x0022742601007387 */ /* 0x020fe20000100800 */
[----:B-1----:R-:W-:-:S03]  /*6d440*/  MOV R0, R39 ;  /* 0x0000002700007202 */ /* 0x002fc60000000f00 */
[----:B------:R-:W-:Y:S04]  /*6d450*/  STL [R1+0x227c], R250 ;  /* 0x00227cfa01007387 */ /* 0x000fe80000100800 */
[----:B------:R1:W-:Y:S02]  /*6d460*/  STL [R1+0x2270], R0 ;  /* 0x0022700001007387 */ /* 0x0003e40000100800 */
[----:B-1----:R-:W-:Y:S02]  /*6d470*/  IMAD.MOV.U32 R0, RZ, RZ, R251 ;  /* 0x000000ffff007224 */ /* 0x002fe400078e00fb */
[----:B------:R-:W5:Y:S04]  /*6d480*/  LDL.LU.64 R250, [R1+0x1eb8] ;  /* 0x001eb80001fa7983 */ /* 0x000f680000300a00 */
[----:B------:R1:W-:Y:S04]  /*6d490*/  STL [R1+0x2278], R0 ;  /* 0x0022780001007387 */ /* 0x0003e80000100800 */
[----:B------:R-:W-:Y:S04]  /*6d4a0*/  STL [R1+0x2284], R46 ;  /* 0x0022842e01007387 */ /* 0x000fe80000100800 */
[----:B------:R-:W5:Y:S01]  /*6d4b0*/  LDL.LU.64 R36, [R1+0x1e50] ;  /* 0x001e500001247983 */ /* 0x000f620000300a00 */
[----:B-1----:R-:W-:-:S05]  /*6d4c0*/  IMAD.MOV.U32 R0, RZ, RZ, R47 ;  /* 0x000000ffff007224 */ /* 0x002fca00078e002f */
[----:B------:R1:W-:Y:S04]  /*6d4d0*/  STL [R1+0x2280], R0 ;  /* 0x0022800001007387 */ /* 0x0003e80000100800 */
[----:B------:R-:W-:Y:S04]  /*6d4e0*/  STL [R1+0x228c], R48 ;  /* 0x00228c3001007387 */ /* 0x000fe80000100800 */
[----:B------:R-:W5:Y:S01]  /*6d4f0*/  LDL.LU.64 R38, [R1+0x1dd8] ;  /* 0x001dd80001267983 */ /* 0x000f620000300a00 */
[----:B-1----:R-:W-:-:S05]  /*6d500*/  IMAD.MOV.U32 R0, RZ, RZ, R49 ;  /* 0x000000ffff007224 */ /* 0x002fca00078e0031 */
[----:B------:R1:W-:Y:S04]  /*6d510*/  STL [R1+0x2288], R0 ;  /* 0x0022880001007387 */ /* 0x0003e80000100800 */
[----:B------:R-:W-:Y:S04]  /*6d520*/  STL [R1+0x2290], R4 ;  /* 0x0022900401007387 */ /* 0x000fe80000100800 */
        /* <DEDUP_REMOVED lines=10> */
[----:B------:R1:W-:Y:S02]  /*6d5d0*/  STL [R1+0x2220], R0 ;  /* 0x0022200001007387 */ /* 0x0003e40000100800 */
[----:B-1----:R-:W-:Y:S02]  /*6d5e0*/  IMAD.MOV.U32 R0, RZ, RZ, R35 ;  /* 0x000000ffff007224 */ /* 0x002fe400078e0023 */
[----:B---3--:R-:W-:Y:S04]  /*6d5f0*/  STL [R1+0x2234], R40 ;  /* 0x0022342801007387 */ /* 0x008fe80000100800 */
[----:B------:R1:W-:Y:S04]  /*6d600*/  STL [R1+0x2228], R0 ;  /* 0x0022280001007387 */ /* 0x0003e80000100800 */
[----:B--2---:R-:W-:Y:S01]  /*6d610*/  STL [R1+0x223c], R50 ;  /* 0x00223c3201007387 */ /* 0x004fe20000100800 */
[----:B-1----:R-:W-:-:S05]  /*6d620*/  IMAD.MOV.U32 R0, RZ, RZ, R41 ;  /* 0x000000ffff007224 */ /* 0x002fca00078e0029 */
[----:B------:R1:W-:Y:S02]  /*6d630*/  STL [R1+0x2230], R0 ;  /* 0x0022300001007387 */ /* 0x0003e40000100800 */
[----:B-1----:R-:W-:Y:S02]  /*6d640*/  IMAD.MOV.U32 R0, RZ, RZ, R51 ;  /* 0x000000ffff007224 */ /* 0x002fe400078e0033 */
[----:B------:R-:W2:Y:S04]  /*6d650*/  LDL.LU.64 R50, [R1+0x1ee0] ;  /* 0x001ee00001327983 */ /* 0x000ea80000300a00 */
[----:B------:R1:W-:Y:S04]  /*6d660*/  STL [R1+0x2238], R0 ;  /* 0x0022380001007387 */ /* 0x0003e80000100800 */
[----:B----4-:R3:W-:Y:S04]  /*6d670*/  STL [R1+0x2244], R42 ;  /* 0x0022442a01007387 */ /* 0x0107e80000100800 */
[----:B------:R-:W4:Y:S01]  /*6d680*/  LDL.LU.64 R40, [R1+0x1e68] ;  /* 0x001e680001287983 */ /* 0x000f220000300a00 */
[----:B-1----:R-:W-:-:S05]  /*6d690*/  IMAD.MOV.U32 R0, RZ, RZ, R43 ;  /* 0x000000ffff007224 */ /* 0x002fca00078e002b */
[----:B------:R1:W-:Y:S04]  /*6d6a0*/  STL [R1+0x2240], R0 ;  /* 0x0022400001007387 */ /* 0x0003e80000100800 */
[----:B------:R-:W-:Y:S04]  /*6d6b0*/  STL [R1+0x224c], R44 ;  /* 0x00224c2c01007387 */ /* 0x000fe80000100800 */
[----:B---3--:R-:W3:Y:S01]  /*6d6c0*/  LDL.LU.64 R42, [R1+0x1df8] ;  /* 0x001df800012a7983 */ /* 0x008ee20000300a00 */
[----:B-1----:R-:W-:-:S05]  /*6d6d0*/  MOV R0, R45 ;  /* 0x0000002d00007202 */ /* 0x002fca0000000f00 */
[----:B------:R1:W-:Y:S04]  /*6d6e0*/  STL [R1+0x2248], R0 ;  /* 0x0022480001007387 */ /* 0x0003e80000100800 */
[----:B------:R-:W-:Y:S04]  /*6d6f0*/  STL [R1+0x2250], R246 ;  /* 0x002250f601007387 */ /* 0x000fe80000100800 */
[----:B------:R-:W-:Y:S04]  /*6d700*/  STL [R1+0x21d4], R247 ;  /* 0x0021d4f701007387 */ /* 0x000fe80000100800 */
[----:B-----5:R5:W-:Y:S01]  /*6d710*/  STL [R1+0x21dc], R250 ;  /* 0x0021dcfa01007387 */ /* 0x020be20000100800 */
[----:B-1----:R-:W-:-:S03]  /*6d720*/  IMAD.MOV.U32 R0, RZ, RZ, R251 ;  /* 0x000000ffff007224 */ /* 0x002fc600078e00fb */
[----:B------:R-:W3:Y:S04]  /*6d730*/  LDL.LU.64 R44, [R1+0x1d60] ;  /* 0x001d6000012c7983 */ /* 0x000ee80000300a00 */
[----:B------:R-:W-:Y:S04]  /*6d740*/  STL [R1+0x21e4], R36 ;  /* 0x0021e42401007387 */ /* 0x000fe80000100800 */
[----:B------:R1:W-:Y:S04]  /*6d750*/  STL [R1+0x21d8], R0 ;  /* 0x0021d80001007387 */ /* 0x0003e80000100800 */
[----:B-----5:R-:W3:Y:S01]  /*6d760*/  LDL.LU.64 R250, [R1+0x1c68] ;  /* 0x001c680001fa7983 */ /* 0x020ee20000300a00 */
[----:B-1----:R-:W-:-:S03]  /*6d770*/  IMAD.MOV.U32 R0, RZ, RZ, R37 ;  /* 0x000000ffff007224 */ /* 0x002fc600078e0025 */
[----:B------:R-:W-:Y:S04]  /*6d780*/  STL [R1+0x21ec], R38 ;  /* 0x0021ec2601007387 */ /* 0x000fe80000100800 */
[----:B------:R1:W-:Y:S04]  /*6d790*/  STL [R1+0x21e0], R0 ;  /* 0x0021e00001007387 */ /* 0x0003e80000100800 */
[----:B------:R-:W3:Y:S01]  /*6d7a0*/  LDL.LU.64 R36, [R1+0x1b18] ;  /* 0x001b180001247983 */ /* 0x000ee20000300a00 */
[----:B-1----:R-:W-:-:S03]  /*6d7b0*/  IMAD.MOV.U32 R0, RZ, RZ, R39 ;  /* 0x000000ffff007224 */ /* 0x002fc600078e0027 */
[----:B------:R-:W-:Y:S04]  /*6d7c0*/  STL [R1+0x21f4], R46 ;  /* 0x0021f42e01007387 */ /* 0x000fe80000100800 */
[----:B------:R1:W-:Y:S02]  /*6d7d0*/  STL [R1+0x21e8], R0 ;  /* 0x0021e80001007387 */ /* 0x0003e40000100800 */
[----:B-1----:R-:W-:Y:S02]  /*6d7e0*/  IMAD.MOV.U32 R0, RZ, RZ, R47 ;  /* 0x000000ffff007224 */ /* 0x002fe400078e002f */
[----:B------:R-:W-:Y:S04]  /*6d7f0*/  STL [R1+0x21fc], R48 ;  /* 0x0021fc3001007387 */ /* 0x000fe80000100800 */
[----:B------:R1:W-:Y:S04]  /*6d800*/  STL [R1+0x21f0], R0 ;  /* 0x0021f00001007387 */ /* 0x0003e80000100800 */
[----:B------:R-:W-:Y:S01]  /*6d810*/  STL [R1+0x2204], R248 ;  /* 0x002204f801007387 */ /* 0x000fe20000100800 */
[----:B-1----:R-:W-:-:S05]  /*6d820*/  MOV R0, R49 ;  /* 0x0000003100007202 */ /* 0x002fca0000000f00 */
[----:B------:R1:W-:Y:S04]  /*6d830*/  STL [R1+0x21f8], R0 ;  /* 0x0021f80001007387 */ /* 0x0003e80000100800 */
[----:B------:R-:W3:Y:S04]  /*6d840*/  LDL.LU.64 R46, [R1+0x1ee8] ;  /* 0x001ee800012e7983 */ /* 0x000ee80000300a00 */
[----:B------:R-:W3:Y:S01]  /*6d850*/  LDL.LU.64 R48, [R1+0x1e88] ;  /* 0x001e880001307983 */ /* 0x000ee20000300a00 */
[----:B-1----:R-:W-:-:S05]  /*6d860*/  IMAD.MOV.U32 R0, RZ, RZ, R249 ;  /* 0x000000ffff007224 */ /* 0x002fca00078e00f9 */
[----:B------:R1:W-:Y:S04]  /*6d870*/  STL [R1+0x2200], R0 ;  /* 0x0022000001007387 */ /* 0x0003e80000100800 */
[----:B------:R-:W-:Y:S04]  /*6d880*/  STL [R1+0x220c], R84 ;  /* 0x00220c5401007387 */ /* 0x000fe80000100800 */
[----:B------:R-:W-:Y:S04]  /*6d890*/  STL [R1+0x2208], R85 ;  /* 0x0022085501007387 */ /* 0x000fe80000100800 */
[----:B------:R-:W-:Y:S04]  /*6d8a0*/  STL [R1+0x2210], R164 ;  /* 0x002210a401007387 */ /* 0x000fe80000100800 */
[----:B------:R-:W3:Y:S04]  /*6d8b0*/  LDL.LU.64 R248, [R1+0x1ef0] ;  /* 0x001ef00001f87983 */ /* 0x000ee80000300a00 */
[----:B------:R-:W-:Y:S04]  /*6d8c0*/  STL [R1+0x2194], R165 ;  /* 0x002194a501007387 */ /* 0x000fe80000100800 */
[----:B--2---:R2:W-:Y:S01]  /*6d8d0*/  STL [R1+0x219c], R50 ;  /* 0x00219c3201007387 */ /* 0x0045e20000100800 */
[----:B-1----:R-:W-:-:S03]  /*6d8e0*/  IMAD.MOV.U32 R0, RZ, RZ, R51 ;  /* 0x000000ffff007224 */ /* 0x002fc600078e0033 */
[----:B------:R-:W5:Y:S04]  /*6d8f0*/  LDL.LU.64 R34, [R1+0x1ef8] ;  /* 0x001ef80001227983 */ /* 0x000f680000300a00 */
[----:B----4-:R-:W-:Y:S04]  /*6d900*/  STL [R1+0x21a4], R40 ;  /* 0x0021a42801007387 */ /* 0x010fe80000100800 */
[----:B------:R1:W-:Y:S04]  /*6d910*/  STL [R1+0x2198], R0 ;  /* 0x0021980001007387 */ /* 0x0003e80000100800 */
[----:B--2---:R-:W2:Y:S01]  /*6d920*/  LDL.LU.64 R50, [R1+0x1f00] ;  /* 0x001f000001327983 */ /* 0x004ea20000300a00 */
[----:B-1----:R-:W-:-:S03]  /*6d930*/  IMAD.MOV.U32 R0, RZ, RZ, R41 ;  /* 0x000000ffff007224 */ /* 0x002fc600078e0029 */
[----:B---3--:R-:W-:Y:S04]  /*6d940*/  STL [R1+0x21ac], R42 ;  /* 0x0021ac2a01007387 */ /* 0x008fe80000100800 */
[----:B------:R1:W-:Y:S04]  /*6d950*/  STL [R1+0x21a0], R0 ;  /* 0x0021a00001007387 */ /* 0x0003e80000100800 */
[----:B------:R-:W3:Y:S04]  /*6d960*/  LDL.LU.64 R38, [R1+0x1f08] ;  /* 0x001f080001267983 */ /* 0x000ee80000300a00 */
[----:B------:R-:W4:Y:S01]  /*6d970*/  LDL.LU.64 R40, [R1+0x1f10] ;  /* 0x001f100001287983 */ /* 0x000f220000300a00 */
[----:B-1----:R-:W-:-:S05]  /*6d980*/  IMAD.MOV.U32 R0, RZ, RZ, R43 ;  /* 0x000000ffff007224 */ /* 0x002fca00078e002b */
[----:B------:R1:W-:Y:S04]  /*6d990*/  STL [R1+0x21a8], R0 ;  /* 0x0021a80001007387 */ /* 0x0003e80000100800 */
[----:B------:R1:W-:Y:S02]  /*6d9a0*/  STL [R1+0x21b4], R44 ;  /* 0x0021b42c01007387 */ /* 0x0003e40000100800 */
[----:B-1----:R-:W-:Y:S02]  /*6d9b0*/  MOV R0, R45 ;  /* 0x0000002d00007202 */ /* 0x002fe40000000f00 */
[----:B------:R-:W4:Y:S04]  /*6d9c0*/  LDL.LU.64 R42, [R1+0x1da8] ;  /* 0x001da800012a7983 */ /* 0x000f280000300a00 */
[----:B------:R-:W-:Y:S04]  /*6d9d0*/  STL [R1+0x21bc], R250 ;  /* 0x0021bcfa01007387 */ /* 0x000fe80000100800 */
        /* <DEDUP_REMOVED lines=10> */
[----:B------:R-:W-:Y:S04]  /*6da80*/  STL [R1+0x21d0], R166 ;  /* 0x0021d0a601007387 */ /* 0x000fe80000100800 */
[----:B------:R-:W-:Y:S01]  /*6da90*/  STL [R1+0x2010], R167 ;  /* 0x002010a701007387 */ /* 0x000fe20000100800 */
[----:B-1----:R-:W-:-:S03]  /*6daa0*/  IMAD.MOV.U32 R0, RZ, RZ, R47 ;  /* 0x000000ffff007224 */ /* 0x002fc600078e002f */
[----:B------:R1:W-:Y:S04]  /*6dab0*/  STL [R1+0x2018], R46 ;  /* 0x0020182e01007387 */ /* 0x0003e80000100800 */
[----:B------:R-:W-:Y:S04]  /*6dac0*/  STL [R1+0x2020], R48 ;  /* 0x0020203001007387 */ /* 0x000fe80000100800 */
[----:B------:R1:W-:Y:S04]  /*6dad0*/  STL [R1+0x2014], R0 ;  /* 0x0020140001007387 */ /* 0x0003e80000100800 */
[----:B------:R-:W4:Y:S04]  /*6dae0*/  LDL.LU.64 R36, [R1+0x1ea8] ;  /* 0x001ea80001247983 */ /* 0x000f280000300a00 */
[----:B-1----:R-:W4:Y:S01]  /*6daf0*/  LDL.LU.64 R46, [R1+0x1e48] ;  /* 0x001e4800012e7983 */ /* 0x002f220000300a00 */
[----:B------:R-:W-:-:S05]  /*6db00*/  IMAD.MOV.U32 R0, RZ, RZ, R49 ;  /* 0x000000ffff007224 */ /* 0x000fca00078e0031 */
[----:B------:R1:W-:Y:S04]  /*6db10*/  STL [R1+0x201c], R0 ;  /* 0x00201c0001007387 */ /* 0x0003e80000100800 */
[----:B------:R5:W-:Y:S04]  /*6db20*/  STL [R1+0x2028], R248 ;  /* 0x002028f801007387 */ /* 0x000be80000100800 */
[----:B------:R-:W4:Y:S01]  /*6db30*/  LDL.LU.64 R48, [R1+0x1dc8] ;  /* 0x001dc80001307983 */ /* 0x000f220000300a00 */
[----:B-1----:R-:W-:-:S03]  /*6db40*/  MOV R0, R249 ;  /* 0x000000f900007202 */ /* 0x002fc60000000f00 */
[----:B-----5:R-:W-:Y:S04]  /*6db50*/  STL [R1+0x2030], R34 ;  /* 0x0020302201007387 */ /* 0x020fe80000100800 */
[----:B------:R1:W-:Y:S04]  /*6db60*/  STL [R1+0x2024], R0 ;  /* 0x0020240001007387 */ /* 0x0003e80000100800 */
[----:B------:R-:W5:Y:S01]  /*6db70*/  LDL.LU.64 R248, [R1+0x1d00] ;  /* 0x001d000001f87983 */ /* 0x000f620000300a00 */
[----:B-1----:R-:W-:-:S03]  /*6db80*/  IMAD.MOV.U32 R0, RZ, RZ, R35 ;  /* 0x000000ffff007224 */ /* 0x002fc600078e0023 */
[----:B--2---:R-:W-:Y:S04]  /*6db90*/  STL [R1+0x2038], R50 ;  /* 0x0020383201007387 */ /* 0x004fe80000100800 */
[----:B------:R1:W-:Y:S02]  /*6dba0*/  STL [R1+0x202c], R0 ;  /* 0x00202c0001007387 */ /* 0x0003e40000100800 */
[----:B-1----:R-:W-:Y:S02]  /*6dbb0*/  IMAD.MOV.U32 R0, RZ, RZ, R51 ;  /* 0x000000ffff007224 */ /* 0x002fe400078e0033 */
[----:B------:R-:W2:Y:S04]  /*6dbc0*/  LDL.LU.64 R50, [R1+0x1bd8] ;  /* 0x001bd80001327983 */ /* 0x000ea80000300a00 */
[----:B------:R1:W-:Y:S04]  /*6dbd0*/  STL [R1+0x2034], R0 ;  /* 0x0020340001007387 */ /* 0x0003e80000100800 */
[----:B---3--:R-:W-:Y:S01]  /*6dbe0*/  STL [R1+0x2040], R38 ;  /* 0x0020402601007387 */ /* 0x008fe20000100800 */
[----:B-1----:R-:W-:-:S03]  /*6dbf0*/  IMAD.MOV.U32 R0, RZ, RZ, R39 ;  /* 0x000000ffff007224 */ /* 0x002fc600078e0027 */
[----:B----4-:R-:W-:Y:S04]  /*6dc00*/  STL [R1+0x2048], R40 ;  /* 0x0020482801007387 */ /* 0x010fe80000100800 */
[----:B------:R1:W-:Y:S04]  /*6dc10*/  STL [R1+0x203c], R0 ;  /* 0x00203c0001007387 */ /* 0x0003e80000100800 */
[----:B------:R-:W-:Y:S01]  /*6dc20*/  STL [R1+0x2050], R42 ;  /* 0x0020502a01007387 */ /* 0x000fe20000100800 */
[----:B-1----:R-:W-:-:S05]  /*6dc30*/  IMAD.MOV.U32 R0, RZ, RZ, R41 ;  /* 0x000000ffff007224 */ /* 0x002fca00078e0029 */
[----:B------:R1:W-:Y:S04]  /*6dc40*/  STL [R1+0x2044], R0 ;  /* 0x0020440001007387 */ /* 0x0003e80000100800 */
[----:B------:R-:W3:Y:S01]  /*6dc50*/  LDL.LU.64 R38, [R1+0x1ec0] ;  /* 0x001ec00001267983 */ /* 0x000ee20000300a00 */
[----:B-1----:R-:W-:-:S05]  /*6dc60*/  MOV R0, R43 ;  /* 0x0000002b00007202 */ /* 0x002fca0000000f00 */
[----:B------:R1:W-:Y:S04]  /*6dc70*/  STL [R1+0x204c], R0 ;  /* 0x00204c0001007387 */ /* 0x0003e80000100800 */
[----:B------:R-:W-:Y:S04]  /*6dc80*/  STL [R1+0x2058], R44 ;  /* 0x0020582c01007387 */ /* 0x000fe80000100800 */
[----:B------:R-:W4:Y:S01]  /*6dc90*/  LDL.LU.64 R40, [R1+0x1e58] ;  /* 0x001e580001287983 */ /* 0x000f220000300a00 */
[----:B-1----:R-:W-:-:S05]  /*6dca0*/  IMAD.MOV.U32 R0, RZ, RZ, R45 ;  /* 0x000000ffff007224 */ /* 0x002fca00078e002d */
[----:B------:R1:W-:Y:S04]  /*6dcb0*/  STL [R1+0x2054], R0 ;  /* 0x0020540001007387 */ /* 0x0003e80000100800 */
[----:B------:R1:W-:Y:S02]  /*6dcc0*/  STL [R1+0x2060], R250 ;  /* 0x002060fa01007387 */ /* 0x0003e40000100800 */
[----:B-1----:R-:W-:Y:S02]  /*6dcd0*/  IMAD.MOV.U32 R0, RZ, RZ, R251 ;  /* 0x000000ffff007224 */ /* 0x002fe400078e00fb */
[----:B------:R-:W-:Y:S04]  /*6dce0*/  STL [R1+0x2068], R88 ;  /* 0x0020685801007387 */ /* 0x000fe80000100800 */
[----:B------:R1:W-:Y:S04]  /*6dcf0*/  STL [R1+0x205c], R0 ;  /* 0x00205c0001007387 */ /* 0x0003e80000100800 */
[----:B------:R-:W4:Y:S04]  /*6dd00*/  LDL.LU.64 R42, [R1+0x1de0] ;  /* 0x001de000012a7983 */ /* 0x000f280000300a00 */
[----:B------:R-:W-:Y:S04]  /*6dd10*/  STL [R1+0x2064], R89 ;  /* 0x0020645901007387 */ /* 0x000fe80000100800 */
[----:B------:R-:W4:Y:S04]  /*6dd20*/  LDL.LU.64 R44, [R1+0x1d30] ;  /* 0x001d3000012c7983 */ /* 0x000f280000300a00 */
[----:B------:R-:W-:Y:S04]  /*6dd30*/  STL [R1+0x2070], R168 ;  /* 0x002070a801007387 */ /* 0x000fe80000100800 */
[----:B------:R-:W4:Y:S04]  /*6dd40*/  LDL.LU.64 R250, [R1+0x1c20] ;  /* 0x001c200001fa7983 */ /* 0x000f280000300a00 */
[----:B------:R-:W-:Y:S01]  /*6dd50*/  STL [R1+0x206c], R169 ;  /* 0x00206ca901007387 */ /* 0x000fe20000100800 */
[----:B-1----:R-:W-:-:S03]  /*6dd60*/  IMAD.MOV.U32 R0, RZ, RZ, R37 ;  /* 0x000000ffff007224 */ /* 0x002fc600078e0025 */
[----:B------:R-:W-:Y:S04]  /*6dd70*/  STL [R1+0x2078], R36 ;  /* 0x0020782401007387 */ /* 0x000fe80000100800 */
[----:B------:R-:W-:Y:S04]  /*6dd80*/  STL [R1+0x2080], R46 ;  /* 0x0020802e01007387 */ /* 0x000fe80000100800 */
[----:B------:R1:W-:Y:S02]  /*6dd90*/  STL [R1+0x2074], R0 ;  /* 0x0020740001007387 */ /* 0x0003e40000100800 */
[----:B-1----:R-:W-:-:S02]  /*6dda0*/  IMAD.MOV.U32 R0, RZ, RZ, R47 ;  /* 0x000000ffff007224 */ /* 0x002fc400078e002f */
[----:B------:R-:W-:Y:S04]  /*6ddb0*/  STL [R1+0x2088], R48 ;  /* 0x0020883001007387 */ /* 0x000fe80000100800 */
[----:B------:R1:W-:Y:S04]  /*6ddc0*/  STL [R1+0x207c], R0 ;  /* 0x00207c0001007387 */ /* 0x0003e80000100800 */
[----:B------:R-:W4:Y:S01]  /*6ddd0*/  LDL.LU.64 R46, [R1+0x1ec8] ;  /* 0x001ec800012e7983 */ /* 0x000f220000300a00 */
[----:B-1----:R-:W-:-:S03]  /*6dde0*/  MOV R0, R49 ;  /* 0x0000003100007202 */ /* 0x002fc60000000f00 */
[----:B-----5:R-:W-:Y:S04]  /*6ddf0*/  STL [R1+0x2090], R248 ;  /* 0x002090f801007387 */ /* 0x020fe80000100800 */
[----:B------:R1:W-:Y:S04]  /*6de00*/  STL [R1+0x2084], R0 ;  /* 0x0020840001007387 */ /* 0x0003e80000100800 */
[----:B------:R-:W5:Y:S01]  /*6de10*/  LDL.LU.64 R48, [R1+0x1ed0] ;  /* 0x001ed00001307983 */ /* 0x000f620000300a00 */
[----:B-1----:R-:W-:-:S03]  /*6de20*/  IMAD.MOV.U32 R0, RZ, RZ, R249 ;  /* 0x000000ffff007224 */ /* 0x002fc600078e00f9 */
[----:B------:R-:W5:Y:S04]  /*6de30*/  LDL.LU.64 R248, [R1+0x1ed8] ;  /* 0x001ed80001f87983 */ /* 0x000f680000300a00 */
[----:B------:R1:W-:Y:S04]  /*6de40*/  STL [R1+0x208c], R0 ;  /* 0x00208c0001007387 */ /* 0x0003e80000100800 */
[----:B--2---:R2:W-:Y:S01]  /*6de50*/  STL [R1+0x2098], R50 ;  /* 0x0020983201007387 */ /* 0x0045e20000100800 */
[----:B-1----:R-:W-:-:S03]  /*6de60*/  IMAD.MOV.U32 R0, RZ, RZ, R51 ;  /* 0x000000ffff007224 */ /* 0x002fc600078e0033 */
[----:B------:R-:W-:Y:S04]  /*6de70*/  STL [R1+0x20a0], R90 ;  /* 0x0020a05a01007387 */ /* 0x000fe80000100800 */
[----:B------:R3:W-:Y:S04]  /*6de80*/  STL [R1+0x2094], R0 ;  /* 0x0020940001007387 */ /* 0x0007e80000100800 */
[----:B------:R-:W-:Y:S04]  /*6de90*/  STL [R1+0x209c], R91 ;  /* 0x00209c5b01007387 */ /* 0x000fe80000100800 */
[----:B------:R-:W-:Y:S04]  /*6dea0*/  STL [R1+0x20a8], R170 ;  /* 0x0020a8aa01007387 */ /* 0x000fe80000100800 */
[----:B------:R-:W-:Y:S04]  /*6deb0*/  STL [R1+0x20a4], R171 ;  /* 0x0020a4ab01007387 */ /* 0x000fe80000100800 */
[----:B--2---:R-:W2:Y:S01]  /*6dec0*/  LDL.LU.64 R50, [R1+0x1e78] ;  /* 0x001e780001327983 */ /* 0x004ea20000300a00 */
[----:B---3--:R-:W-:-:S03]  /*6ded0*/  IMAD.MOV.U32 R0, RZ, RZ, R39 ;  /* 0x000000ffff007224 */ /* 0x008fc600078e0027 */
[----:B------:R-:W-:Y:S04]  /*6dee0*/  STL [R1+0x20b0], R38 ;  /* 0x0020b02601007387 */ /* 0x000fe80000100800 */
[----:B------:R-:W3:Y:S04]  /*6def0*/  LDL.LU.64 R34, [R1+0x1e08] ;  /* 0x001e080001227983 */ /* 0x000ee80000300a00 */
[----:B------:R4:W-:Y:S02]  /*6df00*/  STL [R1+0x20ac], R0 ;  /* 0x0020ac0001007387 */ /* 0x0009e40000100800 */
[----:B----4-:R-:W-:-:S02]  /*6df10*/  IMAD.MOV.U32 R0, RZ, RZ, R41 ;  /* 0x000000ffff007224 */ /* 0x010fc400078e0029 */
[----:B------:R-:W-:Y:S04]  /*6df20*/  STL [R1+0x20b8], R40 ;  /* 0x0020b82801007387 */ /* 0x000fe80000100800 */
[----:B------:R-:W4:Y:S04]  /*6df30*/  LDL.LU.64 R36, [R1+0x1d70] ;  /* 0x001d700001247983 */ /* 0x000f280000300a00 */
[----:B------:R-:W4:Y:S04]  /*6df40*/  LDL.LU.64 R38, [R1+0x1c78] ;  /* 0x001c780001267983 */ /* 0x000f280000300a00 */
[----:B------:R1:W-:Y:S02]  /*6df50*/  STL [R1+0x20b4], R0 ;  /* 0x0020b40001007387 */ /* 0x0003e40000100800 */
[----:B-1----:R-:W-:-:S02]  /*6df60*/  MOV R0, R43 ;  /* 0x0000002b00007202 */ /* 0x002fc40000000f00 */
[----:B------:R-:W-:Y:S04]  /*6df70*/  STL [R1+0x20c0], R42 ;  /* 0x0020c02a01007387 */ /* 0x000fe80000100800 */
[----:B------:R-:W-:Y:S04]  /*6df80*/  STL [R1+0x20c8], R44 ;  /* 0x0020c82c01007387 */ /* 0x000fe80000100800 */
[----:B------:R1:W-:Y:S04]  /*6df90*/  STL [R1+0x20bc], R0 ;  /* 0x0020bc0001007387 */ /* 0x0003e80000100800 */
[----:B------:R-:W-:Y:S01]  /*6dfa0*/  STL [R1+0x20d0], R250 ;  /* 0x0020d0fa01007387 */ /* 0x000fe20000100800 */
[----:B-1----:R-:W-:-:S05]  /*6dfb0*/  IMAD.MOV.U32 R0, RZ, RZ, R45 ;  /* 0x000000ffff007224 */ /* 0x002fca00078e002d */
[----:B------:R1:W-:Y:S04]  /*6dfc0*/  STL [R1+0x20c4], R0 ;  /* 0x0020c40001007387 */ /* 0x0003e80000100800 */
[----:B------:R-:W4:Y:S01]  /*6dfd0*/  LDL.LU.64 R40, [R1+0x1e80] ;  /* 0x001e800001287983 */ /* 0x000f220000300a00 */
[----:B-1----:R-:W-:-:S03]  /*6dfe0*/  IMAD.MOV.U32 R0, RZ, RZ, R251 ;  /* 0x000000ffff007224 */ /* 0x002fc600078e00fb */
[----:B------:R-:W4:Y:S04]  /*6dff0*/  LDL.LU.64 R250, [R1+0x1e18] ;  /* 0x001e180001fa7983 */ /* 0x000f280000300a00 */
[----:B------:R1:W-:Y:S04]  /*6e000*/  STL [R1+0x20cc], R0 ;  /* 0x0020cc0001007387 */ /* 0x0003e80000100800 */
[----:B------:R-:W-:Y:S04]  /*6e010*/  STL [R1+0x20d8], R92 ;  /* 0x0020d85c01007387 */ /* 0x000fe80000100800 */
[----:B------:R-:W-:Y:S04]  /*6e020*/  STL [R1+0x20d4], R93 ;  /* 0x0020d45d01007387 */ /* 0x000fe80000100800 */
[----:B------:R-:W4:Y:S01]  /*6e030*/  LDL.LU.64 R42, [R1+0x1d88] ;  /* 0x001d8800012a7983 */ /* 0x000f220000300a00 */
[----:B-1----:R-:W-:-:S03]  /*6e040*/  IMAD.MOV.U32 R0, RZ, RZ, R47 ;  /* 0x000000ffff007224 */ /* 0x002fc600078e002f */
[----:B------:R-:W-:Y:S04]  /*6e050*/  STL [R1+0x20e0], R46 ;  /* 0x0020e02e01007387 */ /* 0x000fe80000100800 */
[----:B------:R-:W4:Y:S04]  /*6e060*/  LDL.LU.64 R44, [R1+0x1ca8] ;  /* 0x001ca800012c7983 */ /* 0x000f280000300a00 */
[----:B-----5:R-:W-:Y:S04]  /*6e070*/  STL [R1+0x20e8], R48 ;  /* 0x0020e83001007387 */ /* 0x020fe80000100800 */
[----:B------:R1:W-:Y:S04]  /*6e080*/  STL [R1+0x20dc], R0 ;  /* 0x0020dc0001007387 */ /* 0x0003e80000100800 */
[----:B------:R-:W-:Y:S01]  /*6e090*/  STL [R1+0x20f0], R248 ;  /* 0x0020f0f801007387 */ /* 0x000fe20000100800 */
[----:B-1----:R-:W-:-:S05]  /*6e0a0*/  IMAD.MOV.U32 R0, RZ, RZ, R49 ;  /* 0x000000ffff007224 */ /* 0x002fca00078e0031 */
[----:B------:R1:W-:Y:S04]  /*6e0b0*/  STL [R1+0x20e4], R0 ;  /* 0x0020e40001007387 */ /* 0x0003e80000100800 */
[----:B------:R-:W5:Y:S01]  /*6e0c0*/  LDL.LU.64 R46, [R1+0x1e98] ;  /* 0x001e9800012e7983 */ /* 0x000f620000300a00 */
[----:B-1----:R-:W-:-:S05]  /*6e0d0*/  MOV R0, R249 ;  /* 0x000000f900007202 */ /* 0x002fca0000000f00 */
[----:B------:R2:W-:Y:S04]  /*6e0e0*/  STL [R1+0x20ec], R0 ;  /* 0x0020ec0001007387 */ /* 0x0005e80000100800 */
[----:B------:R-:W-:Y:S04]  /*6e0f0*/  STL [R1+0x20f8], R172 ;  /* 0x0020f8ac01007387 */ /* 0x000fe80000100800 */
[----:B------:R-:W5:Y:S01]  /*6e100*/  LDL.LU.64 R248, [R1+0x1e30] ;  /* 0x001e300001f87983 */ /* 0x000f620000300a00 */
[----:B--2---:R-:W-:-:S03]  /*6e110*/  IMAD.MOV.U32 R0, RZ, RZ, R51 ;  /* 0x000000ffff007224 */ /* 0x004fc600078e0033 */
[----:B------:R-:W-:Y:S04]  /*6e120*/  STL [R1+0x20f4], R173 ;  /* 0x0020f4ad01007387 */ /* 0x000fe80000100800 */
[----:B------:R-:W2:Y:S04]  /*6e130*/  LDL.LU.64 R48, [R1+0x1db0] ;  /* 0x001db00001307983 */ /* 0x000ea80000300a00 */
[----:B------:R1:W-:Y:S04]  /*6e140*/  STL [R1+0x2100], R50 ;  /* 0x0021003201007387 */ /* 0x0003e80000100800 */
[----:B-1----:R-:W2:Y:S04]  /*6e150*/  LDL.LU.64 R50, [R1+0x1ce8] ;  /* 0x001ce80001327983 */ /* 0x002ea80000300a00 */
        /* <DEDUP_REMOVED lines=8> */
[----:B------:R-:W-:Y:S01]  /*6e1e0*/  STL [R1+0x2120], R94 ;  /* 0x0021205e01007387 */ /* 0x000fe20000100800 */
[----:B-1----:R-:W-:-:S05]  /*6e1f0*/  IMAD.MOV.U32 R0, RZ, RZ, R39 ;  /* 0x000000ffff007224 */ /* 0x002fca00078e0027 */
[----:B------:R1:W-:Y:S04]  /*6e200*/  STL [R1+0x2114], R0 ;  /* 0x0021140001007387 */ /* 0x0003e80000100800 */
[----:B------:R-:W-:Y:S04]  /*6e210*/  STL [R1+0x211c], R95 ;  /* 0x00211c5f01007387 */ /* 0x000fe80000100800 */
[----:B------:R-:W-:Y:S04]  /*6e220*/  STL [R1+0x2128], R174 ;  /* 0x002128ae01007387 */ /* 0x000fe80000100800 */
[----:B------:R-:W-:Y:S01]  /*6e230*/  STL [R1+0x2124], R175 ;  /* 0x002124af01007387 */ /* 0x000fe20000100800 */
[----:B-1----:R-:W-:-:S03]  /*6e240*/  MOV R0, R41 ;  /* 0x0000002900007202 */ /* 0x002fc60000000f00 */
[----:B------:R-:W-:Y:S04]  /*6e250*/  STL [R1+0x2130], R40 ;  /* 0x0021302801007387 */ /* 0x000fe80000100800 */
[----:B------:R-:W-:Y:S04]  /*6e260*/  STL [R1+0x2138], R250 ;  /* 0x002138fa01007387 */ /* 0x000fe80000100800 */
[----:B------:R1:W-:Y:S02]  /*6e270*/  STL [R1+0x212c], R0 ;  /* 0x00212c0001007387 */ /* 0x0003e40000100800 */
[----:B-1----:R-:W-:-:S02]  /*6e280*/  IMAD.MOV.U32 R0, RZ, RZ, R251 ;  /* 0x000000ffff007224 */ /* 0x002fc400078e00fb */
[----:B------:R-:W3:Y:S04]  /*6e290*/  LDL.LU.64 R250, [R1+0x1eb0] ;  /* 0x001eb00001fa7983 */ /* 0x000ee80000300a00 */
        /* <DEDUP_REMOVED lines=8> */
[----:B------:R-:W-:Y:S04]  /*6e320*/  STL [R1+0x214c], R97 ;  /* 0x00214c6101007387 */ /* 0x000fe80000100800 */
[----:B------:R-:W-:Y:S04]  /*6e330*/  STL [R1+0x2158], R176 ;  /* 0x002158b001007387 */ /* 0x000fe80000100800 */
[----:B------:R-:W-:Y:S01]  /*6e340*/  STL [R1+0x2154], R177 ;  /* 0x002154b101007387 */ /* 0x000fe20000100800 */
[----:B-----5:R-:W-:-:S03]  /*6e350*/  IMAD.MOV.U32 R0, RZ, RZ, R47 ;  /* 0x000000ffff007224 */ /* 0x020fc600078e002f */
[----:B------:R-:W-:Y:S04]  /*6e360*/  STL [R1+0x2160], R46 ;  /* 0x0021602e01007387 */ /* 0x000fe80000100800 */
[----:B------:R-:W-:Y:S04]  /*6e370*/  STL [R1+0x2168], R248 ;  /* 0x002168f801007387 */ /* 0x000fe80000100800 */
[----:B------:R1:W-:Y:S02]  /*6e380*/  STL [R1+0x215c], R0 ;  /* 0x00215c0001007387 */ /* 0x0003e40000100800 */
[----:B-1----:R-:W-:-:S02]  /*6e390*/  MOV R0, R249 ;  /* 0x000000f900007202 */ /* 0x002fc40000000f00 */
[----:B------:R-:W1:Y:S04]  /*6e3a0*/  S2R R249, SR_TID.X ;  /* 0x0000000000f97919 */ /* 0x000e680000002100 */
[----:B--2---:R-:W-:Y:S04]  /*6e3b0*/  STL [R1+0x2170], R48 ;  /* 0x0021703001007387 */ /* 0x004fe80000100800 */
[----:B------:R2:W-:Y:S04]  /*6e3c0*/  STL [R1+0x2164], R0 ;  /* 0x0021640001007387 */ /* 0x0005e80000100800 */
[----:B------:R-:W-:Y:S01]  /*6e3d0*/  STL [R1+0x2178], R50 ;  /* 0x0021783201007387 */ /* 0x000fe20000100800 */
[----:B--2---:R-:W-:-:S05]  /*6e3e0*/  IMAD.MOV.U32 R0, RZ, RZ, R49 ;  /* 0x000000ffff007224 */ /* 0x004fca00078e0031 */
[----:B------:R2:W-:Y:S01]  /*6e3f0*/  STL [R1+0x216c], R0 ;  /* 0x00216c0001007387 */ /* 0x0005e20000100800 */
[----:B-1----:R-:W-:Y:S02]  /*6e400*/  IMAD.SHL.U32 R4, R249, 0x80, RZ ;  /* 0x00000080f9047824 */ /* 0x002fe400078e00ff */
[----:B--2---:R-:W-:-:S03]  /*6e410*/  IMAD.MOV.U32 R0, RZ, RZ, R51 ;  /* 0x000000ffff007224 */ /* 0x004fc600078e0033 */
[----:B------:R-:W-:Y:S02]  /*6e420*/  LOP3.LUT R4, R4, 0x3000, RZ, 0xc0, !PT ;  /* 0x0000300004047812 */ /* 0x000fe400078ec0ff */
[----:B------:R1:W-:Y:S01]  /*6e430*/  STL [R1+0x2174], R0 ;  /* 0x0021740001007387 */ /* 0x0003e20000100800 */
[C---:B------:R-:W-:Y:S01]  /*6e440*/  IMAD.SHL.U32 R6, R249.reuse, 0x2, RZ ;  /* 0x00000002f9067824 */ /* 0x040fe200078e00ff */
[----:B-1----:R-:W-:-:S04]  /*6e450*/  LOP3.LUT R0, R249, 0x7, RZ, 0xc0, !PT ;  /* 0x00000007f9007812 */ /* 0x002fc800078ec0ff */
[C---:B------:R-:W-:Y:S01]  /*6e460*/  LEA R4, R0.reuse, R4, 0x9 ;  /* 0x0000000400047211 */ /* 0x040fe200078e48ff */
[----:B------:R-:W-:Y:S01]  /*6e470*/  IMAD.SHL.U32 R0, R0, 0x10, RZ ;  /* 0x0000001000007824 */ /* 0x000fe200078e00ff */
[----:B------:R-:W-:Y:S01]  /*6e480*/  STL [R1+0x2180], R98 ;  /* 0x0021806201007387 */ /* 0x000fe20000100800 */
[----:B------:R-:W-:-:S03]  /*6e490*/  LOP3.LUT R8, R249, 0x3, RZ, 0xc0, !PT ;  /* 0x00000003f9087812 */ /* 0x000fc600078ec0ff */
[----:B------:R-:W-:Y:S01]  /*6e4a0*/  LOP3.LUT R0, R0, 0x30, R6, 0x78, !PT ;  /* 0x0000003000007812 */ /* 0x000fe200078e7806 */
[----:B------:R-:W-:Y:S01]  /*6e4b0*/  STL [R1+0x217c], R99 ;  /* 0x00217c6301007387 */ /* 0x000fe20000100800 */
[----:B------:R-:W-:-:S03]  /*6e4c0*/  LOP3.LUT R7, R249, 0x1c, RZ, 0xc0, !PT ;  /* 0x0000001cf9077812 */ /* 0x000fc600078ec0ff */
[----:B------:R-:W-:Y:S04]  /*6e4d0*/  STL [R1+0x2188], R178 ;  /* 0x002188b201007387 */ /* 0x000fe80000100800 */
[----:B------:R-:W-:Y:S01]  /*6e4e0*/  STL [R1+0x2184], R179 ;  /* 0x002184b301007387 */ /* 0x000fe20000100800 */
[----:B------:R-:W-:Y:S02]  /*6e4f0*/  IMAD R7, R8, 0x420, R7 ;  /* 0x0000042008077824 */ /* 0x000fe400078e0207 */
[----:B---3--:R-:W-:Y:S01]  /*6e500*/  IMAD.MOV.U32 R6, RZ, RZ, R251 ;  /* 0x000000ffff067224 */ /* 0x008fe200078e00fb */
[----:B------:R-:W-:Y:S04]  /*6e510*/  STL [R1+0x2190], R250 ;  /* 0x002190fa01007387 */ /* 0x000fe80000100800 */
[----:B------:R1:W-:Y:S04]  /*6e520*/  STL [R1+0x218c], R6 ;  /* 0x00218c0601007387 */ /* 0x0003e80000100800 */
[----:B------:R-:W2:Y:S04]  /*6e530*/  LDL.LU.64 R10, [R1+0x3530] ;  /* 0x00353000010a7983 */ /* 0x000ea80000300a00 */
[----:B------:R-:W3:Y:S01]  /*6e540*/  LDL.LU.64 R8, [R1+0x3528] ;  /* 0x0035280001087983 */ /* 0x000ee20000300a00 */
[----:B-1----:R-:W-:-:S03]  /*6e550*/  IMAD.IADD R6, R4, 0x1, R0 ;  /* 0x0000000104067824 */ /* 0x002fc600078e0200 */
[----:B--2---:R1:W-:Y:S04]  /*6e560*/  STL.64 [R1+0x1a18], R10 ;  /* 0x001a180a01007387 */ /* 0x0043e80000100a00 */
[----:B-1----:R-:W2:Y:S04]  /*6e570*/  LDL.LU.64 R10, [R1+0x3520] ;  /* 0x00352000010a7983 */ /* 0x002ea80000300a00 */
[----:B---3--:R1:W-:Y:S04]  /*6e580*/  STL.64 [R1+0x1a70], R8 ;  /* 0x001a700801007387 */ /* 0x0083e80000100a00 */
[----:B------:R-:W-:Y:S04]  /*6e590*/  STL [R1+0x3014], R6 ;  /* 0x0030140601007387 */ /* 0x000fe80000100800 */
[----:B-1----:R-:W3:Y:S04]  /*6e5a0*/  LDL.LU.64 R8, [R1+0x3518] ;  /* 0x0035180001087983 */ /* 0x002ee80000300a00 */
[----:B--2---:R1:W-:Y:S04]  /*6e5b0*/  STL.64 [R1+0x1a68], R10 ;  /* 0x001a680a01007387 */ /* 0x0043e80000100a00 */
[----:B-1----:R-:W2:Y:S04]  /*6e5c0*/  LDL.LU.64 R10, [R1+0x3510] ;  /* 0x00351000010a7983 */ /* 0x002ea80000300a00 */
[----:B---3--:R1:W-:Y:S04]  /*6e5d0*/  STL.64 [R1+0x1a60], R8 ;  /* 0x001a600801007387 */ /* 0x0083e80000100a00 */
        /* <DEDUP_REMOVED lines=125> */
[----:B--2---:R-:W-:Y:S04]  /*6edb0*/  STL.64 [R1+0x18b0], R10 ;  /* 0x0018b00a01007387 */ /* 0x004fe80000100a00 */
[----:B------:R-:W-:Y:S04]  /*6edc0*/  STL.64 [R1+0x1840], R100 ;  /* 0x0018406401007387 */ /* 0x000fe80000100a00 */
[----:B---3--:R1:W-:Y:S04]  /*6edd0*/  STL.64 [R1+0x1878], R8 ;  /* 0x0018780801007387 */ /* 0x0083e80000100a00 */
[----:B-1----:R-:W2:Y:S04]  /*6ede0*/  LDL.LU.64 R8, [R1+0x3330] ;  /* 0x0033300001087983 */ /* 0x002ea80000300a00 */
[----:B------:R-:W3:Y:S04]  /*6edf0*/  LDL.LU.64 R10, [R1+0x3328] ;  /* 0x00332800010a7983 */ /* 0x000ee80000300a00 */
        /* <DEDUP_REMOVED lines=58> */
[----:B---3--:R-:W-:Y:S04]  /*6f1a0*/  STL.64 [R1+0x1fc0], R10 ;  /* 0x001fc00a01007387 */ /* 0x008fe80000100a00 */
[----:B------:R-:W-:Y:S04]  /*6f1b0*/  STL.64 [R1+0x1808], R180 ;  /* 0x001808b401007387 */ /* 0x000fe80000100a00 */
[----:B--2---:R1:W-:Y:S04]  /*6f1c0*/  STL.64 [R1+0x1fb8], R8 ;  /* 0x001fb80801007387 */ /* 0x0043e80000100a00 */
[----:B-1----:R-:W2:Y:S04]  /*6f1d0*/  LDL.LU.64 R8, [R1+0x1f78] ;  /* 0x001f780001087983 */ /* 0x002ea80000300a00 */
[----:B------:R-:W3:Y:S04]  /*6f1e0*/  LDL.LU.64 R10, [R1+0x1f48] ;  /* 0x001f4800010a7983 */ /* 0x000ee80000300a00 */
[----:B--2---:R1:W-:Y:S04]  /*6f1f0*/  STL.64 [R1+0x18f8], R8 ;  /* 0x0018f80801007387 */ /* 0x0043e80000100a00 */
[----:B-1----:R-:W2:Y:S04]  /*6f200*/  LDL.LU.64 R8, [R1+0x1f20] ;  /* 0x001f200001087983 */ /* 0x002ea80000300a00 */
[----:B---3--:R-:W-:Y:S04]  /*6f210*/  STL.64 [R1+0x18b8], R10 ;  /* 0x0018b80a01007387 */ /* 0x008fe80000100a00 */
[----:B------:R-:W-:Y:S04]  /*6f220*/  STL.64 [R1+0x1848], R102 ;  /* 0x0018486601007387 */ /* 0x000fe80000100a00 */
[----:B--2---:R1:W-:Y:S04]  /*6f230*/  STL.64 [R1+0x1880], R8 ;  /* 0x0018800801007387 */ /* 0x0043e80000100a00 */
[----:B------:R-:W-:Y:S04]  /*6f240*/  STL.64 [R1+0x1810], R182 ;  /* 0x001810b601007387 */ /* 0x000fe80000100a00 */
        /* <DEDUP_REMOVED lines=79> */
[----:B-1----:R-:W2:Y:S04]  /*6f740*/  LDL.64 R8, [R1+0x3018] ;  /* 0x0030180001087983 */ /* 0x002ea80000100a00 */
[----:B---3--:R1:W-:Y:S04]  /*6f750*/  STL.64 [R1+0x1ef8], R10 ;  /* 0x001ef80a01007387 */ /* 0x0083e80000100a00 */
[----:B------:R-:W-:Y:S04]  /*6f760*/  STL.64 [R1+0x1868], R110 ;  /* 0x0018686e01007387 */ /* 0x000fe80000100a00 */
[----:B--2---:R2:W-:Y:S04]  /*6f770*/  STL.64 [R1+0x18a0], R8 ;  /* 0x0018a00801007387 */ /* 0x0045e80000100a00 */
[----:B------:R-:W-:Y:S04]  /*6f780*/  STL.64 [R1+0x1830], R190 ;  /* 0x001830be01007387 */ /* 0x000fe80000100a00 */
[----:B-1----:R-:W3:Y:S04]  /*6f790*/  LDL.LU.64 R10, [R1+0x30f0] ;  /* 0x0030f000010a7983 */ /* 0x002ee80000300a00 */
[----:B--2---:R-:W2:Y:S04]  /*6f7a0*/  LDL.64 R8, [R1+0x3020] ;  /* 0x0030200001087983 */ /* 0x004ea80000100a00 */
        /* <DEDUP_REMOVED lines=11> */
[----:B--2---:R-:W2:Y:S04]  /*6f860*/  LDL.LU.64 R8, [R1+0x3030] ;  /* 0x0030300001087983 */ /* 0x004ea80000300a00 */
        /* <DEDUP_REMOVED lines=61> */
[----:B------:R-:W-:Y:S04]  /*6fc40*/  STL.64 [R1+0x1dc0], R202 ;  /* 0x001dc0ca01007387 */ /* 0x000fe80000100a00 */
[----:B-1----:R-:W2:Y:S04]  /*6fc50*/  LDL.LU.64 R8, [R1+0x3050] ;  /* 0x0030500001087983 */ /* 0x002ea80000300a00 */
        /* <DEDUP_REMOVED lines=48> */
[----:B------:R-:W-:Y:S01]  /*6ff60*/  STL.64 [R1+0x1cc8], R134 ;  /* 0x001cc88601007387 */ /* 0x000fe20000100a00 */
[----:B------:R-:W-:-:S02]  /*6ff70*/  SHF.R.S32.HI R0, RZ, 0x1f, R2 ;  /* 0x0000001fff007819 */ /* 0x000fc40000011402 */
[----:B------:R-:W-:Y:S02]  /*6ff80*/  SHF.R.S32.HI R4, RZ, 0x1f, R3 ;  /* 0x0000001fff047819 */ /* 0x000fe40000011403 */
[----:B------:R-:W-:Y:S02]  /*6ff90*/  SHF.L.U64.HI R0, R2, 0x2, R0 ;  /* 0x0000000202007819 */ /* 0x000fe40000010200 */
[----:B------:R-:W-:Y:S01]  /*6ffa0*/  SHF.L.U64.HI R2, R3, 0x2, R4 ;  /* 0x0000000203027819 */ /* 0x000fe20000010204 */
[----:B------:R-:W-:Y:S01]  /*6ffb0*/  IMAD.MOV.U32 R4, RZ, RZ, 0x3 ;  /* 0x00000003ff047424 */ /* 0x000fe200078e00ff */
[----:B------:R-:W-:Y:S01]  /*6ffc0*/  MOV R3, 0xffffffff ;  /* 0xffffffff00037802 */ /* 0x000fe20000000f00 */
[----:B--2---:R-:W-:Y:S04]  /*6ffd0*/  STL.64 [R1+0x1cd0], R8 ;  /* 0x001cd00801007387 */ /* 0x004fe80000100a00 */
        /* <DEDUP_REMOVED lines=29> */
[----:B------:R-:W-:Y:S04]  /*701b0*/  STL [R1+0x1800], RZ ;  /* 0x001800ff01007387 */ /* 0x000fe80000100800 */
[----:B------:R-:W-:Y:S04]  /*701c0*/  STL [R1+0x1688], R4 ;  /* 0x0016880401007387 */ /* 0x000fe80000100800 */
[----:B------:R-:W-:Y:S04]  /*701d0*/  STL [R1+0x16b0], RZ ;  /* 0x0016b0ff01007387 */ /* 0x000fe80000100800 */
[----:B------:R1:W-:Y:S04]  /*701e0*/  STL [R1+0x1684], R3 ;  /* 0x0016840301007387 */ /* 0x0003e80000100800 */
        /* <DEDUP_REMOVED lines=978> */
[----:B------:R-:W-:-:S03]  /*73f10*/  SHF.R.S32.HI R5, RZ, 0x1f, R252 ;  /* 0x0000001fff057819 */ /* 0x000fc600000114fc */
[----:B------:R2:W-:Y:S04]  /*73f20*/  STL [R1+0x1cc], RZ ;  /* 0x0001ccff01007387 */ /* 0x0005e80000100800 */
[----:B------:R2:W-:Y:S04]  /*73f30*/  STL [R1+0x180], RZ ;  /* 0x000180ff01007387 */ /* 0x0005e80000100800 */
[----:B------:R2:W-:Y:S04]  /*73f40*/  STL [R1+0x184], RZ ;  /* 0x000184ff01007387 */ /* 0x0005e80000100800 */
[----:B------:R2:W-:Y:S01]  /*73f50*/  STL [R1+0x188], RZ ;  /* 0x000188ff01007387 */ /* 0x0005e20000100800 */
[----:B------:R-:W-:-:S03]  /*73f60*/  LEA.HI R5, R5, R252, RZ, 0x7 ;  /* 0x000000fc05057211 */ /* 0x000fc600078f38ff */
[----:B------:R2:W-:Y:S04]  /*73f70*/  STL [R1+0x18c], RZ ;  /* 0x00018cff01007387 */ /* 0x0005e80000100800 */
[----:B------:R2:W-:Y:S04]  /*73f80*/  STL [R1+0x170], RZ ;  /* 0x000170ff01007387 */ /* 0x0005e80000100800 */
[----:B------:R2:W-:Y:S04]  /*73f90*/  STL [R1+0x174], RZ ;  /* 0x000174ff01007387 */ /* 0x0005e80000100800 */
[----:B------:R2:W-:Y:S01]  /*73fa0*/  STL [R1+0x178], RZ ;  /* 0x000178ff01007387 */ /* 0x0005e20000100800 */
[----:B-1----:R-:W-:-:S03]  /*73fb0*/  SHF.R.S32.HI R3, RZ, 0x7, R5 ;  /* 0x00000007ff037819 */ /* 0x002fc60000011405 */
[----:B------:R2:W-:Y:S04]  /*73fc0*/  STL [R1+0x17c], RZ ;  /* 0x00017cff01007387 */ /* 0x0005e80000100800 */
[----:B------:R2:W-:Y:S04]  /*73fd0*/  STL [R1+0xf0], RZ ;  /* 0x0000f0ff01007387 */ /* 0x0005e80000100800 */
[----:B------:R2:W-:Y:S01]  /*73fe0*/  STL [R1+0xf4], RZ ;  /* 0x0000f4ff01007387 */ /* 0x0005e20000100800 */
[----:B------:R-:W-:-:S03]  /*73ff0*/  LOP3.LUT R4, R7, 0x20, RZ, 0x3c, !PT ;  /* 0x0000002007047812 */ /* 0x000fc600078e3cff */
[----:B------:R2:W-:Y:S01]  /*74000*/  STL [R1+0xf8], RZ ;  /* 0x0000f8ff01007387 */ /* 0x0005e20000100800 */
[----:B------:R-:W-:-:S03]  /*74010*/  IADD3 R4, R3, -0x4, RZ ;  /* 0xfffffffc03047810 */ /* 0x000fc60007ffe0ff */
[----:B------:R2:W-:Y:S01]  /*74020*/  STL [R1+0xfc], RZ ;  /* 0x0000fcff01007387 */ /* 0x0005e20000100800 */
[----:B------:R-:W-:-:S03]  /*74030*/  LOP3.LUT R3, R6, 0x40, RZ, 0x3c, !PT ;  /* 0x0000004006037812 */ /* 0x000fc600078e3cff */
        /* <DEDUP_REMOVED lines=8> */
[----:B------:R2:W-:Y:S01]  /*740c0*/  STL [R1+0x301c], R3 ;  /* 0x00301c0301007387 */ /* 0x0005e20000100800 */
[----:B------:R-:W-:Y:S01]  /*740d0*/  CS2R R32, SRZ ;  /* 0x0000000000207805 */ /* 0x000fe2000001ff00 */
        /* <DEDUP_REMOVED lines=11> */
[----:B------:R-:W-:-:S02]  /*74190*/  LOP3.LUT R8, R7, 0x40, RZ, 0x3c, !PT ;  /* 0x0000004007087812 */ /* 0x000fc400078e3cff */
[----:B--2---:R-:W-:Y:S02]  /*741a0*/  LOP3.LUT R5, R7, 0x60, RZ, 0x3c, !PT ;  /* 0x0000006007057812 */ /* 0x004fe400078e3cff */
.L_x_1:
[----:B------:R-:W2:Y:S01]  /*741b0*/  LDL.LU R3, [R1+0x1684] ;  /* 0x0016840001037983 */ /* 0x000ea20000300800 */
[----:B------:R-:W-:-:S04]  /*741c0*/  DEPBAR.LE SB0, 0x6 ;  /* 0x000081800000791a */ /* 0x000fc80000000000 */
[----:B------:R-:W3:Y:S04]  /*741d0*/  LDL R8, [R1+0x3014] ;  /* 0x0030140001087983 */ /* 0x000ee80000100800 */
[----:B-----5:R-:W-:Y:S04]  /*741e0*/  STL [R1+0x57bc], R48 ;  /* 0x0057bc3001007387 */ /* 0x020fe80000100800 */
[----:B------:R-:W-:Y:S04]  /*741f0*/  STL [R1+0x57b8], R49 ;  /* 0x0057b83101007387 */ /* 0x000fe80000100800 */
[----:B------:R-:W-:Y:S04]  /*74200*/  STL [R1+0x57b4], R50 ;  /* 0x0057b43201007387 */ /* 0x000fe80000100800 */
[----:B------:R-:W-:Y:S04]  /*74210*/  STL [R1+0x57b0], R51 ;  /* 0x0057b03301007387 */ /* 0x000fe80000100800 */
[----:B------:R-:W-:Y:S04]  /*74220*/  STL [R1+0x57ac], R248 ;  /* 0x0057acf801007387 */ /* 0x000fe80000100800 */
[----:B------:R-:W-:Y:S04]  /*74230*/  STL [R1+0x57a8], R249 ;  /* 0x0057a8f901007387 */ /* 0x000fe80000100800 */
[----:B------:R-:W-:Y:S04]  /*74240*/  STL [R1+0x57a4], R250 ;  /* 0x0057a4fa01007387 */ /* 0x000fe80000100800 */
[----:B------:R-:W-:Y:S04]  /*74250*/  STL [R1+0x57a0], R251 ;  /* 0x0057a0fb01007387 */ /* 0x000fe80000100800 */
[----:B------:R-:W-:Y:S04]  /*74260*/  STL [R1+0x3d38], R2 ;  /* 0x003d380201007387 */ /* 0x000fe80000100800 */
[----:B------:R1:W-:Y:S04]  /*74270*/  STL [R1+0x3d34], R0 ;  /* 0x003d340001007387 */ /* 0x0003e80000100800 */
[----:B------:R-:W4:Y:S04]  /*74280*/  S2R R4, SR_TID.X ;  /* 0x0000000000047919 */ /* 0x000f280000002100 */
[----:B------:R-:W1:Y:S01]  /*74290*/  S2R R9, SR_TID.X ;  /* 0x0000000000097919 */ /* 0x000e620000002100 */
[----:B----4-:R-:W-:-:S02]  /*742a0*/  LOP3.LUT R5, R4, 0x1c, RZ, 0xc0, !PT ;  /* 0x0000001c04057812 */ /* 0x010fc400078ec0ff */
[----:B------:R-:W-:Y:S02]  /*742b0*/  LOP3.LUT R4, R4, 0x3, RZ, 0xc0, !PT ;  /* 0x0000000304047812 */ /* 0x000fe400078ec0ff */
[C---:B-1----:R-:W-:Y:S02]  /*742c0*/  LOP3.LUT R7, R9.reuse, 0x1c, RZ, 0xc0, !PT ;  /* 0x0000001c09077812 */ /* 0x042fe400078ec0ff */
[C---:B------:R-:W-:Y:S01]  /*742d0*/  LOP3.LUT R6, R9.reuse, 0x3, RZ, 0xc0, !PT ;  /* 0x0000000309067812 */ /* 0x040fe200078ec0ff */
[----:B------:R-:W-:Y:S01]  /*742e0*/  IMAD R4, R4, 0x420, R5 ;  /* 0x0000042004047824 */ /* 0x000fe200078e0205 */
[C---:B------:R-:W-:Y:S02]  /*742f0*/  LOP3.LUT R5, R9.reuse, 0x1c, RZ, 0xc0, !PT ;  /* 0x0000001c09057812 */ /* 0x040fe400078ec0ff */
[----:B------:R-:W-:Y:S01]  /*74300*/  LOP3.LUT R10, R9, 0x1c, RZ, 0xc0, !PT ;  /* 0x0000001c090a7812 */ /* 0x000fe200078ec0ff */
[----:B------:R-:W-:-:S05]  /*74310*/  IMAD R6, R6, 0x420, R7 ;  /* 0x0000042006067824 */ /* 0x000fca00078e0207 */
[----:B------:R-:W-:Y:S01]  /*74320*/  LOP3.LUT R6, R6, 0x40, RZ, 0x3c, !PT ;  /* 0x0000004006067812 */ /* 0x000fe200078e3cff */
[----:B------:R-:W-:Y:S01]  /*74330*/  BAR.SYNC.DEFER_BLOCKING 0x0 ;  /* 0x0000000000007b1d */ /* 0x000fe20000010000 */
[----:B--2---:R-:W-:-:S04]  /*74340*/  IADD3 R3, R3, 0x1, RZ ;  /* 0x0000000103037810 */ /* 0x004fc80007ffe0ff */
[----:B------:R-:W-:-:S04]  /*74350*/  ISETP.GT.AND P0, PT, R3, 0x3, PT ;  /* 0x000000030300780c */ /* 0x000fc80003f04270 */
[----:B------:R-:W-:-:S05]  /*74360*/  SEL R0, R3, RZ, !P0 ;  /* 0x000000ff03007207 */ /* 0x000fca0004000000 */
[----:B------:R-:W-:Y:S01]  /*74370*/  STL [R1+0x1684], R0 ;  /* 0x0016840001007387 */ /* 0x000fe20000100800 */
[C---:B------:R-:W-:Y:S01]  /*74380*/  IMAD R252, R0.reuse, 0x20000, R4 ;  /* 0x0002000000fc7824 */ /* 0x040fe200078e0204 */
[C---:B------:R-:W-:Y:S01]  /*74390*/  LOP3.LUT R4, R9.reuse, 0x3, RZ, 0xc0, !PT ;  /* 0x0000000309047812 */ /* 0x040fe200078ec0ff */
[C---:B---3--:R-:W-:Y:S01]  /*743a0*/  IMAD R2, R0.reuse, 0x40000, R8 ;  /* 0x0004000000027824 */ /* 0x048fe200078e0208 */
[----:B------:R-:W2:Y:S01]  /*743b0*/  LDL.LU.64 R64, [R1+0x16b0] ;  /* 0x0016b00001407983 */ /* 0x000ea20000300a00 */
[----:B------:R-:W-:Y:S01]  /*743c0*/  LOP3.LUT R9, R9, 0x3, RZ, 0xc0, !PT ;  /* 0x0000000309097812 */ /* 0x000fe200078ec0ff */
[----:B------:R-:W-:Y:S02]  /*743d0*/  IMAD R48, R0, 0x20000, R6 ;  /* 0x0002000000307824 */ /* 0x000fe400078e0206 */
[----:B------:R-:W2:Y:S01]  /*743e0*/  LDL.LU.64 R66, [R1+0x16b8] ;  /* 0x0016b80001427983 */ /* 0x000ea20000300a00 */
[----:B------:R-:W-:Y:S02]  /*743f0*/  IMAD R4, R4, 0x420, R5 ;  /* 0x0000042004047824 */ /* 0x000fe400078e0205 */
[----:B------:R-:W-:Y:S01]  /*74400*/  IMAD R9, R9, 0x420, R10 ;  /* 0x0000042009097824 */ /* 0x000fe200078e020a */
[----:B------:R-:W3:Y:S02]  /*74410*/  LDL.LU.64 R80, [R1+0x16a0] ;  /* 0x0016a00001507983 */ /* 0x000ee40000300a00 */
[----:B------:R-:W-:-:S02]  /*74420*/  LOP3.LUT R4, R4, 0x60, RZ, 0x3c, !PT ;  /* 0x0000006004047812 */ /* 0x000fc400078e3cff */
[----:B------:R-:W3:Y:S01]  /*74430*/  LDL.LU.64 R82, [R1+0x16a8] ;  /* 0x0016a80001527983 */ /* 0x000ee20000300a00 */
[----:B------:R-:W-:Y:S02]  /*74440*/  LOP3.LUT R9, R9, 0x20, RZ, 0x3c, !PT ;  /* 0x0000002009097812 */ /* 0x000fe400078e3cff */
[C---:B------:R-:W-:Y:S01]  /*74450*/  LEA R95, R0.reuse, R4, 0x11 ;  /* 0x00000004005f7211 */ /* 0x040fe200078e88ff */
[----:B------:R-:W4:Y:S02]  /*74460*/  LDL.LU.64 R76, [R1+0x1690] ;  /* 0x00169000014c7983 */ /* 0x000f240000300a00 */
[----:B------:R-:W-:Y:S02]  /*74470*/  IMAD R3, R0, 0x20000, R9 ;  /* 0x0002000000037824 */ /* 0x000fe400078e0209 */
[----:B------:R-:W4:Y:S04]  /*74480*/  LDL.LU.64 R78, [R1+0x1698] ;  /* 0x00169800014e7983 */ /* 0x000f280000300a00 */
[----:B------:R-:W3:Y:S04]  /*74490*/  LDL.LU.64 R60, [R1+0x1670] ;  /* 0x00167000013c7983 */ /* 0x000ee80000300a00 */
[----:B------:R-:W3:Y:S04]  /*744a0*/  LDL.LU.64 R62, [R1+0x1678] ;  /* 0x00167800013e7983 */ /* 0x000ee80000300a00 */
[----:B------:R-:W1:Y:S04]  /*744b0*/  LDSM.16.M88.4 R216, [R2+0x8000] ;  /* 0x0080000002d8783b */ /* 0x000e680000000200 */
[----:B------:R-:W1:Y:S04]  /*744c0*/  LDSM.16.M88.4 R124, [R2+0xc000] ;  /* 0x00c00000027c783b */ /* 0x000e680000000200 */
[----:B------:R-:W-:Y:S04]  /*744d0*/  LDS R56, [R252+0x100000] ;  /* 0x10000000fc387984 */ /* 0x000fe80000000800 */
[----:B------:R-:W-:Y:S04]  /*744e0*/  LDS R58, [R252+0x101000] ;  /* 0x10100000fc3a7984 */ /* 0x000fe80000000800 */
[----:B------:R-:W-:Y:S04]  /*744f0*/  LDS R57, [R3+0x100000] ;  /* 0x1000000003397984 */ /* 0x000fe80000000800 */
[----:B------:R-:W-:Y:S04]  /*74500*/  LDS R59, [R3+0x101000] ;  /* 0x10100000033b7984 */ /* 0x000fe80000000800 */
[----:B------:R-:W-:Y:S04]  /*74510*/  LDSM.16.M88.4 R24, [R2] ;  /* 0x000000000218783b */ /* 0x000fe80000000200 */
[----:B------:R-:W1:Y:S04]  /*74520*/  LDSM.16.M88.4 R120, [R2+0x10000] ;  /* 0x010000000278783b */ /* 0x000e680000000200 */
        /* <DEDUP_REMOVED lines=11> */
[----:B------:R-:W3:Y:S04]  /*745e0*/  LDL.LU.64 R72, [R1+0x1660] ;  /* 0x0016600001487983 */ /* 0x000ee80000300a00 */
[----:B------:R-:W3:Y:S04]  /*745f0*/  LDL.LU.64 R74, [R1+0x1668] ;  /* 0x00166800014a7983 */ /* 0x000ee80000300a00 */
[----:B------:R-:W-:Y:S04]  /*74600*/  STL [R1+0xb30], R48 ;  /* 0x000b303001007387 */ /* 0x000fe80000100800 */
[----:B------:R-:W-:Y:S04]  /*74610*/  STL [R1+0xb34], R95 ;  /* 0x000b345f01007387 */ /* 0x000fe80000100800 */
[----:B-1----:R-:W-:Y:S04]  /*74620*/  STL [R1+0x56e8], R218 ;  /* 0x0056e8da01007387 */ /* 0x002fe80000100800 */
        /* <DEDUP_REMOVED lines=26> */
[----:B------:R1:W-:Y:S04]  /*747d0*/  STL [R1+0x5738], R107 ;  /* 0x0057386b01007387 */ /* 0x0003e80000100800 */
[----:B------:R-:W-:Y:S04]  /*747e0*/  STL [R1+0x4e30], R2 ;  /* 0x004e300201007387 */ /* 0x000fe80000100800 */
[----:B------:R-:W1:Y:S04]  /*747f0*/  LDSM.16.M88.4 R4, [R2+0x4000] ;  /* 0x004000000204783b */ /* 0x000e680000000200 */
[----:B------:R-:W-:Y:S04]  /*74800*/  LDS R52, [R48+0x100000] ;  /* 0x1000000030347984 */ /* 0x000fe80000000800 */
[----:B------:R-:W-:Y:S04]  /*74810*/  LDS R54, [R48+0x101000] ;  /* 0x1010000030367984 */ /* 0x000fe80000000800 */
[----:B------:R-:W-:Y:S04]  /*74820*/  LDS R53, [R95+0x100000] ;  /* 0x100000005f357984 */ /* 0x000fe80000000800 */
[----:B------:R-:W1:Y:S04]  /*74830*/  LDS R55, [R95+0x101000] ;  /* 0x101000005f377984 */ /* 0x000e680000000800 */
[----:B------:R-:W-:Y:S04]  /*74840*/  LDS R93, [R95+0x100080] ;  /* 0x100080005f5d7984 */ /* 0x000fe80000000800 */
        /* <DEDUP_REMOVED lines=9> */
[----:B------:R-:W-:Y:S01]  /*748e0*/  LDS R236, [R252+0x100180] ;  /* 0x10018000fcec7984 */ /* 0x000fe20000000800 */
[----:B--2---:R-:W-:Y:S03]  /*748f0*/  HMMA.1688.F32.TF32 R64, R56, R24, R64 ;  /* 0x000000183840723c */ /* 0x004fe60000081040 */
[----:B------:R-:W-:Y:S04]  /*74900*/  LDS R238, [R252+0x101180] ;  /* 0x10118000fcee7984 */ /* 0x000fe80000000800 */
[----:B------:R-:W-:Y:S04]  /*74910*/  LDS R237, [R3+0x100180] ;  /* 0x1001800003ed7984 */ /* 0x000fe80000000800 */
[----:B------:R-:W-:Y:S04]  /*74920*/  LDS R239, [R3+0x101180] ;  /* 0x1011800003ef7984 */ /* 0x000fe80000000800 */
[----:B------:R-:W-:Y:S04]  /*74930*/  LDS R228, [R48+0x100180] ;  /* 0x1001800030e47984 */ /* 0x000fe80000000800 */
[----:B------:R-:W-:Y:S05]  /*74940*/  LDS R230, [R48+0x101180] ;  /* 0x1011800030e67984 */ /* 0x000fea0000000800 */
[----:B------:R-:W-:-:S02]  /*74950*/  IMAD.MOV.U32 R49, RZ, RZ, R64 ;  /* 0x000000ffff317224 */ /* 0x000fc400078e0040 */
[----:B------:R-:W-:Y:S02]  /*74960*/  IMAD.MOV.U32 R50, RZ, RZ, R65 ;  /* 0x000000ffff327224 */ /* 0x000fe400078e0041 */
[----:B------:R-:W-:Y:S01]  /*74970*/  IMAD.MOV.U32 R51, RZ, RZ, R66 ;  /* 0x000000ffff337224 */ /* 0x000fe200078e0042 */
[----:B------:R-:W2:Y:S01]  /*74980*/  LDL.LU.64 R64, [R1+0x1650] ;  /* 0x0016500001407983 */ /* 0x000ea20000300a00 */
[----:B------:R-:W-:-:S03]  /*74990*/  IMAD.MOV.U32 R248, RZ, RZ, R67 ;  /* 0x000000fffff87224 */ /* 0x000fc600078e0043 */
[----:B------:R-:W2:Y:S01]  /*749a0*/  LDL.LU.64 R66, [R1+0x1658] ;  /* 0x0016580001427983 */ /* 0x000ea20000300a00 */
[C---:B----4-:R-:W-:Y:S08]  /*749b0*/  HMMA.1688.F32.TF32 R76, R56.reuse, R216, R76 ;  /* 0x000000d8384c723c */ /* 0x050ff0000008104c */
[----:B---3--:R-:W-:Y:S11]  /*749c0*/  HMMA.1688.F32.TF32 R60, R56, R124, R60 ;  /* 0x0000007c383c723c */ /* 0x008ff6000008103c */
[----:B------:R-:W-:Y:S04]  /*749d0*/  @!UPT UIADD3 URZ, URZ, URZ, URZ ;  /* 0x0000003f3f3ff290 */ /* 0x000fe8000fffe03f */
[----:B------:R3:W-:Y:S04]  /*749e0*/  STL.64 [R1+0x50], R76 ;  /* 0x0000504c01007387 */ /* 0x0007e80000100a00 */
[----:B------:R4:W-:Y:S05]  /*749f0*/  STL.64 [R1+0x58], R78 ;  /* 0x0000584e01007387 */ /* 0x0009ea0000100a00 */
[----:B-1----:R-:W-:Y:S01]  /*74a00*/  IMAD.MOV.U32 R106, RZ, RZ, R60 ;  /* 0x000000ffff6a7224 */ /* 0x002fe200078e003c */
[----:B------:R-:W-:Y:S01]  /*74a10*/  MOV R107, R61 ;  /* 0x0000003d006b7202 */ /* 0x000fe20000000f00 */
[----:B------:R-:W-:Y:S01]  /*74a20*/  IMAD.MOV.U32 R22, RZ, RZ, R62 ;  /* 0x000000ffff167224 */ /* 0x000fe200078e003e */
[----:B------:R-:W3:Y:S01]  /*74a30*/  LDL.LU.64 R60, [R1+0x1640] ;  /* 0x00164000013c7983 */ /* 0x000ee20000300a00 */
[----:B------:R-:W-:-:S03]  /*74a40*/  IMAD.MOV.U32 R23, RZ, RZ, R63 ;  /* 0x000000ffff177224 */ /* 0x000fc600078e003f */
[----:B------:R-:W3:Y:S04]  /*74a50*/  LDL.LU.64 R62, [R1+0x1648] ;  /* 0x00164800013e7983 */ /* 0x000ee80000300a00 */
[----:B------:R-:W-:Y:S04]  /*74a60*/  STL [R1+0x5754], R107 ;  /* 0x0057546b01007387 */ /* 0x000fe80000100800 */
[----:B------:R-:W-:Y:S04]  /*74a70*/  STL [R1+0x5750], R106 ;  /* 0x0057506a01007387 */ /* 0x000fe80000100800 */
[----:B------:R-:W-:Y:S01]  /*74a80*/  STL [R1+0x574c], R22 ;  /* 0x00574c1601007387 */ /* 0x000fe20000100800 */
[C---:B------:R-:W-:Y:S03]  /*74a90*/  HMMA.1688.F32.TF32 R72, R56.reuse, R120, R72 ;  /* 0x000000783848723c */ /* 0x040fe60000081048 */
[----:B------:R-:W-:Y:S11]  /*74aa0*/  STL [R1+0x5748], R23 ;  /* 0x0057481701007387 */ /* 0x000ff60000100800 */
[----:B------:R-:W-:Y:S10]  /*74ab0*/  @!UPT UIADD3 URZ, URZ, URZ, URZ ;  /* 0x0000003f3f3ff290 */ /* 0x000ff4000fffe03f */
[----:B------:R-:W-:Y:S01]  /*74ac0*/  IMAD.MOV.U32 R10, RZ, RZ, R72 ;  /* 0x000000ffff0a7224 */ /* 0x000fe200078e0048 */
[----:B------:R-:W-:Y:S01]  /*74ad0*/  MOV R30, R74 ;  /* 0x0000004a001e7202 */ /* 0x000fe20000000f00 */
[----:B------:R-:W-:Y:S02]  /*74ae0*/  IMAD.MOV.U32 R11, RZ, RZ, R73 ;  /* 0x000000ffff0b7224 */ /* 0x000fe400078e0049 */
[----:B------:R-:W-:Y:S01]  /*74af0*/  IMAD.MOV.U32 R31, RZ, RZ, R75 ;  /* 0x000000ffff1f7224 */ /* 0x000fe200078e004b */
[----:B------:R-:W4:Y:S04]  /*74b00*/  LDL.LU.64 R72, [R1+0x1630] ;  /* 0x0016300001487983 */ /* 0x000f280000300a00 */
[----:B------:R-:W4:Y:S04]  /*74b10*/  LDL.LU.64 R74, [R1+0x1638] ;  /* 0x00163800014a7983 */ /* 0x000f280000300a00 */
[----:B------:R-:W-:Y:S04]  /*74b20*/  STL [R1+0x575c], R31 ;  /* 0x00575c1f01007387 */ /* 0x000fe80000100800 */
[----:B------:R-:W-:Y:S04]  /*74b30*/  STL [R1+0x5758], R30 ;  /* 0x0057581e01007387 */ /* 0x000fe80000100800 */
[----:B------:R-:W-:Y:S04]  /*74b40*/  STL [R1+0x5744], R11 ;  /* 0x0057440b01007387 */ /* 0x000fe80000100800 */
[----:B------:R1:W-:Y:S01]  /*74b50*/  STL [R1+0x5740], R10 ;  /* 0x0057400a01007387 */ /* 0x0003e20000100800 */
[C---:B--2---:R-:W-:Y:S11]  /*74b60*/  HMMA.1688.F32.TF32 R64, R56.reuse, R116, R64 ;  /* 0x000000743840723c */ /* 0x044ff60000081040 */
[----:B------:R-:W-:Y:S11]  /*74b70*/  @!UPT UIADD3 URZ, URZ, URZ, URZ ;  /* 0x0000003f3f3ff290 */ /* 0x000ff6000fffe03f */
[----:B------:R-:W-:Y:S02]  /*74b80*/  @!UPT UIADD3 URZ, URZ, URZ, URZ ;  /* 0x0000003f3f3ff290 */ /* 0x000fe4000fffe03f */
[----:B------:R-:W-:Y:S01]  /*74b90*/  IMAD.MOV.U32 R18, RZ, RZ, R64 ;  /* 0x000000ffff127224 */ /* 0x000fe200078e0040 */
[----:B------:R-:W-:Y:S01]  /*74ba0*/  MOV R15, R67 ;  /* 0x00000043000f7202 */ /* 0x000fe20000000f00 */
[----:B------:R-:W-:Y:S02]  /*74bb0*/  IMAD.MOV.U32 R19, RZ, RZ, R65 ;  /* 0x000000ffff137224 */ /* 0x000fe400078e0041 */
[----:B------:R-:W-:Y:S01]  /*74bc0*/  IMAD.MOV.U32 R14, RZ, RZ, R66 ;  /* 0x000000ffff0e7224 */ /* 0x000fe200078e0042 */
[----:B------:R-:W2:Y:S04]  /*74bd0*/  LDL.LU.64 R64, [R1+0x1700] ;  /* 0x0017000001407983 */ /* 0x000ea80000300a00 */
[----:B------:R-:W2:Y:S01]  /*74be0*/  LDL.LU.64 R66, [R1+0x1708] ;  /* 0x0017080001427983 */ /* 0x000ea20000300a00 */
[----:B---3--:R-:W-:Y:S03]  /*74bf0*/  HMMA.1688.F32.TF32 R60, R56, R112, R60 ;  /* 0x00000070383c723c */ /* 0x008fe6000008103c */
[----:B------:R3:W-:Y:S04]  /*74c00*/  STL [R1+0x576c], R15 ;  /* 0x00576c0f01007387 */ /* 0x0007e80000100800 */
[----:B------:R1:W-:Y:S04]  /*74c10*/  STL [R1+0x5768], R14 ;  /* 0x0057680e01007387 */ /* 0x0003e80000100800 */
[----:B------:R1:W-:Y:S04]  /*74c20*/  STL [R1+0x5764], R19 ;  /* 0x0057641301007387 */ /* 0x0003e80000100800 */
[----:B------:R1:W-:Y:S09]  /*74c30*/  STL [R1+0x5760], R18 ;  /* 0x0057601201007387 */ /* 0x0003f20000100800 */
[----:B------:R-:W-:-:S02]  /*74c40*/  IMAD.MOV.U32 R70, RZ, RZ, R60 ;  /* 0x000000ffff467224 */ /* 0x000fc400078e003c */
[----:B------:R-:W-:Y:S02]  /*74c50*/  IMAD.MOV.U32 R71, RZ, RZ, R61 ;  /* 0x000000ffff477224 */ /* 0x000fe400078e003d */
[----:B------:R-:W-:Y:S01]  /*74c60*/  IMAD.MOV.U32 R98, RZ, RZ, R62 ;  /* 0x000000ffff627224 */ /* 0x000fe200078e003e */
[----:B------:R-:W3:Y:S01]  /*74c70*/  LDL.LU.64 R60, [R1+0x16f0] ;  /* 0x0016f000013c7983 */ /* 0x000ee20000300a00 */
[----:B------:R-:W-:-:S03]  /*74c80*/  IMAD.MOV.U32 R99, RZ, RZ, R63 ;  /* 0x000000ffff637224 */ /* 0x000fc600078e003f */
[----:B------:R-:W3:Y:S01]  /*74c90*/  LDL.LU.64 R62, [R1+0x16f8] ;  /* 0x0016f800013e7983 */ /* 0x000ee20000300a00 */
[----:B------:R-:W-:Y:S03]  /*74ca0*/  HMMA.1688.F32.TF32 R80, R56, R4, R80 ;  /* 0x000000043850723c */ /* 0x000fe60000081050 */
[----:B------:R-:W-:Y:S04]  /*74cb0*/  STL [R1+0x577c], R99 ;  /* 0x00577c6301007387 */ /* 0x000fe80000100800 */
[----:B------:R-:W-:Y:S04]  /*74cc0*/  STL [R1+0x5778], R98 ;  /* 0x0057786201007387 */ /* 0x000fe80000100800 */
[----:B------:R-:W-:Y:S04]  /*74cd0*/  STL [R1+0x5774], R71 ;  /* 0x0057744701007387 */ /* 0x000fe80000100800 */
[----:B------:R-:W-:Y:S09]  /*74ce0*/  STL [R1+0x5770], R70 ;  /* 0x0057704601007387 */ /* 0x000ff20000100800 */
[----:B------:R-:W-:Y:S01]  /*74cf0*/  MOV R249, R80 ;  /* 0x0000005000f97202 */ /* 0x000fe20000000f00 */
[----:B------:R-:W-:-:S02]  /*74d00*/  IMAD.MOV.U32 R250, RZ, RZ, R81 ;  /* 0x000000fffffa7224 */ /* 0x000fc400078e0051 */
[----:B------:R-:W-:Y:S01]  /*74d10*/  IMAD.MOV.U32 R251, RZ, RZ, R82 ;  /* 0x000000fffffb7224 */ /* 0x000fe200078e0052 */
[----:B------:R-:W3:Y:S01]  /*74d20*/  LDL.LU.64 R80, [R1+0x1770] ;  /* 0x0017700001507983 */ /* 0x000ee20000300a00 */
[----:B------:R-:W-:-:S03]  /*74d30*/  IMAD.MOV.U32 R2, RZ, RZ, R83 ;  /* 0x000000ffff027224 */ /* 0x000fc600078e0053 */
[----:B------:R-:W3:Y:S04]  /*74d40*/  LDL.LU.64 R82, [R1+0x1778] ;  /* 0x0017780001527983 */ /* 0x000ee80000300a00 */
[----:B------:R-:W3:Y:S04]  /*74d50*/  LDL.LU.64 R76, [R1+0x1760] ;  /* 0x00176000014c7983 */ /* 0x000ee80000300a00 */
[----:B----4-:R-:W4:Y:S01]  /*74d60*/  LDL.LU.64 R78, [R1+0x1768] ;  /* 0x00176800014e7983 */ /* 0x010f220000300a00 */
[C---:B------:R-:W-:Y:S11]  /*74d70*/  HMMA.1688.F32.TF32 R72, R56.reuse, R108, R72 ;  /* 0x0000006c3848723c */ /* 0x040ff60000081048 */
[----:B------:R-:W-:Y:S11]  /*74d80*/  @!UPT UIADD3 URZ, URZ, URZ, URZ ;  /* 0x0000003f3f3ff290 */ /* 0x000ff6000fffe03f */
[----:B------:R-:W-:Y:S02]  /*74d90*/  @!UPT UIADD3 URZ, URZ, URZ, URZ ;  /* 0x0000003f3f3ff290 */ /* 0x000fe4000fffe03f */
[----:B-1----:R-:W-:Y:S01]  /*74da0*/  IMAD.MOV.U32 R10, RZ, RZ, R75 ;  /* 0x000000ffff0a7224 */ /* 0x002fe200078e004b */
[----:B------:R-:W-:Y:S01]  /*74db0*/  MOV R22, R72 ;  /* 0x0000004800167202 */ /* 0x000fe20000000f00 */
[----:B------:R-:W-:Y:S02]  /*74dc0*/  IMAD.MOV.U32 R11, RZ, RZ, R74 ;  /* 0x000000ffff0b7224 */ /* 0x000fe400078e004a */
[----:B------:R-:W-:Y:S02]  /*74dd0*/  IMAD.MOV.U32 R23, RZ, RZ, R73 ;  /* 0x000000ffff177224 */ /* 0x000fe400078e0049 */
[----:B------:R-:W4:Y:S04]  /*74de0*/  LDL.LU.64 R72, [R1+0x17a0] ;  /* 0x0017a00001487983 */ /* 0x000f280000300a00 */
[----:B------:R-:W4:Y:S04]  /*74df0*/  LDL.LU.64 R74, [R1+0x17a8] ;  /* 0x0017a800014a7983 */ /* 0x000f280000300a00 */
[----:B------:R1:W-:Y:S04]  /*74e00*/  STL [R1+0x578c], R10 ;  /* 0x00578c0a01007387 */ /* 0x0003e80000100800 */
[----:B------:R1:W-:Y:S04]  /*74e10*/  STL [R1+0x5788], R11 ;  /* 0x0057880b01007387 */ /* 0x0003e80000100800 */
[----:B------:R1:W-:Y:S04]  /*74e20*/  STL [R1+0x5784], R23 ;  /* 0x0057841701007387 */ /* 0x0003e80000100800 */
[----:B------:R1:W-:Y:S01]  /*74e30*/  STL [R1+0x5780], R22 ;  /* 0x0057801601007387 */ /* 0x0003e20000100800 */
[----:B--2---:R-:W-:Y:S11]  /*74e40*/  HMMA.1688.F32.TF32 R64, R56, R96, R64 ;  /* 0x000000603840723c */ /* 0x004ff60000081040 */
[----:B------:R-:W-:Y:S11]  /*74e50*/  @!UPT UIADD3 URZ, URZ, URZ, URZ ;  /* 0x0000003f3f3ff290 */ /* 0x000ff6000fffe03f */
[----:B------:R-:W-:Y:S02]  /*74e60*/  @!UPT UIADD3 URZ, URZ, URZ, URZ ;  /* 0x0000003f3f3ff290 */ /* 0x000fe4000fffe03f */
[----:B------:R-:W-:Y:S01]  /*74e70*/  IMAD.MOV.U32 R31, RZ, RZ, R64 ;  /* 0x000000ffff1f7224 */ /* 0x000fe200078e0040 */
[----:B------:R-:W-:Y:S01]  /*74e80*/  MOV R30, R65 ;  /* 0x00000041001e7202 */ /* 0x000fe20000000f00 */
[----:B------:R-:W-:Y:S01]  /*74e90*/  IMAD.MOV.U32 R107, RZ, RZ, R66 ;  /* 0x000000ffff6b7224 */ /* 0x000fe200078e0042 */
[----:B------:R-:W2:Y:S01]  /*74ea0*/  LDL.LU.64 R64, [R1+0x1790] ;  /* 0x0017900001407983 */ /* 0x000ea20000300a00 */
[----:B------:R-:W-:-:S03]  /*74eb0*/  IMAD.MOV.U32 R106, RZ, RZ, R67 ;  /* 0x000000ffff6a7224 */ /* 0x000fc600078e0043 */
[----:B------:R-:W2:Y:S01]  /*74ec0*/  LDL.LU.64 R66, [R1+0x1798] ;  /* 0x0017980001427983 */ /* 0x000ea20000300a00 */
[----:B---3--:R-:W-:Y:S03]  /*74ed0*/  HMMA.1688.F32.TF32 R60, R56, R68, R60 ;  /* 0x00000044383c723c */ /* 0x008fe6000008103c */
[----:B------:R3:W-:Y:S04]  /*74ee0*/  STL [R1+0x579c], R106 ;  /* 0x00579c6a01007387 */ /* 0x0007e80000100800 */
[----:B------:R-:W-:Y:S04]  /*74ef0*/  STL [R1+0x5798], R107 ;  /* 0x0057986b01007387 */ /* 0x000fe80000100800 */
[----:B------:R-:W-:Y:S04]  /*74f00*/  STL [R1+0x5794], R30 ;  /* 0x0057941e01007387 */ /* 0x000fe80000100800 */
[----:B------:R1:W-:Y:S09]  /*74f10*/  STL [R1+0x5790], R31 ;  /* 0x0057901f01007387 */ /* 0x0003f20000100800 */
[----:B------:R-:W-:Y:S01]  /*74f20*/  IMAD.MOV.U32 R110, RZ, RZ, R60 ;  /* 0x000000ffff6e7224 */ /* 0x000fe200078e003c */
[----:B------:R-:W-:Y:S01]  /*74f30*/  MOV R114, R62 ;  /* 0x0000003e00727202 */ /* 0x000fe20000000f00 */
[----:B------:R-:W-:-:S02]  /*74f40*/  IMAD.MOV.U32 R111, RZ, RZ, R61 ;  /* 0x000000ffff6f7224 */ /* 0x000fc400078e003d */
[----:B------:R-:W-:Y:S01]  /*74f50*/  IMAD.MOV.U32 R115, RZ, RZ, R63 ;  /* 0x000000ffff737224 */ /* 0x000fe200078e003f */
[----:B------:R-:W3:Y:S04]  /*74f60*/  LDL.LU.64 R60, [R1+0x17e0] ;  /* 0x0017e000013c7983 */ /* 0x000ee80000300a00 */
[----:B------:R-:W3:Y:S04]  /*74f70*/  LDL.LU.64 R62, [R1+0x17e8] ;  /* 0x0017e800013e7983 */ /* 0x000ee80000300a00 */
[----:B------:R-:W3:Y:S01]  /*74f80*/  LDL.LU.64 R88, [R1+0x17d0] ;  /* 0x0017d00001587983 */ /* 0x000ee20000300a00 */
[----:B----4-:R-:W-:Y:S03]  /*74f90*/  HMMA.1688.F32.TF32 R76, R56, R8, R76 ;  /* 0x00000008384c723c */ /* 0x010fe6000008104c */
[----:B------:R-:W4:Y:S11]  /*74fa0*/  LDL.LU.64 R90, [R1+0x17d8] ;  /* 0x0017d800015a7983 */ /* 0x000f360000300a00 */
[----:B------:R-:W-:Y:S10]  /*74fb0*/  @!UPT UIADD3 URZ, URZ, URZ, URZ ;  /* 0x0000003f3f3ff290 */ /* 0x000ff4000fffe03f */
[----:B------:R-:W-:Y:S02]  /*74fc0*/  IMAD.MOV.U32 R15, RZ, RZ, R76 ;  /* 0x000000ffff0f7224 */ /* 0x000fe400078e004c */
[----:B------:R-:W-:Y:S02]  /*74fd0*/  IMAD.MOV.U32 R14, RZ, RZ, R77 ;  /* 0x000000ffff0e7224 */ /* 0x000fe400078e004d */
[----:B------:R-:W-:Y:S01]  /*74fe0*/  IMAD.MOV.U32 R19, RZ, RZ, R78 ;  /* 0x000000ffff137224 */ /* 0x000fe200078e004e */
[----:B------:R-:W4:Y:S01]  /*74ff0*/  LDL.LU.64 R76, [R1+0x30] ;  /* 0x00003000014c7983 */ /* 0x000f220000300a00 */
[----:B------:R-:W-:-:S03]  /*75000*/  IMAD.MOV.U32 R18, RZ, RZ, R79 ;  /* 0x000000ffff127224 */ /* 0x000fc600078e004f */
[----:B------:R-:W4:Y:S04]  /*75010*/  LDL.LU.64 R78, [R1+0x38] ;  /* 0x00003800014e7983 */ /* 0x000f280000300a00 */
[----:B------:R-:W4:Y:S04]  /*75020*/  LDL.LU.64 R84, [R1+0x20] ;  /* 0x0000200001547983 */ /* 0x000f280000300a00 */
[----:B------:R-:W4:Y:S01]  /*75030*/  LDL.LU.64 R86, [R1+0x28] ;  /* 0x0000280001567983 */ /* 0x000f220000300a00 */
[C---:B------:R-:W-:Y:S11]  /*75040*/  HMMA.1688.F32.TF32 R80, R56.reuse, R28, R80 ;  /* 0x0000001c3850723c */ /* 0x040ff60000081050 */
[----:B------:R-:W-:Y:S11]  /*75050*/  @!UPT UIADD3 URZ, URZ, URZ, URZ ;  /* 0x0000003f3f3ff290 */ /* 0x000ff6000fffe03f */
[----:B------:R-:W-:Y:S02]  /*75060*/  @!UPT UIADD3 URZ, URZ, URZ, URZ ;  /* 0x0000003f3f3ff290 */ /* 0x000fe4000fffe03f */
[----:B------:R-:W-:Y:S01]  /*75070*/  IMAD.MOV.U32 R118, RZ, RZ, R80 ;  /* 0x000000ffff767224 */ /* 0x000fe200078e0050 */
[----:B------:R-:W-:Y:S01]  /*75080*/  MOV R119, R83 ;  /* 0x0000005300777202 */ /* 0x000fe20000000f00 */
[----:B------:R-:W-:Y:S02]  /*75090*/  IMAD.MOV.U32 R218, RZ, RZ, R81 ;  /* 0x000000ffffda7224 */ /* 0x000fe400078e0051 */
[----:B------:R-:W-:Y:S01]  /*750a0*/  IMAD.MOV.U32 R219, RZ, RZ, R82 ;  /* 0x000000ffffdb7224 */ /* 0x000fe200078e0052 */
[----:B--2---:R-:W-:Y:S11]  /*750b0*/  HMMA.1688.F32.TF32 R64, R56, R16, R64 ;  /* 0x000000103840723c */ /* 0x004ff60000081040 */
[----:B------:R-:W-:Y:S11]  /*750c0*/  @!UPT UIADD3 URZ, URZ, URZ, URZ ;  /* 0x0000003f3f3ff290 */ /* 0x000ff6000fffe03f */
[----:B------:R-:W-:Y:S02]  /*750d0*/  @!UPT UIADD3 URZ, URZ, URZ, URZ ;  /* 0x0000003f3f3ff290 */ /* 0x000fe4000fffe03f */
[----:B-1----:R-:W-:Y:S01]  /*750e0*/  IMAD.MOV.U32 R10, RZ, RZ, R64 ;  /* 0x000000ffff0a7224 */ /* 0x002fe200078e0040 */
[----:B------:R-:W-:Y:S01]  /*750f0*/  MOV R11, R65 ;  /* 0x00000041000b7202 */ /* 0x000fe20000000f00 */
[----:B------:R-:W-:Y:S01]  /*75100*/  IMAD.MOV.U32 R23, RZ, RZ, R66 ;  /* 0x000000ffff177224 */ /* 0x000fe200078e0042 */
[----:B------:R-:W2:Y:S01]  /*75110*/  LDL.LU.64 R64, [R1+0x10] ;  /* 0x0000100001407983 */ /* 0x000ea20000300a00 */
[----:B------:R-:W-:-:S03]  /*75120*/  IMAD.MOV.U32 R22, RZ, RZ, R67 ;  /* 0x000000ffff167224 */ /* 0x000fc600078e0043 */
[----:B------:R-:W2:Y:S04]  /*75130*/  LDL.LU.64 R66, [R1+0x18] ;  /* 0x0000180001427983 */ /* 0x000ea80000300a00 */
[----:B------:R-:W2:Y:S04]  /*75140*/  LDL.LU.64 R80, [R1+0x240] ;  /* 0x0002400001507983 */ /* 0x000ea80000300a00 */
[----:B------:R-:W2:Y:S01]  /*75150*/  LDL.LU.64 R82, [R1+0x248] ;  /* 0x0002480001527983 */ /* 0x000ea20000300a00 */
[C---:B---3--:R-:W-:Y:S11]  /*75160*/  HMMA.1688.F32.TF32 R60, R56.reuse, R20, R60 ;  /* 0x00000014383c723c */ /* 0x048ff6000008103c */
[----:B------:R-:W-:Y:S11]  /*75170*/  @!UPT UIADD3 URZ, URZ, URZ, URZ ;  /* 0x0000003f3f3ff290 */ /* 0x000ff6000fffe03f */
[----:B------:R-:W-:Y:S02]  /*75180*/  @!UPT UIADD3 URZ, URZ, URZ, URZ ;  /* 0x0000003f3f3ff290 */ /* 0x000fe4000fffe03f */
[----:B------:R-:W-:Y:S01]  /*75190*/  IMAD.MOV.U32 R122, RZ, RZ, R60 ;  /* 0x000000ffff7a7224 */ /* 0x000fe200078e003c */
[----:B------:R-:W-:Y:S01]  /*751a0*/  MOV R127, R62 ;  /* 0x0000003e007f7202 */ /* 0x000fe20000000f00 */
[----:B------:R-:W-:Y:S02]  /*751b0*/  IMAD.MOV.U32 R126, RZ, RZ, R61 ;  /* 0x000000ffff7e7224 */ /* 0x000fe400078e003d */
[----:B------:R-:W-:Y:S01]  /*751c0*/  IMAD.MOV.U32 R123, RZ, RZ, R63 ;  /* 0x000000ffff7b7224 */ /* 0x000fe200078e003f */
[----:B------:R-:W3:Y:S04]  /*751d0*/  LDL.LU.64 R60, [R1+0x230] ;  /* 0x00023000013c7983 */ /* 0x000ee80000300a00 */
[----:B------:R-:W3:Y:S04]  /*751e0*/  LDL.LU.64 R62, [R1+0x238] ;  /* 0x00023800013e7983 */ /* 0x000ee80000300a00 */
[----:B------:R-:W3:Y:S04]  /*751f0*/  LDL.LU.64 R100, [R1+0x220] ;  /* 0x0002200001647983 */ /* 0x000ee80000300a00 */
[----:B------:R-:W3:Y:S01]  /*75200*/  LDL.LU.64 R102, [R1+0x228] ;  /* 0x0002280001667983 */ /* 0x000ee20000300a00 */
[C---:B------:R-:W-:Y:S03]  /*75210*/  HMMA.1688.F32.TF32 R72, R56.reuse, R12, R72 ;  /* 0x0000000c3848723c */ /* 0x040fe60000081048 */
[----:B------:R-:W3:Y:S04]  /*75220*/  LDL.LU.64 R128, [R1+0x210] ;  /* 0x0002100001807983 */ /* 0x000ee80000300a00 */
[----:B------:R-:W3:Y:S01]  /*75230*/  LDL.LU.64 R130, [R1+0x218] ;  /* 0x0002180001827983 */ /* 0x000ee20000300a00 */
[----:B----4-:R-:W-:Y:S11]  /*75240*/  HMMA.1688.F32.TF32 R56, R56, R104, R88 ;  /* 0x000000683838723c */ /* 0x010ff60000081058 */
[----:B------:R-:W-:Y:S05]  /*75250*/  @!UPT UIADD3 URZ, URZ, URZ, URZ ;  /* 0x0000003f3f3ff290 */ /* 0x000fea000fffe03f */
[----:B------:R-:W-:Y:S01]  /*75260*/  MOV R99, R72 ;  /* 0x0000004800637202 */ /* 0x000fe20000000f00 */
[----:B------:R-:W-:Y:S02]  /*75270*/  IMAD.MOV.U32 R98, RZ, RZ, R73 ;  /* 0x000000ffff627224 */ /* 0x000fe400078e0049 */
[----:B------:R-:W-:Y:S01]  /*75280*/  IMAD.MOV.U32 R71, RZ, RZ, R74 ;  /* 0x000000ffff477224 */ /* 0x000fe200078e004a */
[----:B------:R-:W4:Y:S01]  /*75290*/  LDL.LU.64 R72, [R1+0x190] ;  /* 0x0001900001487983 */ /* 0x000f220000300a00 */
[----:B------:R-:W-:-:S03]  /*752a0*/  IMAD.MOV.U32 R70, RZ, RZ, R75 ;  /* 0x000000ffff467224 */ /* 0x000fc600078e004b */
[----:B------:R-:W4:Y:S01]  /*752b0*/  LDL.LU.64 R74, [R1+0x198] ;  /* 0x00019800014a7983 */ /* 0x000f220000300a00 */
[----:B------:R-:W-:Y:S01]  /*752c0*/  IMAD.MOV.U32 R106, RZ, RZ, R56 ;  /* 0x000000ffff6a7224 */ /* 0x000fe200078e0038 */
[----:B------:R-:W-:Y:S01]  /*752d0*/  MOV R31, R59 ;  /* 0x0000003b001f7202 */ /* 0x000fe20000000f00 */
[----:B------:R-:W-:Y:S02]  /*752e0*/  IMAD.MOV.U32 R107, RZ, RZ, R57 ;  /* 0x000000ffff6b7224 */ /* 0x000fe400078e0039 */
[----:B------:R-:W-:Y:S02]  /*752f0*/  IMAD.MOV.U32 R30, RZ, RZ, R58 ;  /* 0x000000ffff1e7224 */ /* 0x000fe400078e003a */
[C---:B------:R-:W-:Y:S01]  /*75300*/  HMMA.1688.F32.TF32 R56, R52.reuse, R24, R76 ;  /* 0x000000183438723c */ /* 0x040fe2000008104c */
[----:B------:R-:W4:Y:S04]  /*75310*/  LDL.LU.64 R76, [R1+0x250] ;  /* 0x00025000014c7983 */ /* 0x000f280000300a00 */
[----:B------:R-:W4:Y:S11]  /*75320*/  LDL.LU.64 R78, [R1+0x258] ;  /* 0x00025800014e7983 */ /* 0x000f360000300a00 */
[----:B------:R-:W-:Y:S07]  /*75330*/  @!UPT UIADD3 URZ, URZ, URZ, URZ ;  /* 0x0000003f3f3ff290 */ /* 0x000fee000fffe03f */
[----:B------:R-:W-:Y:S04]  /*75340*/  STL.64 [R1+0x350], R56 ;  /* 0x0003503801007387 */ /* 0x000fe80000100a00 */
[----:B------:R1:W-:Y:S04]  /*75350*/  STL.64 [R1+0x358], R58 ;  /* 0x0003583a01007387 */ /* 0x0003e80000100a00 */
[----:B------:R-:W4:Y:S04]  /*75360*/  LDL.LU.64 R88, [R1+0x260] ;  /* 0x0002600001587983 */ /* 0x000f280000300a00 */
[----:B------:R-:W4:Y:S01]  /*75370*/  LDL.LU.64 R90, [R1+0x268] ;  /* 0x00026800015a7983 */ /* 0x000f220000300a00 */
[C---:B-1----:R-:W-:Y:S11]  /*75380*/  HMMA.1688.F32.TF32 R56, R52.reuse, R4, R84 ;  /* 0x000000043438723c */ /* 0x042ff60000081054 */
[----:B------:R-:W-:Y:S11]  /*75390*/  @!UPT UIADD3 URZ, URZ, URZ, URZ ;  /* 0x0000003f3f3ff290 */ /* 0x000ff6000fffe03f */
[----:B------:R-:W-:Y:S01]  /*753a0*/  @!UPT UIADD3 URZ, URZ, URZ, URZ ;  /* 0x0000003f3f3ff290 */ /* 0x000fe2000fffe03f */
[----:B------:R-:W-:Y:S04]  /*753b0*/  STL.64 [R1+0x330], R56 ;  /* 0x0003303801007387 */ /* 0x000fe80000100a00 */
[----:B------:R2:W-:Y:S04]  /*753c0*/  STL.64 [R1+0x338], R58 ;  /* 0x0003383a01007387 */ /* 0x0005e80000100a00 */
[----:B------:R-:W4:Y:S04]  /*753d0*/  LDL.LU.64 R84, [R1+0x280] ;  /* 0x0002800001547983 */ /* 0x000f280000300a00 */
[----:B------:R-:W4:Y:S01]  /*753e0*/  LDL.LU.64 R86, [R1+0x288] ;  /* 0x0002880001567983 */ /* 0x000f220000300a00 */
[C---:B--2---:R-:W-:Y:S03]  /*753f0*/  HMMA.1688.F32.TF32 R56, R52.reuse, R216, R64 ;  /* 0x000000d83438723c */ /* 0x044fe60000081040 */
[----:B------:R-:W-:Y:S04]  /*75400*/  LDS R64, [R252+0x100080] ;  /* 0x10008000fc407984 */ /* 0x000fe80000000800 */
[----:B------:R-:W-:Y:S04]  /*75410*/  LDS R66, [R252+0x101080] ;  /* 0x10108000fc427984 */ /* 0x000fe80000000800 */
[----:B------:R-:W-:Y:S04]  /*75420*/  LDS R65, [R3+0x100080] ;  /* 0x1000800003417984 */ /* 0x000fe80000000800 */
[----:B------:R-:W1:Y:S08]  /*75430*/  LDS R67, [R3+0x101080] ;  /* 0x1010800003437984 */ /* 0x000e700000000800 */
[----:B------:R-:W-:Y:S04]  /*75440*/  STL.64 [R1+0x320], R56 ;  /* 0x0003203801007387 */ /* 0x000fe80000100a00 */
[----:B------:R2:W-:Y:S02]  /*75450*/  STL.64 [R1+0x328], R58 ;  /* 0x0003283a01007387 */ /* 0x0005e40000100a00 */
[C---:B--2---:R-:W-:Y:S02]  /*75460*/  HMMA.1688.F32.TF32 R56, R52.reuse, R124, R80 ;  /* 0x0000007c3438723c */ /* 0x044fe40000081050 */
[----:B------:R-:W2:Y:S04]  /*75470*/  LDL.LU.64 R80, [R1+0x270] ;  /* 0x0002700001507983 */ /* 0x000ea80000300a00 */
[----:B------:R-:W2:Y:S11]  /*75480*/  LDL.LU.64 R82, [R1+0x278] ;  /* 0x0002780001527983 */ /* 0x000eb60000300a00 */
[----:B------:R-:W-:Y:S06]  /*75490*/  @!UPT UIADD3 URZ, URZ, URZ, URZ ;  /* 0x0000003f3f3ff290 */ /* 0x000fec000fffe03f */
[----:B------:R-:W-:Y:S04]  /*754a0*/  STL.64 [R1+0x310], R56 ;  /* 0x0003103801007387 */ /* 0x000fe80000100a00 */
[----:B------:R3:W-:Y:S02]  /*754b0*/  STL.64 [R1+0x318], R58 ;  /* 0x0003183a01007387 */ /* 0x0007e40000100a00 */
[C---:B---3--:R-:W-:Y:S02]  /*754c0*/  HMMA.1688.F32.TF32 R56, R52.reuse, R120, R60 ;  /* 0x000000783438723c */ /* 0x048fe4000008103c */
[----:B------:R-:W3:Y:S04]  /*754d0*/  LDL.LU.64 R60, [R1+0x8e0] ;  /* 0x0008e000013c7983 */ /* 0x000ee80000300a00 */
[----:B------:R-:W3:Y:S11]  /*754e0*/  LDL.LU.64 R62, [R1+0x8e8] ;  /* 0x0008e800013e7983 */ /* 0x000ef60000300a00 */
[----:B------:R-:W-:Y:S06]  /*754f0*/  @!UPT UIADD3 URZ, URZ, URZ, URZ ;  /* 0x0000003f3f3ff290 */ /* 0x000fec000fffe03f */
[----:B------:R-:W-:Y:S04]  /*75500*/  STL.64 [R1+0x2f0], R56 ;  /* 0x0002f03801007387 */ /* 0x000fe80000100a00 */
[----:B------:R1:W-:Y:S02]  /*75510*/  STL.64 [R1+0x2f8], R58 ;  /* 0x0002f83a01007387 */ /* 0x0003e40000100a00 */
[C---:B-1----:R-:W-:Y:S02]  /*75520*/  HMMA.1688.F32.TF32 R56, R52.reuse, R116, R100 ;  /* 0x000000743438723c */ /* 0x042fe40000081064 */
[----:B------:R-:W3:Y:S04]  /*75530*/  LDL.LU.64 R100, [R1+0x8d0] ;  /* 0x0008d00001647983 */ /* 0x000ee80000300a00 */
[----:B------:R-:W3:Y:S02]  /*75540*/  LDL.LU.64 R102, [R1+0x8d8] ;  /* 0x0008d80001667983 */ /* 0x000ee40000300a00 */
[C---:B------:R-:W-:Y:S11]  /*75550*/  HMMA.1688.F32.TF32 R128, R52.reuse, R112, R128 ;  /* 0x000000703480723c */ /* 0x040ff60000081080 */
[----:B------:R-:W-:Y:S04]  /*75560*/  @!UPT UIADD3 URZ, URZ, URZ, URZ ;  /* 0x0000003f3f3ff290 */ /* 0x000fe8000fffe03f */
[----:B------:R1:W-:Y:S04]  /*75570*/  STL.64 [R1+0x2e0], R56 ;  /* 0x0002e03801007387 */ /* 0x0003e80000100a00 */
[----:B------:R1:W-:Y:S04]  /*75580*/  STL.64 [R1+0x2e8], R58 ;  /* 0x0002e83a01007387 */ /* 0x0003e80000100a00 */
[----:B-1----:R-:W3:Y:S04]  /*75590*/  LDL.LU.64 R56, [R1+0x8b0] ;  /* 0x0008b00001387983 */ /* 0x002ee80000300a00 */
[----:B------:R-:W3:Y:S04]  /*755a0*/  LDL.LU.64 R58, [R1+0x8b8] ;  /* 0x0008b800013a7983 */ /* 0x000ee80000300a00 */
[----:B------:R-:W-:Y:S04]  /*755b0*/  STL.64 [R1+0x2c0], R128 ;  /* 0x0002c08001007387 */ /* 0x000fe80000100a00 */
[----:B------:R4:W-:Y:S02]  /*755c0*/  STL.64 [R1+0x2c8], R130 ;  /* 0x0002c88201007387 */ /* 0x0009e40000100a00 */
[C---:B----4-:R-:W-:Y:S02]  /*755d0*/  HMMA.1688.F32.TF32 R128, R52.reuse, R108, R72 ;  /* 0x0000006c3480723c */ /* 0x050fe40000081048 */
[----:B------:R-:W4:Y:S04]  /*755e0*/  LDL.LU.64 R72, [R1+0x790] ;  /* 0x0007900001487983 */ /* 0x000f280000300a00 */
[----:B------:R-:W4:Y:S11]  /*755f0*/  LDL.LU.64 R74, [R1+0x798] ;  /* 0x00079800014a7983 */ /* 0x000f360000300a00 */
[----:B------:R-:W-:Y:S06]  /*75600*/  @!UPT UIADD3 URZ, URZ, URZ, URZ ;  /* 0x0000003f3f3ff290 */ /* 0x000fec000fffe03f */
[----:B------:R-:W-:Y:S04]  /*75610*/  STL.64 [R1+0x2b0], R128 ;  /* 0x0002b08001007387 */ /* 0x000fe80000100a00 */
[----:B------:R1:W-:Y:S02]  /*75620*/  STL.64 [R1+0x2b8], R130 ;  /* 0x0002b88201007387 */ /* 0x0003e40000100a00 */
[C---:B-1----:R-:W-:Y:S02]  /*75630*/  HMMA.1688.F32.TF32 R128, R52.reuse, R96, R76 ;  /* 0x000000603480723c */ /* 0x042fe4000008104c */
        /* <DEDUP_REMOVED lines=29> */
[C---:B-1----:R-:W-:Y:S08]  /*75810*/  HMMA.1688.F32.TF32 R128, R52.reuse, R16, R100 ;  /* 0x000000103480723c */ /* 0x042ff00000081064 */
[C---:B------:R-:W-:Y:S01]  /*75820*/  HMMA.1688.F32.TF32 R100, R52.reuse, R20, R56 ;  /* 0x000000143464723c */ /* 0x040fe20000081038 */
[----:B------:R-:W3:Y:S11]  /*75830*/  LDL.LU.64 R56, [R1+0x1580] ;  /* 0x0015800001387983 */ /* 0x000ef60000300a00 */
[----:B------:R-:W-:Y:S03]  /*75840*/  @!UPT UIADD3 URZ, URZ, URZ, URZ ;  /* 0x0000003f3f3ff290 */ /* 0x000fe6000fffe03f */
[----:B------:R1:W-:Y:S04]  /*75850*/  STL.64 [R1+0x250], R128 ;  /* 0x0002508001007387 */ /* 0x0003e80000100a00 */
[----:B------:R1:W-:Y:S04]  /*75860*/  STL.64 [R1+0x258], R130 ;  /* 0x0002588201007387 */ /* 0x0003e80000100a00 */
[----:B------:R-:W3:Y:S01]  /*75870*/  LDL.LU.64 R58, [R1+0x1588] ;  /* 0x00158800013a7983 */ /* 0x000ee20000300a00 */
[----:B----4-:R-:W-:Y:S03]  /*75880*/  HMMA.1688.F32.TF32 R52, R52, R104, R72 ;  /* 0x000000683434723c */ /* 0x010fe60000081048 */
[----:B------:R-:W-:Y:S04]  /*75890*/  STL.64 [R1+0x240], R100 ;  /* 0x0002406401007387 */ /* 0x000fe80000100a00 */
[----:B------:R-:W-:Y:S04]  /*758a0*/  STL.64 [R1+0x248], R102 ;  /* 0x0002486601007387 */ /* 0x000fe80000100a00 */
[----:B-1----:R-:W4:Y:S04]  /*758b0*/  LDL.LU.64 R128, [R1+0x1570] ;  /* 0x0015700001807983 */ /* 0x002f280000300a00 */
[----:B------:R-:W4:Y:S08]  /*758c0*/  LDL.LU.64 R130, [R1+0x1578] ;  /* 0x0015780001827983 */ /* 0x000f300000300a00 */
[----:B------:R-:W-:Y:S04]  /*758d0*/  STL.64 [R1+0x230], R52 ;  /* 0x0002303401007387 */ /* 0x000fe80000100a00 */
[----:B------:R1:W-:Y:S04]  /*758e0*/  STL.64 [R1+0x238], R54 ;  /* 0x0002383601007387 */ /* 0x0003e80000100a00 */
[----:B------:R-:W4:Y:S04]  /*758f0*/  LDL.LU.64 R72, [R1+0x1560] ;  /* 0x0015600001487983 */ /* 0x000f280000300a00 */
[----:B------:R-:W4:Y:S01]  /*75900*/  LDL.LU.64 R74, [R1+0x1568] ;  /* 0x00156800014a7983 */ /* 0x000f220000300a00 */
[C---:B-1----:R-:W-:Y:S03]  /*75910*/  HMMA.1688.F32.TF32 R52, R64.reuse, R24, R76 ;  /* 0x000000184034723c */ /* 0x042fe6000008104c */
[----:B------:R-:W4:Y:S04]  /*75920*/  LDL.LU.64 R76, [R1+0x15f0] ;  /* 0x0015f000014c7983 */ /* 0x000f280000300a00 */
[----:B------:R-:W4:Y:S11]  /*75930*/  LDL.LU.64 R78, [R1+0x15f8] ;  /* 0x0015f800014e7983 */ /* 0x000f360000300a00 */
[----:B------:R-:W-:Y:S05]  /*75940*/  @!UPT UIADD3 URZ, URZ, URZ, URZ ;  /* 0x0000003f3f3ff290 */ /* 0x000fea000fffe03f */
        /* <DEDUP_REMOVED lines=18> */
[C---:B--2---:R-:W-:Y:S11]  /*75a70*/  HMMA.1688.F32.TF32 R52, R64.reuse, R124, R80 ;  /* 0x0000007c4034723c */ /* 0x044ff60000081050 */
[----:B------:R-:W-:Y:S11]  /*75a80*/  @!UPT UIADD3 URZ, URZ, URZ, URZ ;  /* 0x0000003f3f3ff290 */ /* 0x000ff6000fffe03f */
[----:B------:R-:W-:Y:S01]  /*75a90*/  @!UPT UIADD3 URZ, URZ, URZ, URZ ;  /* 0x0000003f3f3ff290 */ /* 0x000fe2000fffe03f */
[----:B------:R-:W-:Y:S04]  /*75aa0*/  STL.64 [R1+0x1e0], R52 ;  /* 0x0001e03401007387 */ /* 0x000fe80000100a00 */
[----:B------:R3:W-:Y:S04]  /*75ab0*/  STL.64 [R1+0x1e8], R54 ;  /* 0x0001e83601007387 */ /* 0x0007e80000100a00 */
[----:B------:R-:W2:Y:S04]  /*75ac0*/  LDL.LU.64 R80, [R1+0x1740] ;  /* 0x0017400001507983 */ /* 0x000ea80000300a00 */
[----:B------:R-:W2:Y:S01]  /*75ad0*/  LDL.LU.64 R82, [R1+0x1748] ;  /* 0x0017480001527983 */ /* 0x000ea20000300a00 */
[C---:B---3--:R-:W-:Y:S11]  /*75ae0*/  HMMA.1688.F32.TF32 R52, R64.reuse, R120, R60 ;  /* 0x000000784034723c */ /* 0x048ff6000008103c */
[----:B------:R-:W-:Y:S11]  /*75af0*/  @!UPT UIADD3 URZ, URZ, URZ, URZ ;  /* 0x0000003f3f3ff290 */ /* 0x000ff6000fffe03f */
[----:B------:R-:W-:Y:S01]  /*75b00*/  @!UPT UIADD3 URZ, URZ, URZ, URZ ;  /* 0x0000003f3f3ff290 */ /* 0x000fe2000fffe03f */
[----:B------:R-:W-:Y:S04]  /*75b10*/  STL.64 [R1+0x1d0], R52 ;  /* 0x0001d03401007387 */ /* 0x000fe80000100a00 */
[----:B------:R1:W-:Y:S04]  /*75b20*/  STL.64 [R1+0x1d8], R54 ;  /* 0x0001d83601007387 */ /* 0x0003e80000100a00 */
[----:B------:R-:W3:Y:S04]  /*75b30*/  LDL.LU.64 R60, [R1+0x1730] ;  /* 0x00173000013c7983 */ /* 0x000ee80000300a00 */
[----:B------:R-:W3:Y:S01]  /*75b40*/  LDL.LU.64 R62, [R1+0x1738] ;  /* 0x00173800013e7983 */ /* 0x000ee20000300a00 */
[C---:B-1----:R-:W-:Y:S03]  /*75b50*/  HMMA.1688.F32.TF32 R52, R64.reuse, R116, R56 ;  /* 0x000000744034723c */ /* 0x042fe60000081038 */
[----:B------:R-:W3:Y:S04]  /*75b60*/  LDL.LU.64 R56, [R1+0x17c0] ;  /* 0x0017c00001387983 */ /* 0x000ee80000300a00 */
[----:B------:R-:W3:Y:S01]  /*75b70*/  LDL.LU.64 R58, [R1+0x17c8] ;  /* 0x0017c800013a7983 */ /* 0x000ee20000300a00 */
[C---:B----4-:R-:W-:Y:S11]  /*75b80*/  HMMA.1688.F32.TF32 R128, R64.reuse, R112, R128 ;  /* 0x000000704080723c */ /* 0x050ff60000081080 */
[----:B------:R-:W-:Y:S04]  /*75b90*/  @!UPT UIADD3 URZ, URZ, URZ, URZ ;  /* 0x0000003f3f3ff290 */ /* 0x000fe8000fffe03f */
[----:B------:R1:W-:Y:S04]  /*75ba0*/  STL.64 [R1+0x1b0], R52 ;  /* 0x0001b03401007387 */ /* 0x0003e80000100a00 */
[----:B------:R4:W-:Y:S04]  /*75bb0*/  STL.64 [R1+0x1b8], R54 ;  /* 0x0001b83601007387 */ /* 0x0009e80000100a00 */
[----:B-1----:R-:W3:Y:S04]  /*75bc0*/  LDL.LU.64 R52, [R1+0x17b0] ;  /* 0x0017b00001347983 */ /* 0x002ee80000300a00 */
[----:B----4-:R-:W2:Y:S04]  /*75bd0*/  LDL.LU.64 R54, [R1+0x17b8] ;  /* 0x0017b80001367983 */ /* 0x010ea80000300a00 */
[----:B------:R-:W-:Y:S04]  /*75be0*/  STL.64 [R1+0x1a0], R128 ;  /* 0x0001a08001007387 */ /* 0x000fe80000100a00 */
[----:B------:R1:W-:Y:S02]  /*75bf0*/  STL.64 [R1+0x1a8], R130 ;  /* 0x0001a88201007387 */ /* 0x0003e40000100a00 */
[C---:B-1----:R-:W-:Y:S02]  /*75c00*/  HMMA.1688.F32.TF32 R128, R64.reuse, R108, R72 ;  /* 0x0000006c4080723c */ /* 0x042fe40000081048 */
[----:B------:R-:W2:Y:S04]  /*75c10*/  LDL.LU.64 R72, [R1+0x550] ;  /* 0x0005500001487983 */ /* 0x000ea80000300a00 */
[----:B------:R-:W2:Y:S11]  /*75c20*/  LDL.LU.64 R74, [R1+0x558] ;  /* 0x00055800014a7983 */ /* 0x000eb60000300a00 */
[----:B------:R-:W-:Y:S06]  /*75c30*/  @!UPT UIADD3 URZ, URZ, URZ, URZ ;  /* 0x0000003f3f3ff290 */ /* 0x000fec000fffe03f */
[----:B------:R-:W-:Y:S01]  /*75c40*/  STL.64 [R1+0x190], R128 ;  /* 0x0001908001007387 */ /* 0x000fe20000100a00 */
[C---:B------:R-:W-:Y:S03]  /*75c50*/  HMMA.1688.F32.TF32 R100, R64.reuse, R68, R100 ;  /* 0x000000444064723c */ /* 0x040fe60000081064 */
[----:B------:R1:W-:Y:S05]  /*75c60*/  STL.64 [R1+0x198], R130 ;  /* 0x0001988201007387 */ /* 0x0003ea0000100a00 */
[C---:B-1----:R-:W-:Y:S01]  /*75c70*/  HMMA.1688.F32.TF32 R128, R64.reuse, R96, R76 ;  /* 0x000000604080723c */ /* 0x042fe2000008104c */
[----:B------:R-:W2:Y:S04]  /*75c80*/  LDL.LU.64 R76, [R1+0x540] ;  /* 0x00054000014c7983 */ /* 0x000ea80000300a00 */
[----:B------:R-:W2:Y:S03]  /*75c90*/  LDL.LU.64 R78, [R1+0x548] ;  /* 0x00054800014e7983 */ /* 0x000ea60000300a00 */
[C---:B------:R-:W-:Y:S11]  /*75ca0*/  HMMA.1688.F32.TF32 R88, R64.reuse, R28, R88 ;  /* 0x0000001c4058723c */ /* 0x040ff60000081058 */
[----:B------:R-:W-:Y:S04]  /*75cb0*/  @!UPT UIADD3 URZ, URZ, URZ, URZ ;  /* 0x0000003f3f3ff290 */ /* 0x000fe8000fffe03f */
[----:B------:R-:W-:Y:S04]  /*75cc0*/  STL.64 [R1+0x30], R128 ;  /* 0x0000308001007387 */ /* 0x000fe80000100a00 */
[----:B------:R-:W-:Y:S04]  /*75cd0*/  STL.64 [R1+0x38], R130 ;  /* 0x0000388201007387 */ /* 0x000fe80000100a00 */
[----:B------:R1:W-:Y:S04]  /*75ce0*/  STL.64 [R1+0x20], R100 ;  /* 0x0000206401007387 */ /* 0x0003e80000100a00 */
[----:B------:R1:W-:Y:S01]  /*75cf0*/  STL.64 [R1+0x28], R102 ;  /* 0x0000286601007387 */ /* 0x0003e20000100a00 */
[C---:B------:R-:W-:Y:S03]  /*75d00*/  HMMA.1688.F32.TF32 R84, R64.reuse, R8, R84 ;  /* 0x000000084054723c */ /* 0x040fe60000081054 */
[----:B------:R1:W-:Y:S04]  /*75d10*/  STL.64 [R1+0x10], R88 ;  /* 0x0000105801007387 */ /* 0x0003e80000100a00 */
[----:B------:R1:W-:Y:S01]  /*75d20*/  STL.64 [R1+0x18], R90 ;  /* 0x0000185a01007387 */ /* 0x0003e20000100a00 */
[C---:B--2---:R-:W-:Y:S11]  /*75d30*/  HMMA.1688.F32.TF32 R244, R64.reuse, R12, R80 ;  /* 0x0000000c40f4723c */ /* 0x044ff60000081050 */
[----:B------:R-:W-:Y:S11]  /*75d40*/  @!UPT UIADD3 URZ, URZ, URZ, URZ ;  /* 0x0000003f3f3ff290 */ /* 0x000ff6000fffe03f */
[----:B------:R-:W-:Y:S01]  /*75d50*/  @!UPT UIADD3 URZ, URZ, URZ, URZ ;  /* 0x0000003f3f3ff290 */ /* 0x000fe2000fffe03f */
[----:B------:R-:W-:Y:S04]  /*75d60*/  STL.64 [R1+0x5588], R246 ;  /* 0x005588f601007387 */ /* 0x000fe80000100a00 */
[----:B------:R2:W-:Y:S04]  /*75d70*/  STL.64 [R1], R84 ;  /* 0x0000005401007387 */ /* 0x0005e80000100a00 */
[----:B------:R2:W-:Y:S04]  /*75d80*/  STL.64 [R1+0x8], R86 ;  /* 0x0000085601007387 */ /* 0x0005e80000100a00 */
[----:B------:R-:W-:Y:S04]  /*75d90*/  STL.64 [R1+0x5580], R244 ;  /* 0x005580f401007387 */ /* 0x000fe80000100a00 */
[----:B-1----:R-:W4:Y:S04]  /*75da0*/  LDL.LU.64 R100, [R1+0x530] ;  /* 0x0005300001647983 */ /* 0x002f280000300a00 */
[----:B------:R-:W4:Y:S01]  /*75db0*/  LDL.LU.64 R102, [R1+0x538] ;  /* 0x0005380001667983 */ /* 0x000f220000300a00 */
[C---:B---3--:R-:W-:Y:S03]  /*75dc0*/  HMMA.1688.F32.TF32 R240, R64.reuse, R16, R60 ;  /* 0x0000001040f0723c */ /* 0x048fe6000008103c */
[----:B------:R-:W3:Y:S04]  /*75dd0*/  LDL.LU.64 R88, [R1+0x500] ;  /* 0x0005000001587983 */ /* 0x000ee80000300a00 */
[----:B------:R-:W3:Y:S11]  /*75de0*/  LDL.LU.64 R90, [R1+0x508] ;  /* 0x00050800015a7983 */ /* 0x000ef60000300a00 */
[----:B------:R-:W-:Y:S05]  /*75df0*/  @!UPT UIADD3 URZ, URZ, URZ, URZ ;  /* 0x0000003f3f3ff290 */ /* 0x000fea000fffe03f */
[----:B------:R-:W-:Y:S04]  /*75e00*/  STL.64 [R1+0x5598], R242 ;  /* 0x005598f201007387 */ /* 0x000fe80000100a00 */
[----:B------:R-:W-:Y:S01]  /*75e10*/  STL.64 [R1+0x5590], R240 ;  /* 0x005590f001007387 */ /* 0x000fe20000100a00 */
[C---:B------:R-:W-:Y:S03]  /*75e20*/  HMMA.1688.F32.TF32 R60, R64.reuse, R20, R56 ;  /* 0x00000014403c723c */ /* 0x040fe60000081038 */
[----:B------:R-:W3:Y:S04]  /*75e30*/  LDL.LU.64 R56, [R1+0x4e0] ;  /* 0x0004e00001387983 */ /* 0x000ee80000300a00 */
[----:B------:R-:W3:Y:S01]  /*75e40*/  LDL.LU.64 R58, [R1+0x4e8] ;  /* 0x0004e800013a7983 */ /* 0x000ee20000300a00 */
[----:B--2---:R-:W-:Y:S11]  /*75e50*/  HMMA.1688.F32.TF32 R64, R64, R104, R52 ;  /* 0x000000684040723c */ /* 0x004ff60000081034 */
[----:B------:R-:W-:Y:S04]  /*75e60*/  @!UPT UIADD3 URZ, URZ, URZ, URZ ;  /* 0x0000003f3f3ff290 */ /* 0x000fe8000fffe03f */
[----:B------:R-:W-:Y:S04]  /*75e70*/  STL.64 [R1+0x55a8], R62 ;  /* 0x0055a83e01007387 */ /* 0x000fe80000100a00 */
[----:B------:R-:W-:Y:S04]  /*75e80*/  STL.64 [R1+0x55a0], R60 ;  /* 0x0055a03c01007387 */ /* 0x000fe80000100a00 */
[----:B------:R-:W2:Y:S04]  /*75e90*/  LDL.LU.64 R84, [R1+0x4d0] ;  /* 0x0004d00001547983 */ /* 0x000ea80000300a00 */
[----:B------:R-:W2:Y:S04]  /*75ea0*/  LDL.LU.64 R86, [R1+0x4d8] ;  /* 0x0004d80001567983 */ /* 0x000ea80000300a00 */
[----:B------:R-:W2:Y:S04]  /*75eb0*/  LDL.LU.64 R52, [R1+0x4c0] ;  /* 0x0004c00001347983 */ /* 0x000ea80000300a00 */
[----:B------:R-:W2:Y:S01]  /*75ec0*/  LDL.LU.64 R54, [R1+0x4c8] ;  /* 0x0004c80001367983 */ /* 0x000ea20000300a00 */
[C---:B------:R-:W-:Y:S03]  /*75ed0*/  HMMA.1688.F32.TF32 R72, R92.reuse, R24, R72 ;  /* 0x000000185c48723c */ /* 0x040fe60000081048 */
[----:B------:R-:W-:Y:S04]  /*75ee0*/  STL.64 [R1+0x55b8], R66 ;  /* 0x0055b84201007387 */ /* 0x000fe80000100a00 */
[----:B------:R-:W-:Y:S04]  /*75ef0*/  STL.64 [R1+0x55b0], R64 ;  /* 0x0055b04001007387 */ /* 0x000fe80000100a00 */
[----:B------:R-:W2:Y:S04]  /*75f00*/  LDL.LU.64 R80, [R1+0x4b0] ;  /* 0x0004b00001507983 */ /* 0x000ea80000300a00 */
[----:B------:R-:W2:Y:S08]  /*75f10*/  LDL.LU.64 R82, [R1+0x4b8] ;  /* 0x0004b80001527983 */ /* 0x000eb00000300a00 */
[----:B------:R-:W-:Y:S04]  /*75f20*/  STL.64 [R1+0x55c8], R74 ;  /* 0x0055c84a01007387 */ /* 0x000fe80000100a00 */
[----:B------:R1:W-:Y:S01]  /*75f30*/  STL.64 [R1+0x55c0], R72 ;  /* 0x0055c04801007387 */ /* 0x0003e20000100a00 */
[C---:B------:R-:W-:Y:S03]  /*75f40*/  HMMA.1688.F32.TF32 R180, R92.reuse, R4, R76 ;  /* 0x000000045cb4723c */ /* 0x040fe6000008104c */
[----:B------:R-:W2:Y:S04]  /*75f50*/  LDL.LU.64 R76, [R1+0x780] ;  /* 0x00078000014c7983 */ /* 0x000ea80000300a00 */
[----:B------:R-:W2:Y:S04]  /*75f60*/  LDL.LU.64 R78, [R1+0x788] ;  /* 0x00078800014e7983 */ /* 0x000ea80000300a00 */
[----:B-1----:R-:W2:Y:S04]  /*75f70*/  LDL.LU.64 R72, [R1+0x770] ;  /* 0x0007700001487983 */ /* 0x002ea80000300a00 */
[----:B------:R-:W2:Y:S04]  /*75f80*/  LDL.LU.64 R74, [R1+0x778] ;  /* 0x00077800014a7983 */ /* 0x000ea80000300a00 */
[----:B------:R-:W2:Y:S04]  /*75f90*/  LDL.LU.64 R64, [R1+0x760] ;  /* 0x0007600001407983 */ /* 0x000ea80000300a00 */
[----:B------:R-:W2:Y:S04]  /*75fa0*/  LDL.LU.64 R66, [R1+0x768] ;  /* 0x0007680001427983 */ /* 0x000ea80000300a00 */
[----:B------:R-:W-:Y:S04]  /*75fb0*/  STL.64 [R1+0x55d8], R182 ;  /* 0x0055d8b601007387 */ /* 0x000fe80000100a00 */
[----:B------:R-:W-:Y:S01]  /*75fc0*/  STL.64 [R1+0x55d0], R180 ;  /* 0x0055d0b401007387 */ /* 0x000fe20000100a00 */
[C---:B----4-:R-:W-:Y:S11]  /*75fd0*/  HMMA.1688.F32.TF32 R200, R92.reuse, R216, R100 ;  /* 0x000000d85cc8723c */ /* 0x050ff60000081064 */
[----:B------:R-:W-:Y:S11]  /*75fe0*/  @!UPT UIADD3 URZ, URZ, URZ, URZ ;  /* 0x0000003f3f3ff290 */ /* 0x000ff6000fffe03f */
[----:B------:R-:W-:Y:S01]  /*75ff0*/  @!UPT UIADD3 URZ, URZ, URZ, URZ ;  /* 0x0000003f3f3ff290 */ /* 0x000fe2000fffe03f */
[----:B------:R-:W-:Y:S04]  /*76000*/  STL.64 [R1+0x55e8], R202 ;  /* 0x0055e8ca01007387 */ /* 0x000fe80000100a00 */
[----:B------:R-:W-:Y:S04]  /*76010*/  STL.64 [R1+0x55e0], R200 ;  /* 0x0055e0c801007387 */ /* 0x000fe80000100a00 */
[----:B------:R-:W4:Y:S04]  /*76020*/  LDL.LU.64 R60, [R1+0x750] ;  /* 0x00075000013c7983 */ /* 0x000f280000300a00 */
[----:B------:R-:W4:Y:S01]  /*76030*/  LDL.LU.64 R62, [R1+0x758] ;  /* 0x00075800013e7983 */ /* 0x000f220000300a00 */
[C---:B---3--:R-:W-:Y:S08]  /*76040*/  HMMA.1688.F32.TF32 R188, R92.reuse, R124, R88 ;  /* 0x0000007c5cbc723c */ /* 0x048ff00000081058 */
[C---:B------:R-:W-:Y:S11]  /*76050*/  HMMA.1688.F32.TF32 R128, R92.reuse, R120, R56 ;  /* 0x000000785c80723c */ /* 0x040ff60000081038 */
[----:B------:R-:W-:Y:S04]  /*76060*/  @!UPT UIADD3 URZ, URZ, URZ, URZ ;  /* 0x0000003f3f3ff290 */ /* 0x000fe8000fffe03f */
[----:B------:R-:W-:Y:S04]  /*76070*/  STL.64 [R1+0x55f8], R190 ;  /* 0x0055f8be01007387 */ /* 0x000fe80000100a00 */
[----:B------:R-:W-:Y:S04]  /*76080*/  STL.64 [R1+0x55f0], R188 ;  /* 0x0055f0bc01007387 */ /* 0x000fe80000100a00 */
[----:B------:R-:W3:Y:S04]  /*76090*/  LDL.LU.64 R56, [R1+0x4a0] ;  /* 0x0004a00001387983 */ /* 0x000ee80000300a00 */
[----:B------:R-:W3:Y:S04]  /*760a0*/  LDL.LU.64 R58, [R1+0x4a8] ;  /* 0x0004a800013a7983 */ /* 0x000ee80000300a00 */
[----:B------:R-:W-:Y:S01]  /*760b0*/  STL.64 [R1+0x5608], R130 ;  /* 0x0056088201007387 */ /* 0x000fe20000100a00 */
[C---:B--2---:R-:W-:Y:S08]  /*760c0*/  HMMA.1688.F32.TF32 R140, R92.reuse, R116, R84 ;  /* 0x000000745c8c723c */ /* 0x044ff00000081054 */
[C---:B------:R-:W-:Y:S01]  /*760d0*/  HMMA.1688.F32.TF32 R204, R92.reuse, R112, R52 ;  /* 0x000000705ccc723c */ /* 0x040fe20000081034 */
[----:B------:R1:W-:Y:S07]  /*760e0*/  STL.64 [R1+0x5600], R128 ;  /* 0x0056008001007387 */ /* 0x0003ee0000100a00 */
[C---:B------:R-:W-:Y:S07]  /*760f0*/  HMMA.1688.F32.TF32 R84, R92.reuse, R108, R80 ;  /* 0x0000006c5c54723c */ /* 0x040fee0000081050 */
[----:B------:R-:W-:Y:S04]  /*76100*/  STL.64 [R1+0x5618], R142 ;  /* 0x0056188e01007387 */ /* 0x000fe80000100a00 */
[----:B------:R-:W-:Y:S04]  /*76110*/  STL.64 [R1+0x5610], R140 ;  /* 0x0056108c01007387 */ /* 0x000fe80000100a00 */
[----:B------:R-:W2:Y:S04]  /*76120*/  LDL.LU.64 R52, [R1+0x490] ;  /* 0x0004900001347983 */ /* 0x000ea80000300a00 */
[----:B------:R-:W2:Y:S01]  /*76130*/  LDL.LU.64 R54, [R1+0x498] ;  /* 0x0004980001367983 */ /* 0x000ea20000300a00 */
[C---:B------:R-:W-:Y:S08]  /*76140*/  HMMA.1688.F32.TF32 R152, R92.reuse, R96, R76 ;  /* 0x000000605c98723c */ /* 0x040ff0000008104c */
[C---:B------:R-:W-:Y:S01]  /*76150*/  HMMA.1688.F32.TF32 R100, R92.reuse, R68, R72 ;  /* 0x000000445c64723c */ /* 0x040fe20000081048 */
[----:B------:R-:W-:Y:S04]  /*76160*/  STL.64 [R1+0x5628], R206 ;  /* 0x005628ce01007387 */ /* 0x000fe80000100a00 */
[----:B------:R-:W-:Y:S04]  /*76170*/  STL.64 [R1+0x5620], R204 ;  /* 0x005620cc01007387 */ /* 0x000fe80000100a00 */
[----:B------:R-:W-:Y:S04]  /*76180*/  STL.64 [R1+0x5638], R86 ;  /* 0x0056385601007387 */ /* 0x000fe80000100a00 */
[----:B------:R-:W-:Y:S04]  /*76190*/  STL.64 [R1+0x5630], R84 ;  /* 0x0056305401007387 */ /* 0x000fe80000100a00 */
[----:B------:R-:W-:Y:S04]  /*761a0*/  STL.64 [R1+0x5648], R154 ;  /* 0x0056489a01007387 */ /* 0x000fe80000100a00 */
[----:B------:R-:W-:Y:S01]  /*761b0*/  STL.64 [R1+0x5640], R152 ;  /* 0x0056409801007387 */ /* 0x000fe20000100a00 */
[C---:B------:R-:W-:Y:S03]  /*761c0*/  HMMA.1688.F32.TF32 R76, R92.reuse, R28, R64 ;  /* 0x0000001c5c4c723c */ /* 0x040fe60000081040 */
[----:B------:R-:W-:Y:S04]  /*761d0*/  STL.64 [R1+0x5658], R102 ;  /* 0x0056586601007387 */ /* 0x000fe80000100a00 */
[----:B------:R-:W-:Y:S04]  /*761e0*/  STL.64 [R1+0x5650], R100 ;  /* 0x0056506401007387 */ /* 0x000fe80000100a00 */
[----:B------:R-:W2:Y:S04]  /*761f0*/  LDL.LU.64 R88, [R1+0x480] ;  /* 0x0004800001587983 */ /* 0x000ea80000300a00 */
[----:B------:R-:W2:Y:S04]  /*76200*/  LDL.LU.64 R90, [R1+0x488] ;  /* 0x00048800015a7983 */ /* 0x000ea80000300a00 */
[----:B-1----:R-:W2:Y:S04]  /*76210*/  LDL.LU.64 R128, [R1+0x470] ;  /* 0x0004700001807983 */ /* 0x002ea80000300a00 */
[----:B------:R-:W2:Y:S04]  /*76220*/  LDL.LU.64 R130, [R1+0x478] ;  /* 0x0004780001827983 */ /* 0x000ea80000300a00 */
[----:B------:R-:W-:Y:S04]  /*76230*/  STL.64 [R1+0x5668], R78 ;  /* 0x0056684e01007387 */ /* 0x000fe80000100a00 */
[----:B------:R1:W-:Y:S01]  /*76240*/  STL.64 [R1+0x5660], R76 ;  /* 0x0056604c01007387 */ /* 0x0003e20000100a00 */
[C---:B----4-:R-:W-:Y:S03]  /*76250*/  HMMA.1688.F32.TF32 R80, R92.reuse, R8, R60 ;  /* 0x000000085c50723c */ /* 0x050fe6000008103c */
[----:B------:R-:W4:Y:S04]  /*76260*/  LDL.LU.64 R60, [R1+0x1480] ;  /* 0x00148000013c7983 */ /* 0x000f280000300a00 */
[----:B------:R-:W4:Y:S11]  /*76270*/  LDL.LU.64 R62, [R1+0x1488] ;  /* 0x00148800013e7983 */ /* 0x000f360000300a00 */
[----:B------:R-:W-:Y:S05]  /*76280*/  @!UPT UIADD3 URZ, URZ, URZ, URZ ;  /* 0x0000003f3f3ff290 */ /* 0x000fea000fffe03f */
[----:B------:R-:W-:Y:S04]  /*76290*/  STL.64 [R1+0x5678], R82 ;  /* 0x0056785201007387 */ /* 0x000fe80000100a00 */
[----:B------:R1:W-:Y:S01]  /*762a0*/  STL.64 [R1+0x5670], R80 ;  /* 0x0056705001007387 */ /* 0x0003e20000100a00 */
[C---:B---3--:R-:W-:Y:S03]  /*762b0*/  HMMA.1688.F32.TF32 R132, R92.reuse, R12, R56 ;  /* 0x0000000c5c84723c */ /* 0x048fe60000081038 */
[----:B------:R-:W3:Y:S04]  /*762c0*/  LDL.LU.64 R56, [R1+0x1470] ;  /* 0x0014700001387983 */ /* 0x000ee80000300a00 */
[----:B------:R-:W3:Y:S04]  /*762d0*/  LDL.LU.64 R58, [R1+0x1478] ;  /* 0x00147800013a7983 */ /* 0x000ee80000300a00 */
[----:B-1----:R-:W3:Y:S04]  /*762e0*/  LDL.LU.64 R76, [R1+0x1460] ;  /* 0x00146000014c7983 */ /* 0x002ee80000300a00 */
[----:B------:R-:W3:Y:S08]  /*762f0*/  LDL.LU.64 R78, [R1+0x1468] ;  /* 0x00146800014e7983 */ /* 0x000ef00000300a00 */
[----:B------:R-:W-:Y:S04]  /*76300*/  STL.64 [R1+0x5688], R134 ;  /* 0x0056888601007387 */ /* 0x000fe80000100a00 */
[----:B------:R-:W-:Y:S04]  /*76310*/  STL.64 [R1+0x5680], R132 ;  /* 0x0056808401007387 */ /* 0x000fe80000100a00 */
        /* <DEDUP_REMOVED lines=8> */
[----:B------:R-:W3:Y:S01]  /*763a0*/  LDL.LU.64 R72, [R1+0x1490] ;  /* 0x0014900001487983 */ /* 0x000ee20000300a00 */
[C---:B--2---:R-:W-:Y:S03]  /*763b0*/  HMMA.1688.F32.TF32 R136, R92.reuse, R16, R52 ;  /* 0x000000105c88723c */ /* 0x044fe60000081034 */
[----:B------:R-:W2:Y:S04]  /*763c0*/  LDL.LU.64 R74, [R1+0x1498] ;  /* 0x00149800014a7983 */ /* 0x000ea80000300a00 */
[----:B------:R-:W2:Y:S04]  /*763d0*/  LDL.LU.64 R52, [R1+0x1500] ;  /* 0x0015000001347983 */ /* 0x000ea80000300a00 */
[----:B------:R-:W2:Y:S11]  /*763e0*/  LDL.LU.64 R54, [R1+0x1508] ;  /* 0x0015080001367983 */ /* 0x000eb60000300a00 */
[----:B------:R-:W-:Y:S01]  /*763f0*/  @!UPT UIADD3 URZ, URZ, URZ, URZ ;  /* 0x0000003f3f3ff290 */ /* 0x000fe2000fffe03f */
[----:B------:R-:W-:Y:S04]  /*76400*/  STL.64 [R1+0x5698], R138 ;  /* 0x0056988a01007387 */ /* 0x000fe80000100a00 */
[----:B------:R-:W-:Y:S01]  /*76410*/  STL.64 [R1+0x5690], R136 ;  /* 0x0056908801007387 */ /* 0x000fe20000100a00 */
[C---:B------:R-:W-:Y:S08]  /*76420*/  HMMA.1688.F32.TF32 R88, R92.reuse, R20, R88 ;  /* 0x000000145c58723c */ /* 0x040ff00000081058 */
[----:B------:R-:W-:Y:S11]  /*76430*/  HMMA.1688.F32.TF32 R92, R92, R104, R128 ;  /* 0x000000685c5c723c */ /* 0x000ff60000081080 */
[----:B------:R-:W-:Y:S04]  /*76440*/  @!UPT UIADD3 URZ, URZ, URZ, URZ ;  /* 0x0000003f3f3ff290 */ /* 0x000fe8000fffe03f */
[----:B------:R-:W-:Y:S04]  /*76450*/  STL.64 [R1+0x56a8], R90 ;  /* 0x0056a85a01007387 */ /* 0x000fe80000100a00 */
[----:B------:R-:W-:Y:S04]  /*76460*/  STL.64 [R1+0x56a0], R88 ;  /* 0x0056a05801007387 */ /* 0x000fe80000100a00 */
[----:B------:R1:W-:Y:S04]  /*76470*/  STL [R1+0x557c], R95 ;  /* 0x00557c5f01007387 */ /* 0x0003e80000100800 */
[----:B-1----:R-:W2:Y:S01]  /*76480*/  LDL R95, [R1+0xb34] ;  /* 0x000b3400015f7983 */ /* 0x002ea20000100800 */
[C---:B----4-:R-:W-:Y:S03]  /*76490*/  HMMA.1688.F32.TF32 R224, R176.reuse, R24, R60 ;  /* 0x00000018b0e0723c */ /* 0x050fe6000008103c */
[----:B------:R-:W4:Y:S04]  /*764a0*/  LDL.LU.64 R60, [R1+0x1510] ;  /* 0x00151000013c7983 */ /* 0x000f280000300a00 */
[----:B------:R-:W4:Y:S01]  /*764b0*/  LDL.LU.64 R62, [R1+0x1518] ;  /* 0x00151800013e7983 */ /* 0x000f220000300a00 */
[C---:B---3--:R-:W-:Y:S11]  /*764c0*/  HMMA.1688.F32.TF32 R56, R176.reuse, R4, R56 ;  /* 0x00000004b038723c */ /* 0x048ff60000081038 */
[----:B------:R-:W-:Y:S04]  /*764d0*/  @!UPT UIADD3 URZ, URZ, URZ, URZ ;  /* 0x0000003f3f3ff290 */ /* 0x000fe8000fffe03f */
[----:B------:R-:W-:Y:S04]  /*764e0*/  STL.64 [R1+0x56b8], R226 ;  /* 0x0056b8e201007387 */ /* 0x000fe80000100a00 */
[----:B------:R-:W-:Y:S01]  /*764f0*/  STL.64 [R1+0x56b0], R224 ;  /* 0x0056b0e001007387 */ /* 0x000fe20000100a00 */
[C---:B------:R-:W-:Y:S03]  /*76500*/  HMMA.1688.F32.TF32 R144, R176.reuse, R216, R76 ;  /* 0x000000d8b090723c */ /* 0x040fe6000008104c */
[----:B------:R-:W-:Y:S04]  /*76510*/  STL.64 [R1+0x56c8], R58 ;  /* 0x0056c83a01007387 */ /* 0x000fe80000100a00 */
[----:B------:R1:W-:Y:S04]  /*76520*/  STL.64 [R1+0x56c0], R56 ;  /* 0x0056c03801007387 */ /* 0x0003e80000100a00 */
[----:B------:R-:W3:Y:S04]  /*76530*/  LDL.LU.64 R76, [R1+0x1610] ;  /* 0x00161000014c7983 */ /* 0x000ee80000300a00 */
[----:B------:R-:W3:Y:S01]  /*76540*/  LDL.LU.64 R78, [R1+0x1618] ;  /* 0x00161800014e7983 */ /* 0x000ee20000300a00 */
[C---:B------:R-:W-:Y:S03]  /*76550*/  HMMA.1688.F32.TF32 R212, R176.reuse, R120, R64 ;  /* 0x00000078b0d4723c */ /* 0x040fe60000081040 */
[----:B------:R-:W3:Y:S04]  /*76560*/  LDL.LU.64 R64, [R1+0x1600] ;  /* 0x0016000001407983 */ /* 0x000ee80000300a00 */
[----:B------:R-:W3:Y:S04]  /*76570*/  LDL.LU.64 R66, [R1+0x1608] ;  /* 0x0016080001427983 */ /* 0x000ee80000300a00 */
[----:B-1----:R-:W3:Y:S04]  /*76580*/  LDL.LU.64 R56, [R1+0x16d0] ;  /* 0x0016d00001387983 */ /* 0x002ee80000300a00 */
[----:B------:R-:W3:Y:S01]  /*76590*/  LDL.LU.64 R58, [R1+0x16d8] ;  /* 0x0016d800013a7983 */ /* 0x000ee20000300a00 */
[C---:B--2---:R-:W-:Y:S08]  /*765a0*/  HMMA.1688.F32.TF32 R52, R176.reuse, R96, R52 ;  /* 0x00000060b034723c */ /* 0x044ff00000081034 */
[C---:B------:R-:W-:Y:S01]  /*765b0*/  HMMA.1688.F32.TF32 R184, R176.reuse, R108, R72 ;  /* 0x0000006cb0b8723c */ /* 0x040fe20000081048 */
[----:B------:R-:W2:Y:S04]  /*765c0*/  LDL.LU.64 R72, [R1+0x16c0] ;  /* 0x0016c00001487983 */ /* 0x000ea80000300a00 */
[----:B------:R-:W2:Y:S10]  /*765d0*/  LDL.LU.64 R74, [R1+0x16c8] ;  /* 0x0016c800014a7983 */ /* 0x000eb40000300a00 */
[----:B------:R-:W-:Y:S04]  /*765e0*/  STL [R1+0x54cc], R52 ;  /* 0x0054cc3401007387 */ /* 0x000fe80000100800 */
[----:B------:R1:W-:Y:S04]  /*765f0*/  STL [R1+0x54c8], R53 ;  /* 0x0054c83501007387 */ /* 0x0003e80000100800 */
[----:B------:R-:W-:Y:S04]  /*76600*/  STL [R1+0x54c4], R54 ;  /* 0x0054c43601007387 */ /* 0x000fe80000100800 */
[----:B------:R1:W-:Y:S01]  /*76610*/  STL [R1+0x54c0], R55 ;  /* 0x0054c03701007387 */ /* 0x0003e20000100800 */
[C---:B------:R-:W-:Y:S08]  /*76620*/  HMMA.1688.F32.TF32 R148, R176.reuse, R124, R100 ;  /* 0x0000007cb094723c */ /* 0x040ff00000081064 */
[C---:B------:R-:W-:Y:S08]  /*76630*/  HMMA.1688.F32.TF32 R220, R176.reuse, R116, R84 ;  /* 0x00000074b0dc723c */ /* 0x040ff00000081054 */
[C---:B------:R-:W-:Y:S01]  /*76640*/  HMMA.1688.F32.TF32 R208, R176.reuse, R112, R80 ;  /* 0x00000070b0d0723c */ /* 0x040fe20000081050 */
[----:B------:R-:W-:Y:S04]  /*76650*/  LDS R233, [R95+0x100100] ;  /* 0x100100005fe97984 */ /* 0x000fe80000000800 */
[----:B------:R-:W1:Y:S04]  /*76660*/  LDS R235, [R95+0x101100] ;  /* 0x101100005feb7984 */ /* 0x000e680000000800 */
[----:B------:R-:W-:Y:S04]  /*76670*/  LDS R229, [R95+0x100180] ;  /* 0x100180005fe57984 */ /* 0x000fe80000000800 */
[----:B------:R-:W1:Y:S01]  /*76680*/  LDS R231, [R95+0x101180] ;  /* 0x101180005fe77984 */ /* 0x000e620000000800 */
[C---:B----4-:R-:W-:Y:S03]  /*76690*/  HMMA.1688.F32.TF32 R164, R176.reuse, R68, R60 ;  /* 0x00000044b0a4723c */ /* 0x050fe6000008103c */
[----:B------:R-:W4:Y:S04]  /*766a0*/  LDL.LU.64 R60, [R1+0x1780] ;  /* 0x00178000013c7983 */ /* 0x000f280000300a00 */
[----:B------:R-:W4:Y:S11]  /*766b0*/  LDL.LU.64 R62, [R1+0x1788] ;  /* 0x00178800013e7983 */ /* 0x000f360000300a00 */
[----:B------:R-:W-:Y:S05]  /*766c0*/  @!UPT UIADD3 URZ, URZ, URZ, URZ ;  /* 0x0000003f3f3ff290 */ /* 0x000fea000fffe03f */
[----:B------:R-:W-:Y:S04]  /*766d0*/  STL [R1+0x54dc], R164 ;  /* 0x0054dca401007387 */ /* 0x000fe80000100800 */
[----:B------:R-:W-:Y:S04]  /*766e0*/  STL [R1+0x54d8], R165 ;  /* 0x0054d8a501007387 */ /* 0x000fe80000100800 */
[----:B------:R-:W-:Y:S04]  /*766f0*/  STL [R1+0x54d4], R166 ;  /* 0x0054d4a601007387 */ /* 0x000fe80000100800 */
[----:B------:R-:W-:Y:S04]  /*76700*/  STL [R1+0x54d0], R167 ;  /* 0x0054d0a701007387 */ /* 0x000fe80000100800 */
[----:B-1----:R-:W4:Y:S04]  /*76710*/  LDL.LU.64 R52, [R1+0x1750] ;  /* 0x0017500001347983 */ /* 0x002f280000300a00 */
[----:B------:R-:W4:Y:S01]  /*76720*/  LDL.LU.64 R54, [R1+0x1758] ;  /* 0x0017580001367983 */ /* 0x000f220000300a00 */
[C---:B---3--:R-:W-:Y:S08]  /*76730*/  HMMA.1688.F32.TF32 R192, R176.reuse, R28, R76 ;  /* 0x0000001cb0c0723c */ /* 0x048ff0000008104c */
[C---:B------:R-:W-:Y:S11]  /*76740*/  HMMA.1688.F32.TF32 R196, R176.reuse, R8, R64 ;  /* 0x00000008b0c4723c */ /* 0x040ff60000081040 */
[----:B------:R-:W-:Y:S04]  /*76750*/  @!UPT UIADD3 URZ, URZ, URZ, URZ ;  /* 0x0000003f3f3ff290 */ /* 0x000fe8000fffe03f */
[----:B------:R-:W-:Y:S04]  /*76760*/  STL [R1+0x54e8], R192 ;  /* 0x0054e8c001007387 */ /* 0x000fe80000100800 */
[----:B------:R-:W-:Y:S04]  /*76770*/  STL [R1+0x54e4], R193 ;  /* 0x0054e4c101007387 */ /* 0x000fe80000100800 */
[----:B------:R-:W-:Y:S04]  /*76780*/  STL [R1+0x54e0], R194 ;  /* 0x0054e0c201007387 */ /* 0x000fe80000100800 */
[----:B------:R-:W-:Y:S04]  /*76790*/  STL [R1+0x54bc], R195 ;  /* 0x0054bcc301007387 */ /* 0x000fe80000100800 */
[----:B------:R-:W3:Y:S04]  /*767a0*/  LDL.LU.64 R64, [R1+0x460] ;  /* 0x0004600001407983 */ /* 0x000ee80000300a00 */
[----:B------:R-:W3:Y:S01]  /*767b0*/  LDL.LU.64 R66, [R1+0x468] ;  /* 0x0004680001427983 */ /* 0x000ee20000300a00 */
[C---:B------:R-:W-:Y:S03]  /*767c0*/  HMMA.1688.F32.TF32 R156, R176.reuse, R12, R56 ;  /* 0x0000000cb09c723c */ /* 0x040fe60000081038 */
[----:B------:R-:W-:Y:S04]  /*767d0*/  STL [R1+0x54f4], R196 ;  /* 0x0054f4c401007387 */ /* 0x000fe80000100800 */
[----:B------:R-:W-:Y:S04]  /*767e0*/  STL [R1+0x54f0], R197 ;  /* 0x0054f0c501007387 */ /* 0x000fe80000100800 */
[----:B------:R-:W-:Y:S04]  /*767f0*/  STL [R1+0x54ec], R198 ;  /* 0x0054ecc601007387 */ /* 0x000fe80000100800 */
[----:B------:R-:W-:Y:S04]  /*76800*/  STL [R1+0x54b8], R199 ;  /* 0x0054b8c701007387 */ /* 0x000fe80000100800 */
[----:B------:R-:W3:Y:S04]  /*76810*/  LDL.LU.64 R56, [R1+0x450] ;  /* 0x0004500001387983 */ /* 0x000ee80000300a00 */
[----:B------:R-:W3:Y:S01]  /*76820*/  LDL.LU.64 R58, [R1+0x458] ;  /* 0x00045800013a7983 */ /* 0x000ee20000300a00 */
[C---:B--2---:R-:W-:Y:S03]  /*76830*/  HMMA.1688.F32.TF32 R160, R176.reuse, R16, R72 ;  /* 0x00000010b0a0723c */ /* 0x044fe60000081048 */
[----:B------:R-:W-:Y:S04]  /*76840*/  STL [R1+0x54fc], R156 ;  /* 0x0054fc9c01007387 */ /* 0x000fe80000100800 */
[----:B------:R-:W-:Y:S04]  /*76850*/  STL [R1+0x54f8], R157 ;  /* 0x0054f89d01007387 */ /* 0x000fe80000100800 */
[----:B------:R-:W-:Y:S04]  /*76860*/  STL [R1+0x54b4], R158 ;  /* 0x0054b49e01007387 */ /* 0x000fe80000100800 */
[----:B------:R-:W-:Y:S08]  /*76870*/  STL [R1+0x54b0], R159 ;  /* 0x0054b09f01007387 */ /* 0x000ff00000100800 */
[----:B------:R-:W-:Y:S04]  /*76880*/  STL [R1+0x5508], R160 ;  /* 0x005508a001007387 */ /* 0x000fe80000100800 */
[----:B------:R-:W-:Y:S04]  /*76890*/  STL [R1+0x5504], R161 ;  /* 0x005504a101007387 */ /* 0x000fe80000100800 */
[----:B------:R-:W-:Y:S04]  /*768a0*/  STL [R1+0x5500], R162 ;  /* 0x005500a201007387 */ /* 0x000fe80000100800 */
[----:B------:R-:W-:Y:S01]  /*768b0*/  STL [R1+0x54ac], R163 ;  /* 0x0054aca301007387 */ /* 0x000fe20000100800 */
[C---:B----4-:R-:W-:Y:S03]  /*768c0*/  HMMA.1688.F32.TF32 R172, R176.reuse, R20, R60 ;  /* 0x00000014b0ac723c */ /* 0x050fe6000008103c */
[----:B------:R-:W2:Y:S04]  /*768d0*/  LDL.LU.64 R60, [R1+0x360] ;  /* 0x00036000013c7983 */ /* 0x000ea80000300a00 */
[----:B------:R-:W2:Y:S11]  /*768e0*/  LDL.LU.64 R62, [R1+0x368] ;  /* 0x00036800013e7983 */ /* 0x000eb60000300a00 */
[----:B------:R-:W-:Y:S05]  /*768f0*/  @!UPT UIADD3 URZ, URZ, URZ, URZ ;  /* 0x0000003f3f3ff290 */ /* 0x000fea000fffe03f */
[----:B------:R1:W-:Y:S04]  /*76900*/  STL [R1+0x5518], R172 ;  /* 0x005518ac01007387 */ /* 0x0003e80000100800 */
[----:B------:R4:W-:Y:S04]  /*76910*/  STL [R1+0x5514], R173 ;  /* 0x005514ad01007387 */ /* 0x0009e80000100800 */
[----:B------:R1:W-:Y:S04]  /*76920*/  STL [R1+0x5510], R174 ;  /* 0x005510ae01007387 */ /* 0x0003e80000100800 */
[----:B------:R1:W-:Y:S01]  /*76930*/  STL [R1+0x550c], R175 ;  /* 0x00550caf01007387 */ /* 0x0003e20000100800 */
[----:B------:R-:W-:Y:S03]  /*76940*/  HMMA.1688.F32.TF32 R176, R176, R104, R52 ;  /* 0x00000068b0b0723c */ /* 0x000fe60000081034 */
[----:B------:R-:W2:Y:S04]  /*76950*/  LDL.LU.64 R52, [R1+0x380] ;  /* 0x0003800001347983 */ /* 0x000ea80000300a00 */
[----:B------:R-:W2:Y:S11]  /*76960*/  LDL.LU.64 R54, [R1+0x388] ;  /* 0x0003880001367983 */ /* 0x000eb60000300a00 */
[----:B------:R-:W-:Y:S05]  /*76970*/  @!UPT UIADD3 URZ, URZ, URZ, URZ ;  /* 0x0000003f3f3ff290 */ /* 0x000fea000fffe03f */
[----:B------:R1:W-:Y:S04]  /*76980*/  STL [R1+0x5528], R176 ;  /* 0x005528b001007387 */ /* 0x0003e80000100800 */
[----:B------:R1:W-:Y:S04]  /*76990*/  STL [R1+0x5524], R177 ;  /* 0x005524b101007387 */ /* 0x0003e80000100800 */
[----:B------:R1:W-:Y:S04]  /*769a0*/  STL [R1+0x5520], R178 ;  /* 0x005520b201007387 */ /* 0x0003e80000100800 */
[----:B------:R1:W-:Y:S01]  /*769b0*/  STL [R1+0x551c], R179 ;  /* 0x00551cb301007387 */ /* 0x0003e20000100800 */
[C---:B---3--:R-:W-:Y:S08]  /*769c0*/  HMMA.1688.F32.TF32 R168, R232.reuse, R24, R64 ;  /* 0x00000018e8a8723c */ /* 0x048ff00000081040 */
[----:B------:R-:W-:Y:S11]  /*769d0*/  HMMA.1688.F32.TF32 R56, R232, R4, R56 ;  /* 0x00000004e838723c */ /* 0x000ff60000081038 */
[----:B------:R-:W-:Y:S04]  /*769e0*/  @!UPT UIADD3 URZ, URZ, URZ, URZ ;  /* 0x0000003f3f3ff290 */ /* 0x000fe8000fffe03f */
[----:B------:R3:W-:Y:S04]  /*769f0*/  STL [R1+0x5538], R168 ;  /* 0x005538a801007387 */ /* 0x0007e80000100800 */
[----:B------:R-:W-:Y:S04]  /*76a00*/  STL [R1+0x5534], R169 ;  /* 0x005534a901007387 */ /* 0x000fe80000100800 */
[----:B------:R1:W-:Y:S04]  /*76a10*/  STL [R1+0x5530], R170 ;  /* 0x005530aa01007387 */ /* 0x0003e80000100800 */
[----:B------:R1:W-:Y:S02]  /*76a20*/  STL [R1+0x552c], R171 ;  /* 0x00552cab01007387 */ /* 0x0003e40000100800 */
[----:B-1----:R-:W-:-:S02]  /*76a30*/  IMAD.MOV.U32 R172, RZ, RZ, R56 ;  /* 0x000000ffffac7224 */ /* 0x002fc400078e0038 */
[----:B----4-:R-:W-:Y:S02]  /*76a40*/  IMAD.MOV.U32 R173, RZ, RZ, R57 ;  /* 0x000000ffffad7224 */ /* 0x010fe400078e0039 */
[----:B------:R-:W-:Y:S01]  /*76a50*/  IMAD.MOV.U32 R174, RZ, RZ, R58 ;  /* 0x000000ffffae7224 */ /* 0x000fe200078e003a */
[----:B------:R-:W4:Y:S01]  /*76a60*/  LDL.LU.64 R56, [R1+0x390] ;  /* 0x0003900001387983 */ /* 0x000f220000300a00 */
[----:B------:R-:W-:-:S03]  /*76a70*/  IMAD.MOV.U32 R175, RZ, RZ, R59 ;  /* 0x000000ffffaf7224 */ /* 0x000fc600078e003b */
[----:B------:R-:W4:Y:S04]  /*76a80*/  LDL.LU.64 R58, [R1+0x398] ;  /* 0x00039800013a7983 */ /* 0x000f280000300a00 */
[----:B------:R-:W-:Y:S04]  /*76a90*/  STL [R1+0x5548], R175 ;  /* 0x005548af01007387 */ /* 0x000fe80000100800 */
[----:B------:R-:W-:Y:S04]  /*76aa0*/  STL [R1+0x5544], R174 ;  /* 0x005544ae01007387 */ /* 0x000fe80000100800 */
[----:B------:R-:W-:Y:S04]  /*76ab0*/  STL [R1+0x5540], R173 ;  /* 0x005540ad01007387 */ /* 0x000fe80000100800 */
[----:B------:R-:W-:Y:S04]  /*76ac0*/  STL [R1+0x553c], R172 ;  /* 0x00553cac01007387 */ /* 0x000fe80000100800 */
[----:B------:R-:W3:Y:S04]  /*76ad0*/  LDL.LU.64 R72, [R1+0x3a0] ;  /* 0x0003a00001487983 */ /* 0x000ee80000300a00 */
[----:B------:R-:W3:Y:S04]  /*76ae0*/  LDL.LU.64 R74, [R1+0x3a8] ;  /* 0x0003a800014a7983 */ /* 0x000ee80000300a00 */
[----:B------:R-:W3:Y:S04]  /*76af0*/  LDL.LU.64 R64, [R1+0x3b0] ;  /* 0x0003b00001407983 */ /* 0x000ee80000300a00 */
[----:B------:R-:W3:Y:S01]  /*76b00*/  LDL.LU.64 R66, [R1+0x3b8] ;  /* 0x0003b80001427983 */ /* 0x000ee20000300a00 */
[C---:B--2---:R-:W-:Y:S11]  /*76b10*/  HMMA.1688.F32.TF32 R60, R232.reuse, R216, R60 ;  /* 0x000000d8e83c723c */ /* 0x044ff6000008103c */
[----:B------:R-:W-:Y:S11]  /*76b20*/  @!UPT UIADD3 URZ, URZ, URZ, URZ ;  /* 0x0000003f3f3ff290 */ /* 0x000ff6000fffe03f */
[----:B------:R-:W-:Y:S02]  /*76b30*/  @!UPT UIADD3 URZ, URZ, URZ, URZ ;  /* 0x0000003f3f3ff290 */ /* 0x000fe4000fffe03f */
[----:B------:R-:W-:Y:S01]  /*76b40*/  IMAD.MOV.U32 R156, RZ, RZ, R63 ;  /* 0x000000ffff9c7224 */ /* 0x000fe200078e003f */
[----:B------:R-:W-:Y:S01]  /*76b50*/  HMMA.1688.F32.TF32 R52, R232, R124, R52 ;  /* 0x0000007ce834723c */ /* 0x000fe20000081034 */
[----:B------:R-:W-:Y:S01]  /*76b60*/  IMAD.MOV.U32 R162, RZ, RZ, R62 ;  /* 0x000000ffffa27224 */ /* 0x000fe200078e003e */
[----:B------:R-:W-:Y:S01]  /*76b70*/  MOV R160, R60 ;  /* 0x0000003c00a07202 */ /* 0x000fe20000000f00 */
[----:B------:R-:W-:Y:S01]  /*76b80*/  IMAD.MOV.U32 R161, RZ, RZ, R61 ;  /* 0x000000ffffa17224 */ /* 0x000fe200078e003d */
[----:B------:R-:W-:Y:S04]  /*76b90*/  STL [R1+0x5558], R156 ;  /* 0x0055589c01007387 */ /* 0x000fe80000100800 */
[----:B------:R-:W-:Y:S04]  /*76ba0*/  STL [R1+0x5554], R162 ;  /* 0x005554a201007387 */ /* 0x000fe80000100800 */
[----:B------:R-:W-:Y:S04]  /*76bb0*/  STL [R1+0x5550], R161 ;  /* 0x005550a101007387 */ /* 0x000fe80000100800 */
[----:B------:R-:W-:Y:S04]  /*76bc0*/  STL [R1+0x554c], R160 ;  /* 0x00554ca001007387 */ /* 0x000fe80000100800 */
[----:B------:R-:W2:Y:S04]  /*76bd0*/  LDL.LU.64 R60, [R1+0x3c0] ;  /* 0x0003c000013c7983 */ /* 0x000ea80000300a00 */
[----:B------:R-:W-:Y:S01]  /*76be0*/  IMAD.MOV.U32 R176, RZ, RZ, R52 ;  /* 0x000000ffffb07224 */ /* 0x000fe200078e0034 */
[----:B------:R-:W-:Y:S01]  /*76bf0*/  MOV R177, R53 ;  /* 0x0000003500b17202 */ /* 0x000fe20000000f00 */
[----:B------:R-:W2:Y:S01]  /*76c00*/  LDL.LU.64 R62, [R1+0x3c8] ;  /* 0x0003c800013e7983 */ /* 0x000ea20000300a00 */
[----:B------:R-:W-:-:S02]  /*76c10*/  IMAD.MOV.U32 R178, RZ, RZ, R54 ;  /* 0x000000ffffb27224 */ /* 0x000fc400078e0036 */
[----:B------:R-:W-:Y:S01]  /*76c20*/  IMAD.MOV.U32 R179, RZ, RZ, R55 ;  /* 0x000000ffffb37224 */ /* 0x000fe200078e0037 */
[----:B------:R-:W2:Y:S04]  /*76c30*/  LDL.LU.64 R52, [R1+0x3d0] ;  /* 0x0003d00001347983 */ /* 0x000ea80000300a00 */
[----:B------:R-:W2:Y:S04]  /*76c40*/  LDL.LU.64 R54, [R1+0x3d8] ;  /* 0x0003d80001367983 */ /* 0x000ea80000300a00 */
[----:B------:R1:W-:Y:S04]  /*76c50*/  STL [R1+0x5568], R179 ;  /* 0x005568b301007387 */ /* 0x0003e80000100800 */
[----:B------:R1:W-:Y:S04]  /*76c60*/  STL [R1+0x5564], R178 ;  /* 0x005564b201007387 */ /* 0x0003e80000100800 */
[----:B------:R1:W-:Y:S04]  /*76c70*/  STL [R1+0x5560], R177 ;  /* 0x005560b101007387 */ /* 0x0003e80000100800 */
[----:B------:R1:W-:Y:S01]  /*76c80*/  STL [R1+0x555c], R176 ;  /* 0x00555cb001007387 */ /* 0x0003e20000100800 */
[C---:B----4-:R-:W-:Y:S11]  /*76c90*/  HMMA.1688.F32.TF32 R56, R232.reuse, R120, R56 ;  /* 0x00000078e838723c */ /* 0x050ff60000081038 */
[----:B------:R-:W-:Y:S11]  /*76ca0*/  @!UPT UIADD3 URZ, URZ, URZ, URZ ;  /* 0x0000003f3f3ff290 */ /* 0x000ff6000fffe03f */
[----:B------:R-:W-:Y:S02]  /*76cb0*/  @!UPT UIADD3 URZ, URZ, URZ, URZ ;  /* 0x0000003f3f3ff290 */ /* 0x000fe4000fffe03f */
[----:B---3--:R-:W-:Y:S01]  /*76cc0*/  IMAD.MOV.U32 R168, RZ, RZ, R56 ;  /* 0x000000ffffa87224 */ /* 0x008fe200078e0038 */
[----:B------:R-:W-:Y:S01]  /*76cd0*/  MOV R170, R58 ;  /* 0x0000003a00aa7202 */ /* 0x000fe20000000f00 */
[----:B------:R-:W-:Y:S02]  /*76ce0*/  IMAD.MOV.U32 R169, RZ, RZ, R57 ;  /* 0x000000ffffa97224 */ /* 0x000fe400078e0039 */
[----:B------:R-:W-:Y:S01]  /*76cf0*/  IMAD.MOV.U32 R171, RZ, RZ, R59 ;  /* 0x000000ffffab7224 */ /* 0x000fe200078e003b */
[----:B------:R-:W3:Y:S04]  /*76d00*/  LDL.LU.64 R56, [R1+0x3e0] ;  /* 0x0003e00001387983 */ /* 0x000ee80000300a00 */
[----:B------:R-:W3:Y:S04]  /*76d10*/  LDL.LU.64 R58, [R1+0x3e8] ;  /* 0x0003e800013a7983 */ /* 0x000ee80000300a00 */
[----:B------:R4:W-:Y:S04]  /*76d20*/  STL [R1+0x5578], R171 ;  /* 0x005578ab01007387 */ /* 0x0009e80000100800 */
[----:B------:R-:W-:Y:S04]  /*76d30*/  STL [R1+0x5574], R170 ;  /* 0x005574aa01007387 */ /* 0x000fe80000100800 */
[----:B------:R1:W-:Y:S04]  /*76d40*/  STL [R1+0x5570], R169 ;  /* 0x005570a901007387 */ /* 0x0003e80000100800 */
[----:B------:R1:W-:Y:S04]  /*76d50*/  STL [R1+0x556c], R168 ;  /* 0x00556ca801007387 */ /* 0x0003e80000100800 */
[----:B------:R-:W4:Y:S04]  /*76d60*/  LDL.LU.64 R100, [R1+0x3f0] ;  /* 0x0003f00001647983 */ /* 0x000f280000300a00 */
[----:B------:R-:W4:Y:S01]  /*76d70*/  LDL.LU.64 R102, [R1+0x3f8] ;  /* 0x0003f80001667983 */ /* 0x000f220000300a00 */
[C---:B------:R-:W-:Y:S08]  /*76d80*/  HMMA.1688.F32.TF32 R72, R232.reuse, R116, R72 ;  /* 0x00000074e848723c */ /* 0x040ff00000081048 */
        /* <DEDUP_REMOVED lines=10> */
[----:B------:R-:W2:Y:S04]  /*76e30*/  LDL.LU.64 R90, [R1+0x418] ;  /* 0x00041800015a7983 */ /* 0x000ea80000300a00 */
[----:B------:R-:W2:Y:S04]  /*76e40*/  LDL.LU.64 R84, [R1+0x420] ;  /* 0x0004200001547983 */ /* 0x000ea80000300a00 */
[----:B------:R-:W2:Y:S01]  /*76e50*/  LDL.LU.64 R86, [R1+0x428] ;  /* 0x0004280001567983 */ /* 0x000ea20000300a00 */
[----:B------:R-:W-:Y:S03]  /*76e60*/  HMMA.1688.F32.TF32 R60, R232, R108, R60 ;  /* 0x0000006ce83c723c */ /* 0x000fe6000008103c */
[----:B------:R-:W2:Y:S04]  /*76e70*/  LDL.LU.64 R80, [R1+0x440] ;  /* 0x0004400001507983 */ /* 0x000ea80000300a00 */
[----:B------:R-:W2:Y:S04]  /*76e80*/  LDL.LU.64 R82, [R1+0x448] ;  /* 0x0004480001527983 */ /* 0x000ea80000300a00 */
[----:B------:R-:W2:Y:S04]  /*76e90*/  LDL.LU.64 R76, [R1+0x430] ;  /* 0x00043000014c7983 */ /* 0x000ea80000300a00 */
[----:B------:R-:W2:Y:S09]  /*76ea0*/  LDL.LU.64 R78, [R1+0x438] ;  /* 0x00043800014e7983 */ /* 0x000eb20000300a00 */
[----:B------:R-:W-:Y:S01]  /*76eb0*/  MOV R156, R60 ;  /* 0x0000003c009c7202 */ /* 0x000fe20000000f00 */
[----:B------:R-:W-:-:S02]  /*76ec0*/  IMAD.MOV.U32 R162, RZ, RZ, R61 ;  /* 0x000000ffffa27224 */ /* 0x000fc400078e003d */
[----:B------:R-:W-:Y:S01]  /*76ed0*/  IMAD.MOV.U32 R161, RZ, RZ, R62 ;  /* 0x000000ffffa17224 */ /* 0x000fe200078e003e */
[----:B------:R-:W2:Y:S01]  /*76ee0*/  LDL.LU.64 R60, [R1+0x13d0] ;  /* 0x0013d000013c7983 */ /* 0x000ea20000300a00 */
[----:B------:R-:W-:-:S03]  /*76ef0*/  IMAD.MOV.U32 R160, RZ, RZ, R63 ;  /* 0x000000ffffa07224 */ /* 0x000fc600078e003f */
[----:B------:R-:W2:Y:S01]  /*76f00*/  LDL.LU.64 R62, [R1+0x13d8] ;  /* 0x0013d800013e7983 */ /* 0x000ea20000300a00 */
[----:B------:R-:W-:Y:S01]  /*76f10*/  IMAD.MOV.U32 R175, RZ, RZ, R72 ;  /* 0x000000ffffaf7224 */ /* 0x000fe200078e0048 */
[----:B------:R-:W-:Y:S01]  /*76f20*/  MOV R172, R75 ;  /* 0x0000004b00ac7202 */ /* 0x000fe20000000f00 */
[----:B------:R-:W-:Y:S02]  /*76f30*/  IMAD.MOV.U32 R174, RZ, RZ, R73 ;  /* 0x000000ffffae7224 */ /* 0x000fe400078e0049 */
[----:B------:R-:W-:Y:S01]  /*76f40*/  IMAD.MOV.U32 R173, RZ, RZ, R74 ;  /* 0x000000ffffad7224 */ /* 0x000fe200078e004a */
[----:B------:R-:W2:Y:S04]  /*76f50*/  LDL.LU.64 R72, [R1+0x13c0] ;  /* 0x0013c00001487983 */ /* 0x000ea80000300a00 */
[----:B------:R-:W2:Y:S01]  /*76f60*/  LDL.LU.64 R74, [R1+0x13c8] ;  /* 0x0013c800014a7983 */ /* 0x000ea20000300a00 */
[C---:B---3--:R-:W-:Y:S11]  /*76f70*/  HMMA.1688.F32.TF32 R56, R232.reuse, R68, R56 ;  /* 0x00000044e838723c */ /* 0x048ff60000081038 */
[----:B------:R-:W-:Y:S11]  /*76f80*/  @!UPT UIADD3 URZ, URZ, URZ, URZ ;  /* 0x0000003f3f3ff290 */ /* 0x000ff6000fffe03f */
[----:B------:R-:W-:Y:S02]  /*76f90*/  @!UPT UIADD3 URZ, URZ, URZ, URZ ;  /* 0x0000003f3f3ff290 */ /* 0x000fe4000fffe03f */
[----:B----4-:R-:W-:Y:S01]  /*76fa0*/  IMAD.MOV.U32 R171, RZ, RZ, R56 ;  /* 0x000000ffffab7224 */ /* 0x010fe200078e0038 */
[----:B------:R-:W-:Y:S01]  /*76fb0*/  MOV R169, R58 ;  /* 0x0000003a00a97202 */ /* 0x000fe20000000f00 */
[----:B------:R-:W-:Y:S02]  /*76fc0*/  IMAD.MOV.U32 R170, RZ, RZ, R57 ;  /* 0x000000ffffaa7224 */ /* 0x000fe400078e0039 */
[----:B------:R-:W-:Y:S01]  /*76fd0*/  IMAD.MOV.U32 R168, RZ, RZ, R59 ;  /* 0x000000ffffa87224 */ /* 0x000fe200078e003b */
[----:B------:R-:W3:Y:S04]  /*76fe0*/  LDL.LU.64 R56, [R1+0x13b0] ;  /* 0x0013b00001387983 */ /* 0x000ee80000300a00 */
[----:B------:R-:W3:Y:S01]  /*76ff0*/  LDL.LU.64 R58, [R1+0x13b8] ;  /* 0x0013b800013a7983 */ /* 0x000ee20000300a00 */
[----:B------:R-:W-:Y:S11]  /*77000*/  HMMA.1688.F32.TF32 R64, R232, R112, R64 ;  /* 0x00000070e840723c */ /* 0x000ff60000081040 */
[----:B------:R-:W-:Y:S11]  /*77010*/  @!UPT UIADD3 URZ, URZ, URZ, URZ ;  /* 0x0000003f3f3ff290 */ /* 0x000ff6000fffe03f */
[----:B------:R-:W-:Y:S02]  /*77020*/  @!UPT UIADD3 URZ, URZ, URZ, URZ ;  /* 0x0000003f3f3ff290 */ /* 0x000fe4000fffe03f */
[----:B------:R-:W-:Y:S02]  /*77030*/  IMAD.MOV.U32 R157, RZ, RZ, R64 ;  /* 0x000000ffff9d7224 */ /* 0x000fe400078e0040 */
[----:B------:R-:W-:Y:S02]  /*77040*/  IMAD.MOV.U32 R196, RZ, RZ, R65 ;  /* 0x000000ffffc47224 */ /* 0x000fe400078e0041 */
[----:B------:R-:W-:Y:S01]  /*77050*/  IMAD.MOV.U32 R197, RZ, RZ, R66 ;  /* 0x000000ffffc57224 */ /* 0x000fe200078e0042 */
[----:B------:R-:W4:Y:S01]  /*77060*/  LDL.LU.64 R64, [R1+0x13a0] ;  /* 0x0013a00001407983 */ /* 0x000f220000300a00 */
[----:B------:R-:W-:-:S03]  /*77070*/  IMAD.MOV.U32 R198, RZ, RZ, R67 ;  /* 0x000000ffffc67224 */ /* 0x000fc600078e0043 */
[----:B------:R-:W4:Y:S01]  /*77080*/  LDL.LU.64 R66, [R1+0x13a8] ;  /* 0x0013a80001427983 */ /* 0x000f220000300a00 */
[C---:B--2---:R-:W-:Y:S11]  /*77090*/  HMMA.1688.F32.TF32 R84, R232.reuse, R16, R84 ;  /* 0x00000010e854723c */ /* 0x044ff60000081054 */
[----:B------:R-:W-:Y:S11]  /*770a0*/  @!UPT UIADD3 URZ, URZ, URZ, URZ ;  /* 0x0000003f3f3ff290 */ /* 0x000ff6000fffe03f */
[----:B------:R-:W-:Y:S02]  /*770b0*/  @!UPT UIADD3 URZ, URZ, URZ, URZ ;  /* 0x0000003f3f3ff290 */ /* 0x000fe4000fffe03f */
[----:B------:R-:W-:Y:S01]  /*770c0*/  IMAD.MOV.U32 R199, RZ, RZ, R84 ;  /* 0x000000ffffc77224 */ /* 0x000fe200078e0054 */
[----:B------:R-:W-:Y:S01]  /*770d0*/  MOV R158, R85 ;  /* 0x00000055009e7202 */ /* 0x000fe20000000f00 */
[----:B------:R-:W-:Y:S02]  /*770e0*/  IMAD.MOV.U32 R159, RZ, RZ, R86 ;  /* 0x000000ffff9f7224 */ /* 0x000fe400078e0056 */
[----:B------:R-:W-:Y:S02]  /*770f0*/  IMAD.MOV.U32 R163, RZ, RZ, R87 ;  /* 0x000000ffffa37224 */ /* 0x000fe400078e0057 */
[C---:B------:R-:W-:Y:S08]  /*77100*/  HMMA.1688.F32.TF32 R84, R232.reuse, R20, R80 ;  /* 0x00000014e854723c */ /* 0x040ff00000081050 */
[----:B------:R-:W-:Y:S08]  /*77110*/  HMMA.1688.F32.TF32 R80, R232, R104, R76 ;  /* 0x00000068e850723c */ /* 0x000ff0000008104c */
[C---:B------:R-:W-:Y:S07]  /*77120*/  HMMA.1688.F32.TF32 R76, R236.reuse, R24, R60 ;  /* 0x00000018ec4c723c */ /* 0x040fee000008103c */
[----:B------:R-:W-:Y:S04]  /*77130*/  STL.64 [R1+0x440], R84 ;  /* 0x0004405401007387 */ /* 0x000fe80000100a00 */
[----:B------:R-:W-:Y:S04]  /*77140*/  STL.64 [R1+0x448], R86 ;  /* 0x0004485601007387 */ /* 0x000fe80000100a00 */
[----:B------:R-:W2:Y:S04]  /*77150*/  LDL.LU.64 R60, [R1+0x1390] ;  /* 0x00139000013c7983 */ /* 0x000ea80000300a00 */
[----:B------:R-:W-:Y:S04]  /*77160*/  STL.64 [R1+0x430], R80 ;  /* 0x0004305001007387 */ /* 0x000fe80000100a00 */
[----:B------:R-:W-:Y:S04]  /*77170*/  STL.64 [R1+0x438], R82 ;  /* 0x0004385201007387 */ /* 0x000fe80000100a00 */
[----:B------:R-:W2:Y:S04]  /*77180*/  LDL.LU.64 R62, [R1+0x1398] ;  /* 0x00139800013e7983 */ /* 0x000ea80000300a00 */
[----:B------:R-:W-:Y:S04]  /*77190*/  STL.64 [R1+0x450], R76 ;  /* 0x0004504c01007387 */ /* 0x000fe80000100a00 */
[----:B------:R1:W-:Y:S02]  /*771a0*/  STL.64 [R1+0x458], R78 ;  /* 0x0004584e01007387 */ /* 0x0003e40000100a00 */
[C---:B-1----:R-:W-:Y:S08]  /*771b0*/  HMMA.1688.F32.TF32 R76, R236.reuse, R4, R72 ;  /* 0x00000004ec4c723c */ /* 0x042ff00000081048 */
[----:B---3--:R-:W-:Y:S01]  /*771c0*/  HMMA.1688.F32.TF32 R72, R236, R216, R56 ;  /* 0x000000d8ec48723c */ /* 0x008fe20000081038 */
[----:B------:R-:W3:Y:S11]  /*771d0*/  LDL.LU.64 R56, [R1+0x1380] ;  /* 0x0013800001387983 */ /* 0x000ef60000300a00 */
[----:B------:R-:W-:Y:S03]  /*771e0*/  @!UPT UIADD3 URZ, URZ, URZ, URZ ;  /* 0x0000003f3f3ff290 */ /* 0x000fe6000fffe03f */
[----:B------:R-:W-:Y:S04]  /*771f0*/  STL.64 [R1+0x460], R76 ;  /* 0x0004604c01007387 */ /* 0x000fe80000100a00 */
[----:B------:R-:W-:Y:S04]  /*77200*/  STL.64 [R1+0x468], R78 ;  /* 0x0004684e01007387 */ /* 0x000fe80000100a00 */
[----:B------:R-:W3:Y:S01]  /*77210*/  LDL.LU.64 R58, [R1+0x1388] ;  /* 0x00138800013a7983 */ /* 0x000ee20000300a00 */
[C---:B------:R-:W-:Y:S08]  /*77220*/  HMMA.1688.F32.TF32 R100, R232.reuse, R28, R100 ;  /* 0x0000001ce864723c */ /* 0x040ff00000081064 */
[----:B------:R-:W-:Y:S08]  /*77230*/  HMMA.1688.F32.TF32 R52, R232, R8, R52 ;  /* 0x00000008e834723c */ /* 0x000ff00000081034 */
[----:B----4-:R-:W-:Y:S08]  /*77240*/  HMMA.1688.F32.TF32 R64, R236, R124, R64 ;  /* 0x0000007cec40723c */ /* 0x010ff00000081040 */
[----:B------:R-:W-:Y:S01]  /*77250*/  HMMA.1688.F32.TF32 R88, R232, R12, R88 ;  /* 0x0000000ce858723c */ /* 0x000fe20000081058 */
[----:B------:R-:W-:Y:S04]  /*77260*/  STL.64 [R1+0x470], R72 ;  /* 0x0004704801007387 */ /* 0x000fe80000100a00 */
[----:B------:R-:W-:Y:S04]  /*77270*/  STL.64 [R1+0x478], R74 ;  /* 0x0004784a01007387 */ /* 0x000fe80000100a00 */
[----:B------:R-:W3:Y:S04]  /*77280*/  LDL.LU.64 R132, [R1+0x1370] ;  /* 0x0013700001847983 */ /* 0x000ee80000300a00 */
[----:B------:R-:W3:Y:S01]  /*77290*/  LDL.LU.64 R134, [R1+0x1378] ;  /* 0x0013780001867983 */ /* 0x000ee20000300a00 */
[----:B------:R-:W-:-:S03]  /*772a0*/  IMAD.MOV.U32 R192, RZ, RZ, R100 ;  /* 0x000000ffffc07224 */ /* 0x000fc600078e0064 */
[----:B------:R1:W-:Y:S01]  /*772b0*/  STL.64 [R1+0x480], R64 ;  /* 0x0004804001007387 */ /* 0x0003e20000100a00 */
[----:B------:R-:W-:-:S03]  /*772c0*/  IMAD.MOV.U32 R193, RZ, RZ, R101 ;  /* 0x000000ffffc17224 */ /* 0x000fc600078e0065 */
[----:B------:R1:W-:Y:S01]  /*772d0*/  STL.64 [R1+0x488], R66 ;  /* 0x0004884201007387 */ /* 0x0003e20000100a00 */
[----:B------:R-:W-:Y:S01]  /*772e0*/  IMAD.MOV.U32 R194, RZ, RZ, R102 ;  /* 0x000000ffffc27224 */ /* 0x000fe200078e0066 */
[----:B------:R-:W-:Y:S02]  /*772f0*/  MOV R164, R103 ;  /* 0x0000006700a47202 */ /* 0x000fe40000000f00 */
[----:B------:R-:W3:Y:S01]  /*77300*/  LDL.LU.64 R128, [R1+0x1360] ;  /* 0x0013600001807983 */ /* 0x000ee20000300a00 */
[----:B------:R-:W-:Y:S02]  /*77310*/  IMAD.MOV.U32 R165, RZ, RZ, R52 ;  /* 0x000000ffffa57224 */ /* 0x000fe400078e0034 */
[----:B------:R-:W-:Y:S01]  /*77320*/  IMAD.MOV.U32 R166, RZ, RZ, R53 ;  /* 0x000000ffffa67224 */ /* 0x000fe200078e0035 */
[----:B------:R-:W3:Y:S01]  /*77330*/  LDL.LU.64 R130, [R1+0x1368] ;  /* 0x0013680001827983 */ /* 0x000ee20000300a00 */
[----:B------:R-:W-:Y:S01]  /*77340*/  IMAD.MOV.U32 R167, RZ, RZ, R54 ;  /* 0x000000ffffa77224 */ /* 0x000fe200078e0036 */
[----:B------:R-:W-:Y:S01]  /*77350*/  MOV R53, R88 ;  /* 0x0000005800357202 */ /* 0x000fe20000000f00 */
[----:B------:R-:W-:Y:S01]  /*77360*/  IMAD.MOV.U32 R52, RZ, RZ, R55 ;  /* 0x000000ffff347224 */ /* 0x000fe200078e0037 */
[----:B------:R-:W3:Y:S01]  /*77370*/  LDL.LU.64 R100, [R1+0x1430] ;  /* 0x0014300001647983 */ /* 0x000ee20000300a00 */
[----:B------:R-:W-:-:S02]  /*77380*/  IMAD.MOV.U32 R54, RZ, RZ, R89 ;  /* 0x000000ffff367224 */ /* 0x000fc400078e0059 */
[----:B------:R-:W-:Y:S01]  /*77390*/  IMAD.MOV.U32 R55, RZ, RZ, R90 ;  /* 0x000000ffff377224 */ /* 0x000fe200078e005a */
[----:B------:R-:W3:Y:S01]  /*773a0*/  LDL.LU.64 R102, [R1+0x1438] ;  /* 0x0014380001667983 */ /* 0x000ee20000300a00 */
[----:B------:R-:W-:-:S03]  /*773b0*/  IMAD.MOV.U32 R195, RZ, RZ, R91 ;  /* 0x000000ffffc37224 */ /* 0x000fc600078e005b */
[----:B------:R-:W3:Y:S04]  /*773c0*/  LDL.LU.64 R88, [R1+0x1420] ;  /* 0x0014200001587983 */ /* 0x000ee80000300a00 */
[----:B------:R-:W3:Y:S04]  /*773d0*/  LDL.LU.64 R90, [R1+0x1428] ;  /* 0x00142800015a7983 */ /* 0x000ee80000300a00 */
[----:B------:R-:W3:Y:S04]  /*773e0*/  LDL.LU.64 R84, [R1+0x1530] ;  /* 0x0015300001547983 */ /* 0x000ee80000300a00 */
[----:B------:R-:W3:Y:S04]  /*773f0*/  LDL.LU.64 R86, [R1+0x1538] ;  /* 0x0015380001567983 */ /* 0x000ee80000300a00 */
[----:B------:R-:W3:Y:S04]  /*77400*/  LDL.LU.64 R80, [R1+0x1520] ;  /* 0x0015200001507983 */ /* 0x000ee80000300a00 */
[----:B------:R-:W3:Y:S04]  /*77410*/  LDL.LU.64 R82, [R1+0x1528] ;  /* 0x0015280001527983 */ /* 0x000ee80000300a00 */
[----:B-1----:R-:W3:Y:S04]  /*77420*/  LDL.LU.64 R64, [R1+0x1550] ;  /* 0x0015500001407983 */ /* 0x002ee80000300a00 */
[----:B------:R-:W3:Y:S04]  /*77430*/  LDL.LU.64 R66, [R1+0x1558] ;  /* 0x0015580001427983 */ /* 0x000ee80000300a00 */
[----:B------:R-:W3:Y:S04]  /*77440*/  LDL.LU.64 R72, [R1+0x1540] ;  /* 0x0015400001487983 */ /* 0x000ee80000300a00 */
[----:B------:R-:W3:Y:S04]  /*77450*/  LDL.LU.64 R74, [R1+0x1548] ;  /* 0x00154800014a7983 */ /* 0x000ee80000300a00 */
[----:B------:R-:W-:Y:S04]  /*77460*/  LDS R232, [R252+0x100200] ;  /* 0x10020000fce87984 */ /* 0x000fe80000000800 */
[----:B------:R-:W-:Y:S04]  /*77470*/  LDS R234, [R252+0x101200] ;  /* 0x10120000fcea7984 */ /* 0x000fe80000000800 */
[----:B------:R-:W-:Y:S04]  /*77480*/  LDS R233, [R3+0x100200] ;  /* 0x1002000003e97984 */ /* 0x000fe80000000800 */
[----:B------:R-:W1:Y:S01]  /*77490*/  LDS R235, [R3+0x101200] ;  /* 0x1012000003eb7984 */ /* 0x000e620000000800 */
[C---:B--2---:R-:W-:Y:S11]  /*774a0*/  HMMA.1688.F32.TF32 R60, R236.reuse, R120, R60 ;  /* 0x00000078ec3c723c */ /* 0x044ff6000008103c */
[----:B------:R-:W-:Y:S11]  /*774b0*/  @!UPT UIADD3 URZ, URZ, URZ, URZ ;  /* 0x0000003f3f3ff290 */ /* 0x000ff6000fffe03f */
[----:B------:R-:W-:Y:S01]  /*774c0*/  @!UPT UIADD3 URZ, URZ, URZ, URZ ;  /* 0x0000003f3f3ff290 */ /* 0x000fe2000fffe03f */
[----:B------:R2:W-:Y:S04]  /*774d0*/  STL.64 [R1+0x490], R60 ;  /* 0x0004903c01007387 */ /* 0x0005e80000100a00 */
[----:B------:R1:W-:Y:S04]  /*774e0*/  STL.64 [R1+0x498], R62 ;  /* 0x0004983e01007387 */ /* 0x0003e80000100a00 */
[----:B------:R-:W4:Y:S04]  /*774f0*/  LDL.LU.64 R76, [R1+0x16e0] ;  /* 0x0016e000014c7983 */ /* 0x000f280000300a00 */
[----:B------:R-:W4:Y:S04]  /*77500*/  LDL.LU.64 R78, [R1+0x16e8] ;  /* 0x0016e800014e7983 */ /* 0x000f280000300a00 */
[----:B--2---:R-:W2:Y:S04]  /*77510*/  LDL.LU.64 R60, [R1+0x1620] ;  /* 0x00162000013c7983 */ /* 0x004ea80000300a00 */
[----:B-1----:R-:W2:Y:S01]  /*77520*/  LDL.LU.64 R62, [R1+0x1628] ;  /* 0x00162800013e7983 */ /* 0x002ea20000300a00 */
[C---:B---3--:R-:W-:Y:S03]  /*77530*/  HMMA.1688.F32.TF32 R136, R236.reuse, R116, R56 ;  /* 0x00000074ec88723c */ /* 0x048fe60000081038 */
[----:B------:R-:W2:Y:S04]  /*77540*/  LDL.LU.64 R56, [R1+0x570] ;  /* 0x0005700001387983 */ /* 0x000ea80000300a00 */
[----:B------:R-:W2:Y:S11]  /*77550*/  LDL.LU.64 R58, [R1+0x578] ;  /* 0x00057800013a7983 */ /* 0x000eb60000300a00 */
[----:B------:R-:W-:Y:S05]  /*77560*/  @!UPT UIADD3 URZ, URZ, URZ, URZ ;  /* 0x0000003f3f3ff290 */ /* 0x000fea000fffe03f */
[----:B------:R-:W-:Y:S04]  /*77570*/  STL.64 [R1+0x4a0], R136 ;  /* 0x0004a08801007387 */ /* 0x000fe80000100a00 */
[----:B------:R1:W-:Y:S02]  /*77580*/  STL.64 [R1+0x4a8], R138 ;  /* 0x0004a88a01007387 */ /* 0x0003e40000100a00 */
[C---:B-1----:R-:W-:Y:S08]  /*77590*/  HMMA.1688.F32.TF32 R136, R236.reuse, R112, R132 ;  /* 0x00000070ec88723c */ /* 0x042ff00000081084 */
[C---:B------:R-:W-:Y:S08]  /*775a0*/  HMMA.1688.F32.TF32 R132, R236.reuse, R108, R128 ;  /* 0x0000006cec84723c */ /* 0x040ff00000081080 */
[C---:B------:R-:W-:Y:S08]  /*775b0*/  HMMA.1688.F32.TF32 R128, R236.reuse, R96, R100 ;  /* 0x00000060ec80723c */ /* 0x040ff00000081064 */
[C---:B------:R-:W-:Y:S08]  /*775c0*/  HMMA.1688.F32.TF32 R100, R236.reuse, R68, R88 ;  /* 0x00000044ec64723c */ /* 0x040ff00000081058 */
[C---:B------:R-:W-:Y:S08]  /*775d0*/  HMMA.1688.F32.TF32 R88, R236.reuse, R28, R84 ;  /* 0x0000001cec58723c */ /* 0x040ff00000081054 */
[C---:B------:R-:W-:Y:S08]  /*775e0*/  HMMA.1688.F32.TF32 R84, R236.reuse, R8, R80 ;  /* 0x00000008ec54723c */ /* 0x040ff00000081050 */
[C---:B------:R-:W-:Y:S01]  /*775f0*/  HMMA.1688.F32.TF32 R80, R236.reuse, R12, R64 ;  /* 0x0000000cec50723c */ /* 0x040fe20000081040 */
        /* <DEDUP_REMOVED lines=10> */
[----:B------:R-:W3:Y:S04]  /*776a0*/  LDL.LU.64 R64, [R1+0x560] ;  /* 0x0005600001407983 */ /* 0x000ee80000300a00 */
[----:B------:R-:W-:Y:S04]  /*776b0*/  STL.64 [R1+0x530], R84 ;  /* 0x0005305401007387 */ /* 0x000fe80000100a00 */
[----:B------:R-:W-:Y:S04]  /*776c0*/  STL.64 [R1+0x538], R86 ;  /* 0x0005385601007387 */ /* 0x000fe80000100a00 */
[----:B------:R-:W3:Y:S04]  /*776d0*/  LDL.LU.64 R66, [R1+0x568] ;  /* 0x0005680001427983 */ /* 0x000ee80000300a00 */
[----:B------:R-:W-:Y:S04]  /*776e0*/  STL.64 [R1+0x520], R80 ;  /* 0x0005205001007387 */ /* 0x000fe80000100a00 */
[----:B------:R1:W-:Y:S02]  /*776f0*/  STL.64 [R1+0x528], R82 ;  /* 0x0005285201007387 */ /* 0x0003e40000100a00 */
[C---:B-1----:R-:W-:Y:S02]  /*77700*/  HMMA.1688.F32.TF32 R80, R236.reuse, R16, R72 ;  /* 0x00000010ec50723c */ /* 0x042fe40000081048 */
[----:B------:R-:W3:Y:S04]  /*77710*/  LDL.LU.64 R72, [R1+0x4f0] ;  /* 0x0004f00001487983 */ /* 0x000ee80000300a00 */
[----:B------:R-:W3:Y:S11]  /*77720*/  LDL.LU.64 R74, [R1+0x4f8] ;  /* 0x0004f800014a7983 */ /* 0x000ef60000300a00 */
[----:B------:R-:W-:Y:S06]  /*77730*/  @!UPT UIADD3 URZ, URZ, URZ, URZ ;  /* 0x0000003f3f3ff290 */ /* 0x000fec000fffe03f */
[----:B------:R-:W-:Y:S04]  /*77740*/  STL.64 [R1+0x510], R80 ;  /* 0x0005105001007387 */ /* 0x000fe80000100a00 */
[----:B------:R4:W-:Y:S02]  /*77750*/  STL.64 [R1+0x518], R82 ;  /* 0x0005185201007387 */ /* 0x0009e40000100a00 */
[C---:B----4-:R-:W-:Y:S08]  /*77760*/  HMMA.1688.F32.TF32 R80, R236.reuse, R20, R76 ;  /* 0x00000014ec50723c */ /* 0x050ff0000008104c */
[----:B--2---:R-:W-:Y:S01]  /*77770*/  HMMA.1688.F32.TF32 R76, R236, R104, R60 ;  /* 0x00000068ec4c723c */ /* 0x004fe2000008103c */
[----:B------:R-:W2:Y:S04]  /*77780*/  LDL.LU.64 R60, [R1+0x5d0] ;  /* 0x0005d000013c7983 */ /* 0x000ea80000300a00 */
[----:B------:R-:W-:Y:S04]  /*77790*/  LDS R236, [R48+0x100200] ;  /* 0x1002000030ec7984 */ /* 0x000fe80000000800 */
[----:B------:R-:W-:Y:S01]  /*777a0*/  LDS R238, [R48+0x101200] ;  /* 0x1012000030ee7984 */ /* 0x000fe20000000800 */
[C---:B------:R-:W-:Y:S03]  /*777b0*/  HMMA.1688.F32.TF32 R56, R228.reuse, R24, R56 ;  /* 0x00000018e438723c */ /* 0x040fe60000081038 */
[----:B------:R-:W-:Y:S04]  /*777c0*/  LDS R237, [R95+0x100200] ;  /* 0x100200005fed7984 */ /* 0x000fe80000000800 */
[----:B------:R1:W-:Y:S04]  /*777d0*/  STL.64 [R1+0x500], R80 ;  /* 0x0005005001007387 */ /* 0x0003e80000100a00 */
[----:B------:R4:W-:Y:S04]  /*777e0*/  STL.64 [R1+0x508], R82 ;  /* 0x0005085201007387 */ /* 0x0009e80000100a00 */
[----:B------:R-:W2:Y:S04]  /*777f0*/  LDL.LU.64 R62, [R1+0x5d8] ;  /* 0x0005d800013e7983 */ /* 0x000ea80000300a00 */
[----:B------:R1:W-:Y:S04]  /*77800*/  STL.64 [R1+0x4e0], R76 ;  /* 0x0004e04c01007387 */ /* 0x0003e80000100a00 */
[----:B------:R1:W-:Y:S04]  /*77810*/  STL.64 [R1+0x4e8], R78 ;  /* 0x0004e84e01007387 */ /* 0x0003e80000100a00 */
[----:B------:R-:W2:Y:S04]  /*77820*/  LDL.LU.64 R84, [R1+0x5c0] ;  /* 0x0005c00001547983 */ /* 0x000ea80000300a00 */
[----:B------:R-:W2:Y:S04]  /*77830*/  LDL.LU.64 R86, [R1+0x5c8] ;  /* 0x0005c80001567983 */ /* 0x000ea80000300a00 */
[----:B------:R4:W-:Y:S04]  /*77840*/  STL.64 [R1+0x650], R56 ;  /* 0x0006503801007387 */ /* 0x0009e80000100a00 */
[----:B------:R4:W-:Y:S04]  /*77850*/  STL.64 [R1+0x658], R58 ;  /* 0x0006583a01007387 */ /* 0x0009e80000100a00 */
[----:B-1----:R-:W2:Y:S04]  /*77860*/  LDL.LU.64 R80, [R1+0x5b0] ;  /* 0x0005b00001507983 */ /* 0x002ea80000300a00 */
[----:B----4-:R-:W4:Y:S04]  /*77870*/  LDL.LU.64 R82, [R1+0x5b8] ;  /* 0x0005b80001527983 */ /* 0x010f280000300a00 */
[----:B------:R-:W4:Y:S04]  /*77880*/  LDL.LU.64 R76, [R1+0x5a0] ;  /* 0x0005a000014c7983 */ /* 0x000f280000300a00 */
[----:B------:R-:W4:Y:S04]  /*77890*/  LDL.LU.64 R78, [R1+0x5a8] ;  /* 0x0005a800014e7983 */ /* 0x000f280000300a00 */
[----:B------:R-:W4:Y:S04]  /*778a0*/  LDL.LU.64 R56, [R1+0x590] ;  /* 0x0005900001387983 */ /* 0x000f280000300a00 */
[----:B------:R-:W4:Y:S04]  /*778b0*/  LDL.LU.64 R58, [R1+0x598] ;  /* 0x00059800013a7983 */ /* 0x000f280000300a00 */
[----:B------:R-:W1:Y:S01]  /*778c0*/  LDS R239, [R95+0x101200] ;  /* 0x101200005fef7984 */ /* 0x000e620000000800 */
[C---:B---3--:R-:W-:Y:S03]  /*778d0*/  HMMA.1688.F32.TF32 R88, R228.reuse, R4, R64 ;  /* 0x00000004e458723c */ /* 0x048fe60000081040 */
[----:B------:R-:W3:Y:S04]  /*778e0*/  LDL.LU.64 R64, [R1+0x580] ;  /* 0x0005800001407983 */ /* 0x000ee80000300a00 */
[----:B------:R-:W3:Y:S11]  /*778f0*/  LDL.LU.64 R66, [R1+0x588] ;  /* 0x0005880001427983 */ /* 0x000ef60000300a00 */
[----:B------:R-:W-:Y:S05]  /*77900*/  @!UPT UIADD3 URZ, URZ, URZ, URZ ;  /* 0x0000003f3f3ff290 */ /* 0x000fea000fffe03f */
        /* <DEDUP_REMOVED lines=14> */
[C---:B-1----:R-:W-:Y:S08]  /*779f0*/  HMMA.1688.F32.TF32 R88, R228.reuse, R120, R84 ;  /* 0x00000078e458723c */ /* 0x042ff00000081054 */
[C---:B----4-:R-:W-:Y:S08]  /*77a00*/  HMMA.1688.F32.TF32 R84, R228.reuse, R116, R80 ;  /* 0x00000074e454723c */ /* 0x050ff00000081050 */
[C---:B------:R-:W-:Y:S07]  /*77a10*/  HMMA.1688.F32.TF32 R80, R228.reuse, R112, R76 ;  /* 0x00000070e450723c */ /* 0x040fee000008104c */
[----:B------:R-:W-:Y:S01]  /*77a20*/  STL.64 [R1+0x610], R88 ;  /* 0x0006105801007387 */ /* 0x000fe20000100a00 */
[C---:B------:R-:W-:Y:S03]  /*77a30*/  HMMA.1688.F32.TF32 R76, R228.reuse, R108, R56 ;  /* 0x0000006ce44c723c */ /* 0x040fe60000081038 */
[----:B------:R-:W-:Y:S04]  /*77a40*/  STL.64 [R1+0x618], R90 ;  /* 0x0006185a01007387 */ /* 0x000fe80000100a00 */
[----:B------:R-:W-:Y:S04]  /*77a50*/  STL.64 [R1+0x600], R84 ;  /* 0x0006005401007387 */ /* 0x000fe80000100a00 */
[----:B------:R-:W-:Y:S04]  /*77a60*/  STL.64 [R1+0x608], R86 ;  /* 0x0006085601007387 */ /* 0x000fe80000100a00 */
[----:B------:R-:W4:Y:S04]  /*77a70*/  LDL.LU.64 R56, [R1+0x6c0] ;  /* 0x0006c00001387983 */ /* 0x000f280000300a00 */
[----:B------:R-:W-:Y:S04]  /*77a80*/  STL.64 [R1+0x5f0], R80 ;  /* 0x0005f05001007387 */ /* 0x000fe80000100a00 */
[----:B------:R-:W-:Y:S04]  /*77a90*/  STL.64 [R1+0x5f8], R82 ;  /* 0x0005f85201007387 */ /* 0x000fe80000100a00 */
[----:B------:R-:W4:Y:S04]  /*77aa0*/  LDL.LU.64 R58, [R1+0x6c8] ;  /* 0x0006c800013a7983 */ /* 0x000f280000300a00 */
[----:B------:R-:W-:Y:S04]  /*77ab0*/  STL.64 [R1+0x5e0], R76 ;  /* 0x0005e04c01007387 */ /* 0x000fe80000100a00 */
[----:B------:R3:W-:Y:S02]  /*77ac0*/  STL.64 [R1+0x5e8], R78 ;  /* 0x0005e84e01007387 */ /* 0x0007e40000100a00 */
[C---:B---3--:R-:W-:Y:S02]  /*77ad0*/  HMMA.1688.F32.TF32 R76, R228.reuse, R96, R64 ;  /* 0x00000060e44c723c */ /* 0x048fe40000081040 */
[----:B------:R-:W4:Y:S04]  /*77ae0*/  LDL.LU.64 R64, [R1+0x6a0] ;  /* 0x0006a00001407983 */ /* 0x000f280000300a00 */
[----:B------:R-:W4:Y:S02]  /*77af0*/  LDL.LU.64 R66, [R1+0x6a8] ;  /* 0x0006a80001427983 */ /* 0x000f240000300a00 */
[C---:B------:R-:W-:Y:S11]  /*77b00*/  HMMA.1688.F32.TF32 R72, R228.reuse, R68, R72 ;  /* 0x00000044e448723c */ /* 0x040ff60000081048 */
[----:B------:R-:W-:Y:S04]  /*77b10*/  @!UPT UIADD3 URZ, URZ, URZ, URZ ;  /* 0x0000003f3f3ff290 */ /* 0x000fe8000fffe03f */
[----:B------:R1:W-:Y:S04]  /*77b20*/  STL.64 [R1+0x5d0], R76 ;  /* 0x0005d04c01007387 */ /* 0x0003e80000100a00 */
[----:B------:R1:W-:Y:S04]  /*77b30*/  STL.64 [R1+0x5d8], R78 ;  /* 0x0005d84e01007387 */ /* 0x0003e80000100a00 */
[----:B------:R-:W4:Y:S04]  /*77b40*/  LDL.LU.64 R100, [R1+0x680] ;  /* 0x0006800001647983 */ /* 0x000f280000300a00 */
[----:B------:R-:W4:Y:S04]  /*77b50*/  LDL.LU.64 R102, [R1+0x688] ;  /* 0x0006880001667983 */ /* 0x000f280000300a00 */
[----:B------:R1:W-:Y:S04]  /*77b60*/  STL.64 [R1+0x5c0], R72 ;  /* 0x0005c04801007387 */ /* 0x0003e80000100a00 */
[----:B------:R1:W-:Y:S04]  /*77b70*/  STL.64 [R1+0x5c8], R74 ;  /* 0x0005c84a01007387 */ /* 0x0003e80000100a00 */
[----:B------:R-:W4:Y:S04]  /*77b80*/  LDL.LU.64 R88, [R1+0x670] ;  /* 0x0006700001587983 */ /* 0x000f280000300a00 */
[----:B------:R-:W4:Y:S01]  /*77b90*/  LDL.LU.64 R90, [R1+0x678] ;  /* 0x00067800015a7983 */ /* 0x000f220000300a00 */
[C---:B--2---:R-:W-:Y:S11]  /*77ba0*/  HMMA.1688.F32.TF32 R60, R228.reuse, R28, R60 ;  /* 0x0000001ce43c723c */ /* 0x044ff6000008103c */
[----:B------:R-:W-:Y:S11]  /*77bb0*/  @!UPT UIADD3 URZ, URZ, URZ, URZ ;  /* 0x0000003f3f3ff290 */ /* 0x000ff6000fffe03f */
[----:B------:R-:W-:Y:S01]  /*77bc0*/  @!UPT UIADD3 URZ, URZ, URZ, URZ ;  /* 0x0000003f3f3ff290 */ /* 0x000fe2000fffe03f */
[----:B------:R2:W-:Y:S04]  /*77bd0*/  STL.64 [R1+0x5b0], R60 ;  /* 0x0005b03c01007387 */ /* 0x0005e80000100a00 */
[----:B------:R1:W-:Y:S04]  /*77be0*/  STL.64 [R1+0x5b8], R62 ;  /* 0x0005b83e01007387 */ /* 0x0003e80000100a00 */
        /* <DEDUP_REMOVED lines=8> */
[----:B--2---:R-:W2:Y:S04]  /*77c70*/  LDL.LU.64 R60, [R1+0xce0] ;  /* 0x000ce000013c7983 */ /* 0x004ea80000300a00 */
[----:B------:R-:W2:Y:S01]  /*77c80*/  LDL.LU.64 R62, [R1+0xce8] ;  /* 0x000ce800013e7983 */ /* 0x000ea20000300a00 */
[C---:B----4-:R-:W-:Y:S03]  /*77c90*/  HMMA.1688.F32.TF32 R128, R228.reuse, R8, R56 ;  /* 0x00000008e480723c */ /* 0x050fe60000081038 */
[----:B------:R-:W4:Y:S04]  /*77ca0*/  LDL.LU.64 R56, [R1+0xcd0] ;  /* 0x000cd00001387983 */ /* 0x000f280000300a00 */
[----:B------:R-:W4:Y:S11]  /*77cb0*/  LDL.LU.64 R58, [R1+0xcd8] ;  /* 0x000cd800013a7983 */ /* 0x000f360000300a00 */
[----:B------:R-:W-:Y:S05]  /*77cc0*/  @!UPT UIADD3 URZ, URZ, URZ, URZ ;  /* 0x0000003f3f3ff290 */ /* 0x000fea000fffe03f */
[----:B------:R-:W-:Y:S04]  /*77cd0*/  STL.64 [R1+0x5a0], R128 ;  /* 0x0005a08001007387 */ /* 0x000fe80000100a00 */
[----:B------:R1:W-:Y:S02]  /*77ce0*/  STL.64 [R1+0x5a8], R130 ;  /* 0x0005a88201007387 */ /* 0x0003e40000100a00 */
[C---:B-1----:R-:W-:Y:S02]  /*77cf0*/  HMMA.1688.F32.TF32 R128, R228.reuse, R12, R64 ;  /* 0x0000000ce480723c */ /* 0x042fe40000081040 */
[----:B------:R-:W4:Y:S04]  /*77d00*/  LDL.LU.64 R64, [R1+0x9a0] ;  /* 0x0009a00001407983 */ /* 0x000f280000300a00 */
[----:B------:R-:W4:Y:S11]  /*77d10*/  LDL.LU.64 R66, [R1+0x9a8] ;  /* 0x0009a80001427983 */ /* 0x000f360000300a00 */
[----:B------:R-:W-:Y:S06]  /*77d20*/  @!UPT UIADD3 URZ, URZ, URZ, URZ ;  /* 0x0000003f3f3ff290 */ /* 0x000fec000fffe03f */
[----:B------:R-:W-:Y:S01]  /*77d30*/  STL.64 [R1+0x590], R128 ;  /* 0x0005908001007387 */ /* 0x000fe20000100a00 */
[C---:B------:R-:W-:Y:S03]  /*77d40*/  HMMA.1688.F32.TF32 R100, R228.reuse, R16, R100 ;  /* 0x00000010e464723c */ /* 0x040fe60000081064 */
[----:B------:R-:W-:Y:S05]  /*77d50*/  STL.64 [R1+0x598], R130 ;  /* 0x0005988201007387 */ /* 0x000fea0000100a00 */
[C---:B------:R-:W-:Y:S11]  /*77d60*/  HMMA.1688.F32.TF32 R88, R228.reuse, R20, R88 ;  /* 0x00000014e458723c */ /* 0x040ff60000081058 */
[----:B------:R-:W-:Y:S04]  /*77d70*/  @!UPT UIADD3 URZ, URZ, URZ, URZ ;  /* 0x0000003f3f3ff290 */ /* 0x000fe8000fffe03f */
[----:B------:R-:W-:Y:S04]  /*77d80*/  STL.64 [R1+0x580], R100 ;  /* 0x0005806401007387 */ /* 0x000fe80000100a00 */
[----:B------:R-:W-:Y:S04]  /*77d90*/  STL.64 [R1+0x588], R102 ;  /* 0x0005886601007387 */ /* 0x000fe80000100a00 */
[----:B------:R-:W-:Y:S04]  /*77da0*/  STL.64 [R1+0x570], R88 ;  /* 0x0005705801007387 */ /* 0x000fe80000100a00 */
[----:B------:R-:W-:Y:S01]  /*77db0*/  STL.64 [R1+0x578], R90 ;  /* 0x0005785a01007387 */ /* 0x000fe20000100a00 */
[----:B---3--:R-:W-:Y:S03]  /*77dc0*/  HMMA.1688.F32.TF32 R84, R228, R104, R84 ;  /* 0x00000068e454723c */ /* 0x008fe60000081054 */
[----:B------:R-:W-:Y:S04]  /*77dd0*/  LDS R228, [R252+0x100280] ;  /* 0x10028000fce47984 */ /* 0x000fe80000000800 */
[----:B------:R-:W-:Y:S04]  /*77de0*/  LDS R230, [R252+0x101280] ;  /* 0x10128000fce67984 */ /* 0x000fe80000000800 */
[----:B------:R-:W-:Y:S04]  /*77df0*/  LDS R229, [R3+0x100280] ;  /* 0x1002800003e57984 */ /* 0x000fe80000000800 */
[----:B------:R-:W1:Y:S08]  /*77e00*/  LDS R231, [R3+0x101280] ;  /* 0x1012800003e77984 */ /* 0x000e700000000800 */
[----:B------:R-:W-:Y:S04]  /*77e10*/  STL.64 [R1+0x4f0], R84 ;  /* 0x0004f05401007387 */ /* 0x000fe80000100a00 */
[----:B------:R3:W-:Y:S02]  /*77e20*/  STL.64 [R1+0x4f8], R86 ;  /* 0x0004f85601007387 */ /* 0x0007e40000100a00 */
[C---:B---3--:R-:W-:Y:S08]  /*77e30*/  HMMA.1688.F32.TF32 R84, R232.reuse, R24, R80 ;  /* 0x00000018e854723c */ /* 0x048ff00000081050 */
[C---:B------:R-:W-:Y:S08]  /*77e40*/  HMMA.1688.F32.TF32 R80, R232.reuse, R4, R76 ;  /* 0x00000004e850723c */ /* 0x040ff0000008104c */
[C---:B------:R-:W-:Y:S07]  /*77e50*/  HMMA.1688.F32.TF32 R76, R232.reuse, R216, R72 ;  /* 0x000000d8e84c723c */ /* 0x040fee0000081048 */
[----:B------:R-:W-:Y:S01]  /*77e60*/  STL.64 [R1+0x560], R84 ;  /* 0x0005605401007387 */ /* 0x000fe20000100a00 */
[C---:B--2---:R-:W-:Y:S03]  /*77e70*/  HMMA.1688.F32.TF32 R72, R232.reuse, R124, R60 ;  /* 0x0000007ce848723c */ /* 0x044fe6000008103c */
[----:B------:R-:W-:Y:S04]  /*77e80*/  STL.64 [R1+0x568], R86 ;  /* 0x0005685601007387 */ /* 0x000fe80000100a00 */
        /* <DEDUP_REMOVED lines=8> */
[C---:B----4-:R-:W-:Y:S02]  /*77f10*/  HMMA.1688.F32.TF32 R72, R232.reuse, R120, R56 ;  /* 0x00000078e848723c */ /* 0x050fe40000081038 */
[----:B------:R-:W3:Y:S04]  /*77f20*/  LDL.LU.64 R56, [R1+0x980] ;  /* 0x0009800001387983 */ /* 0x000ee80000300a00 */
[----:B------:R-:W3:Y:S02]  /*77f30*/  LDL.LU.64 R58, [R1+0x988] ;  /* 0x00098800013a7983 */ /* 0x000ee40000300a00 */
[C---:B------:R-:W-:Y:S11]  /*77f40*/  HMMA.1688.F32.TF32 R64, R232.reuse, R116, R64 ;  /* 0x00000074e840723c */ /* 0x040ff60000081040 */
[----:B------:R-:W-:Y:S04]  /*77f50*/  @!UPT UIADD3 URZ, URZ, URZ, URZ ;  /* 0x0000003f3f3ff290 */ /* 0x000fe8000fffe03f */
[----:B------:R4:W-:Y:S04]  /*77f60*/  STL.64 [R1+0x6a0], R72 ;  /* 0x0006a04801007387 */ /* 0x0009e80000100a00 */
[----:B------:R1:W-:Y:S04]  /*77f70*/  STL.64 [R1+0x6a8], R74 ;  /* 0x0006a84a01007387 */ /* 0x0003e80000100a00 */
[----:B------:R-:W3:Y:S04]  /*77f80*/  LDL.LU.64 R140, [R1+0x1350] ;  /* 0x00135000018c7983 */ /* 0x000ee80000300a00 */
[----:B------:R-:W3:Y:S04]  /*77f90*/  LDL.LU.64 R142, [R1+0x1358] ;  /* 0x00135800018e7983 */ /* 0x000ee80000300a00 */
[----:B------:R1:W-:Y:S04]  /*77fa0*/  STL.64 [R1+0x6c0], R64 ;  /* 0x0006c04001007387 */ /* 0x0003e80000100a00 */
[----:B------:R1:W-:Y:S04]  /*77fb0*/  STL.64 [R1+0x6c8], R66 ;  /* 0x0006c84201007387 */ /* 0x0003e80000100a00 */
        /* <DEDUP_REMOVED lines=16> */
[----:B----4-:R-:W4:Y:S04]  /*780c0*/  LDL.LU.64 R72, [R1+0x7b0] ;  /* 0x0007b00001487983 */ /* 0x010f280000300a00 */
[----:B-1----:R-:W4:Y:S04]  /*780d0*/  LDL.LU.64 R74, [R1+0x7b8] ;  /* 0x0007b800014a7983 */ /* 0x002f280000300a00 */
[----:B------:R-:W4:Y:S04]  /*780e0*/  LDL.LU.64 R64, [R1+0x7c0] ;  /* 0x0007c00001407983 */ /* 0x000f280000300a00 */
[----:B------:R-:W4:Y:S01]  /*780f0*/  LDL.LU.64 R66, [R1+0x7c8] ;  /* 0x0007c80001427983 */ /* 0x000f220000300a00 */
[C---:B--2---:R-:W-:Y:S03]  /*78100*/  HMMA.1688.F32.TF32 R152, R232.reuse, R112, R60 ;  /* 0x00000070e898723c */ /* 0x044fe6000008103c */
[----:B------:R-:W2:Y:S04]  /*78110*/  LDL.LU.64 R60, [R1+0x7d0] ;  /* 0x0007d000013c7983 */ /* 0x000ea80000300a00 */
[----:B------:R-:W2:Y:S11]  /*78120*/  LDL.LU.64 R62, [R1+0x7d8] ;  /* 0x0007d800013e7983 */ /* 0x000eb60000300a00 */
[----:B------:R-:W-:Y:S05]  /*78130*/  @!UPT UIADD3 URZ, URZ, URZ, URZ ;  /* 0x0000003f3f3ff290 */ /* 0x000fea000fffe03f */
        /* <DEDUP_REMOVED lines=14> */
[C---:B------:R-:W-:Y:S08]  /*78220*/  HMMA.1688.F32.TF32 R88, R232.reuse, R20, R84 ;  /* 0x00000014e858723c */ /* 0x040ff00000081054 */
[----:B------:R-:W-:Y:S01]  /*78230*/  HMMA.1688.F32.TF32 R84, R232, R104, R80 ;  /* 0x00000068e854723c */ /* 0x000fe20000081050 */
[----:B------:R-:W-:Y:S04]  /*78240*/  STL.64 [R1+0x700], R152 ;  /* 0x0007009801007387 */ /* 0x000fe80000100a00 */
[----:B------:R-:W-:Y:S03]  /*78250*/  LDS R232, [R252+0x100300] ;  /* 0x10030000fce87984 */ /* 0x000fe60000000800 */
[C---:B------:R-:W-:Y:S01]  /*78260*/  HMMA.1688.F32.TF32 R80, R236.reuse, R24, R76 ;  /* 0x00000018ec50723c */ /* 0x040fe2000008104c */
[----:B------:R-:W-:Y:S04]  /*78270*/  STL.64 [R1+0x708], R154 ;  /* 0x0007089a01007387 */ /* 0x000fe80000100a00 */
[----:B------:R-:W-:Y:S03]  /*78280*/  LDS R234, [R252+0x101300] ;  /* 0x10130000fcea7984 */ /* 0x000fe60000000800 */
[C---:B----4-:R-:W-:Y:S01]  /*78290*/  HMMA.1688.F32.TF32 R76, R236.reuse, R4, R72 ;  /* 0x00000004ec4c723c */ /* 0x050fe20000081048 */
        /* <DEDUP_REMOVED lines=17> */
[----:B------:R-:W4:Y:S04]  /*783b0*/  LDL.LU.64 R72, [R1+0x7f0] ;  /* 0x0007f00001487983 */ /* 0x000f280000300a00 */
[----:B------:R-:W-:Y:S04]  /*783c0*/  STL.64 [R1+0x7b0], R76 ;  /* 0x0007b04c01007387 */ /* 0x000fe80000100a00 */
[----:B------:R-:W-:Y:S04]  /*783d0*/  STL.64 [R1+0x7b8], R78 ;  /* 0x0007b84e01007387 */ /* 0x000fe80000100a00 */
[----:B------:R-:W4:Y:S04]  /*783e0*/  LDL.LU.64 R74, [R1+0x7f8] ;  /* 0x0007f800014a7983 */ /* 0x000f280000300a00 */
[----:B------:R1:W-:Y:S04]  /*783f0*/  STL.64 [R1+0x7c0], R64 ;  /* 0x0007c04001007387 */ /* 0x0003e80000100a00 */
[----:B------:R1:W-:Y:S04]  /*78400*/  STL.64 [R1+0x7c8], R66 ;  /* 0x0007c84201007387 */ /* 0x0003e80000100a00 */
[----:B------:R-:W-:Y:S04]  /*78410*/  LDS R233, [R3+0x100300] ;  /* 0x1003000003e97984 */ /* 0x000fe80000000800 */
[----:B-1----:R-:W4:Y:S04]  /*78420*/  LDL.LU.64 R64, [R1+0x800] ;  /* 0x0008000001407983 */ /* 0x002f280000300a00 */
[----:B------:R-:W4:Y:S04]  /*78430*/  LDL.LU.64 R66, [R1+0x808] ;  /* 0x0008080001427983 */ /* 0x000f280000300a00 */
[----:B------:R-:W-:Y:S01]  /*78440*/  LDS R235, [R3+0x101300] ;  /* 0x1013000003eb7984 */ /* 0x000fe20000000800 */
[C---:B--2---:R-:W-:Y:S11]  /*78450*/  HMMA.1688.F32.TF32 R60, R236.reuse, R124, R60 ;  /* 0x0000007cec3c723c */ /* 0x044ff6000008103c */
[----:B------:R-:W-:Y:S11]  /*78460*/  @!UPT UIADD3 URZ, URZ, URZ, URZ ;  /* 0x0000003f3f3ff290 */ /* 0x000ff6000fffe03f */
[----:B------:R-:W-:Y:S01]  /*78470*/  @!UPT UIADD3 URZ, URZ, URZ, URZ ;  /* 0x0000003f3f3ff290 */ /* 0x000fe2000fffe03f */
[----:B------:R1:W-:Y:S04]  /*78480*/  STL.64 [R1+0x7d0], R60 ;  /* 0x0007d03c01007387 */ /* 0x0003e80000100a00 */
[----:B------:R2:W-:Y:S04]  /*78490*/  STL.64 [R1+0x7d8], R62 ;  /* 0x0007d83e01007387 */ /* 0x0005e80000100a00 */
[----:B-1----:R-:W4:Y:S04]  /*784a0*/  LDL.LU.64 R60, [R1+0x820] ;  /* 0x00082000013c7983 */ /* 0x002f280000300a00 */
[----:B--2---:R-:W2:Y:S01]  /*784b0*/  LDL.LU.64 R62, [R1+0x828] ;  /* 0x00082800013e7983 */ /* 0x004ea20000300a00 */
[C---:B---3--:R-:W-:Y:S11]  /*784c0*/  HMMA.1688.F32.TF32 R56, R236.reuse, R120, R56 ;  /* 0x00000078ec38723c */ /* 0x048ff60000081038 */
[----:B------:R-:W-:Y:S11]  /*784d0*/  @!UPT UIADD3 URZ, URZ, URZ, URZ ;  /* 0x0000003f3f3ff290 */ /* 0x000ff6000fffe03f */
[----:B------:R-:W-:Y:S01]  /*784e0*/  @!UPT UIADD3 URZ, URZ, URZ, URZ ;  /* 0x0000003f3f3ff290 */ /* 0x000fe2000fffe03f */
[----:B------:R1:W-:Y:S04]  /*784f0*/  STL.64 [R1+0x7e0], R56 ;  /* 0x0007e03801007387 */ /* 0x0003e80000100a00 */
[----:B------:R3:W-:Y:S04]  /*78500*/  STL.64 [R1+0x7e8], R58 ;  /* 0x0007e83a01007387 */ /* 0x0007e80000100a00 */
        /* <DEDUP_REMOVED lines=14> */
[----:B-1----:R-:W2:Y:S04]  /*785f0*/  LDL.LU.64 R56, [R1+0x840] ;  /* 0x0008400001387983 */ /* 0x002ea80000300a00 */
[----:B---3--:R-:W3:Y:S01]  /*78600*/  LDL.LU.64 R58, [R1+0x848] ;  /* 0x00084800013a7983 */ /* 0x008ee20000300a00 */
        /* <DEDUP_REMOVED lines=33> */
[----:B---3--:R-:W-:Y:S03]  /*78820*/  HMMA.1688.F32.TF32 R76, R236, R104, R56 ;  /* 0x00000068ec4c723c */ /* 0x008fe60000081038 */
        /* <DEDUP_REMOVED lines=9> */
[----:B------:R4:W-:Y:S04]  /*788c0*/  STL.64 [R1+0x848], R78 ;  /* 0x0008484e01007387 */ /* 0x0009e80000100a00 */
[----:B------:R-:W-:Y:S04]  /*788d0*/  LDS R236, [R48+0x100280] ;  /* 0x1002800030ec7984 */ /* 0x000fe80000000800 */
[----:B------:R-:W-:Y:S04]  /*788e0*/  LDS R238, [R48+0x101280] ;  /* 0x1012800030ee7984 */ /* 0x000fe80000000800 */
[----:B------:R-:W-:Y:S04]  /*788f0*/  LDS R237, [R95+0x100280] ;  /* 0x100280005fed7984 */ /* 0x000fe80000000800 */
[----:B------:R-:W1:Y:S01]  /*78900*/  LDS R239, [R95+0x101280] ;  /* 0x101280005fef7984 */ /* 0x000e620000000800 */
        /* <DEDUP_REMOVED lines=19> */
[----:B------:R-:W4:Y:S04]  /*78a40*/  LDL.LU.64 R80, [R1+0x930] ;  /* 0x0009300001507983 */ /* 0x000f280000300a00 */
[----:B------:R-:W4:Y:S04]  /*78a50*/  LDL.LU.64 R82, [R1+0x938] ;  /* 0x0009380001527983 */ /* 0x000f280000300a00 */
[----:B-1----:R-:W4:Y:S04]  /*78a60*/  LDL.LU.64 R76, [R1+0xcb0] ;  /* 0x000cb000014c7983 */ /* 0x002f280000300a00 */
[----:B------:R-:W4:Y:S04]  /*78a70*/  LDL.LU.64 R78, [R1+0xcb8] ;  /* 0x000cb800014e7983 */ /* 0x000f280000300a00 */
[----:B--2---:R-:W2:Y:S04]  /*78a80*/  LDL.LU.64 R60, [R1+0xcc0] ;  /* 0x000cc000013c7983 */ /* 0x004ea80000300a00 */
[----:B------:R-:W2:Y:S01]  /*78a90*/  LDL.LU.64 R62, [R1+0xcc8] ;  /* 0x000cc800013e7983 */ /* 0x000ea20000300a00 */
[C---:B---3--:R-:W-:Y:S03]  /*78aa0*/  HMMA.1688.F32.TF32 R88, R228.reuse, R124, R56 ;  /* 0x0000007ce458723c */ /* 0x048fe60000081038 */
[----:B------:R-:W3:Y:S04]  /*78ab0*/  LDL.LU.64 R56, [R1+0x1300] ;  /* 0x0013000001387983 */ /* 0x000ee80000300a00 */
[----:B------:R-:W3:Y:S11]  /*78ac0*/  LDL.LU.64 R58, [R1+0x1308] ;  /* 0x00130800013a7983 */ /* 0x000ef60000300a00 */
[----:B------:R-:W-:Y:S05]  /*78ad0*/  @!UPT UIADD3 URZ, URZ, URZ, URZ ;  /* 0x0000003f3f3ff290 */ /* 0x000fea000fffe03f */
        /* <DEDUP_REMOVED lines=10> */
[----:B------:R-:W4:Y:S02]  /*78b80*/  LDL.LU.64 R66, [R1+0x1338] ;  /* 0x0013380001427983 */ /* 0x000f240000300a00 */
[C---:B------:R-:W-:Y:S11]  /*78b90*/  HMMA.1688.F32.TF32 R84, R228.reuse, R112, R84 ;  /* 0x00000070e454723c */ /* 0x040ff60000081054 */
[----:B------:R-:W-:Y:S04]  /*78ba0*/  @!UPT UIADD3 URZ, URZ, URZ, URZ ;  /* 0x0000003f3f3ff290 */ /* 0x000fe8000fffe03f */
[----:B------:R-:W-:Y:S04]  /*78bb0*/  STL.64 [R1+0x960], R88 ;  /* 0x0009605801007387 */ /* 0x000fe80000100a00 */
[----:B------:R-:W-:Y:S04]  /*78bc0*/  STL.64 [R1+0x968], R90 ;  /* 0x0009685a01007387 */ /* 0x000fe80000100a00 */
[----:B------:R-:W-:Y:S04]  /*78bd0*/  STL.64 [R1+0x950], R84 ;  /* 0x0009505401007387 */ /* 0x000fe80000100a00 */
[----:B------:R-:W-:Y:S01]  /*78be0*/  STL.64 [R1+0x958], R86 ;  /* 0x0009585601007387 */ /* 0x000fe20000100a00 */
[C---:B------:R-:W-:Y:S08]  /*78bf0*/  HMMA.1688.F32.TF32 R80, R228.reuse, R108, R80 ;  /* 0x0000006ce450723c */ /* 0x040ff00000081050 */
[C---:B------:R-:W-:Y:S11]  /*78c00*/  HMMA.1688.F32.TF32 R76, R228.reuse, R96, R76 ;  /* 0x00000060e44c723c */ /* 0x040ff6000008104c */
[----:B------:R-:W-:Y:S04]  /*78c10*/  @!UPT UIADD3 URZ, URZ, URZ, URZ ;  /* 0x0000003f3f3ff290 */ /* 0x000fe8000fffe03f */
[----:B------:R-:W-:Y:S04]  /*78c20*/  STL.64 [R1+0x940], R80 ;  /* 0x0009405001007387 */ /* 0x000fe80000100a00 */
[----:B------:R-:W-:Y:S04]  /*78c30*/  STL.64 [R1+0x948], R82 ;  /* 0x0009485201007387 */ /* 0x000fe80000100a00 */
        /* <DEDUP_REMOVED lines=12> */
[----:B------:R1:W-:Y:S04]  /*78d00*/  STL.64 [R1+0x910], R76 ;  /* 0x0009104c01007387 */ /* 0x0003e80000100a00 */
[----:B------:R1:W-:Y:S04]  /*78d10*/  STL.64 [R1+0x918], R78 ;  /* 0x0009184e01007387 */ /* 0x0003e80000100a00 */
[----:B------:R-:W3:Y:S04]  /*78d20*/  LDL.LU.64 R100, [R1+0x1400] ;  /* 0x0014000001647983 */ /* 0x000ee80000300a00 */
[----:B------:R-:W3:Y:S01]  /*78d30*/  LDL.LU.64 R102, [R1+0x1408] ;  /* 0x0014080001667983 */ /* 0x000ee20000300a00 */
[C---:B----4-:R-:W-:Y:S08]  /*78d40*/  HMMA.1688.F32.TF32 R72, R228.reuse, R8, R72 ;  /* 0x00000008e448723c */ /* 0x050ff00000081048 */
        /* <DEDUP_REMOVED lines=14> */
[----:B----4-:R-:W4:Y:S04]  /*78e30*/  LDL.LU.64 R72, [R1+0x9f0] ;  /* 0x0009f00001487983 */ /* 0x010f280000300a00 */
[----:B------:R-:W4:Y:S04]  /*78e40*/  LDL.LU.64 R74, [R1+0x9f8] ;  /* 0x0009f800014a7983 */ /* 0x000f280000300a00 */
        /* <DEDUP_REMOVED lines=10> */
[----:B------:R-:W3:Y:S02]  /*78ef0*/  LDL.LU.64 R58, [R1+0xa28] ;  /* 0x000a2800013a7983 */ /* 0x000ee40000300a00 */
[----:B------:R-:W-:Y:S11]  /*78f00*/  HMMA.1688.F32.TF32 R100, R228, R104, R100 ;  /* 0x00000068e464723c */ /* 0x000ff60000081064 */
[----:B------:R-:W-:Y:S04]  /*78f10*/  @!UPT UIADD3 URZ, URZ, URZ, URZ ;  /* 0x0000003f3f3ff290 */ /* 0x000fe8000fffe03f */
[----:B------:R-:W-:Y:S04]  /*78f20*/  STL.64 [R1+0x8d0], R128 ;  /* 0x0008d08001007387 */ /* 0x000fe80000100a00 */
[----:B------:R-:W-:Y:S04]  /*78f30*/  STL.64 [R1+0x8d8], R130 ;  /* 0x0008d88201007387 */ /* 0x000fe80000100a00 */
[----:B------:R-:W-:Y:S04]  /*78f40*/  LDS R228, [R48+0x100300] ;  /* 0x1003000030e47984 */ /* 0x000fe80000000800 */
[----:B------:R-:W-:Y:S04]  /*78f50*/  LDS R230, [R48+0x101300] ;  /* 0x1013000030e67984 */ /* 0x000fe80000000800 */
[----:B------:R-:W-:Y:S04]  /*78f60*/  LDS R229, [R95+0x100300] ;  /* 0x100300005fe57984 */ /* 0x000fe80000000800 */
[----:B------:R-:W1:Y:S04]  /*78f70*/  LDS R231, [R95+0x101300] ;  /* 0x101300005fe77984 */ /* 0x000e680000000800 */
[----:B------:R-:W-:Y:S04]  /*78f80*/  STL.64 [R1+0x850], R100 ;  /* 0x0008506401007387 */ /* 0x000fe80000100a00 */
[----:B------:R1:W-:Y:S02]  /*78f90*/  STL.64 [R1+0x858], R102 ;  /* 0x0008586601007387 */ /* 0x0003e40000100a00 */
[C---:B-1----:R-:W-:Y:S08]  /*78fa0*/  HMMA.1688.F32.TF32 R100, R236.reuse, R24, R88 ;  /* 0x00000018ec64723c */ /* 0x042ff00000081058 */
[C---:B------:R-:W-:Y:S08]  /*78fb0*/  HMMA.1688.F32.TF32 R88, R236.reuse, R4, R84 ;  /* 0x00000004ec58723c */ /* 0x040ff00000081054 */
[C---:B------:R-:W-:Y:S08]  /*78fc0*/  HMMA.1688.F32.TF32 R84, R236.reuse, R216, R80 ;  /* 0x000000d8ec54723c */ /* 0x040ff00000081050 */
[C---:B------:R-:W-:Y:S08]  /*78fd0*/  HMMA.1688.F32.TF32 R80, R236.reuse, R124, R76 ;  /* 0x0000007cec50723c */ /* 0x040ff0000008104c */
[C---:B----4-:R-:W-:Y:S01]  /*78fe0*/  HMMA.1688.F32.TF32 R76, R236.reuse, R120, R72 ;  /* 0x00000078ec4c723c */ /* 0x050fe20000081048 */
[----:B------:R-:W-:Y:S04]  /*78ff0*/  STL.64 [R1+0x8c0], R100 ;  /* 0x0008c06401007387 */ /* 0x000fe80000100a00 */
[----:B------:R-:W-:Y:S04]  /*79000*/  STL.64 [R1+0x8c8], R102 ;  /* 0x0008c86601007387 */ /* 0x000fe80000100a00 */
[----:B------:R-:W-:Y:S04]  /*79010*/  STL.64 [R1+0x9c0], R88 ;  /* 0x0009c05801007387 */ /* 0x000fe80000100a00 */
[----:B------:R-:W-:Y:S01]  /*79020*/  STL.64 [R1+0x9c8], R90 ;  /* 0x0009c85a01007387 */ /* 0x000fe20000100a00 */
[C---:B------:R-:W-:Y:S03]  /*79030*/  HMMA.1688.F32.TF32 R72, R236.reuse, R116, R64 ;  /* 0x00000074ec48723c */ /* 0x040fe60000081040 */
[----:B------:R-:W-:Y:S04]  /*79040*/  STL.64 [R1+0x9d0], R84 ;  /* 0x0009d05401007387 */ /* 0x000fe80000100a00 */
        /* <DEDUP_REMOVED lines=8> */
[----:B------:R-:W-:Y:S04]  /*790d0*/  STL.64 [R1+0xa08], R74 ;  /* 0x000a084a01007387 */ /* 0x000fe80000100a00 */
[----:B------:R-:W4:Y:S04]  /*790e0*/  LDL.LU.64 R140, [R1+0xa40] ;  /* 0x000a4000018c7983 */ /* 0x000f280000300a00 */
[----:B------:R-:W4:Y:S01]  /*790f0*/  LDL.LU.64 R142, [R1+0xa48] ;  /* 0x000a4800018e7983 */ /* 0x000f220000300a00 */
[C---:B--2---:R-:W-:Y:S11]  /*79100*/  HMMA.1688.F32.TF32 R60, R236.reuse, R112, R60 ;  /* 0x00000070ec3c723c */ /* 0x044ff6000008103c */
[----:B------:R-:W-:Y:S11]  /*79110*/  @!UPT UIADD3 URZ, URZ, URZ, URZ ;  /* 0x0000003f3f3ff290 */ /* 0x000ff6000fffe03f */
[----:B------:R-:W-:Y:S01]  /*79120*/  @!UPT UIADD3 URZ, URZ, URZ, URZ ;  /* 0x0000003f3f3ff290 */ /* 0x000fe2000fffe03f */
[----:B------:R-:W-:Y:S04]  /*79130*/  STL.64 [R1+0xa10], R60 ;  /* 0x000a103c01007387 */ /* 0x000fe80000100a00 */
[----:B------:R-:W-:Y:S04]  /*79140*/  STL.64 [R1+0xa18], R62 ;  /* 0x000a183e01007387 */ /* 0x000fe80000100a00 */
[----:B------:R-:W2:Y:S04]  /*79150*/  LDL.LU.64 R136, [R1+0xa50] ;  /* 0x000a500001887983 */ /* 0x000ea80000300a00 */
[----:B------:R-:W2:Y:S01]  /*79160*/  LDL.LU.64 R138, [R1+0xa58] ;  /* 0x000a5800018a7983 */ /* 0x000ea20000300a00 */
[C---:B---3--:R-:W-:Y:S11]  /*79170*/  HMMA.1688.F32.TF32 R56, R236.reuse, R108, R56 ;  /* 0x0000006cec38723c */ /* 0x048ff60000081038 */
[----:B------:R-:W-:Y:S11]  /*79180*/  @!UPT UIADD3 URZ, URZ, URZ, URZ ;  /* 0x0000003f3f3ff290 */ /* 0x000ff6000fffe03f */
[----:B------:R-:W-:Y:S01]  /*79190*/  @!UPT UIADD3 URZ, URZ, URZ, URZ ;  /* 0x0000003f3f3ff290 */ /* 0x000fe2000fffe03f */
[----:B------:R1:W-:Y:S04]  /*791a0*/  STL.64 [R1+0xa20], R56 ;  /* 0x000a203801007387 */ /* 0x0003e80000100a00 */
[----:B------:R3:W-:Y:S04]  /*791b0*/  STL.64 [R1+0xa28], R58 ;  /* 0x000a283a01007387 */ /* 0x0007e80000100a00 */
[----:B-1----:R-:W2:Y:S04]  /*791c0*/  LDL.LU.64 R56, [R1+0xa70] ;  /* 0x000a700001387983 */ /* 0x002ea80000300a00 */
        /* <DEDUP_REMOVED lines=19> */
[C---:B----4-:R-:W-:Y:S03]  /*79300*/  HMMA.1688.F32.TF32 R152, R236.reuse, R96, R64 ;  /* 0x00000060ec98723c */ /* 0x050fe60000081040 */
[----:B------:R-:W4:Y:S04]  /*79310*/  LDL.LU.64 R64, [R1+0xb70] ;  /* 0x000b700001407983 */ /* 0x000f280000300a00 */
[----:B------:R-:W4:Y:S11]  /*79320*/  LDL.LU.64 R66, [R1+0xb78] ;  /* 0x000b780001427983 */ /* 0x000f360000300a00 */
[----:B------:R-:W-:Y:S05]  /*79330*/  @!UPT UIADD3 URZ, URZ, URZ, URZ ;  /* 0x0000003f3f3ff290 */ /* 0x000fea000fffe03f */
[----:B------:R-:W-:Y:S04]  /*79340*/  STL.64 [R1+0xa30], R152 ;  /* 0x000a309801007387 */ /* 0x000fe80000100a00 */
[----:B------:R1:W-:Y:S02]  /*79350*/  STL.64 [R1+0xa38], R154 ;  /* 0x000a389a01007387 */ /* 0x0003e40000100a00 */
[C---:B-1----:R-:W-:Y:S11]  /*79360*/  HMMA.1688.F32.TF32 R152, R236.reuse, R68, R140 ;  /* 0x00000044ec98723c */ /* 0x042ff6000008108c */
[----:B------:R-:W-:Y:S11]  /*79370*/  @!UPT UIADD3 URZ, URZ, URZ, URZ ;  /* 0x0000003f3f3ff290 */ /* 0x000ff6000fffe03f */
[----:B------:R-:W-:Y:S01]  /*79380*/  @!UPT UIADD3 URZ, URZ, URZ, URZ ;  /* 0x0000003f3f3ff290 */ /* 0x000fe2000fffe03f */
[----:B------:R-:W-:Y:S04]  /*79390*/  STL.64 [R1+0xa40], R152 ;  /* 0x000a409801007387 */ /* 0x000fe80000100a00 */
[----:B------:R-:W-:Y:S01]  /*793a0*/  STL.64 [R1+0xa48], R154 ;  /* 0x000a489a01007387 */ /* 0x000fe20000100a00 */
[C---:B--2---:R-:W-:Y:S08]  /*793b0*/  HMMA.1688.F32.TF32 R140, R236.reuse, R28, R136 ;  /* 0x0000001cec8c723c */ /* 0x044ff00000081088 */
[C---:B---3--:R-:W-:Y:S01]  /*793c0*/  HMMA.1688.F32.TF32 R136, R236.reuse, R8, R56 ;  /* 0x00000008ec88723c */ /* 0x048fe20000081038 */
[----:B------:R-:W2:Y:S11]  /*793d0*/  LDL.LU.64 R56, [R1+0xbf0] ;  /* 0x000bf00001387983 */ /* 0x000eb60000300a00 */
[----:B------:R-:W-:Y:S03]  /*793e0*/  @!UPT UIADD3 URZ, URZ, URZ, URZ ;  /* 0x0000003f3f3ff290 */ /* 0x000fe6000fffe03f */
[----:B------:R-:W-:Y:S04]  /*793f0*/  STL.64 [R1+0xa50], R140 ;  /* 0x000a508c01007387 */ /* 0x000fe80000100a00 */
[----:B------:R-:W-:Y:S04]  /*79400*/  STL.64 [R1+0xa58], R142 ;  /* 0x000a588e01007387 */ /* 0x000fe80000100a00 */
[----:B------:R-:W2:Y:S04]  /*79410*/  LDL.LU.64 R58, [R1+0xbf8] ;  /* 0x000bf800013a7983 */ /* 0x000ea80000300a00 */
[----:B------:R-:W-:Y:S04]  /*79420*/  STL.64 [R1+0xa70], R136 ;  /* 0x000a708801007387 */ /* 0x000fe80000100a00 */
[----:B------:R1:W-:Y:S02]  /*79430*/  STL.64 [R1+0xa78], R138 ;  /* 0x000a788a01007387 */ /* 0x0003e40000100a00 */
[C---:B-1----:R-:W-:Y:S08]  /*79440*/  HMMA.1688.F32.TF32 R136, R236.reuse, R12, R132 ;  /* 0x0000000cec88723c */ /* 0x042ff00000081084 */
[C---:B------:R-:W-:Y:S08]  /*79450*/  HMMA.1688.F32.TF32 R132, R236.reuse, R16, R128 ;  /* 0x00000010ec84723c */ /* 0x040ff00000081080 */
[C---:B------:R-:W-:Y:S08]  /*79460*/  HMMA.1688.F32.TF32 R128, R236.reuse, R20, R100 ;  /* 0x00000014ec80723c */ /* 0x040ff00000081064 */
[----:B------:R-:W-:Y:S01]  /*79470*/  HMMA.1688.F32.TF32 R100, R236, R104, R88 ;  /* 0x00000068ec64723c */ /* 0x000fe20000081058 */
[----:B------:R-:W-:Y:S04]  /*79480*/  STL.64 [R1+0xa80], R136 ;  /* 0x000a808801007387 */ /* 0x000fe80000100a00 */
[----:B------:R-:W-:Y:S03]  /*79490*/  LDS R236, [R252+0x100380] ;  /* 0x10038000fcec7984 */ /* 0x000fe60000000800 */
[C---:B------:R-:W-:Y:S01]  /*794a0*/  HMMA.1688.F32.TF32 R88, R232.reuse, R24, R84 ;  /* 0x00000018e858723c */ /* 0x040fe20000081054 */
[----:B------:R-:W-:Y:S04]  /*794b0*/  LDS R238, [R252+0x101380] ;  /* 0x10138000fcee7984 */ /* 0x000fe80000000800 */
[----:B------:R-:W-:Y:S03]  /*794c0*/  LDS R237, [R3+0x100380] ;  /* 0x1003800003ed7984 */ /* 0x000fe60000000800 */
[C---:B------:R-:W-:Y:S01]  /*794d0*/  HMMA.1688.F32.TF32 R84, R232.reuse, R4, R80 ;  /* 0x00000004e854723c */ /* 0x040fe20000081050 */
[----:B------:R-:W-:Y:S07]  /*794e0*/  LDS R239, [R3+0x101380] ;  /* 0x1013800003ef7984 */ /* 0x000fee0000000800 */
[C---:B------:R-:W-:Y:S08]  /*794f0*/  HMMA.1688.F32.TF32 R80, R232.reuse, R216, R76 ;  /* 0x000000d8e850723c */ /* 0x040ff0000008104c */
[C---:B------:R-:W-:Y:S01]  /*79500*/  HMMA.1688.F32.TF32 R76, R232.reuse, R124, R72 ;  /* 0x0000007ce84c723c */ /* 0x040fe20000081048 */
[----:B------:R-:W-:Y:S04]  /*79510*/  STL.64 [R1+0xa88], R138 ;  /* 0x000a888a01007387 */ /* 0x000fe80000100a00 */
[----:B------:R1:W-:Y:S04]  /*79520*/  STL.64 [R1+0xa90], R132 ;  /* 0x000a908401007387 */ /* 0x0003e80000100a00 */
[----:B------:R3:W-:Y:S04]  /*79530*/  STL.64 [R1+0xa98], R134 ;  /* 0x000a988601007387 */ /* 0x0007e80000100a00 */
[----:B------:R1:W-:Y:S04]  /*79540*/  STL.64 [R1+0xac0], R128 ;  /* 0x000ac08001007387 */ /* 0x0003e80000100a00 */
[----:B------:R1:W-:Y:S04]  /*79550*/  STL.64 [R1+0xac8], R130 ;  /* 0x000ac88201007387 */ /* 0x0003e80000100a00 */
[----:B------:R1:W-:Y:S04]  /*79560*/  STL.64 [R1+0xab0], R100 ;  /* 0x000ab06401007387 */ /* 0x0003e80000100a00 */
[----:B------:R1:W-:Y:S04]  /*79570*/  STL.64 [R1+0xab8], R102 ;  /* 0x000ab86601007387 */ /* 0x0003e80000100a00 */
[----:B------:R-:W-:Y:S04]  /*79580*/  STL.64 [R1+0xad0], R88 ;  /* 0x000ad05801007387 */ /* 0x000fe80000100a00 */
[----:B------:R-:W-:Y:S01]  /*79590*/  STL.64 [R1+0xad8], R90 ;  /* 0x000ad85a01007387 */ /* 0x000fe20000100a00 */
[C---:B------:R-:W-:Y:S03]  /*795a0*/  HMMA.1688.F32.TF32 R72, R232.reuse, R120, R60 ;  /* 0x00000078e848723c */ /* 0x040fe6000008103c */
[----:B------:R-:W-:Y:S04]  /*795b0*/  STL.64 [R1+0xae0], R84 ;  /* 0x000ae05401007387 */ /* 0x000fe80000100a00 */
[----:B------:R-:W-:Y:S04]  /*795c0*/  STL.64 [R1+0xae8], R86 ;  /* 0x000ae85601007387 */ /* 0x000fe80000100a00 */
[----:B------:R-:W-:Y:S04]  /*795d0*/  STL.64 [R1+0xaf0], R80 ;  /* 0x000af05001007387 */ /* 0x000fe80000100a00 */
[----:B------:R-:W-:Y:S04]  /*795e0*/  STL.64 [R1+0xaf8], R82 ;  /* 0x000af85201007387 */ /* 0x000fe80000100a00 */
[----:B------:R-:W2:Y:S04]  /*795f0*/  LDL.LU.64 R60, [R1+0xbe0] ;  /* 0x000be000013c7983 */ /* 0x000ea80000300a00 */
[----:B------:R-:W-:Y:S04]  /*79600*/  STL.64 [R1+0xb00], R76 ;  /* 0x000b004c01007387 */ /* 0x000fe80000100a00 */
[----:B------:R-:W-:Y:S04]  /*79610*/  STL.64 [R1+0xb08], R78 ;  /* 0x000b084e01007387 */ /* 0x000fe80000100a00 */
[----:B------:R-:W2:Y:S01]  /*79620*/  LDL.LU.64 R62, [R1+0xbe8] ;  /* 0x000be800013e7983 */ /* 0x000ea20000300a00 */
[C---:B----4-:R-:W-:Y:S03]  /*79630*/  HMMA.1688.F32.TF32 R64, R232.reuse, R116, R64 ;  /* 0x00000074e840723c */ /* 0x050fe60000081040 */
[----:B------:R4:W-:Y:S04]  /*79640*/  STL.64 [R1+0xb20], R72 ;  /* 0x000b204801007387 */ /* 0x0009e80000100a00 */
[----:B------:R2:W-:Y:S04]  /*79650*/  STL.64 [R1+0xb28], R74 ;  /* 0x000b284a01007387 */ /* 0x0005e80000100a00 */
[----:B-1----:R-:W2:Y:S04]  /*79660*/  LDL.LU.64 R132, [R1+0xc40] ;  /* 0x000c400001847983 */ /* 0x002ea80000300a00 */
[----:B---3--:R-:W3:Y:S08]  /*79670*/  LDL.LU.64 R134, [R1+0xc48] ;  /* 0x000c480001867983 */ /* 0x008ef00000300a00 */
[----:B------:R-:W-:Y:S04]  /*79680*/  STL.64 [R1+0xb70], R64 ;  /* 0x000b704001007387 */ /* 0x000fe80000100a00 */
[----:B------:R-:W-:Y:S04]  /*79690*/  STL.64 [R1+0xb78], R66 ;  /* 0x000b784201007387 */ /* 0x000fe80000100a00 */
[----:B------:R-:W3:Y:S04]  /*796a0*/  LDL.LU.64 R128, [R1+0xc10] ;  /* 0x000c100001807983 */ /* 0x000ee80000300a00 */
[----:B------:R-:W3:Y:S04]  /*796b0*/  LDL.LU.64 R130, [R1+0xc18] ;  /* 0x000c180001827983 */ /* 0x000ee80000300a00 */
[----:B------:R-:W3:Y:S04]  /*796c0*/  LDL.LU.64 R100, [R1+0xc80] ;  /* 0x000c800001647983 */ /* 0x000ee80000300a00 */
[----:B------:R-:W3:Y:S01]  /*796d0*/  LDL.LU.64 R102, [R1+0xc88] ;  /* 0x000c880001667983 */ /* 0x000ee20000300a00 */
[C---:B--2---:R-:W-:Y:S11]  /*796e0*/  HMMA.1688.F32.TF32 R56, R232.reuse, R112, R56 ;  /* 0x00000070e838723c */ /* 0x044ff60000081038 */
[----:B------:R-:W-:Y:S11]  /*796f0*/  @!UPT UIADD3 URZ, URZ, URZ, URZ ;  /* 0x0000003f3f3ff290 */ /* 0x000ff6000fffe03f */
[----:B------:R-:W-:Y:S01]  /*79700*/  @!UPT UIADD3 URZ, URZ, URZ, URZ ;  /* 0x0000003f3f3ff290 */ /* 0x000fe2000fffe03f */
[----:B------:R1:W-:Y:S04]  /*79710*/  STL.64 [R1+0xbc0], R56 ;  /* 0x000bc03801007387 */ /* 0x0003e80000100a00 */
[----:B------:R2:W-:Y:S04]  /*79720*/  STL.64 [R1+0xbc8], R58 ;  /* 0x000bc83a01007387 */ /* 0x0005e80000100a00 */
[----:B----4-:R-:W4:Y:S04]  /*79730*/  LDL.LU.64 R72, [R1+0xc60] ;  /* 0x000c600001487983 */ /* 0x010f280000300a00 */
        /* <DEDUP_REMOVED lines=10> */
[----:B------:R-:W2:Y:S04]  /*797e0*/  LDL.LU.64 R78, [R1+0xb98] ;  /* 0x000b9800014e7983 */ /* 0x000ea80000300a00 */
[----:B------:R-:W2:Y:S04]  /*797f0*/  LDL.LU.64 R64, [R1+0xb60] ;  /* 0x000b600001407983 */ /* 0x000ea80000300a00 */
[----:B------:R-:W2:Y:S01]  /*79800*/  LDL.LU.64 R66, [R1+0xb68] ;  /* 0x000b680001427983 */ /* 0x000ea20000300a00 */
[C---:B------:R-:W-:Y:S03]  /*79810*/  HMMA.1688.F32.TF32 R136, R232.reuse, R108, R60 ;  /* 0x0000006ce888723c */ /* 0x040fe6000008103c */
[----:B------:R-:W2:Y:S04]  /*79820*/  LDL.LU.64 R60, [R1+0xb40] ;  /* 0x000b4000013c7983 */ /* 0x000ea80000300a00 */
[----:B------:R-:W2:Y:S11]  /*79830*/  LDL.LU.64 R62, [R1+0xb48] ;  /* 0x000b4800013e7983 */ /* 0x000eb60000300a00 */
[----:B------:R-:W-:Y:S05]  /*79840*/  @!UPT UIADD3 URZ, URZ, URZ, URZ ;  /* 0x0000003f3f3ff290 */ /* 0x000fea000fffe03f */
[----:B------:R-:W-:Y:S04]  /*79850*/  STL.64 [R1+0xbf0], R136 ;  /* 0x000bf08801007387 */ /* 0x000fe80000100a00 */
[----:B------:R3:W-:Y:S02]  /*79860*/  STL.64 [R1+0xbf8], R138 ;  /* 0x000bf88a01007387 */ /* 0x0007e40000100a00 */
[C---:B---3--:R-:W-:Y:S08]  /*79870*/  HMMA.1688.F32.TF32 R136, R232.reuse, R96, R132 ;  /* 0x00000060e888723c */ /* 0x048ff00000081084 */
[C---:B------:R-:W-:Y:S08]  /*79880*/  HMMA.1688.F32.TF32 R132, R232.reuse, R68, R128 ;  /* 0x00000044e884723c */ /* 0x040ff00000081080 */
[C---:B------:R-:W-:Y:S07]  /*79890*/  HMMA.1688.F32.TF32 R128, R232.reuse, R28, R100 ;  /* 0x0000001ce880723c */ /* 0x040fee0000081064 */
[----:B------:R-:W-:Y:S04]  /*798a0*/  STL.64 [R1+0xc20], R136 ;  /* 0x000c208801007387 */ /* 0x000fe80000100a00 */
[----:B------:R-:W-:Y:S04]  /*798b0*/  STL.64 [R1+0xc28], R138 ;  /* 0x000c288a01007387 */ /* 0x000fe80000100a00 */
[----:B------:R-:W-:Y:S04]  /*798c0*/  STL.64 [R1+0xce0], R132 ;  /* 0x000ce08401007387 */ /* 0x000fe80000100a00 */
[----:B------:R-:W-:Y:S01]  /*798d0*/  STL.64 [R1+0xce8], R134 ;  /* 0x000ce88601007387 */ /* 0x000fe20000100a00 */
[C---:B----4-:R-:W-:Y:S03]  /*798e0*/  HMMA.1688.F32.TF32 R100, R232.reuse, R8, R72 ;  /* 0x00000008e864723c */ /* 0x050fe60000081048 */
[----:B------:R-:W3:Y:S04]  /*798f0*/  LDL.LU.64 R72, [R1+0xb10] ;  /* 0x000b100001487983 */ /* 0x000ee80000300a00 */
[----:B------:R-:W-:Y:S04]  /*79900*/  STL.64 [R1+0xcd0], R128 ;  /* 0x000cd08001007387 */ /* 0x000fe80000100a00 */
[----:B------:R-:W-:Y:S04]  /*79910*/  STL.64 [R1+0xcd8], R130 ;  /* 0x000cd88201007387 */ /* 0x000fe80000100a00 */
[----:B------:R-:W3:Y:S08]  /*79920*/  LDL.LU.64 R74, [R1+0xb18] ;  /* 0x000b1800014a7983 */ /* 0x000ef00000300a00 */
[----:B------:R-:W-:Y:S04]  /*79930*/  STL.64 [R1+0xcc0], R100 ;  /* 0x000cc06401007387 */ /* 0x000fe80000100a00 */
[----:B------:R1:W-:Y:S02]  /*79940*/  STL.64 [R1+0xcc8], R102 ;  /* 0x000cc86601007387 */ /* 0x0003e40000100a00 */
[C---:B-1----:R-:W-:Y:S08]  /*79950*/  HMMA.1688.F32.TF32 R100, R232.reuse, R12, R88 ;  /* 0x0000000ce864723c */ /* 0x042ff00000081058 */
[C---:B--2---:R-:W-:Y:S01]  /*79960*/  HMMA.1688.F32.TF32 R88, R232.reuse, R16, R56 ;  /* 0x00000010e858723c */ /* 0x044fe20000081038 */
        /* <DEDUP_REMOVED lines=8> */
[----:B------:R-:W-:Y:S01]  /*799f0*/  HMMA.1688.F32.TF32 R84, R232, R104, R80 ;  /* 0x00000068e854723c */ /* 0x000fe20000081050 */
[----:B------:R-:W-:Y:S04]  /*79a00*/  LDS R232, [R48+0x100380] ;  /* 0x1003800030e87984 */ /* 0x000fe80000000800 */
[----:B------:R-:W-:Y:S03]  /*79a10*/  LDS R234, [R48+0x101380] ;  /* 0x1013800030ea7984 */ /* 0x000fe60000000800 */
[C---:B------:R-:W-:Y:S01]  /*79a20*/  HMMA.1688.F32.TF32 R80, R228.reuse, R24, R76 ;  /* 0x00000018e450723c */ /* 0x040fe2000008104c */
[----:B------:R-:W-:Y:S04]  /*79a30*/  LDS R233, [R95+0x100380] ;  /* 0x100380005fe97984 */ /* 0x000fe80000000800 */
[----:B------:R-:W1:Y:S04]  /*79a40*/  LDS R235, [R95+0x101380] ;  /* 0x101380005feb7984 */ /* 0x000e680000000800 */
[----:B------:R-:W-:Y:S01]  /*79a50*/  STL.64 [R1+0xc90], R88 ;  /* 0x000c905801007387 */ /* 0x000fe20000100a00 */
[C---:B------:R-:W-:Y:S03]  /*79a60*/  HMMA.1688.F32.TF32 R76, R228.reuse, R4, R64 ;  /* 0x00000004e44c723c */ /* 0x040fe60000081040 */
        /* <DEDUP_REMOVED lines=13> */
[----:B------:R1:W-:Y:S04]  /*79b40*/  STL.64 [R1+0xc80], R76 ;  /* 0x000c804c01007387 */ /* 0x0003e80000100a00 */
[----:B------:R1:W-:Y:S04]  /*79b50*/  STL.64 [R1+0xc88], R78 ;  /* 0x000c884e01007387 */ /* 0x0003e80000100a00 */
[----:B------:R-:W3:Y:S04]  /*79b60*/  LDL.LU.64 R100, [R1+0x740] ;  /* 0x0007400001647983 */ /* 0x000ee80000300a00 */
[----:B------:R-:W3:Y:S02]  /*79b70*/  LDL.LU.64 R102, [R1+0x748] ;  /* 0x0007480001667983 */ /* 0x000ee40000300a00 */
[C---:B---3--:R-:W-:Y:S11]  /*79b80*/  HMMA.1688.F32.TF32 R72, R228.reuse, R124, R72 ;  /* 0x0000007ce448723c */ /* 0x048ff60000081048 */
[----:B------:R-:W-:Y:S11]  /*79b90*/  @!UPT UIADD3 URZ, URZ, URZ, URZ ;  /* 0x0000003f3f3ff290 */ /* 0x000ff6000fffe03f */
[----:B------:R-:W-:Y:S01]  /*79ba0*/  @!UPT UIADD3 URZ, URZ, URZ, URZ ;  /* 0x0000003f3f3ff290 */ /* 0x000fe2000fffe03f */
        /* <DEDUP_REMOVED lines=11> */
[----:B------:R-:W4:Y:S04]  /*79c60*/  LDL.LU.64 R80, [R1+0xbd0] ;  /* 0x000bd00001507983 */ /* 0x000f280000300a00 */
[----:B------:R-:W4:Y:S04]  /*79c70*/  LDL.LU.64 R82, [R1+0xbd8] ;  /* 0x000bd80001527983 */ /* 0x000f280000300a00 */
[----:B-1----:R-:W4:Y:S04]  /*79c80*/  LDL.LU.64 R76, [R1+0xba0] ;  /* 0x000ba000014c7983 */ /* 0x002f280000300a00 */
[----:B------:R-:W4:Y:S04]  /*79c90*/  LDL.LU.64 R78, [R1+0xba8] ;  /* 0x000ba800014e7983 */ /* 0x000f280000300a00 */
[----:B---3--:R-:W3:Y:S04]  /*79ca0*/  LDL.LU.64 R72, [R1+0xb80] ;  /* 0x000b800001487983 */ /* 0x008ee80000300a00 */
[----:B------:R-:W3:Y:S04]  /*79cb0*/  LDL.LU.64 R74, [R1+0xb88] ;  /* 0x000b8800014a7983 */ /* 0x000ee80000300a00 */
[----:B--2---:R-:W2:Y:S04]  /*79cc0*/  LDL.LU.64 R56, [R1+0x6e0] ;  /* 0x0006e00001387983 */ /* 0x004ea80000300a00 */
[----:B------:R-:W2:Y:S01]  /*79cd0*/  LDL.LU.64 R58, [R1+0x6e8] ;  /* 0x0006e800013a7983 */ /* 0x000ea20000300a00 */
[C---:B------:R-:W-:Y:S03]  /*79ce0*/  HMMA.1688.F32.TF32 R128, R228.reuse, R116, R64 ;  /* 0x00000074e480723c */ /* 0x040fe60000081040 */
[----:B------:R-:W2:Y:S04]  /*79cf0*/  LDL.LU.64 R64, [R1+0x6b0] ;  /* 0x0006b00001407983 */ /* 0x000ea80000300a00 */
[----:B------:R-:W2:Y:S11]  /*79d00*/  LDL.LU.64 R66, [R1+0x6b8] ;  /* 0x0006b80001427983 */ /* 0x000eb60000300a00 */
[----:B------:R-:W-:Y:S05]  /*79d10*/  @!UPT UIADD3 URZ, URZ, URZ, URZ ;  /* 0x0000003f3f3ff290 */ /* 0x000fea000fffe03f */
[----:B------:R-:W-:Y:S04]  /*79d20*/  STL.64 [R1+0xbe0], R128 ;  /* 0x000be08001007387 */ /* 0x000fe80000100a00 */
[----:B------:R1:W-:Y:S02]  /*79d30*/  STL.64 [R1+0xbe8], R130 ;  /* 0x000be88201007387 */ /* 0x0003e40000100a00 */
[C---:B-1----:R-:W-:Y:S02]  /*79d40*/  HMMA.1688.F32.TF32 R128, R228.reuse, R112, R60 ;  /* 0x00000070e480723c */ /* 0x042fe4000008103c */
[----:B------:R-:W2:Y:S04]  /*79d50*/  LDL.LU.64 R60, [R1+0x690] ;  /* 0x00069000013c7983 */ /* 0x000ea80000300a00 */
[----:B------:R-:W2:Y:S02]  /*79d60*/  LDL.LU.64 R62, [R1+0x698] ;  /* 0x00069800013e7983 */ /* 0x000ea40000300a00 */
[C---:B------:R-:W-:Y:S11]  /*79d70*/  HMMA.1688.F32.TF32 R100, R228.reuse, R108, R100 ;  /* 0x0000006ce464723c */ /* 0x040ff60000081064 */
[----:B------:R-:W-:Y:S04]  /*79d80*/  @!UPT UIADD3 URZ, URZ, URZ, URZ ;  /* 0x0000003f3f3ff290 */ /* 0x000fe8000fffe03f */
[----:B------:R-:W-:Y:S04]  /*79d90*/  STL.64 [R1+0xbb0], R128 ;  /* 0x000bb08001007387 */ /* 0x000fe80000100a00 */
[----:B------:R-:W-:Y:S04]  /*79da0*/  STL.64 [R1+0xbb8], R130 ;  /* 0x000bb88201007387 */ /* 0x000fe80000100a00 */
[----:B------:R-:W-:Y:S04]  /*79db0*/  STL.64 [R1+0xb90], R100 ;  /* 0x000b906401007387 */ /* 0x000fe80000100a00 */
[----:B------:R-:W-:Y:S01]  /*79dc0*/  STL.64 [R1+0xb98], R102 ;  /* 0x000b986601007387 */ /* 0x000fe20000100a00 */
[C---:B----4-:R-:W-:Y:S11]  /*79dd0*/  HMMA.1688.F32.TF32 R88, R228.reuse, R96, R88 ;  /* 0x00000060e458723c */ /* 0x050ff60000081058 */
[----:B------:R-:W-:Y:S11]  /*79de0*/  @!UPT UIADD3 URZ, URZ, URZ, URZ ;  /* 0x0000003f3f3ff290 */ /* 0x000ff6000fffe03f */
[----:B------:R-:W-:Y:S01]  /*79df0*/  @!UPT UIADD3 URZ, URZ, URZ, URZ ;  /* 0x0000003f3f3ff290 */ /* 0x000fe2000fffe03f */
[----:B------:R-:W-:Y:S04]  /*79e00*/  STL.64 [R1+0xb60], R88 ;  /* 0x000b605801007387 */ /* 0x000fe80000100a00 */
[----:B------:R1:W-:Y:S04]  /*79e10*/  STL.64 [R1+0xb68], R90 ;  /* 0x000b685a01007387 */ /* 0x0003e80000100a00 */
[----:B------:R-:W4:Y:S01]  /*79e20*/  LDL.LU R48, [R1+0x57bc] ;  /* 0x0057bc0001307983 */ /* 0x000f220000300800 */
[C---:B-1----:R-:W-:Y:S08]  /*79e30*/  HMMA.1688.F32.TF32 R88, R228.reuse, R68, R84 ;  /* 0x00000044e458723c */ /* 0x042ff00000081054 */
[C---:B------:R-:W-:Y:S08]  /*79e40*/  HMMA.1688.F32.TF32 R84, R228.reuse, R28, R80 ;  /* 0x0000001ce454723c */ /* 0x040ff00000081050 */
[C---:B------:R-:W-:Y:S08]  /*79e50*/  HMMA.1688.F32.TF32 R80, R228.reuse, R8, R76 ;  /* 0x00000008e450723c */ /* 0x040ff0000008104c */
[C---:B---3--:R-:W-:Y:S01]  /*79e60*/  HMMA.1688.F32.TF32 R76, R228.reuse, R12, R72 ;  /* 0x0000000ce44c723c */ /* 0x048fe20000081048 */
[----:B------:R1:W-:Y:S04]  /*79e70*/  STL.64 [R1+0xb50], R88 ;  /* 0x000b505801007387 */ /* 0x0003e80000100a00 */
[----:B------:R3:W-:Y:S04]  /*79e80*/  STL.64 [R1+0xb58], R90 ;  /* 0x000b585a01007387 */ /* 0x0007e80000100a00 */
[----:B------:R1:W-:Y:S01]  /*79e90*/  STL.64 [R1+0xb40], R84 ;  /* 0x000b405401007387 */ /* 0x0003e20000100a00 */
[C---:B--2---:R-:W-:Y:S03]  /*79ea0*/  HMMA.1688.F32.TF32 R72, R228.reuse, R16, R56 ;  /* 0x00000010e448723c */ /* 0x044fe60000081038 */
[----:B------:R2:W-:Y:S04]  /*79eb0*/  STL.64 [R1+0xb48], R86 ;  /* 0x000b485601007387 */ /* 0x0005e80000100a00 */
[----:B------:R1:W-:Y:S04]  /*79ec0*/  STL.64 [R1+0xb10], R80 ;  /* 0x000b105001007387 */ /* 0x0003e80000100a00 */
[----:B------:R1:W-:Y:S04]  /*79ed0*/  STL.64 [R1+0xb18], R82 ;  /* 0x000b185201007387 */ /* 0x0003e80000100a00 */
[----:B------:R-:W4:Y:S04]  /*79ee0*/  LDL.LU.64 R56, [R1+0xd20] ;  /* 0x000d200001387983 */ /* 0x000f280000300a00 */
[----:B------:R1:W-:Y:S04]  /*79ef0*/  STL.64 [R1+0xaa0], R76 ;  /* 0x000aa04c01007387 */ /* 0x0003e80000100a00 */
[----:B------:R1:W-:Y:S04]  /*79f00*/  STL.64 [R1+0xaa8], R78 ;  /* 0x000aa84e01007387 */ /* 0x0003e80000100a00 */
[----:B------:R-:W4:Y:S01]  /*79f10*/  LDL.LU.64 R58, [R1+0xd28] ;  /* 0x000d2800013a7983 */ /* 0x000f220000300a00 */
[C---:B------:R-:W-:Y:S03]  /*79f20*/  HMMA.1688.F32.TF32 R64, R228.reuse, R20, R64 ;  /* 0x00000014e440723c */ /* 0x040fe60000081040 */
[----:B------:R1:W-:Y:S05]  /*79f30*/  STL.64 [R1+0x810], R72 ;  /* 0x0008104801007387 */ /* 0x0003ea0000100a00 */
[----:B------:R-:W-:Y:S01]  /*79f40*/  HMMA.1688.F32.TF32 R60, R228, R104, R60 ;  /* 0x00000068e43c723c */ /* 0x000fe2000008103c */
[----:B------:R1:W-:Y:S04]  /*79f50*/  STL.64 [R1+0x818], R74 ;  /* 0x0008184a01007387 */ /* 0x0003e80000100a00 */
[----:B------:R-:W4:Y:S04]  /*79f60*/  LDL.LU.64 R132, [R1+0xcf0] ;  /* 0x000cf00001847983 */ /* 0x000f280000300a00 */
[----:B------:R-:W4:Y:S06]  /*79f70*/  LDL.LU.64 R134, [R1+0xcf8] ;  /* 0x000cf80001867983 */ /* 0x000f2c0000300a00 */
[----:B------:R1:W-:Y:S04]  /*79f80*/  STL.64 [R1+0x720], R64 ;  /* 0x0007204001007387 */ /* 0x0003e80000100a00 */
[----:B------:R1:W-:Y:S04]  /*79f90*/  STL.64 [R1+0x728], R66 ;  /* 0x0007284201007387 */ /* 0x0003e80000100a00 */
[----:B------:R-:W4:Y:S04]  /*79fa0*/  LDL.LU.64 R128, [R1+0xc70] ;  /* 0x000c700001807983 */ /* 0x000f280000300a00 */
[----:B------:R-:W4:Y:S04]  /*79fb0*/  LDL.LU.64 R130, [R1+0xc78] ;  /* 0x000c780001827983 */ /* 0x000f280000300a00 */
[----:B------:R1:W-:Y:S04]  /*79fc0*/  STL.64 [R1+0x690], R60 ;  /* 0x0006903c01007387 */ /* 0x0003e80000100a00 */
[----:B------:R1:W-:Y:S04]  /*79fd0*/  STL.64 [R1+0x698], R62 ;  /* 0x0006983e01007387 */ /* 0x0003e80000100a00 */
[----:B------:R-:W4:Y:S04]  /*79fe0*/  LDL.LU.64 R100, [R1+0xc50] ;  /* 0x000c500001647983 */ /* 0x000f280000300a00 */
[----:B------:R-:W4:Y:S04]  /*79ff0*/  LDL.LU.64 R102, [R1+0xc58] ;  /* 0x000c580001667983 */ /* 0x000f280000300a00 */
[----:B-1----:R-:W4:Y:S04]  /*7a000*/  LDL.LU.64 R88, [R1+0xc30] ;  /* 0x000c300001587983 */ /* 0x002f280000300a00 */
[----:B---3--:R-:W3:Y:S04]  /*7a010*/  LDL.LU.64 R90, [R1+0xc38] ;  /* 0x000c3800015a7983 */ /* 0x008ee80000300a00 */
[----:B------:R-:W3:Y:S04]  /*7a020*/  LDL.LU.64 R84, [R1+0xc00] ;  /* 0x000c000001547983 */ /* 0x000ee80000300a00 */
        /* <DEDUP_REMOVED lines=11> */
[----:B------:R-:W-:Y:S01]  /*7a0e0*/  IMAD.MOV.U32 R240, RZ, RZ, R49 ;  /* 0x000000fffff07224 */ /* 0x000fe200078e0031 */
[----:B------:R-:W-:Y:S01]  /*7a0f0*/  MOV R242, R51 ;  /* 0x0000003300f27202 */ /* 0x000fe20000000f00 */
[----:B------:R-:W-:-:S02]  /*7a100*/  IMAD.MOV.U32 R241, RZ, RZ, R50 ;  /* 0x000000fffff17224 */ /* 0x000fc400078e0032 */
[----:B------:R-:W-:Y:S02]  /*7a110*/  IMAD.MOV.U32 R243, RZ, RZ, R248 ;  /* 0x000000fffff37224 */ /* 0x000fe400078e00f8 */
[----:B------:R-:W-:Y:S02]  /*7a120*/  IMAD.MOV.U32 R244, RZ, RZ, R249 ;  /* 0x000000fffff47224 */ /* 0x000fe400078e00f9 */
[----:B------:R-:W-:Y:S02]  /*7a130*/  IMAD.MOV.U32 R245, RZ, RZ, R250 ;  /* 0x000000fffff57224 */ /* 0x000fe400078e00fa */
[----:B------:R-:W-:Y:S01]  /*7a140*/  IMAD.MOV.U32 R246, RZ, RZ, R251 ;  /* 0x000000fffff67224 */ /* 0x000fe200078e00fb */
[----:B------:R-:W-:Y:S01]  /*7a150*/  HMMA.1688.F32.TF32 R36, R232, R8, R36 ;  /* 0x00000008e824723c */ /* 0x000fe20000081024 */
[----:B------:R-:W-:Y:S04]  /*7a160*/  LDS R228, [R252+0x102000] ;  /* 0x10200000fce47984 */ /* 0x000fe80000000800 */
[----:B------:R-:W-:Y:S04]  /*7a170*/  LDS R230, [R252+0x103000] ;  /* 0x10300000fce67984 */ /* 0x000fe80000000800 */
[----:B------:R-:W-:Y:S04]  /*7a180*/  LDS R229, [R3+0x102000] ;  /* 0x1020000003e57984 */ /* 0x000fe80000000800 */
[----:B------:R-:W1:Y:S01]  /*7a190*/  LDS R231, [R3+0x103000] ;  /* 0x1030000003e77984 */ /* 0x000e620000000800 */
[C---:B----4-:R-:W-:Y:S03]  /*7a1a0*/  HMMA.1688.F32.TF32 R136, R236.reuse, R24, R56 ;  /* 0x00000018ec88723c */ /* 0x050fe60000081038 */
[----:B------:R-:W4:Y:S04]  /*7a1b0*/  LDL.LU.64 R56, [R1+0x1270] ;  /* 0x0012700001387983 */ /* 0x000f280000300a00 */
[----:B------:R-:W4:Y:S01]  /*7a1c0*/  LDL.LU.64 R58, [R1+0x1278] ;  /* 0x00127800013a7983 */ /* 0x000f220000300a00 */
[C---:B------:R-:W-:Y:S08]  /*7a1d0*/  HMMA.1688.F32.TF32 R132, R236.reuse, R4, R132 ;  /* 0x00000004ec84723c */ /* 0x040ff00000081084 */
[C---:B------:R-:W-:Y:S08]  /*7a1e0*/  HMMA.1688.F32.TF32 R128, R236.reuse, R216, R128 ;  /* 0x000000d8ec80723c */ /* 0x040ff00000081080 */
[C---:B------:R-:W-:Y:S08]  /*7a1f0*/  HMMA.1688.F32.TF32 R100, R236.reuse, R124, R100 ;  /* 0x0000007cec64723c */ /* 0x040ff00000081064 */
[C---:B---3--:R-:W-:Y:S08]  /*7a200*/  HMMA.1688.F32.TF32 R88, R236.reuse, R120, R88 ;  /* 0x00000078ec58723c */ /* 0x048ff00000081058 */
[C---:B--2---:R-:W-:Y:S08]  /*7a210*/  HMMA.1688.F32.TF32 R84, R236.reuse, R116, R84 ;  /* 0x00000074ec54723c */ /* 0x044ff00000081054 */
[C---:B------:R-:W-:Y:S08]  /*7a220*/  HMMA.1688.F32.TF32 R80, R236.reuse, R112, R80 ;  /* 0x00000070ec50723c */ /* 0x040ff00000081050 */
[C---:B------:R-:W-:Y:S01]  /*7a230*/  HMMA.1688.F32.TF32 R76, R236.reuse, R108, R76 ;  /* 0x0000006cec4c723c */ /* 0x040fe2000008104c */
[----:B------:R-:W-:Y:S07]  /*7a240*/  STL.64 [R1+0x6b0], R136 ;  /* 0x0006b08801007387 */ /* 0x000fee0000100a00 */
[C---:B------:R-:W-:Y:S01]  /*7a250*/  HMMA.1688.F32.TF32 R72, R236.reuse, R96, R72 ;  /* 0x00000060ec48723c */ /* 0x040fe20000081048 */
[----:B------:R-:W-:Y:S07]  /*7a260*/  STL.64 [R1+0x6b8], R138 ;  /* 0x0006b88a01007387 */ /* 0x000fee0000100a00 */
[C---:B------:R-:W-:Y:S01]  /*7a270*/  HMMA.1688.F32.TF32 R64, R236.reuse, R68, R64 ;  /* 0x00000044ec40723c */ /* 0x040fe20000081040 */
[----:B------:R2:W-:Y:S04]  /*7a280*/  STL.64 [R1+0x6e0], R132 ;  /* 0x0006e08401007387 */ /* 0x0005e80000100a00 */
[----:B------:R3:W-:Y:S04]  /*7a290*/  STL.64 [R1+0x6e8], R134 ;  /* 0x0006e88601007387 */ /* 0x0007e80000100a00 */
[----:B------:R1:W-:Y:S04]  /*7a2a0*/  STL.64 [R1+0x740], R128 ;  /* 0x0007408001007387 */ /* 0x0003e80000100a00 */
[----:B------:R1:W-:Y:S04]  /*7a2b0*/  STL.64 [R1+0x748], R130 ;  /* 0x0007488201007387 */ /* 0x0003e80000100a00 */
        /* <DEDUP_REMOVED lines=11> */
[----:B--2---:R-:W2:Y:S04]  /*7a370*/  LDL.LU.64 R132, [R1+0x1260] ;  /* 0x0012600001847983 */ /* 0x004ea80000300a00 */
[----:B------:R-:W-:Y:S04]  /*7a380*/  STL.64 [R1+0xc30], R72 ;  /* 0x000c304801007387 */ /* 0x000fe80000100a00 */
[----:B------:R-:W-:Y:S04]  /*7a390*/  STL.64 [R1+0xc38], R74 ;  /* 0x000c384a01007387 */ /* 0x000fe80000100a00 */
[----:B---3--:R-:W2:Y:S04]  /*7a3a0*/  LDL.LU.64 R134, [R1+0x1268] ;  /* 0x0012680001867983 */ /* 0x008ea80000300a00 */
[----:B------:R3:W-:Y:S04]  /*7a3b0*/  STL.64 [R1+0xc50], R64 ;  /* 0x000c504001007387 */ /* 0x0007e80000100a00 */
[----:B------:R3:W-:Y:S04]  /*7a3c0*/  STL.64 [R1+0xc58], R66 ;  /* 0x000c584201007387 */ /* 0x0007e80000100a00 */
[----:B-1----:R-:W2:Y:S04]  /*7a3d0*/  LDL.LU.64 R128, [R1+0x1250] ;  /* 0x0012500001807983 */ /* 0x002ea80000300a00 */
[----:B------:R-:W2:Y:S04]  /*7a3e0*/  LDL.LU.64 R130, [R1+0x1258] ;  /* 0x0012580001827983 */ /* 0x000ea80000300a00 */
[----:B------:R1:W-:Y:S04]  /*7a3f0*/  STL.64 [R1+0xc70], R60 ;  /* 0x000c703c01007387 */ /* 0x0003e80000100a00 */
[----:B------:R1:W-:Y:S04]  /*7a400*/  STL.64 [R1+0xc78], R62 ;  /* 0x000c783e01007387 */ /* 0x0003e80000100a00 */
[----:B---3--:R-:W2:Y:S04]  /*7a410*/  LDL.LU.64 R64, [R1+0x12b0] ;  /* 0x0012b00001407983 */ /* 0x008ea80000300a00 */
[----:B------:R-:W2:Y:S04]  /*7a420*/  LDL.LU.64 R66, [R1+0x12b8] ;  /* 0x0012b80001427983 */ /* 0x000ea80000300a00 */
[----:B-1----:R-:W2:Y:S04]  /*7a430*/  LDL.LU.64 R60, [R1+0x1240] ;  /* 0x00124000013c7983 */ /* 0x002ea80000300a00 */
[----:B------:R-:W2:Y:S01]  /*7a440*/  LDL.LU.64 R62, [R1+0x1248] ;  /* 0x00124800013e7983 */ /* 0x000ea20000300a00 */
[C---:B----4-:R-:W-:Y:S11]  /*7a450*/  HMMA.1688.F32.TF32 R56, R236.reuse, R8, R56 ;  /* 0x00000008ec38723c */ /* 0x050ff60000081038 */
[----:B------:R-:W-:Y:S11]  /*7a460*/  @!UPT UIADD3 URZ, URZ, URZ, URZ ;  /* 0x0000003f3f3ff290 */ /* 0x000ff6000fffe03f */
[----:B------:R-:W-:Y:S01]  /*7a470*/  @!UPT UIADD3 URZ, URZ, URZ, URZ ;  /* 0x0000003f3f3ff290 */ /* 0x000fe2000fffe03f */
[----:B------:R1:W-:Y:S04]  /*7a480*/  STL.64 [R1+0xcf0], R56 ;  /* 0x000cf03801007387 */ /* 0x0003e80000100a00 */
[----:B------:R4:W-:Y:S04]  /*7a490*/  STL.64 [R1+0xcf8], R58 ;  /* 0x000cf83a01007387 */ /* 0x0009e80000100a00 */
[----:B-1----:R-:W3:Y:S04]  /*7a4a0*/  LDL.LU.64 R56, [R1+0x370] ;  /* 0x0003700001387983 */ /* 0x002ee80000300a00 */
[----:B----4-:R-:W3:Y:S04]  /*7a4b0*/  LDL.LU.64 R58, [R1+0x378] ;  /* 0x00037800013a7983 */ /* 0x010ee80000300a00 */
        /* <DEDUP_REMOVED lines=12> */
[C---:B--2---:R-:W-:Y:S08]  /*7a580*/  HMMA.1688.F32.TF32 R136, R236.reuse, R12, R132 ;  /* 0x0000000cec88723c */ /* 0x044ff00000081084 */
[C---:B------:R-:W-:Y:S11]  /*7a590*/  HMMA.1688.F32.TF32 R132, R236.reuse, R16, R128 ;  /* 0x00000010ec84723c */ /* 0x040ff60000081080 */
[----:B------:R-:W-:Y:S04]  /*7a5a0*/  @!UPT UIADD3 URZ, URZ, URZ, URZ ;  /* 0x0000003f3f3ff290 */ /* 0x000fe8000fffe03f */
[----:B------:R-:W-:Y:S04]  /*7a5b0*/  STL.64 [R1+0xd20], R136 ;  /* 0x000d208801007387 */ /* 0x000fe80000100a00 */
[----:B------:R-:W-:Y:S01]  /*7a5c0*/  STL.64 [R1+0xd28], R138 ;  /* 0x000d288a01007387 */ /* 0x000fe20000100a00 */
[C---:B------:R-:W-:Y:S03]  /*7a5d0*/  HMMA.1688.F32.TF32 R128, R236.reuse, R20, R64 ;  /* 0x00000014ec80723c */ /* 0x040fe60000081040 */
[----:B------:R-:W2:Y:S04]  /*7a5e0*/  LDL.LU.64 R64, [R1+0xf0] ;  /* 0x0000f00001407983 */ /* 0x000ea80000300a00 */
[----:B------:R-:W-:Y:S04]  /*7a5f0*/  STL.64 [R1+0xd30], R132 ;  /* 0x000d308401007387 */ /* 0x000fe80000100a00 */
[----:B------:R-:W-:Y:S04]  /*7a600*/  STL.64 [R1+0xd38], R134 ;  /* 0x000d388601007387 */ /* 0x000fe80000100a00 */
[----:B------:R-:W2:Y:S08]  /*7a610*/  LDL.LU.64 R66, [R1+0xf8] ;  /* 0x0000f80001427983 */ /* 0x000eb00000300a00 */
[----:B------:R-:W-:Y:S04]  /*7a620*/  STL.64 [R1+0xdb0], R128 ;  /* 0x000db08001007387 */ /* 0x000fe80000100a00 */
[----:B------:R1:W-:Y:S02]  /*7a630*/  STL.64 [R1+0xdb8], R130 ;  /* 0x000db88201007387 */ /* 0x0003e40000100a00 */
[----:B-1----:R-:W-:Y:S02]  /*7a640*/  HMMA.1688.F32.TF32 R128, R236, R104, R60 ;  /* 0x00000068ec80723c */ /* 0x002fe4000008103c */
[----:B------:R-:W2:Y:S11]  /*7a650*/  LDL.LU.64 R60, [R1+0x90] ;  /* 0x00009000013c7983 */ /* 0x000eb60000300a00 */
[----:B------:R-:W-:Y:S10]  /*7a660*/  @!UPT UIADD3 URZ, URZ, URZ, URZ ;  /* 0x0000003f3f3ff290 */ /* 0x000ff4000fffe03f */
[----:B------:R-:W-:Y:S04]  /*7a670*/  STL.64 [R1+0xda0], R128 ;  /* 0x000da08001007387 */ /* 0x000fe80000100a00 */
[----:B------:R-:W-:Y:S04]  /*7a680*/  STL.64 [R1+0xda8], R130 ;  /* 0x000da88201007387 */ /* 0x000fe80000100a00 */
[----:B------:R-:W2:Y:S01]  /*7a690*/  LDL.LU.64 R62, [R1+0x98] ;  /* 0x00009800013e7983 */ /* 0x000ea20000300a00 */
[C---:B---3--:R-:W-:Y:S11]  /*7a6a0*/  HMMA.1688.F32.TF32 R56, R232.reuse, R24, R56 ;  /* 0x00000018e838723c */ /* 0x048ff60000081038 */
[----:B------:R-:W-:Y:S11]  /*7a6b0*/  @!UPT UIADD3 URZ, URZ, URZ, URZ ;  /* 0x0000003f3f3ff290 */ /* 0x000ff6000fffe03f */
[----:B------:R-:W-:Y:S01]  /*7a6c0*/  @!UPT UIADD3 URZ, URZ, URZ, URZ ;  /* 0x0000003f3f3ff290 */ /* 0x000fe2000fffe03f */
[----:B------:R1:W-:Y:S04]  /*7a6d0*/  STL.64 [R1+0xd90], R56 ;  /* 0x000d903801007387 */ /* 0x0003e80000100a00 */
[----:B------:R3:W-:Y:S04]  /*7a6e0*/  STL.64 [R1+0xd98], R58 ;  /* 0x000d983a01007387 */ /* 0x0007e80000100a00 */
[----:B-1----:R-:W2:Y:S04]  /*7a6f0*/  LDL.LU.64 R56, [R1+0x60] ;  /* 0x0000600001387983 */ /* 0x002ea80000300a00 */
[----:B---3--:R-:W3:Y:S01]  /*7a700*/  LDL.LU.64 R58, [R1+0x68] ;  /* 0x00006800013a7983 */ /* 0x008ee20000300a00 */
[C---:B----4-:R-:W-:Y:S08]  /*7a710*/  HMMA.1688.F32.TF32 R100, R232.reuse, R4, R100 ;  /* 0x00000004e864723c */ /* 0x050ff00000081064 */
        /* <DEDUP_REMOVED lines=15> */
[----:B------:R-:W4:Y:S04]  /*7a810*/  LDL.LU R49, [R1+0x57b8] ;  /* 0x0057b80001317983 */ /* 0x000f280000300800 */
[----:B------:R-:W-:Y:S04]  /*7a820*/  STL.64 [R1+0x340], R72 ;  /* 0x0003404801007387 */ /* 0x000fe80000100a00 */
[----:B------:R-:W-:Y:S04]  /*7a830*/  STL.64 [R1+0x348], R74 ;  /* 0x0003484a01007387 */ /* 0x000fe80000100a00 */
[----:B------:R-:W4:Y:S04]  /*7a840*/  LDL.LU R50, [R1+0x57b4] ;  /* 0x0057b40001327983 */ /* 0x000f280000300800 */
[----:B------:R-:W4:Y:S04]  /*7a850*/  LDL.LU R51, [R1+0x57b0] ;  /* 0x0057b00001337983 */ /* 0x000f280000300800 */
[----:B------:R-:W4:Y:S04]  /*7a860*/  LDL.LU R248, [R1+0x57ac] ;  /* 0x0057ac0001f87983 */ /* 0x000f280000300800 */
[----:B------:R-:W4:Y:S01]  /*7a870*/  LDL.LU R249, [R1+0x57a8] ;  /* 0x0057a80001f97983 */ /* 0x000f220000300800 */
[C---:B--2---:R-:W-:Y:S11]  /*7a880*/  HMMA.1688.F32.TF32 R64, R232.reuse, R108, R64 ;  /* 0x0000006ce840723c */ /* 0x044ff60000081040 */
[----:B------:R-:W-:Y:S11]  /*7a890*/  @!UPT UIADD3 URZ, URZ, URZ, URZ ;  /* 0x0000003f3f3ff290 */ /* 0x000ff6000fffe03f */
[----:B------:R-:W-:Y:S01]  /*7a8a0*/  @!UPT UIADD3 URZ, URZ, URZ, URZ ;  /* 0x0000003f3f3ff290 */ /* 0x000fe2000fffe03f */
[----:B------:R-:W-:Y:S04]  /*7a8b0*/  STL.64 [R1+0x300], R64 ;  /* 0x0003004001007387 */ /* 0x000fe80000100a00 */
[----:B------:R1:W-:Y:S04]  /*7a8c0*/  STL.64 [R1+0x308], R66 ;  /* 0x0003084201007387 */ /* 0x0003e80000100a00 */
[----:B------:R-:W2:Y:S04]  /*7a8d0*/  LDL.LU R250, [R1+0x57a4] ;  /* 0x0057a40001fa7983 */ /* 0x000ea80000300800 */
[----:B------:R-:W2:Y:S01]  /*7a8e0*/  LDL.LU R251, [R1+0x57a0] ;  /* 0x0057a00001fb7983 */ /* 0x000ea20000300800 */
[C---:B-1----:R-:W-:Y:S11]  /*7a8f0*/  HMMA.1688.F32.TF32 R64, R232.reuse, R96, R60 ;  /* 0x00000060e840723c */ /* 0x042ff6000008103c */
[----:B------:R-:W-:Y:S11]  /*7a900*/  @!UPT UIADD3 URZ, URZ, URZ, URZ ;  /* 0x0000003f3f3ff290 */ /* 0x000ff6000fffe03f */
[----:B------:R-:W-:Y:S01]  /*7a910*/  @!UPT UIADD3 URZ, URZ, URZ, URZ ;  /* 0x0000003f3f3ff290 */ /* 0x000fe2000fffe03f */
[----:B------:R-:W-:Y:S04]  /*7a920*/  STL.64 [R1+0x180], R64 ;  /* 0x0001804001007387 */ /* 0x000fe80000100a00 */
[----:B------:R-:W-:Y:S01]  /*7a930*/  STL.64 [R1+0x188], R66 ;  /* 0x0001884201007387 */ /* 0x000fe20000100a00 */
[C---:B---3--:R-:W-:Y:S08]  /*7a940*/  HMMA.1688.F32.TF32 R60, R232.reuse, R68, R56 ;  /* 0x00000044e83c723c */ /* 0x048ff00000081038 */
[C---:B------:R-:W-:Y:S08]  /*7a950*/  HMMA.1688.F32.TF32 R56, R232.reuse, R28, R32 ;  /* 0x0000001ce838723c */ /* 0x040ff00000081020 */
[----:B------:R-:W-:Y:S07]  /*7a960*/  HMMA.1688.F32.TF32 R32, R232, R12, R40 ;  /* 0x0000000ce820723c */ /* 0x000fee0000081028 */
[----:B------:R-:W-:Y:S04]  /*7a970*/  STL.64 [R1+0x170], R60 ;  /* 0x0001703c01007387 */ /* 0x000fe80000100a00 */
[----:B------:R-:W-:Y:S04]  /*7a980*/  STL.64 [R1+0x178], R62 ;  /* 0x0001783e01007387 */ /* 0x000fe80000100a00 */
[----:B------:R-:W-:Y:S04]  /*7a990*/  STL.64 [R1+0xf0], R56 ;  /* 0x0000f03801007387 */ /* 0x000fe80000100a00 */
[----:B------:R-:W-:Y:S04]  /*7a9a0*/  STL.64 [R1+0xf8], R58 ;  /* 0x0000f83a01007387 */ /* 0x000fe80000100a00 */
[----:B------:R-:W-:Y:S01]  /*7a9b0*/  STL.64 [R1+0xdc0], R36 ;  /* 0x000dc02401007387 */ /* 0x000fe20000100a00 */
[----:B------:R-:W-:-:S02]  /*7a9c0*/  IMAD.MOV.U32 R217, RZ, RZ, R33 ;  /* 0x000000ffffd97224 */ /* 0x000fc400078e0021 */
[----:B------:R-:W-:Y:S01]  /*7a9d0*/  IMAD.MOV.U32 R216, RZ, RZ, R34 ;  /* 0x000000ffffd87224 */ /* 0x000fe200078e0022 */
[----:B------:R-:W-:Y:S01]  /*7a9e0*/  STL.64 [R1+0xdc8], R38 ;  /* 0x000dc82601007387 */ /* 0x000fe20000100a00 */
[----:B------:R-:W-:-:S03]  /*7a9f0*/  IMAD.MOV.U32 R4, RZ, RZ, R35 ;  /* 0x000000ffff047224 */ /* 0x000fc600078e0023 */
[----:B------:R1:W-:Y:S02]  /*7aa00*/  STL [R1+0xdd0], R32 ;  /* 0x000dd02001007387 */ /* 0x0003e40000100800 */
[C---:B-1----:R-:W-:Y:S11]  /*7aa10*/  HMMA.1688.F32.TF32 R32, R232.reuse, R16, R44 ;  /* 0x00000010e820723c */ /* 0x042ff6000008102c */
[----:B------:R-:W-:Y:S11]  /*7aa20*/  @!UPT UIADD3 URZ, URZ, URZ, URZ ;  /* 0x0000003f3f3ff290 */ /* 0x000ff6000fffe03f */
[----:B------:R-:W-:Y:S02]  /*7aa30*/  @!UPT UIADD3 URZ, URZ, URZ, URZ ;  /* 0x0000003f3f3ff290 */ /* 0x000fe4000fffe03f */
[----:B------:R-:W-:Y:S01]  /*7aa40*/  IMAD.MOV.U32 R121, RZ, RZ, R32 ;  /* 0x000000ffff797224 */ /* 0x000fe200078e0020 */
[----:B------:R-:W-:Y:S01]  /*7aa50*/  MOV R120, R33 ;  /* 0x0000002100787202 */ /* 0x000fe20000000f00 */
[----:B------:R-:W-:Y:S02]  /*7aa60*/  IMAD.MOV.U32 R97, RZ, RZ, R34 ;  /* 0x000000ffff617224 */ /* 0x000fe400078e0022 */
[----:B------:R-:W-:Y:S02]  /*7aa70*/  IMAD.MOV.U32 R96, RZ, RZ, R35 ;  /* 0x000000ffff607224 */ /* 0x000fe400078e0023 */
[----:B----4-:R-:W-:Y:S11]  /*7aa80*/  HMMA.1688.F32.TF32 R32, R232, R20, R48 ;  /* 0x00000014e820723c */ /* 0x010ff60000081030 */
[----:B------:R-:W-:Y:S11]  /*7aa90*/  @!UPT UIADD3 URZ, URZ, URZ, URZ ;  /* 0x0000003f3f3ff290 */ /* 0x000ff6000fffe03f */
[----:B------:R-:W-:Y:S02]  /*7aaa0*/  @!UPT UIADD3 URZ, URZ, URZ, URZ ;  /* 0x0000003f3f3ff290 */ /* 0x000fe4000fffe03f */
[----:B------:R-:W-:Y:S01]  /*7aab0*/  IMAD.MOV.U32 R69, RZ, RZ, R32 ;  /* 0x000000ffff457224 */ /* 0x000fe200078e0020 */
[----:B------:R-:W-:Y:S01]  /*7aac0*/  MOV R8, R34 ;  /* 0x0000002200087202 */ /* 0x000fe20000000f00 */
[----:B------:R-:W-:Y:S02]  /*7aad0*/  IMAD.MOV.U32 R9, RZ, RZ, R33 ;  /* 0x000000ffff097224 */ /* 0x000fe400078e0021 */
[----:B------:R-:W-:Y:S01]  /*7aae0*/  IMAD.MOV.U32 R5, RZ, RZ, R35 ;  /* 0x000000ffff057224 */ /* 0x000fe200078e0023 */
[----:B------:R-:W-:Y:S01]  /*7aaf0*/  MOV R247, R2 ;  /* 0x0000000200f77202 */ /* 0x000fe20000000f00 */
[----:B------:R1:W-:Y:S01]  /*7ab00*/  STL [R1+0x54a8], R217 ;  /* 0x0054a8d901007387 */ /* 0x0003e20000100800 */
[----:B------:R-:W-:-:S03]  /*7ab10*/  IMAD.MOV.U32 R60, RZ, RZ, R10 ;  /* 0x000000ffff3c7224 */ /* 0x000fc600078e000a */
[----:B-1----:R-:W3:Y:S01]  /*7ab20*/  LDL R217, [R1+0xb30] ;  /* 0x000b300001d97983 */ /* 0x002ee20000100800 */
[----:B--2---:R-:W-:Y:S11]  /*7ab30*/  HMMA.1688.F32.TF32 R32, R232, R104, R248 ;  /* 0x00000068e820723c */ /* 0x004ff600000810f8 */
[----:B------:R-:W-:Y:S11]  /*7ab40*/  @!UPT UIADD3 URZ, URZ, URZ, URZ ;  /* 0x0000003f3f3ff290 */ /* 0x000ff6000fffe03f */
[----:B------:R-:W-:Y:S02]  /*7ab50*/  @!UPT UIADD3 URZ, URZ, URZ, URZ ;  /* 0x0000003f3f3ff290 */ /* 0x000fe4000fffe03f */
[----:B------:R-:W-:Y:S01]  /*7ab60*/  IMAD.MOV.U32 R17, RZ, RZ, R32 ;  /* 0x000000ffff117224 */ /* 0x000fe200078e0020 */
[----:B------:R-:W-:Y:S01]  /*7ab70*/  MOV R12, R35 ;  /* 0x00000023000c7202 */ /* 0x000fe20000000f00 */
[----:B------:R-:W-:Y:S02]  /*7ab80*/  IMAD.MOV.U32 R16, RZ, RZ, R33 ;  /* 0x000000ffff107224 */ /* 0x000fe400078e0021 */
[----:B------:R-:W-:Y:S02]  /*7ab90*/  IMAD.MOV.U32 R13, RZ, RZ, R34 ;  /* 0x000000ffff0d7224 */ /* 0x000fe400078e0022 */
[C---:B------:R-:W-:Y:S01]  /*7aba0*/  HMMA.1688.F32.TF32 R32, R228.reuse, R26, R240 ;  /* 0x0000001ae420723c */ /* 0x040fe200000810f0 */
[----:B------:R-:W-:Y:S01]  /*7abb0*/  IMAD.MOV.U32 R61, RZ, RZ, R11 ;  /* 0x000000ffff3d7224 */ /* 0x000fe200078e000b */
[----:B------:R-:W-:Y:S01]  /*7abc0*/  MOV R62, R23 ;  /* 0x00000017003e7202 */ /* 0x000fe20000000f00 */
[----:B------:R-:W-:Y:S11]  /*7abd0*/  IMAD.MOV.U32 R63, RZ, RZ, R22 ;  /* 0x000000ffff3f7224 */ /* 0x000ff600078e0016 */
[----:B------:R-:W-:Y:S10]  /*7abe0*/  @!UPT UIADD3 URZ, URZ, URZ, URZ ;  /* 0x0000003f3f3ff290 */ /* 0x000ff4000fffe03f */
[----:B------:R-:W-:Y:S02]  /*7abf0*/  IMAD.MOV.U32 R68, RZ, RZ, R32 ;  /* 0x000000ffff447224 */ /* 0x000fe400078e0020 */
[----:B------:R-:W-:Y:S02]  /*7ac00*/  IMAD.MOV.U32 R29, RZ, RZ, R33 ;  /* 0x000000ffff1d7224 */ /* 0x000fe400078e0021 */
[----:B------:R-:W-:Y:S02]  /*7ac10*/  IMAD.MOV.U32 R28, RZ, RZ, R34 ;  /* 0x000000ffff1c7224 */ /* 0x000fe400078e0022 */
[----:B------:R-:W-:Y:S02]  /*7ac20*/  IMAD.MOV.U32 R25, RZ, RZ, R35 ;  /* 0x000000ffff197224 */ /* 0x000fe400078e0023 */
[----:B------:R-:W-:Y:S07]  /*7ac30*/  HMMA.1688.F32.TF32 R32, R228, R6, R244 ;  /* 0x00000006e420723c */ /* 0x000fee00000810f4 */
[----:B------:R-:W-:Y:S01]  /*7ac40*/  IMAD.MOV.U32 R244, RZ, RZ, R106 ;  /* 0x000000fffff47224 */ /* 0x000fe200078e006a */
[----:B------:R-:W-:Y:S01]  /*7ac50*/  MOV R245, R107 ;  /* 0x0000006b00f57202 */ /* 0x000fe20000000f00 */
[----:B------:R-:W2:Y:S01]  /*7ac60*/  LDL.LU R106, [R1+0x579c] ;  /* 0x00579c00016a7983 */ /* 0x000ea20000300800 */
[----:B------:R-:W-:-:S02]  /*7ac70*/  IMAD.MOV.U32 R246, RZ, RZ, R30 ;  /* 0x000000fffff67224 */ /* 0x000fc400078e001e */
[----:B------:R-:W-:Y:S01]  /*7ac80*/  IMAD.MOV.U32 R247, RZ, RZ, R31 ;  /* 0x000000fffff77224 */ /* 0x000fe200078e001f */
[----:B------:R-:W4:Y:S04]  /*7ac90*/  LDL.LU R107, [R1+0x5798] ;  /* 0x00579800016b7983 */ /* 0x000f280000300800 */
[----:B------:R-:W3:Y:S04]  /*7aca0*/  LDL.LU R30, [R1+0x5794] ;  /* 0x00579400011e7983 */ /* 0x000ee80000300800 */
[----:B------:R-:W3:Y:S04]  /*7acb0*/  LDL.LU R31, [R1+0x5790] ;  /* 0x00579000011f7983 */ /* 0x000ee80000300800 */
[----:B------:R-:W3:Y:S04]  /*7acc0*/  LDL.LU R10, [R1+0x578c] ;  /* 0x00578c00010a7983 */ /* 0x000ee80000300800 */
[----:B------:R-:W3:Y:S04]  /*7acd0*/  LDL.LU R11, [R1+0x5788] ;  /* 0x00578800010b7983 */ /* 0x000ee80000300800 */
[----:B------:R-:W3:Y:S04]  /*7ace0*/  LDL.LU R23, [R1+0x5784] ;  /* 0x0057840001177983 */ /* 0x000ee80000300800 */
[----:B------:R-:W3:Y:S01]  /*7acf0*/  LDL.LU R22, [R1+0x5780] ;  /* 0x0057800001167983 */ /* 0x000ee20000300800 */
[----:B------:R-:W-:-:S02]  /*7ad00*/  IMAD.MOV.U32 R64, RZ, RZ, R99 ;  /* 0x000000ffff407224 */ /* 0x000fc400078e0063 */
[----:B------:R-:W-:Y:S01]  /*7ad10*/  IMAD.MOV.U32 R65, RZ, RZ, R98 ;  /* 0x000000ffff417224 */ /* 0x000fe200078e0062 */
[----:B------:R-:W3:Y:S01]  /*7ad20*/  LDL.LU R99, [R1+0x577c] ;  /* 0x00577c0001637983 */ /* 0x000ee20000300800 */
[----:B------:R-:W-:Y:S01]  /*7ad30*/  IMAD.MOV.U32 R66, RZ, RZ, R71 ;  /* 0x000000ffff427224 */ /* 0x000fe200078e0047 */
[----:B------:R-:W-:Y:S02]  /*7ad40*/  MOV R67, R70 ;  /* 0x0000004600437202 */ /* 0x000fe40000000f00 */
[----:B------:R-:W3:Y:S01]  /*7ad50*/  LDL.LU R98, [R1+0x5778] ;  /* 0x0057780001627983 */ /* 0x000ee20000300800 */
[----:B------:R-:W-:-:S03]  /*7ad60*/  IMAD.MOV.U32 R72, RZ, RZ, R15 ;  /* 0x000000ffff487224 */ /* 0x000fc600078e000f */
[----:B------:R-:W3:Y:S01]  /*7ad70*/  LDL.LU R71, [R1+0x5774] ;  /* 0x0057740001477983 */ /* 0x000ee20000300800 */
[----:B------:R-:W-:-:S03]  /*7ad80*/  IMAD.MOV.U32 R73, RZ, RZ, R14 ;  /* 0x000000ffff497224 */ /* 0x000fc600078e000e */
[----:B------:R-:W3:Y:S01]  /*7ad90*/  LDL.LU R70, [R1+0x5770] ;  /* 0x0057700001467983 */ /* 0x000ee20000300800 */
[----:B------:R-:W-:-:S03]  /*7ada0*/  IMAD.MOV.U32 R74, RZ, RZ, R19 ;  /* 0x000000ffff4a7224 */ /* 0x000fc600078e0013 */
[----:B------:R-:W3:Y:S01]  /*7adb0*/  LDL.LU R15, [R1+0x576c] ;  /* 0x00576c00010f7983 */ /* 0x000ee20000300800 */
[----:B------:R-:W-:-:S03]  /*7adc0*/  IMAD.MOV.U32 R75, RZ, RZ, R18 ;  /* 0x000000ffff4b7224 */ /* 0x000fc600078e0012 */
[----:B------:R-:W3:Y:S04]  /*7add0*/  LDL.LU R14, [R1+0x5768] ;  /* 0x00576800010e7983 */ /* 0x000ee80000300800 */
[----:B------:R-:W3:Y:S04]  /*7ade0*/  LDL.LU R19, [R1+0x5764] ;  /* 0x0057640001137983 */ /* 0x000ee80000300800 */
[----:B------:R-:W3:Y:S01]  /*7adf0*/  LDL.LU R18, [R1+0x5760] ;  /* 0x0057600001127983 */ /* 0x000ee20000300800 */
[----:B--2---:R-:W-:Y:S02]  /*7ae00*/  IMAD.MOV.U32 R191, RZ, RZ, R106 ;  /* 0x000000ffffbf7224 */ /* 0x004fe400078e006a */
[----:B----4-:R-:W-:-:S02]  /*7ae10*/  IMAD.MOV.U32 R190, RZ, RZ, R107 ;  /* 0x000000ffffbe7224 */ /* 0x010fc400078e006b */
[----:B---3--:R-:W-:Y:S01]  /*7ae20*/  IMAD.MOV.U32 R189, RZ, RZ, R30 ;  /* 0x000000ffffbd7224 */ /* 0x008fe200078e001e */
[----:B------:R-:W-:Y:S02]  /*7ae30*/  MOV R188, R31 ;  /* 0x0000001f00bc7202 */ /* 0x000fe40000000f00 */
[----:B------:R-:W2:Y:S04]  /*7ae40*/  LDL.LU R31, [R1+0x575c] ;  /* 0x00575c00011f7983 */ /* 0x000ea80000300800 */
[----:B------:R-:W3:Y:S04]  /*7ae50*/  LDL.LU R30, [R1+0x5758] ;  /* 0x00575800011e7983 */ /* 0x000ee80000300800 */
[----:B------:R-:W4:Y:S04]  /*7ae60*/  LDL.LU R107, [R1+0x5754] ;  /* 0x00575400016b7983 */ /* 0x000f280000300800 */
[----:B------:R-:W2:Y:S04]  /*7ae70*/  LDL.LU R106, [R1+0x5750] ;  /* 0x00575000016a7983 */ /* 0x000ea80000300800 */
[----:B------:R-:W3:Y:S01]  /*7ae80*/  LDL.LU R100, [R1+0x50] ;  /* 0x0000500001647983 */ /* 0x000ee20000300800 */
[----:B------:R-:W-:-:S03]  /*7ae90*/  IMAD.MOV.U32 R128, RZ, RZ, R22 ;  /* 0x000000ffff807224 */ /* 0x000fc600078e0016 */
[----:B------:R-:W3:Y:S01]  /*7aea0*/  LDL.LU R101, [R1+0x54] ;  /* 0x0000540001657983 */ /* 0x000ee20000300800 */
[----:B------:R-:W-:-:S03]  /*7aeb0*/  MOV R129, R23 ;  /* 0x0000001700817202 */ /* 0x000fc60000000f00 */
[----:B------:R-:W3:Y:S04]  /*7aec0*/  LDL.LU R102, [R1+0x58] ;  /* 0x0000580001667983 */ /* 0x000ee80000300800 */
[----:B------:R-:W3:Y:S04]  /*7aed0*/  LDL.LU R103, [R1+0x5c] ;  /* 0x00005c0001677983 */ /* 0x000ee80000300800 */
[----:B------:R-:W3:Y:S01]  /*7aee0*/  LDL.LU R22, [R1+0x574c] ;  /* 0x00574c0001167983 */ /* 0x000ee20000300800 */
[----:B------:R-:W-:-:S03]  /*7aef0*/  IMAD.MOV.U32 R130, RZ, RZ, R11 ;  /* 0x000000ffff827224 */ /* 0x000fc600078e000b */
[----:B------:R-:W3:Y:S01]  /*7af00*/  LDL.LU R23, [R1+0x5748] ;  /* 0x0057480001177983 */ /* 0x000ee20000300800 */
[----:B------:R-:W-:-:S03]  /*7af10*/  IMAD.MOV.U32 R131, RZ, RZ, R10 ;  /* 0x000000ffff837224 */ /* 0x000fc600078e000a */
[----:B------:R-:W3:Y:S04]  /*7af20*/  LDL.LU R11, [R1+0x5744] ;  /* 0x00574400010b7983 */ /* 0x000ee80000300800 */
[----:B------:R-:W3:Y:S01]  /*7af30*/  LDL.LU R10, [R1+0x5740] ;  /* 0x00574000010a7983 */ /* 0x000ee20000300800 */
[----:B------:R-:W-:Y:S02]  /*7af40*/  IMAD.MOV.U32 R205, RZ, RZ, R19 ;  /* 0x000000ffffcd7224 */ /* 0x000fe400078e0013 */
[----:B------:R-:W-:Y:S01]  /*7af50*/  IMAD.MOV.U32 R204, RZ, RZ, R18 ;  /* 0x000000ffffcc7224 */ /* 0x000fe200078e0012 */
[----:B------:R-:W-:Y:S01]  /*7af60*/  MOV R207, R15 ;  /* 0x0000000f00cf7202 */ /* 0x000fe20000000f00 */
[----:B------:R-:W-:Y:S01]  /*7af70*/  IMAD.MOV.U32 R206, RZ, RZ, R14 ;  /* 0x000000ffffce7224 */ /* 0x000fe200078e000e */
[----:B------:R-:W-:Y:S01]  /*7af80*/  MOV R140, R70 ;  /* 0x00000046008c7202 */ /* 0x000fe20000000f00 */
[----:B------:R-:W-:-:S02]  /*7af90*/  IMAD.MOV.U32 R141, RZ, RZ, R71 ;  /* 0x000000ffff8d7224 */ /* 0x000fc400078e0047 */
[----:B------:R-:W-:Y:S02]  /*7afa0*/  IMAD.MOV.U32 R142, RZ, RZ, R98 ;  /* 0x000000ffff8e7224 */ /* 0x000fe400078e0062 */
[----:B------:R-:W-:Y:S01]  /*7afb0*/  IMAD.MOV.U32 R143, RZ, RZ, R99 ;  /* 0x000000ffff8f7224 */ /* 0x000fe200078e0063 */
[----:B------:R-:W-:Y:S01]  /*7afc0*/  MOV R201, R111 ;  /* 0x0000006f00c97202 */ /* 0x000fe20000000f00 */
[----:B------:R-:W-:Y:S02]  /*7afd0*/  IMAD.MOV.U32 R200, RZ, RZ, R110 ;  /* 0x000000ffffc87224 */ /* 0x000fe400078e006e */
[----:B------:R-:W-:Y:S02]  /*7afe0*/  IMAD.MOV.U32 R202, RZ, RZ, R114 ;  /* 0x000000ffffca7224 */ /* 0x000fe400078e0072 */
[----:B------:R-:W-:Y:S02]  /*7aff0*/  IMAD.MOV.U32 R203, RZ, RZ, R115 ;  /* 0x000000ffffcb7224 */ /* 0x000fe400078e0073 */
[----:B------:R-:W-:Y:S01]  /*7b000*/  IMAD.MOV.U32 R180, RZ, RZ, R118 ;  /* 0x000000ffffb47224 */ /* 0x000fe200078e0076 */
[----:B------:R-:W-:Y:S01]  /*7b010*/  MOV R182, R219 ;  /* 0x000000db00b67202 */ /* 0x000fe20000000f00 */
[----:B------:R-:W-:-:S02]  /*7b020*/  IMAD.MOV.U32 R181, RZ, RZ, R218 ;  /* 0x000000ffffb57224 */ /* 0x000fc400078e00da */
[----:B------:R-:W-:Y:S02]  /*7b030*/  IMAD.MOV.U32 R183, RZ, RZ, R119 ;  /* 0x000000ffffb77224 */ /* 0x000fe400078e0077 */
[----:B------:R-:W-:Y:S02]  /*7b040*/  IMAD.MOV.U32 R240, RZ, RZ, R122 ;  /* 0x000000fffff07224 */ /* 0x000fe400078e007a */
[----:B------:R-:W-:Y:S02]  /*7b050*/  IMAD.MOV.U32 R241, RZ, RZ, R126 ;  /* 0x000000fffff17224 */ /* 0x000fe400078e007e */
[----:B------:R-:W-:Y:S01]  /*7b060*/  IMAD.MOV.U32 R242, RZ, RZ, R127 ;  /* 0x000000fffff27224 */ /* 0x000fe200078e007f */
[----:B------:R-:W-:Y:S01]  /*7b070*/  MOV R243, R123 ;  /* 0x0000007b00f37202 */ /* 0x000fe20000000f00 */
[----:B----4-:R-:W-:Y:S02]  /*7b080*/  IMAD.MOV.U32 R153, RZ, RZ, R107 ;  /* 0x000000ffff997224 */ /* 0x010fe400078e006b */
[----:B--2---:R-:W-:-:S02]  /*7b090*/  IMAD.MOV.U32 R152, RZ, RZ, R106 ;  /* 0x000000ffff987224 */ /* 0x004fc400078e006a */
[----:B------:R-:W2:Y:S04]  /*7b0a0*/  LDL.LU R106, [R1+0x573c] ;  /* 0x00573c00016a7983 */ /* 0x000ea80000300800 */
[----:B------:R-:W2:Y:S01]  /*7b0b0*/  LDL.LU R107, [R1+0x5738] ;  /* 0x00573800016b7983 */ /* 0x000ea20000300800 */
[----:B---3--:R-:W-:Y:S02]  /*7b0c0*/  IMAD.MOV.U32 R86, RZ, RZ, R30 ;  /* 0x000000ffff567224 */ /* 0x008fe400078e001e */
[----:B------:R-:W-:Y:S01]  /*7b0d0*/  IMAD.MOV.U32 R87, RZ, RZ, R31 ;  /* 0x000000ffff577224 */ /* 0x000fe200078e001f */
[----:B------:R-:W-:Y:S02]  /*7b0e0*/  MOV R154, R22 ;  /* 0x00000016009a7202 */ /* 0x000fe40000000f00 */
[----:B------:R-:W3:Y:S01]  /*7b0f0*/  LDL.LU R22, [R1+0x5734] ;  /* 0x0057340001167983 */ /* 0x000ee20000300800 */
[----:B------:R-:W-:-:S03]  /*7b100*/  IMAD.MOV.U32 R155, RZ, RZ, R23 ;  /* 0x000000ffff9b7224 */ /* 0x000fc600078e0017 */
[----:B------:R-:W3:Y:S04]  /*7b110*/  LDL.LU R23, [R1+0x5730] ;  /* 0x0057300001177983 */ /* 0x000ee80000300800 */
[----:B------:R-:W4:Y:S01]  /*7b120*/  LDL.LU R18, [R1+0x572c] ;  /* 0x00572c0001127983 */ /* 0x000f220000300800 */
[----:B------:R-:W-:-:S03]  /*7b130*/  IMAD.MOV.U32 R85, RZ, RZ, R11 ;  /* 0x000000ffff557224 */ /* 0x000fc600078e000b */
[----:B------:R-:W4:Y:S01]  /*7b140*/  LDL.LU R19, [R1+0x5728] ;  /* 0x0057280001137983 */ /* 0x000f220000300800 */
[----:B------:R-:W-:-:S03]  /*7b150*/  IMAD.MOV.U32 R84, RZ, RZ, R10 ;  /* 0x000000ffff547224 */ /* 0x000fc600078e000a */
        /* <DEDUP_REMOVED lines=21> */
[----:B------:R-:W3:Y:S01]  /*7b2b0*/  LDL.LU R123, [R1+0x56d0] ;  /* 0x0056d000017b7983 */ /* 0x000ee20000300800 */
[----:B------:R-:W-:Y:S01]  /*7b2c0*/  MOV R24, R32 ;  /* 0x0000002000187202 */ /* 0x000fe20000000f00 */
[----:B------:R-:W-:-:S02]  /*7b2d0*/  IMAD.MOV.U32 R21, RZ, RZ, R33 ;  /* 0x000000ffff157224 */ /* 0x000fc400078e0021 */
[----:B------:R-:W-:Y:S02]  /*7b2e0*/  IMAD.MOV.U32 R20, RZ, RZ, R34 ;  /* 0x000000ffff147224 */ /* 0x000fe400078e0022 */
[----:B------:R-:W-:Y:S01]  /*7b2f0*/  IMAD.MOV.U32 R2, RZ, RZ, R35 ;  /* 0x000000ffff027224 */ /* 0x000fe200078e0023 */
[C---:B--2---:R-:W-:Y:S08]  /*7b300*/  HMMA.1688.F32.TF32 R36, R228.reuse, R126, R152 ;  /* 0x0000007ee424723c */ /* 0x044ff00000081098 */
[C---:B------:R-:W-:Y:S11]  /*7b310*/  HMMA.1688.F32.TF32 R40, R228.reuse, R118, R204 ;  /* 0x00000076e428723c */ /* 0x040ff600000810cc */
[----:B------:R-:W-:Y:S05]  /*7b320*/  @!UPT UIADD3 URZ, URZ, URZ, URZ ;  /* 0x0000003f3f3ff290 */ /* 0x000fea000fffe03f */
[----:B------:R-:W-:Y:S01]  /*7b330*/  MOV R109, R36 ;  /* 0x00000024006d7202 */ /* 0x000fe20000000f00 */
[----:B------:R-:W-:Y:S02]  /*7b340*/  IMAD.MOV.U32 R108, RZ, RZ, R37 ;  /* 0x000000ffff6c7224 */ /* 0x000fe400078e0025 */
[----:B------:R-:W-:Y:S02]  /*7b350*/  IMAD.MOV.U32 R105, RZ, RZ, R38 ;  /* 0x000000ffff697224 */ /* 0x000fe400078e0026 */
[----:B------:R-:W-:Y:S02]  /*7b360*/  IMAD.MOV.U32 R104, RZ, RZ, R39 ;  /* 0x000000ffff687224 */ /* 0x000fe400078e0027 */
[C---:B---3--:R-:W-:Y:S08]  /*7b370*/  HMMA.1688.F32.TF32 R36, R228.reuse, R122, R84 ;  /* 0x0000007ae424723c */ /* 0x048ff00000081054 */
[C---:B------:R-:W-:Y:S11]  /*7b380*/  HMMA.1688.F32.TF32 R44, R228.reuse, R110, R128 ;  /* 0x0000006ee42c723c */ /* 0x040ff60000081080 */
[----:B------:R-:W-:Y:S04]  /*7b390*/  @!UPT UIADD3 URZ, URZ, URZ, URZ ;  /* 0x0000003f3f3ff290 */ /* 0x000fe8000fffe03f */
[----:B------:R1:W-:Y:S01]  /*7b3a0*/  STL.64 [R1+0xf00], R36 ;  /* 0x000f002401007387 */ /* 0x0003e20000100a00 */
[----:B------:R-:W-:Y:S01]  /*7b3b0*/  IMAD.MOV.U32 R125, RZ, RZ, R38 ;  /* 0x000000ffff7d7224 */ /* 0x000fe200078e0026 */
[----:B------:R-:W-:Y:S02]  /*7b3c0*/  MOV R124, R39 ;  /* 0x00000027007c7202 */ /* 0x000fe40000000f00 */
[----:B------:R-:W-:Y:S04]  /*7b3d0*/  STL.64 [R1+0xef0], R40 ;  /* 0x000ef02801007387 */ /* 0x000fe80000100a00 */
[----:B------:R2:W-:Y:S01]  /*7b3e0*/  STL.64 [R1+0xef8], R42 ;  /* 0x000ef82a01007387 */ /* 0x0005e20000100a00 */
[C---:B-1----:R-:W-:Y:S08]  /*7b3f0*/  HMMA.1688.F32.TF32 R36, R228.reuse, R114, R140 ;  /* 0x00000072e424723c */ /* 0x042ff0000008108c */
[C---:B--2---:R-:W-:Y:S11]  /*7b400*/  HMMA.1688.F32.TF32 R40, R228.reuse, R98, R188 ;  /* 0x00000062e428723c */ /* 0x044ff600000810bc */
[----:B------:R-:W-:Y:S04]  /*7b410*/  @!UPT UIADD3 URZ, URZ, URZ, URZ ;  /* 0x0000003f3f3ff290 */ /* 0x000fe8000fffe03f */
[----:B------:R-:W-:Y:S04]  /*7b420*/  STL.64 [R1+0xee0], R36 ;  /* 0x000ee02401007387 */ /* 0x000fe80000100a00 */
[----:B------:R-:W-:Y:S04]  /*7b430*/  STL.64 [R1+0xee8], R38 ;  /* 0x000ee82601007387 */ /* 0x000fe80000100a00 */
[----:B------:R-:W-:Y:S04]  /*7b440*/  STL.64 [R1+0xed0], R44 ;  /* 0x000ed02c01007387 */ /* 0x000fe80000100a00 */
[----:B------:R-:W-:Y:S04]  /*7b450*/  STL.64 [R1+0xed8], R46 ;  /* 0x000ed82e01007387 */ /* 0x000fe80000100a00 */
[----:B------:R-:W-:Y:S04]  /*7b460*/  STL.64 [R1+0xec0], R40 ;  /* 0x000ec02801007387 */ /* 0x000fe80000100a00 */
[----:B------:R1:W-:Y:S01]  /*7b470*/  STL.64 [R1+0xec8], R42 ;  /* 0x000ec82a01007387 */ /* 0x0003e20000100a00 */
[C---:B------:R-:W-:Y:S03]  /*7b480*/  HMMA.1688.F32.TF32 R48, R228.reuse, R30, R180 ;  /* 0x0000001ee430723c */ /* 0x040fe600000810b4 */
[----:B------:R-:W-:Y:S04]  /*7b490*/  LDS R36, [R252+0x102080] ;  /* 0x10208000fc247984 */ /* 0x000fe80000000800 */
[----:B------:R-:W-:Y:S01]  /*7b4a0*/  LDS R38, [R252+0x103080] ;  /* 0x10308000fc267984 */ /* 0x000fe20000000800 */
[C---:B-1----:R-:W-:Y:S03]  /*7b4b0*/  HMMA.1688.F32.TF32 R40, R228.reuse, R70, R200 ;  /* 0x00000046e428723c */ /* 0x042fe600000810c8 */
[----:B------:R-:W-:Y:S04]  /*7b4c0*/  LDS R37, [R3+0x102080] ;  /* 0x1020800003257984 */ /* 0x000fe80000000800 */
[----:B------:R-:W-:Y:S01]  /*7b4d0*/  LDS R39, [R3+0x103080] ;  /* 0x1030800003277984 */ /* 0x000fe20000000800 */
[C---:B------:R-:W-:Y:S11]  /*7b4e0*/  HMMA.1688.F32.TF32 R44, R228.reuse, R10, R72 ;  /* 0x0000000ae42c723c */ /* 0x040ff60000081048 */
[----:B------:R-:W-:Y:S04]  /*7b4f0*/  @!UPT UIADD3 URZ, URZ, URZ, URZ ;  /* 0x0000003f3f3ff290 */ /* 0x000fe8000fffe03f */
[----:B------:R-:W-:Y:S04]  /*7b500*/  STL.64 [R1+0x1510], R40 ;  /* 0x0015102801007387 */ /* 0x000fe80000100a00 */
[----:B------:R1:W-:Y:S02]  /*7b510*/  STL.64 [R1+0x1518], R42 ;  /* 0x0015182a01007387 */ /* 0x0003e40000100a00 */
[C---:B-1----:R-:W-:Y:S02]  /*7b520*/  HMMA.1688.F32.TF32 R40, R228.reuse, R14, R64 ;  /* 0x0000000ee428723c */ /* 0x042fe40000081040 */
[----:B------:R-:W-:Y:S04]  /*7b530*/  STL.64 [R1+0x1500], R48 ;  /* 0x0015003001007387 */ /* 0x000fe80000100a00 */
[----:B------:R4:W-:Y:S04]  /*7b540*/  STL.64 [R1+0x1508], R50 ;  /* 0x0015083201007387 */ /* 0x0009e80000100a00 */
[----:B------:R-:W-:Y:S04]  /*7b550*/  STL.64 [R1+0x14f0], R44 ;  /* 0x0014f02c01007387 */ /* 0x000fe80000100a00 */
[----:B------:R1:W-:Y:S01]  /*7b560*/  STL.64 [R1+0x14f8], R46 ;  /* 0x0014f82e01007387 */ /* 0x0003e20000100a00 */
[C---:B----4-:R-:W-:Y:S08]  /*7b570*/  HMMA.1688.F32.TF32 R48, R228.reuse, R18, R60 ;  /* 0x00000012e430723c */ /* 0x050ff0000008103c */
[----:B------:R-:W-:Y:S01]  /*7b580*/  STL.64 [R1+0x14e0], R40 ;  /* 0x0014e02801007387 */ /* 0x000fe20000100a00 */
[C---:B-1----:R-:W-:Y:S03]  /*7b590*/  HMMA.1688.F32.TF32 R44, R228.reuse, R22, R240 ;  /* 0x00000016e42c723c */ /* 0x042fe600000810f0 */
[----:B------:R1:W-:Y:S05]  /*7b5a0*/  STL.64 [R1+0x14e8], R42 ;  /* 0x0014e82a01007387 */ /* 0x0003ea0000100a00 */
[C---:B-1----:R-:W-:Y:S06]  /*7b5b0*/  HMMA.1688.F32.TF32 R40, R228.reuse, R106, R244 ;  /* 0x0000006ae428723c */ /* 0x042fec00000810f4 */
[----:B------:R1:W-:Y:S04]  /*7b5c0*/  STL.64 [R1+0x14d0], R48 ;  /* 0x0014d03001007387 */ /* 0x0003e80000100a00 */
[----:B------:R2:W-:Y:S04]  /*7b5d0*/  STL.64 [R1+0x14d8], R50 ;  /* 0x0014d83201007387 */ /* 0x0005e80000100a00 */
[----:B------:R-:W3:Y:S04]  /*7b5e0*/  LDL.LU R236, [R1] ;  /* 0x0000000001ec7983 */ /* 0x000ee80000300800 */
[----:B------:R4:W-:Y:S04]  /*7b5f0*/  STL.64 [R1+0x14c0], R44 ;  /* 0x0014c02c01007387 */ /* 0x0009e80000100a00 */
[----:B------:R1:W-:Y:S04]  /*7b600*/  STL.64 [R1+0x14c8], R46 ;  /* 0x0014c82e01007387 */ /* 0x0003e80000100a00 */
[----:B------:R-:W-:Y:S04]  /*7b610*/  STL.64 [R1+0xeb0], R40 ;  /* 0x000eb02801007387 */ /* 0x000fe80000100a00 */
[----:B------:R-:W-:Y:S04]  /*7b620*/  STL.64 [R1+0xeb8], R42 ;  /* 0x000eb82a01007387 */ /* 0x000fe80000100a00 */
[----:B------:R-:W3:Y:S04]  /*7b630*/  LDL.LU R237, [R1+0x4] ;  /* 0x0000040001ed7983 */ /* 0x000ee80000300800 */
[----:B------:R-:W3:Y:S04]  /*7b640*/  LDL.LU R238, [R1+0x8] ;  /* 0x0000080001ee7983 */ /* 0x000ee80000300800 */
[----:B------:R-:W3:Y:S04]  /*7b650*/  LDL.LU R239, [R1+0xc] ;  /* 0x00000c0001ef7983 */ /* 0x000ee80000300800 */
[----:B-1----:R-:W3:Y:S04]  /*7b660*/  LDL.LU R48, [R1+0x20] ;  /* 0x0000200001307983 */ /* 0x002ee80000300800 */
[----:B------:R-:W3:Y:S04]  /*7b670*/  LDL.LU R49, [R1+0x24] ;  /* 0x0000240001317983 */ /* 0x000ee80000300800 */
[----:B--2---:R-:W3:Y:S04]  /*7b680*/  LDL.LU R50, [R1+0x28] ;  /* 0x0000280001327983 */ /* 0x004ee80000300800 */
[----:B------:R-:W3:Y:S04]  /*7b690*/  LDL.LU R51, [R1+0x2c] ;  /* 0x00002c0001337983 */ /* 0x000ee80000300800 */
[----:B------:R-:W2:Y:S04]  /*7b6a0*/  LDL.LU R248, [R1+0x30] ;  /* 0x0000300001f87983 */ /* 0x000ea80000300800 */
[----:B------:R-:W2:Y:S04]  /*7b6b0*/  LDL.LU R249, [R1+0x34] ;  /* 0x0000340001f97983 */ /* 0x000ea80000300800 */
[----:B------:R-:W2:Y:S04]  /*7b6c0*/  LDL.LU R250, [R1+0x38] ;  /* 0x0000380001fa7983 */ /* 0x000ea80000300800 */
[----:B------:R-:W2:Y:S01]  /*7b6d0*/  LDL.LU R251, [R1+0x3c] ;  /* 0x00003c0001fb7983 */ /* 0x000ea20000300800 */
[----:B------:R-:W-:Y:S03]  /*7b6e0*/  HMMA.1688.F32.TF32 R32, R228, R218, R100 ;  /* 0x000000dae420723c */ /* 0x000fe60000081064 */
        /* <DEDUP_REMOVED lines=94> */
[----:B------:R-:W-:Y:S01]  /*7bcd0*/  LDS R32, [R217+0x102000] ;  /* 0x10200000d9207984 */ /* 0x000fe20000000800 */
[----:B------:R-:W-:Y:S02]  /*7bce0*/  IMAD.MOV.U32 R113, RZ, RZ, R34 ;  /* 0x000000ffff717224 */ /* 0x000fe400078e0022 */
[----:B------:R-:W-:Y:S01]  /*7bcf0*/  IMAD.MOV.U32 R112, RZ, RZ, R35 ;  /* 0x000000ffff707224 */ /* 0x000fe200078e0023 */
[----:B------:R-:W-:Y:S04]  /*7bd00*/  LDS R34, [R217+0x103000] ;  /* 0x10300000d9227984 */ /* 0x000fe80000000800 */
[----:B------:R-:W-:Y:S04]  /*7bd10*/  LDS R33, [R95+0x102000] ;  /* 0x102000005f217984 */ /* 0x000fe80000000800 */
[----:B------:R-:W2:Y:S04]  /*7bd20*/  LDS R35, [R95+0x103000] ;  /* 0x103000005f237984 */ /* 0x000ea80000000800 */
[----:B----4-:R-:W4:Y:S04]  /*7bd30*/  LDL.LU R44, [R1+0x10] ;  /* 0x00001000012c7983 */ /* 0x010f280000300800 */
[----:B------:R-:W4:Y:S04]  /*7bd40*/  LDL.LU R45, [R1+0x14] ;  /* 0x00001400012d7983 */ /* 0x000f280000300800 */
[----:B------:R-:W4:Y:S04]  /*7bd50*/  LDL.LU R46, [R1+0x18] ;  /* 0x00001800012e7983 */ /* 0x000f280000300800 */
[----:B------:R-:W4:Y:S04]  /*7bd60*/  LDL.LU R47, [R1+0x1c] ;  /* 0x00001c00012f7983 */ /* 0x000f280000300800 */
[----:B------:R-:W-:Y:S04]  /*7bd70*/  LDS R40, [R217+0x102080] ;  /* 0x10208000d9287984 */ /* 0x000fe80000000800 */
[----:B------:R-:W-:Y:S04]  /*7bd80*/  LDS R42, [R217+0x103080] ;  /* 0x10308000d92a7984 */ /* 0x000fe80000000800 */
[----:B------:R-:W-:Y:S04]  /*7bd90*/  LDS R41, [R95+0x102080] ;  /* 0x102080005f297984 */ /* 0x000fe80000000800 */
[----:B------:R-:W1:Y:S01]  /*7bda0*/  LDS R43, [R95+0x103080] ;  /* 0x103080005f2b7984 */ /* 0x000e620000000800 */
[C---:B--2---:R-:W-:Y:S08]  /*7bdb0*/  HMMA.1688.F32.TF32 R188, R32.reuse, R18, R188 ;  /* 0x0000001220bc723c */ /* 0x044ff000000810bc */
[C---:B---3--:R-:W-:Y:S08]  /*7bdc0*/  HMMA.1688.F32.TF32 R128, R32.reuse, R14, R128 ;  /* 0x0000000e2080723c */ /* 0x048ff00000081080 */
[C---:B------:R-:W-:Y:S08]  /*7bdd0*/  HMMA.1688.F32.TF32 R140, R32.reuse, R10, R140 ;  /* 0x0000000a208c723c */ /* 0x040ff0000008108c */
        /* <DEDUP_REMOVED lines=8> */
[C---:B------:R-:W-:Y:S11]  /*7be60*/  HMMA.1688.F32.TF32 R88, R32.reuse, R218, R88 ;  /* 0x000000da2058723c */ /* 0x040ff60000081058 */
[----:B------:R-:W-:Y:S04]  /*7be70*/  @!UPT UIADD3 URZ, URZ, URZ, URZ ;  /* 0x0000003f3f3ff290 */ /* 0x000fe8000fffe03f */
[----:B------:R-:W-:Y:S04]  /*7be80*/  STL.64 [R1+0x14b0], R56 ;  /* 0x0014b03801007387 */ /* 0x000fe80000100a00 */
[----:B------:R2:W-:Y:S01]  /*7be90*/  STL.64 [R1+0x14b8], R58 ;  /* 0x0014b83a01007387 */ /* 0x0005e20000100a00 */
[C---:B------:R-:W-:Y:S03]  /*7bea0*/  HMMA.1688.F32.TF32 R76, R32.reuse, R114, R76 ;  /* 0x00000072204c723c */ /* 0x040fe6000008104c */
[----:B--2---:R-:W2:Y:S04]  /*7beb0*/  LDL.LU.64 R58, [R1+0x56c8] ;  /* 0x0056c800013a7983 */ /* 0x004ea80000300a00 */
[----:B------:R-:W2:Y:S04]  /*7bec0*/  LDL.LU.64 R56, [R1+0x56c0] ;  /* 0x0056c00001387983 */ /* 0x000ea80000300a00 */
[----:B------:R-:W-:Y:S04]  /*7bed0*/  STL.64 [R1+0x14a0], R224 ;  /* 0x0014a0e001007387 */ /* 0x000fe80000100a00 */
[----:B------:R3:W-:Y:S01]  /*7bee0*/  STL.64 [R1+0x14a8], R226 ;  /* 0x0014a8e201007387 */ /* 0x0007e20000100a00 */
[C---:B------:R-:W-:Y:S03]  /*7bef0*/  HMMA.1688.F32.TF32 R204, R32.reuse, R30, R204 ;  /* 0x0000001e20cc723c */ /* 0x040fe600000810cc */
[----:B---3--:R-:W3:Y:S04]  /*7bf00*/  LDL.LU.64 R226, [R1+0x56b8] ;  /* 0x0056b80001e27983 */ /* 0x008ee80000300a00 */
[----:B------:R-:W3:Y:S04]  /*7bf10*/  LDL.LU.64 R224, [R1+0x56b0] ;  /* 0x0056b00001e07983 */ /* 0x000ee80000300a00 */
[----:B------:R-:W-:Y:S04]  /*7bf20*/  STL.64 [R1+0x1490], R88 ;  /* 0x0014905801007387 */ /* 0x000fe80000100a00 */
[----:B------:R1:W-:Y:S04]  /*7bf30*/  STL.64 [R1+0x1498], R90 ;  /* 0x0014985a01007387 */ /* 0x0003e80000100a00 */
[----:B-1----:R-:W2:Y:S04]  /*7bf40*/  LDL.LU.64 R90, [R1+0x56a8] ;  /* 0x0056a800015a7983 */ /* 0x002ea80000300a00 */
[----:B------:R-:W2:Y:S04]  /*7bf50*/  LDL.LU.64 R88, [R1+0x56a0] ;  /* 0x0056a00001587983 */ /* 0x000ea80000300a00 */
        /* <DEDUP_REMOVED lines=9> */
[----:B------:R1:W-:Y:S01]  /*7bff0*/  STL.64 [R1+0x1468], R82 ;  /* 0x0014685201007387 */ /* 0x0003e20000100a00 */
[C---:B------:R-:W-:Y:S03]  /*7c000*/  HMMA.1688.F32.TF32 R200, R32.reuse, R22, R200 ;  /* 0x0000001620c8723c */ /* 0x040fe600000810c8 */
        /* <DEDUP_REMOVED lines=8> */
[----:B------:R-:W-:Y:S03]  /*7c090*/  HMMA.1688.F32.TF32 R32, R32, R106, R180 ;  /* 0x0000006a2020723c */ /* 0x000fe600000810b4 */
        /* <DEDUP_REMOVED lines=30> */
[----:B------:R-:W2:Y:S04]  /*7c280*/  LDL.LU.64 R182, [R1+0x55d8] ;  /* 0x0055d80001b67983 */ /* 0x000ea80000300a00 */
[----:B------:R-:W2:Y:S04]  /*7c290*/  LDL.LU.64 R180, [R1+0x55d0] ;  /* 0x0055d00001b47983 */ /* 0x000ea80000300a00 */
[----:B------:R1:W-:Y:S04]  /*7c2a0*/  STL.64 [R1+0xea0], R32 ;  /* 0x000ea02001007387 */ /* 0x0003e80000100a00 */
[----:B------:R3:W-:Y:S04]  /*7c2b0*/  STL.64 [R1+0xea8], R34 ;  /* 0x000ea82201007387 */ /* 0x0007e80000100a00 */
[----:B-1----:R-:W2:Y:S04]  /*7c2c0*/  LDL.LU R32, [R1+0x1b0] ;  /* 0x0001b00001207983 */ /* 0x002ea80000300800 */
[----:B------:R-:W2:Y:S04]  /*7c2d0*/  LDL.LU R33, [R1+0x1b4] ;  /* 0x0001b40001217983 */ /* 0x000ea80000300800 */
[----:B---3--:R-:W2:Y:S04]  /*7c2e0*/  LDL.LU R34, [R1+0x1b8] ;  /* 0x0001b80001227983 */ /* 0x008ea80000300800 */
[----:B------:R-:W2:Y:S01]  /*7c2f0*/  LDL.LU R35, [R1+0x1bc] ;  /* 0x0001bc0001237983 */ /* 0x000ea20000300800 */
[C---:B------:R-:W-:Y:S08]  /*7c300*/  HMMA.1688.F32.TF32 R72, R36.reuse, R26, R72 ;  /* 0x0000001a2448723c */ /* 0x040ff00000081048 */
[C---:B------:R-:W-:Y:S08]  /*7c310*/  HMMA.1688.F32.TF32 R64, R36.reuse, R6, R64 ;  /* 0x000000062440723c */ /* 0x040ff00000081040 */
[C---:B------:R-:W-:Y:S08]  /*7c320*/  HMMA.1688.F32.TF32 R60, R36.reuse, R218, R60 ;  /* 0x000000da243c723c */ /* 0x040ff0000008103c */
[C---:B------:R-:W-:Y:S01]  /*7c330*/  HMMA.1688.F32.TF32 R240, R36.reuse, R126, R240 ;  /* 0x0000007e24f0723c */ /* 0x040fe200000810f0 */
[----:B------:R-:W-:Y:S07]  /*7c340*/  STL.64 [R1+0xe90], R72 ;  /* 0x000e904801007387 */ /* 0x000fee0000100a00 */
[C---:B------:R-:W-:Y:S01]  /*7c350*/  HMMA.1688.F32.TF32 R244, R36.reuse, R122, R244 ;  /* 0x0000007a24f4723c */ /* 0x040fe200000810f4 */
[----:B------:R1:W-:Y:S04]  /*7c360*/  STL.64 [R1+0xe98], R74 ;  /* 0x000e984a01007387 */ /* 0x0003e80000100a00 */
[----:B-1----:R-:W3:Y:S04]  /*7c370*/  LDL.LU.64 R74, [R1+0x55c8] ;  /* 0x0055c800014a7983 */ /* 0x002ee80000300a00 */
[----:B------:R-:W3:Y:S04]  /*7c380*/  LDL.LU.64 R72, [R1+0x55c0] ;  /* 0x0055c00001487983 */ /* 0x000ee80000300a00 */
[----:B------:R-:W-:Y:S04]  /*7c390*/  STL.64 [R1+0xe80], R64 ;  /* 0x000e804001007387 */ /* 0x000fe80000100a00 */
        /* <DEDUP_REMOVED lines=14> */
[----:B------:R-:W3:Y:S01]  /*7c480*/  LDL.LU.64 R244, [R1+0x5580] ;  /* 0x0055800001f47983 */ /* 0x000ee20000300a00 */
[C---:B------:R-:W-:Y:S08]  /*7c490*/  HMMA.1688.F32.TF32 R232, R36.reuse, R110, R232 ;  /* 0x0000006e24e8723c */ /* 0x040ff000000810e8 */
[C---:B--2---:R-:W-:Y:S11]  /*7c4a0*/  HMMA.1688.F32.TF32 R32, R36.reuse, R118, R32 ;  /* 0x000000762420723c */ /* 0x044ff60000081020 */
[----:B------:R-:W-:Y:S11]  /*7c4b0*/  @!UPT UIADD3 URZ, URZ, URZ, URZ ;  /* 0x0000003f3f3ff290 */ /* 0x000ff6000fffe03f */
[----:B------:R-:W-:Y:S01]  /*7c4c0*/  @!UPT UIADD3 URZ, URZ, URZ, URZ ;  /* 0x0000003f3f3ff290 */ /* 0x000fe2000fffe03f */
[----:B------:R-:W-:Y:S04]  /*7c4d0*/  STL.64 [R1+0xe40], R32 ;  /* 0x000e402001007387 */ /* 0x000fe80000100a00 */
[----:B------:R1:W-:Y:S02]  /*7c4e0*/  STL.64 [R1+0xe48], R34 ;  /* 0x000e482201007387 */ /* 0x0003e40000100a00 */
[C---:B-1----:R-:W-:Y:S08]  /*7c4f0*/  HMMA.1688.F32.TF32 R32, R36.reuse, R114, R228 ;  /* 0x000000722420723c */ /* 0x042ff000000810e4 */
[C---:B------:R-:W-:Y:S11]  /*7c500*/  HMMA.1688.F32.TF32 R228, R36.reuse, R98, R248 ;  /* 0x0000006224e4723c */ /* 0x040ff600000810f8 */
[----:B------:R-:W-:Y:S04]  /*7c510*/  @!UPT UIADD3 URZ, URZ, URZ, URZ ;  /* 0x0000003f3f3ff290 */ /* 0x000fe8000fffe03f */
[----:B------:R-:W-:Y:S04]  /*7c520*/  STL.64 [R1+0x350], R32 ;  /* 0x0003502001007387 */ /* 0x000fe80000100a00 */
[----:B------:R1:W-:Y:S02]  /*7c530*/  STL.64 [R1+0x358], R34 ;  /* 0x0003582201007387 */ /* 0x0003e40000100a00 */
[C---:B-1----:R-:W-:Y:S02]  /*7c540*/  HMMA.1688.F32.TF32 R32, R36.reuse, R70, R48 ;  /* 0x000000462420723c */ /* 0x042fe40000081030 */
[----:B------:R-:W-:Y:S04]  /*7c550*/  STL.64 [R1+0x330], R232 ;  /* 0x000330e801007387 */ /* 0x000fe80000100a00 */
[----:B------:R-:W-:Y:S02]  /*7c560*/  STL.64 [R1+0x338], R234 ;  /* 0x000338ea01007387 */ /* 0x000fe40000100a00 */
[C---:B----4-:R-:W-:Y:S02]  /*7c570*/  HMMA.1688.F32.TF32 R48, R36.reuse, R30, R44 ;  /* 0x0000001e2430723c */ /* 0x050fe4000008102c */
[----:B------:R-:W-:Y:S04]  /*7c580*/  STL.64 [R1+0x320], R228 ;  /* 0x000320e401007387 */ /* 0x000fe80000100a00 */
[----:B------:R-:W-:Y:S02]  /*7c590*/  STL.64 [R1+0x328], R230 ;  /* 0x000328e601007387 */ /* 0x000fe40000100a00 */
[C---:B------:R-:W-:Y:S07]  /*7c5a0*/  HMMA.1688.F32.TF32 R44, R36.reuse, R10, R236 ;  /* 0x0000000a242c723c */ /* 0x040fee00000810ec */
[----:B------:R-:W-:Y:S04]  /*7c5b0*/  STL.64 [R1+0x310], R32 ;  /* 0x0003102001007387 */ /* 0x000fe80000100a00 */
[----:B------:R-:W-:Y:S04]  /*7c5c0*/  STL.64 [R1+0x318], R34 ;  /* 0x0003182201007387 */ /* 0x000fe80000100a00 */
[----:B------:R-:W-:Y:S04]  /*7c5d0*/  STL.64 [R1+0x2f0], R48 ;  /* 0x0002f03001007387 */ /* 0x000fe80000100a00 */
[----:B------:R3:W-:Y:S04]  /*7c5e0*/  STL.64 [R1+0x2f8], R50 ;  /* 0x0002f83201007387 */ /* 0x0007e80000100a00 */
[----:B------:R-:W-:Y:S04]  /*7c5f0*/  STL.64 [R1+0x2e0], R44 ;  /* 0x0002e02c01007387 */ /* 0x000fe80000100a00 */
[----:B------:R1:W-:Y:S01]  /*7c600*/  STL.64 [R1+0x2e8], R46 ;  /* 0x0002e82e01007387 */ /* 0x0003e20000100a00 */
[C---:B---3--:R-:W-:Y:S08]  /*7c610*/  HMMA.1688.F32.TF32 R48, R36.reuse, R18, R240 ;  /* 0x000000122430723c */ /* 0x048ff000000810f0 */
[C---:B------:R-:W-:Y:S08]  /*7c620*/  HMMA.1688.F32.TF32 R32, R36.reuse, R14, R244 ;  /* 0x0000000e2420723c */ /* 0x040ff000000810f4 */
[C---:B-1----:R-:W-:Y:S11]  /*7c630*/  HMMA.1688.F32.TF32 R44, R36.reuse, R22, R60 ;  /* 0x00000016242c723c */ /* 0x042ff6000008103c */
[----:B------:R-:W-:Y:S04]  /*7c640*/  @!UPT UIADD3 URZ, URZ, URZ, URZ ;  /* 0x0000003f3f3ff290 */ /* 0x000fe8000fffe03f */
[----:B------:R-:W-:Y:S04]  /*7c650*/  STL.64 [R1+0x260], R32 ;  /* 0x0002602001007387 */ /* 0x000fe80000100a00 */
[----:B------:R1:W-:Y:S02]  /*7c660*/  STL.64 [R1+0x268], R34 ;  /* 0x0002682201007387 */ /* 0x0003e40000100a00 */
[----:B-1----:R-:W-:Y:S02]  /*7c670*/  HMMA.1688.F32.TF32 R32, R36, R106, R64 ;  /* 0x0000006a2420723c */ /* 0x002fe40000081040 */
[----:B------:R-:W-:Y:S04]  /*7c680*/  STL.64 [R1+0x250], R48 ;  /* 0x0002503001007387 */ /* 0x000fe80000100a00 */
[----:B------:R-:W-:Y:S02]  /*7c690*/  STL.64 [R1+0x258], R50 ;  /* 0x0002583201007387 */ /* 0x000fe40000100a00 */
[C---:B------:R-:W-:Y:S02]  /*7c6a0*/  HMMA.1688.F32.TF32 R36, R40.reuse, R26, R72 ;  /* 0x0000001a2824723c */ /* 0x040fe40000081048 */
[----:B------:R-:W-:Y:S04]  /*7c6b0*/  STL.64 [R1+0x190], R44 ;  /* 0x0001902c01007387 */ /* 0x000fe80000100a00 */
[----:B------:R1:W-:Y:S09]  /*7c6c0*/  STL.64 [R1+0x198], R46 ;  /* 0x0001982e01007387 */ /* 0x0003f20000100a00 */
[----:B------:R-:W-:Y:S01]  /*7c6d0*/  STL.64 [R1+0xe0], R32 ;  /* 0x0000e02001007387 */ /* 0x000fe20000100a00 */
[C---:B-1----:R-:W-:Y:S03]  /*7c6e0*/  HMMA.1688.F32.TF32 R44, R40.reuse, R6, R180 ;  /* 0x00000006282c723c */ /* 0x042fe600000810b4 */
[----:B------:R1:W-:Y:S05]  /*7c6f0*/  STL.64 [R1+0xe8], R34 ;  /* 0x0000e82201007387 */ /* 0x0003ea0000100a00 */
[C---:B-1----:R-:W-:Y:S01]  /*7c700*/  HMMA.1688.F32.TF32 R32, R40.reuse, R218, R200 ;  /* 0x000000da2820723c */ /* 0x042fe200000810c8 */
[----:B------:R-:W-:Y:S04]  /*7c710*/  STL.64 [R1+0xd0], R36 ;  /* 0x0000d02401007387 */ /* 0x000fe80000100a00 */
[----:B------:R-:W-:Y:S10]  /*7c720*/  STL.64 [R1+0xd8], R38 ;  /* 0x0000d82601007387 */ /* 0x000ff40000100a00 */
[----:B------:R-:W-:Y:S04]  /*7c730*/  STL.64 [R1+0xc0], R44 ;  /* 0x0000c02c01007387 */ /* 0x000fe80000100a00 */
[----:B------:R1:W-:Y:S01]  /*7c740*/  STL.64 [R1+0xc8], R46 ;  /* 0x0000c82e01007387 */ /* 0x0003e20000100a00 */
[C---:B------:R-:W-:Y:S03]  /*7c750*/  HMMA.1688.F32.TF32 R48, R40.reuse, R122, R128 ;  /* 0x0000007a2830723c */ /* 0x040fe60000081080 */
[----:B------:R-:W-:Y:S04]  /*7c760*/  LDS R36, [R252+0x102100] ;  /* 0x10210000fc247984 */ /* 0x000fe80000000800 */
[----:B------:R-:W-:Y:S04]  /*7c770*/  LDS R38, [R252+0x103100] ;  /* 0x10310000fc267984 */ /* 0x000fe80000000800 */
[----:B------:R-:W-:Y:S04]  /*7c780*/  STL.64 [R1+0xb0], R32 ;  /* 0x0000b02001007387 */ /* 0x000fe80000100a00 */
[----:B------:R2:W-:Y:S01]  /*7c790*/  STL.64 [R1+0xb8], R34 ;  /* 0x0000b82201007387 */ /* 0x0005e20000100a00 */
[C---:B-1----:R-:W-:Y:S03]  /*7c7a0*/  HMMA.1688.F32.TF32 R44, R40.reuse, R118, R140 ;  /* 0x00000076282c723c */ /* 0x042fe6000008108c */
[----:B------:R-:W-:Y:S04]  /*7c7b0*/  LDS R37, [R3+0x102100] ;  /* 0x1021000003257984 */ /* 0x000fe80000000800 */
[----:B------:R-:W-:Y:S01]  /*7c7c0*/  LDS R39, [R3+0x103100] ;  /* 0x1031000003277984 */ /* 0x000fe20000000800 */
[C---:B--2---:R-:W-:Y:S11]  /*7c7d0*/  HMMA.1688.F32.TF32 R32, R40.reuse, R126, R188 ;  /* 0x0000007e2820723c */ /* 0x044ff600000810bc */
[----:B------:R-:W-:Y:S11]  /*7c7e0*/  @!UPT UIADD3 URZ, URZ, URZ, URZ ;  /* 0x0000003f3f3ff290 */ /* 0x000ff6000fffe03f */
[----:B------:R-:W-:Y:S01]  /*7c7f0*/  @!UPT UIADD3 URZ, URZ, URZ, URZ ;  /* 0x0000003f3f3ff290 */ /* 0x000fe2000fffe03f */
[----:B------:R-:W-:Y:S04]  /*7c800*/  STL.64 [R1+0x160], R32 ;  /* 0x0001602001007387 */ /* 0x000fe80000100a00 */
[----:B------:R1:W-:Y:S04]  /*7c810*/  STL.64 [R1+0x168], R34 ;  /* 0x0001682201007387 */ /* 0x0003e80000100a00 */
[----:B------:R-:W-:Y:S04]  /*7c820*/  STL.64 [R1+0x150], R48 ;  /* 0x0001503001007387 */ /* 0x000fe80000100a00 */
[----:B------:R2:W-:Y:S01]  /*7c830*/  STL.64 [R1+0x158], R50 ;  /* 0x0001583201007387 */ /* 0x0005e20000100a00 */
[C---:B-1----:R-:W-:Y:S03]  /*7c840*/  HMMA.1688.F32.TF32 R32, R40.reuse, R114, R204 ;  /* 0x000000722820723c */ /* 0x042fe600000810cc */
[----:B------:R-:W-:Y:S04]  /*7c850*/  STL.64 [R1+0x140], R44 ;  /* 0x0001402c01007387 */ /* 0x000fe80000100a00 */
[----:B------:R1:W-:Y:S01]  /*7c860*/  STL.64 [R1+0x148], R46 ;  /* 0x0001482e01007387 */ /* 0x0003e20000100a00 */
[C---:B--2---:R-:W-:Y:S08]  /*7c870*/  HMMA.1688.F32.TF32 R48, R40.reuse, R110, R84 ;  /* 0x0000006e2830723c */ /* 0x044ff00000081054 */
[C---:B-1----:R-:W-:Y:S07]  /*7c880*/  HMMA.1688.F32.TF32 R44, R40.reuse, R98, R152 ;  /* 0x00000062282c723c */ /* 0x042fee0000081098 */
[----:B------:R-:W-:Y:S04]  /*7c890*/  STL.64 [R1+0x130], R32 ;  /* 0x0001302001007387 */ /* 0x000fe80000100a00 */
[----:B------:R-:W-:Y:S04]  /*7c8a0*/  STL.64 [R1+0x138], R34 ;  /* 0x0001382201007387 */ /* 0x000fe80000100a00 */
[----:B------:R-:W-:Y:S04]  /*7c8b0*/  STL.64 [R1+0x120], R48 ;  /* 0x0001203001007387 */ /* 0x000fe80000100a00 */
[----:B------:R-:W-:Y:S04]  /*7c8c0*/  STL.64 [R1+0x128], R50 ;  /* 0x0001283201007387 */ /* 0x000fe80000100a00 */
[----:B------:R-:W-:Y:S04]  /*7c8d0*/  LDS R33, [R95+0x102100] ;  /* 0x102100005f217984 */ /* 0x000fe80000000800 */
[----:B------:R-:W-:Y:S04]  /*7c8e0*/  STL.64 [R1+0x110], R44 ;  /* 0x0001102c01007387 */ /* 0x000fe80000100a00 */
[----:B------:R-:W-:Y:S04]  /*7c8f0*/  STL.64 [R1+0x118], R46 ;  /* 0x0001182e01007387 */ /* 0x000fe80000100a00 */
[----:B------:R1:W-:Y:S01]  /*7c900*/  LDS R35, [R95+0x103100] ;  /* 0x103100005f237984 */ /* 0x0003e20000000800 */
[----:B------:R-:W-:Y:S01]  /*7c910*/  HMMA.1688.F32.TF32 R60, R40, R14, R132 ;  /* 0x0000000e283c723c */ /* 0x000fe20000081084 */
[----:B------:R-:W-:-:S02]  /*7c920*/  IMAD.MOV.U32 R248, RZ, RZ, R171 ;  /* 0x000000fffff87224 */ /* 0x000fc400078e00ab */
[----:B------:R-:W-:Y:S02]  /*7c930*/  IMAD.MOV.U32 R249, RZ, RZ, R170 ;  /* 0x000000fffff97224 */ /* 0x000fe400078e00aa */
[----:B------:R-:W-:Y:S01]  /*7c940*/  IMAD.MOV.U32 R250, RZ, RZ, R169 ;  /* 0x000000fffffa7224 */ /* 0x000fe200078e00a9 */
[----:B------:R-:W-:Y:S01]  /*7c950*/  MOV R228, R179 ;  /* 0x000000b300e47202 */ /* 0x000fe20000000f00 */
[----:B-1----:R-:W2:Y:S01]  /*7c960*/  LDL.LU R95, [R1+0x557c] ;  /* 0x00557c00015f7983 */ /* 0x002ea20000300800 */
[----:B------:R-:W-:Y:S01]  /*7c970*/  HMMA.1688.F32.TF32 R44, R40, R70, R100 ;  /* 0x00000046282c723c */ /* 0x000fe20000081064 */
[----:B------:R-:W-:Y:S02]  /*7c980*/  IMAD.MOV.U32 R251, RZ, RZ, R168 ;  /* 0x000000fffffb7224 */ /* 0x000fe400078e00a8 */
[----:B------:R-:W-:Y:S02]  /*7c990*/  IMAD.MOV.U32 R229, RZ, RZ, R178 ;  /* 0x000000ffffe57224 */ /* 0x000fe400078e00b2 */
[----:B------:R-:W-:-:S02]  /*7c9a0*/  IMAD.MOV.U32 R230, RZ, RZ, R177 ;  /* 0x000000ffffe67224 */ /* 0x000fc400078e00b1 */
[----:B------:R-:W-:Y:S01]  /*7c9b0*/  IMAD.MOV.U32 R231, RZ, RZ, R176 ;  /* 0x000000ffffe77224 */ /* 0x000fe200078e00b0 */
[----:B------:R-:W-:Y:S01]  /*7c9c0*/  HMMA.1688.F32.TF32 R48, R40, R30, R76 ;  /* 0x0000001e2830723c */ /* 0x000fe2000008104c */
[----:B------:R-:W-:Y:S01]  /*7c9d0*/  IMAD.MOV.U32 R244, RZ, RZ, R156 ;  /* 0x000000fffff47224 */ /* 0x000fe200078e009c */
[----:B------:R-:W-:Y:S01]  /*7c9e0*/  MOV R245, R162 ;  /* 0x000000a200f57202 */ /* 0x000fe20000000f00 */
[----:B------:R-:W-:Y:S02]  /*7c9f0*/  IMAD.MOV.U32 R246, RZ, RZ, R161 ;  /* 0x000000fffff67224 */ /* 0x000fe400078e00a1 */
[----:B------:R-:W-:Y:S01]  /*7ca00*/  IMAD.MOV.U32 R240, RZ, RZ, R157 ;  /* 0x000000fffff07224 */ /* 0x000fe200078e009d */
[----:B------:R-:W-:Y:S01]  /*7ca10*/  MOV R242, R197 ;  /* 0x000000c500f27202 */ /* 0x000fe20000000f00 */
[----:B------:R-:W-:Y:S02]  /*7ca20*/  IMAD.MOV.U32 R247, RZ, RZ, R160 ;  /* 0x000000fffff77224 */ /* 0x000fe400078e00a0 */
[----:B------:R-:W-:-:S02]  /*7ca30*/  IMAD.MOV.U32 R232, RZ, RZ, R192 ;  /* 0x000000ffffe87224 */ /* 0x000fc400078e00c0 */
[----:B------:R-:W-:Y:S01]  /*7ca40*/  IMAD.MOV.U32 R233, RZ, RZ, R193 ;  /* 0x000000ffffe97224 */ /* 0x000fe200078e00c1 */
[----:B------:R-:W-:Y:S01]  /*7ca50*/  MOV R235, R164 ;  /* 0x000000a400eb7202 */ /* 0x000fe20000000f00 */
[----:B------:R-:W-:Y:S02]  /*7ca60*/  IMAD.MOV.U32 R241, RZ, RZ, R196 ;  /* 0x000000fffff17224 */ /* 0x000fe400078e00c4 */
[----:B------:R-:W-:Y:S01]  /*7ca70*/  IMAD.MOV.U32 R234, RZ, RZ, R194 ;  /* 0x000000ffffea7224 */ /* 0x000fe200078e00c2 */
[----:B------:R-:W-:Y:S04]  /*7ca80*/  STL.64 [R1+0x13c0], R44 ;  /* 0x0013c02c01007387 */ /* 0x000fe80000100a00 */
[----:B------:R1:W-:Y:S01]  /*7ca90*/  STL.64 [R1+0x13c8], R46 ;  /* 0x0013c82e01007387 */ /* 0x0003e20000100a00 */
[----:B------:R-:W-:-:S02]  /*7caa0*/  IMAD.MOV.U32 R243, RZ, RZ, R198 ;  /* 0x000000fffff37224 */ /* 0x000fc400078e00c6 */
[----:B------:R-:W-:Y:S01]  /*7cab0*/  IMAD.MOV.U32 R236, RZ, RZ, R199 ;  /* 0x000000ffffec7224 */ /* 0x000fe200078e00c7 */
[----:B------:R-:W-:Y:S01]  /*7cac0*/  MOV R237, R158 ;  /* 0x0000009e00ed7202 */ /* 0x000fe20000000f00 */
[----:B------:R-:W-:Y:S01]  /*7cad0*/  IMAD.MOV.U32 R238, RZ, RZ, R159 ;  /* 0x000000ffffee7224 */ /* 0x000fe200078e009f */
[----:B------:R-:W-:Y:S01]  /*7cae0*/  LDS R32, [R217+0x102100] ;  /* 0x10210000d9207984 */ /* 0x000fe20000000800 */
[----:B------:R-:W-:-:S03]  /*7caf0*/  IMAD.MOV.U32 R239, RZ, RZ, R163 ;  /* 0x000000ffffef7224 */ /* 0x000fc600078e00a3 */
[----:B------:R-:W3:Y:S01]  /*7cb00*/  LDS R34, [R217+0x103100] ;  /* 0x10310000d9227984 */ /* 0x000ee20000000800 */
[C---:B-1----:R-:W-:Y:S03]  /*7cb10*/  HMMA.1688.F32.TF32 R44, R40.reuse, R10, R80 ;  /* 0x0000000a282c723c */ /* 0x042fe60000081050 */
[----:B------:R-:W-:Y:S04]  /*7cb20*/  STL.64 [R1+0x13b0], R48 ;  /* 0x0013b03001007387 */ /* 0x000fe80000100a00 */
[----:B------:R1:W-:Y:S04]  /*7cb30*/  STL.64 [R1+0x13b8], R50 ;  /* 0x0013b83201007387 */ /* 0x0003e80000100a00 */
[----:B------:R-:W-:Y:S04]  /*7cb40*/  LDS R76, [R252+0x102180] ;  /* 0x10218000fc4c7984 */ /* 0x000fe80000000800 */
[----:B------:R-:W-:Y:S01]  /*7cb50*/  LDS R78, [R252+0x103180] ;  /* 0x10318000fc4e7984 */ /* 0x000fe20000000800 */
[C---:B-1----:R-:W-:Y:S03]  /*7cb60*/  HMMA.1688.F32.TF32 R48, R40.reuse, R18, R136 ;  /* 0x000000122830723c */ /* 0x042fe60000081088 */
[----:B------:R-:W-:Y:S04]  /*7cb70*/  LDS R77, [R3+0x102180] ;  /* 0x10218000034d7984 */ /* 0x000fe80000000800 */
[----:B------:R-:W-:Y:S04]  /*7cb80*/  STL.64 [R1+0x13a0], R44 ;  /* 0x0013a02c01007387 */ /* 0x000fe80000100a00 */
[----:B------:R1:W-:Y:S04]  /*7cb90*/  STL.64 [R1+0x13a8], R46 ;  /* 0x0013a82e01007387 */ /* 0x0003e80000100a00 */
[----:B------:R-:W4:Y:S04]  /*7cba0*/  LDS R79, [R3+0x103180] ;  /* 0x10318000034f7984 */ /* 0x000f280000000800 */
[----:B------:R-:W-:Y:S01]  /*7cbb0*/  LDS R80, [R217+0x102180] ;  /* 0x10218000d9507984 */ /* 0x000fe20000000800 */
[----:B-1----:R-:W-:Y:S03]  /*7cbc0*/  HMMA.1688.F32.TF32 R44, R40, R22, R88 ;  /* 0x00000016282c723c */ /* 0x002fe60000081058 */
[----:B------:R-:W-:Y:S04]  /*7cbd0*/  STL.64 [R1+0x1390], R60 ;  /* 0x0013903c01007387 */ /* 0x000fe80000100a00 */
[----:B------:R-:W-:Y:S04]  /*7cbe0*/  STL.64 [R1+0x1398], R62 ;  /* 0x0013983e01007387 */ /* 0x000fe80000100a00 */
[----:B------:R-:W-:Y:S04]  /*7cbf0*/  STL.64 [R1+0x1380], R48 ;  /* 0x0013803001007387 */ /* 0x000fe80000100a00 */
[----:B------:R-:W-:Y:S01]  /*7cc00*/  STL.64 [R1+0x1388], R50 ;  /* 0x0013883201007387 */ /* 0x000fe20000100a00 */
[----:B---3--:R-:W-:Y:S03]  /*7cc10*/  HMMA.1688.F32.TF32 R248, R32, R70, R248 ;  /* 0x0000004620f8723c */ /* 0x008fe600000810f8 */
[----:B------:R-:W-:Y:S04]  /*7cc20*/  LDS R82, [R217+0x103180] ;  /* 0x10318000d9527984 */ /* 0x000fe80000000800 */
[----:B------:R-:W-:Y:S04]  /*7cc30*/  LDS R100, [R217+0x102200] ;  /* 0x10220000d9647984 */ /* 0x000fe80000000800 */
[----:B------:R-:W-:Y:S04]  /*7cc40*/  STL.64 [R1+0x1370], R44 ;  /* 0x0013702c01007387 */ /* 0x000fe80000100a00 */
[----:B------:R1:W-:Y:S04]  /*7cc50*/  STL.64 [R1+0x1378], R46 ;  /* 0x0013782e01007387 */ /* 0x0003e80000100a00 */
[----:B------:R-:W-:Y:S01]  /*7cc60*/  LDS R102, [R217+0x103200] ;  /* 0x10320000d9667984 */ /* 0x000fe20000000800 */
[C---:B-1----:R-:W-:Y:S08]  /*7cc70*/  HMMA.1688.F32.TF32 R44, R36.reuse, R26, R224 ;  /* 0x0000001a242c723c */ /* 0x042ff000000810e0 */
[----:B------:R-:W-:Y:S01]  /*7cc80*/  HMMA.1688.F32.TF32 R48, R36, R218, R144 ;  /* 0x000000da2430723c */ /* 0x000fe20000081090 */
[----:B------:R-:W-:Y:S01]  /*7cc90*/  IMAD.MOV.U32 R60, RZ, RZ, R175 ;  /* 0x000000ffff3c7224 */ /* 0x000fe200078e00af */
[----:B------:R-:W-:Y:S01]  /*7cca0*/  MOV R62, R173 ;  /* 0x000000ad003e7202 */ /* 0x000fe20000000f00 */
[----:B------:R-:W-:-:S02]  /*7ccb0*/  IMAD.MOV.U32 R61, RZ, RZ, R174 ;  /* 0x000000ffff3d7224 */ /* 0x000fc400078e00ae */
[----:B------:R-:W-:-:S03]  /*7ccc0*/  IMAD.MOV.U32 R63, RZ, RZ, R172 ;  /* 0x000000ffff3f7224 */ /* 0x000fc600078e00ac */
[----:B--2---:R-:W-:Y:S11]  /*7ccd0*/  HMMA.1688.F32.TF32 R40, R40, R106, R92 ;  /* 0x0000006a2828723c */ /* 0x004ff6000008105c */
[----:B------:R-:W-:Y:S11]  /*7cce0*/  @!UPT UIADD3 URZ, URZ, URZ, URZ ;  /* 0x0000003f3f3ff290 */ /* 0x000ff6000fffe03f */
[----:B------:R-:W-:Y:S01]  /*7ccf0*/  @!UPT UIADD3 URZ, URZ, URZ, URZ ;  /* 0x0000003f3f3ff290 */ /* 0x000fe2000fffe03f */
[----:B------:R-:W-:Y:S04]  /*7cd00*/  STL.64 [R1+0x100], R40 ;  /* 0x0001002801007387 */ /* 0x000fe80000100a00 */
[----:B------:R1:W-:Y:S02]  /*7cd10*/  STL.64 [R1+0x108], R42 ;  /* 0x0001082a01007387 */ /* 0x0003e40000100a00 */
[C---:B-1----:R-:W-:Y:S02]  /*7cd20*/  HMMA.1688.F32.TF32 R40, R36.reuse, R6, R56 ;  /* 0x000000062428723c */ /* 0x042fe40000081038 */
[----:B------:R-:W-:Y:S04]  /*7cd30*/  STL.64 [R1+0x1360], R44 ;  /* 0x0013602c01007387 */ /* 0x000fe80000100a00 */
[----:B------:R1:W-:Y:S02]  /*7cd40*/  STL.64 [R1+0x1368], R46 ;  /* 0x0013682e01007387 */ /* 0x0003e40000100a00 */
[C---:B-1----:R-:W-:Y:S11]  /*7cd50*/  HMMA.1688.F32.TF32 R44, R36.reuse, R126, R148 ;  /* 0x0000007e242c723c */ /* 0x042ff60000081094 */
        /* <DEDUP_REMOVED lines=8> */
[C---:B-1----:R-:W-:Y:S08]  /*7cde0*/  HMMA.1688.F32.TF32 R48, R36.reuse, R118, R220 ;  /* 0x000000762430723c */ /* 0x042ff000000810dc */
[----:B------:R-:W-:Y:S01]  /*7cdf0*/  STL.64 [R1+0x1320], R40 ;  /* 0x0013202801007387 */ /* 0x000fe20000100a00 */
[C---:B--2---:R-:W-:Y:S03]  /*7ce00*/  HMMA.1688.F32.TF32 R44, R36.reuse, R114, R208 ;  /* 0x00000072242c723c */ /* 0x044fe600000810d0 */
[----:B------:R1:W-:Y:S05]  /*7ce10*/  STL.64 [R1+0x1328], R42 ;  /* 0x0013282a01007387 */ /* 0x0003ea0000100a00 */
[----:B-1----:R-:W-:Y:S06]  /*7ce20*/  HMMA.1688.F32.TF32 R40, R36, R110, R184 ;  /* 0x0000006e2428723c */ /* 0x002fec00000810b8 */
[----:B------:R1:W-:Y:S04]  /*7ce30*/  STL.64 [R1+0x1310], R48 ;  /* 0x0013103001007387 */ /* 0x0003e80000100a00 */
[----:B------:R2:W-:Y:S05]  /*7ce40*/  STL.64 [R1+0x1318], R50 ;  /* 0x0013183201007387 */ /* 0x0005ea0000100a00 */
[----:B------:R3:W-:Y:S04]  /*7ce50*/  STL.64 [R1+0x1300], R44 ;  /* 0x0013002c01007387 */ /* 0x0007e80000100a00 */
[----:B------:R1:W-:Y:S04]  /*7ce60*/  STL.64 [R1+0x1308], R46 ;  /* 0x0013082e01007387 */ /* 0x0003e80000100a00 */
[----:B------:R-:W4:Y:S04]  /*7ce70*/  LDL.LU R171, [R1+0x5578] ;  /* 0x0055780001ab7983 */ /* 0x000f280000300800 */
[----:B------:R-:W-:Y:S04]  /*7ce80*/  STL.64 [R1+0x12f0], R40 ;  /* 0x0012f02801007387 */ /* 0x000fe80000100a00 */
[----:B------:R1:W-:Y:S04]  /*7ce90*/  STL.64 [R1+0x12f8], R42 ;  /* 0x0012f82a01007387 */ /* 0x0003e80000100a00 */
        /* <DEDUP_REMOVED lines=15> */
[----:B-1----:R-:W-:-:S02]  /*7cf90*/  IMAD.MOV.U32 R48, RZ, RZ, R165 ;  /* 0x000000ffff307224 */ /* 0x002fc400078e00a5 */
[----:B------:R-:W-:Y:S02]  /*7cfa0*/  IMAD.MOV.U32 R49, RZ, RZ, R166 ;  /* 0x000000ffff317224 */ /* 0x000fe400078e00a6 */
[----:B--2---:R-:W-:Y:S01]  /*7cfb0*/  IMAD.MOV.U32 R50, RZ, RZ, R167 ;  /* 0x000000ffff327224 */ /* 0x004fe200078e00a7 */
[----:B---3--:R-:W-:Y:S01]  /*7cfc0*/  MOV R44, R53 ;  /* 0x00000035002c7202 */ /* 0x008fe20000000f00 */
[----:B------:R-:W-:Y:S02]  /*7cfd0*/  IMAD.MOV.U32 R51, RZ, RZ, R52 ;  /* 0x000000ffff337224 */ /* 0x000fe400078e0034 */
[----:B------:R-:W-:Y:S02]  /*7cfe0*/  IMAD.MOV.U32 R45, RZ, RZ, R54 ;  /* 0x000000ffff2d7224 */ /* 0x000fe400078e0036 */
[----:B------:R-:W-:Y:S02]  /*7cff0*/  IMAD.MOV.U32 R46, RZ, RZ, R55 ;  /* 0x000000ffff2e7224 */ /* 0x000fe400078e0037 */
[----:B------:R-:W-:Y:S01]  /*7d000*/  IMAD.MOV.U32 R47, RZ, RZ, R195 ;  /* 0x000000ffff2f7224 */ /* 0x000fe200078e00c3 */
[----:B----4-:R-:W-:Y:S01]  /*7d010*/  MOV R67, R171 ;  /* 0x000000ab00437202 */ /* 0x010fe20000000f00 */
[----:B------:R-:W-:-:S02]  /*7d020*/  IMAD.MOV.U32 R66, RZ, RZ, R170 ;  /* 0x000000ffff427224 */ /* 0x000fc400078e00aa */
[----:B------:R-:W-:Y:S02]  /*7d030*/  IMAD.MOV.U32 R65, RZ, RZ, R169 ;  /* 0x000000ffff417224 */ /* 0x000fe400078e00a9 */
[----:B------:R-:W-:Y:S02]  /*7d040*/  IMAD.MOV.U32 R64, RZ, RZ, R168 ;  /* 0x000000ffff407224 */ /* 0x000fe400078e00a8 */
[----:B------:R-:W2:Y:S04]  /*7d050*/  LDL.LU R168, [R1+0x5538] ;  /* 0x0055380001a87983 */ /* 0x000ea80000300800 */
[----:B------:R-:W2:Y:S04]  /*7d060*/  LDL.LU R169, [R1+0x5534] ;  /* 0x0055340001a97983 */ /* 0x000ea80000300800 */
[----:B------:R-:W2:Y:S01]  /*7d070*/  LDL.LU R170, [R1+0x5530] ;  /* 0x0055300001aa7983 */ /* 0x000ea20000300800 */
[----:B------:R-:W-:-:S02]  /*7d080*/  IMAD.MOV.U32 R74, RZ, RZ, R178 ;  /* 0x000000ffff4a7224 */ /* 0x000fc400078e00b2 */
[----:B------:R-:W-:Y:S01]  /*7d090*/  IMAD.MOV.U32 R73, RZ, RZ, R177 ;  /* 0x000000ffff497224 */ /* 0x000fe200078e00b1 */
[----:B------:R-:W2:Y:S01]  /*7d0a0*/  LDL.LU R171, [R1+0x552c] ;  /* 0x00552c0001ab7983 */ /* 0x000ea20000300800 */
[----:B------:R-:W-:-:S03]  /*7d0b0*/  IMAD.MOV.U32 R72, RZ, RZ, R176 ;  /* 0x000000ffff487224 */ /* 0x000fc600078e00b0 */
[----:B------:R-:W3:Y:S01]  /*7d0c0*/  LDL.LU R176, [R1+0x5528] ;  /* 0x0055280001b07983 */ /* 0x000ee20000300800 */
[----:B------:R-:W-:-:S03]  /*7d0d0*/  IMAD.MOV.U32 R75, RZ, RZ, R179 ;  /* 0x000000ffff4b7224 */ /* 0x000fc600078e00b3 */
[----:B------:R-:W3:Y:S04]  /*7d0e0*/  LDL.LU R177, [R1+0x5524] ;  /* 0x0055240001b17983 */ /* 0x000ee80000300800 */
[----:B------:R-:W3:Y:S04]  /*7d0f0*/  LDL.LU R178, [R1+0x5520] ;  /* 0x0055200001b27983 */ /* 0x000ee80000300800 */
[----:B------:R-:W3:Y:S01]  /*7d100*/  LDL.LU R179, [R1+0x551c] ;  /* 0x00551c0001b37983 */ /* 0x000ee20000300800 */
[----:B------:R-:W-:Y:S01]  /*7d110*/  MOV R181, R161 ;  /* 0x000000a100b57202 */ /* 0x000fe20000000f00 */
[----:B------:R-:W-:-:S02]  /*7d120*/  IMAD.MOV.U32 R180, RZ, RZ, R160 ;  /* 0x000000ffffb47224 */ /* 0x000fc400078e00a0 */
[----:B------:R-:W-:Y:S02]  /*7d130*/  IMAD.MOV.U32 R203, RZ, RZ, R175 ;  /* 0x000000ffffcb7224 */ /* 0x000fe400078e00af */
[----:B------:R-:W-:Y:S02]  /*7d140*/  IMAD.MOV.U32 R202, RZ, RZ, R174 ;  /* 0x000000ffffca7224 */ /* 0x000fe400078e00ae */
[----:B------:R-:W-:Y:S01]  /*7d150*/  IMAD.MOV.U32 R201, RZ, RZ, R173 ;  /* 0x000000ffffc97224 */ /* 0x000fe200078e00ad */
[----:B------:R-:W-:Y:S02]  /*7d160*/  MOV R200, R172 ;  /* 0x000000ac00c87202 */ /* 0x000fe40000000f00 */
[----:B------:R-:W4:Y:S04]  /*7d170*/  LDL.LU R172, [R1+0x5518] ;  /* 0x0055180001ac7983 */ /* 0x000f280000300800 */
[----:B------:R-:W4:Y:S01]  /*7d180*/  LDL.LU R173, [R1+0x5514] ;  /* 0x0055140001ad7983 */ /* 0x000f220000300800 */
[----:B------:R-:W-:-:S03]  /*7d190*/  IMAD.MOV.U32 R182, RZ, RZ, R162 ;  /* 0x000000ffffb67224 */ /* 0x000fc600078e00a2 */
[----:B------:R-:W4:Y:S01]  /*7d1a0*/  LDL.LU R174, [R1+0x5510] ;  /* 0x0055100001ae7983 */ /* 0x000f220000300800 */
[----:B------:R-:W-:-:S03]  /*7d1b0*/  IMAD.MOV.U32 R183, RZ, RZ, R156 ;  /* 0x000000ffffb77224 */ /* 0x000fc600078e009c */
        /* <DEDUP_REMOVED lines=24> */
[----:B------:R-:W4:Y:S01]  /*7d340*/  LDL.LU R163, [R1+0x54ac] ;  /* 0x0054ac0001a37983 */ /* 0x000f220000300800 */
[----:B------:R-:W-:Y:S08]  /*7d350*/  HMMA.1688.F32.TF32 R224, R32, R18, R236 ;  /* 0x0000001220e0723c */ /* 0x000ff000000810ec */
[C---:B--2---:R-:W-:Y:S08]  /*7d360*/  HMMA.1688.F32.TF32 R40, R36.reuse, R98, R52 ;  /* 0x000000622428723c */ /* 0x044ff00000081034 */
[C---:B------:R-:W-:Y:S08]  /*7d370*/  HMMA.1688.F32.TF32 R56, R36.reuse, R70, R164 ;  /* 0x000000462438723c */ /* 0x040ff000000810a4 */
[C---:B---3--:R-:W-:Y:S07]  /*7d380*/  HMMA.1688.F32.TF32 R52, R36.reuse, R30, R192 ;  /* 0x0000001e2434723c */ /* 0x048fee00000810c0 */
        /* <DEDUP_REMOVED lines=9> */
[C---:B----4-:R-:W-:Y:S03]  /*7d420*/  HMMA.1688.F32.TF32 R52, R36.reuse, R18, R160 ;  /* 0x000000122434723c */ /* 0x050fe600000810a0 */
[----:B------:R1:W-:Y:S05]  /*7d430*/  STL.64 [R1+0x12b8], R42 ;  /* 0x0012b82a01007387 */ /* 0x0003ea0000100a00 */
[C---:B-1----:R-:W-:Y:S08]  /*7d440*/  HMMA.1688.F32.TF32 R40, R36.reuse, R22, R172 ;  /* 0x000000162428723c */ /* 0x042ff000000810ac */
[----:B------:R-:W-:Y:S01]  /*7d450*/  HMMA.1688.F32.TF32 R36, R36, R106, R176 ;  /* 0x0000006a2424723c */ /* 0x000fe200000810b0 */
[----:B------:R-:W-:Y:S04]  /*7d460*/  STL.64 [R1+0x12a0], R56 ;  /* 0x0012a03801007387 */ /* 0x000fe80000100a00 */
[----:B------:R-:W-:Y:S04]  /*7d470*/  STL.64 [R1+0x12a8], R58 ;  /* 0x0012a83a01007387 */ /* 0x000fe80000100a00 */
[----:B------:R-:W-:Y:S04]  /*7d480*/  STL.64 [R1+0x1290], R52 ;  /* 0x0012903401007387 */ /* 0x000fe80000100a00 */
[----:B------:R1:W-:Y:S04]  /*7d490*/  STL.64 [R1+0x1298], R54 ;  /* 0x0012983601007387 */ /* 0x0003e80000100a00 */
[----:B------:R-:W-:Y:S04]  /*7d4a0*/  STL.64 [R1+0x1280], R40 ;  /* 0x0012802801007387 */ /* 0x000fe80000100a00 */
[----:B------:R2:W-:Y:S01]  /*7d4b0*/  STL.64 [R1+0x1288], R42 ;  /* 0x0012882a01007387 */ /* 0x0005e20000100a00 */
[C---:B-1----:R-:W-:Y:S03]  /*7d4c0*/  HMMA.1688.F32.TF32 R52, R32.reuse, R26, R168 ;  /* 0x0000001a2034723c */ /* 0x042fe600000810a8 */
[----:B------:R-:W-:Y:S04]  /*7d4d0*/  STL.64 [R1+0x90], R36 ;  /* 0x0000902401007387 */ /* 0x000fe80000100a00 */
[----:B------:R1:W-:Y:S01]  /*7d4e0*/  STL.64 [R1+0x98], R38 ;  /* 0x0000982601007387 */ /* 0x0003e20000100a00 */
[C---:B--2---:R-:W-:Y:S03]  /*7d4f0*/  HMMA.1688.F32.TF32 R40, R32.reuse, R6, R200 ;  /* 0x000000062028723c */ /* 0x044fe600000810c8 */
[----:B------:R-:W-:Y:S04]  /*7d500*/  LDS R176, [R252+0x102200] ;  /* 0x10220000fcb07984 */ /* 0x000fe80000000800 */
[----:B------:R-:W-:Y:S01]  /*7d510*/  LDS R178, [R252+0x103200] ;  /* 0x10320000fcb27984 */ /* 0x000fe20000000800 */
[C---:B-1----:R-:W-:Y:S03]  /*7d520*/  HMMA.1688.F32.TF32 R36, R32.reuse, R218, R180 ;  /* 0x000000da2024723c */ /* 0x042fe600000810b4 */
[----:B------:R-:W-:Y:S04]  /*7d530*/  LDS R177, [R3+0x102200] ;  /* 0x1022000003b17984 */ /* 0x000fe80000000800 */
[----:B------:R-:W-:Y:S04]  /*7d540*/  LDS R179, [R3+0x103200] ;  /* 0x1032000003b37984 */ /* 0x000fe80000000800 */
        /* <DEDUP_REMOVED lines=17> */
[C---:B-1----:R-:W-:Y:S08]  /*7d660*/  HMMA.1688.F32.TF32 R36, R32.reuse, R98, R228 ;  /* 0x000000622024723c */ /* 0x042ff000000810e4 */
        /* <DEDUP_REMOVED lines=8> */
[----:B------:R-:W-:Y:S04]  /*7d6f0*/  STL.64 [R1], R36 ;  /* 0x0000002401007387 */ /* 0x000fe80000100a00 */
[----:B------:R-:W-:Y:S04]  /*7d700*/  STL.64 [R1+0x8], R38 ;  /* 0x0000082601007387 */ /* 0x000fe80000100a00 */
[----:B------:R-:W-:Y:S04]  /*7d710*/  STL.64 [R1+0x5308], R248 ;  /* 0x005308f801007387 */ /* 0x000fe80000100a00 */
[----:B------:R-:W-:Y:S04]  /*7d720*/  STL.64 [R1+0x5320], R246 ;  /* 0x005320f601007387 */ /* 0x000fe80000100a00 */
[----:B------:R-:W-:Y:S04]  /*7d730*/  STL.64 [R1+0x5318], R244 ;  /* 0x005318f401007387 */ /* 0x000fe80000100a00 */
[----:B------:R-:W-:Y:S04]  /*7d740*/  STL.64 [R1+0x5330], R234 ;  /* 0x005330ea01007387 */ /* 0x000fe80000100a00 */
[----:B------:R-:W-:Y:S04]  /*7d750*/  STL.64 [R1+0x5328], R232 ;  /* 0x005328e801007387 */ /* 0x000fe80000100a00 */
[----:B------:R1:W-:Y:S04]  /*7d760*/  STL.64 [R1+0x5340], R230 ;  /* 0x005340e601007387 */ /* 0x0003e80000100a00 */
[----:B-1----:R-:W2:Y:S04]  /*7d770*/  LDL R231, [R1+0xb34] ;  /* 0x000b340001e77983 */ /* 0x002ea80000100800 */
[----:B------:R-:W-:Y:S04]  /*7d780*/  STL.64 [R1+0x5338], R228 ;  /* 0x005338e401007387 */ /* 0x000fe80000100a00 */
[----:B------:R-:W3:Y:S04]  /*7d790*/  LDL.LU R180, [R1+0x430] ;  /* 0x0004300001b47983 */ /* 0x000ee80000300800 */
[----:B------:R-:W3:Y:S04]  /*7d7a0*/  LDL.LU R181, [R1+0x434] ;  /* 0x0004340001b57983 */ /* 0x000ee80000300800 */
[----:B------:R-:W3:Y:S04]  /*7d7b0*/  LDL.LU R182, [R1+0x438] ;  /* 0x0004380001b67983 */ /* 0x000ee80000300800 */
[----:B------:R-:W3:Y:S04]  /*7d7c0*/  LDL.LU R183, [R1+0x43c] ;  /* 0x00043c0001b77983 */ /* 0x000ee80000300800 */
[----:B------:R-:W4:Y:S04]  /*7d7d0*/  LDL.LU R200, [R1+0x440] ;  /* 0x0004400001c87983 */ /* 0x000f280000300800 */
[----:B------:R-:W4:Y:S04]  /*7d7e0*/  LDL.LU R201, [R1+0x444] ;  /* 0x0004440001c97983 */ /* 0x000f280000300800 */
[----:B------:R-:W4:Y:S04]  /*7d7f0*/  LDL.LU R202, [R1+0x448] ;  /* 0x0004480001ca7983 */ /* 0x000f280000300800 */
[----:B------:R-:W4:Y:S04]  /*7d800*/  LDL.LU R203, [R1+0x44c] ;  /* 0x00044c0001cb7983 */ /* 0x000f280000300800 */
        /* <DEDUP_REMOVED lines=28> */
[----:B------:R-:W-:Y:S04]  /*7d9d0*/  STL.64 [R1+0x5350], R226 ;  /* 0x005350e201007387 */ /* 0x000fe80000100a00 */
[----:B------:R-:W-:Y:S04]  /*7d9e0*/  STL.64 [R1+0x5348], R224 ;  /* 0x005348e001007387 */ /* 0x000fe80000100a00 */
[----:B--2---:R-:W-:Y:S04]  /*7d9f0*/  LDS R81, [R231+0x102180] ;  /* 0x10218000e7517984 */ /* 0x004fe80000000800 */
[----:B------:R-:W1:Y:S04]  /*7da00*/  LDS R83, [R231+0x103180] ;  /* 0x10318000e7537984 */ /* 0x000e680000000800 */
[----:B------:R-:W-:Y:S04]  /*7da10*/  LDS R101, [R231+0x102200] ;  /* 0x10220000e7657984 */ /* 0x000fe80000000800 */
[----:B------:R-:W2:Y:S01]  /*7da20*/  LDS R103, [R231+0x103200] ;  /* 0x10320000e7677984 */ /* 0x000ea20000000800 */
[C---:B----4-:R-:W-:Y:S08]  /*7da30*/  HMMA.1688.F32.TF32 R220, R32.reuse, R22, R200 ;  /* 0x0000001620dc723c */ /* 0x050ff000000810c8 */
[----:B---3--:R-:W-:Y:S08]  /*7da40*/  HMMA.1688.F32.TF32 R32, R32, R106, R180 ;  /* 0x0000006a2020723c */ /* 0x008ff000000810b4 */
[C---:B------:R-:W-:Y:S08]  /*7da50*/  HMMA.1688.F32.TF32 R36, R76.reuse, R26, R72 ;  /* 0x0000001a4c24723c */ /* 0x040ff00000081048 */
[C---:B------:R-:W-:Y:S01]  /*7da60*/  HMMA.1688.F32.TF32 R40, R76.reuse, R6, R64 ;  /* 0x000000064c28723c */ /* 0x040fe20000081040 */
[----:B------:R-:W-:Y:S07]  /*7da70*/  STL.64 [R1+0x5360], R222 ;  /* 0x005360de01007387 */ /* 0x000fee0000100a00 */
[C---:B------:R-:W-:Y:S01]  /*7da80*/  HMMA.1688.F32.TF32 R44, R76.reuse, R218, R44 ;  /* 0x000000da4c2c723c */ /* 0x040fe2000008102c */
[----:B------:R-:W-:Y:S07]  /*7da90*/  STL.64 [R1+0x5358], R220 ;  /* 0x005358dc01007387 */ /* 0x000fee0000100a00 */
[C---:B------:R-:W-:Y:S01]  /*7daa0*/  HMMA.1688.F32.TF32 R48, R76.reuse, R126, R48 ;  /* 0x0000007e4c30723c */ /* 0x040fe20000081030 */
[----:B------:R-:W-:Y:S07]  /*7dab0*/  STL.64 [R1+0x5370], R34 ;  /* 0x0053702201007387 */ /* 0x000fee0000100a00 */
[C---:B------:R-:W-:Y:S01]  /*7dac0*/  HMMA.1688.F32.TF32 R52, R76.reuse, R122, R60 ;  /* 0x0000007a4c34723c */ /* 0x040fe2000008103c */
[----:B------:R3:W-:Y:S07]  /*7dad0*/  STL.64 [R1+0x5368], R32 ;  /* 0x0053682001007387 */ /* 0x0007ee0000100a00 */
[C---:B------:R-:W-:Y:S01]  /*7dae0*/  HMMA.1688.F32.TF32 R56, R76.reuse, R118, R240 ;  /* 0x000000764c38723c */ /* 0x040fe200000810f0 */
[----:B------:R-:W-:Y:S04]  /*7daf0*/  STL.64 [R1+0x5380], R38 ;  /* 0x0053802601007387 */ /* 0x000fe80000100a00 */
        /* <DEDUP_REMOVED lines=27> */
[C---:B------:R-:W-:Y:S03]  /*7dcb0*/  HMMA.1688.F32.TF32 R60, R76.reuse, R114, R236 ;  /* 0x000000724c3c723c */ /* 0x040fe600000810ec */
        /* <DEDUP_REMOVED lines=20> */
[----:B------:R-:W-:Y:S04]  /*7de00*/  STL.64 [R1+0x53e0], R62 ;  /* 0x0053e03e01007387 */ /* 0x000fe80000100a00 */
[----:B------:R-:W-:Y:S01]  /*7de10*/  STL.64 [R1+0x53d8], R60 ;  /* 0x0053d83c01007387 */ /* 0x000fe20000100a00 */
[C---:B--2---:R-:W-:Y:S08]  /*7de20*/  HMMA.1688.F32.TF32 R64, R76.reuse, R110, R64 ;  /* 0x0000006e4c40723c */ /* 0x044ff00000081040 */
[C---:B------:R-:W-:Y:S11]  /*7de30*/  HMMA.1688.F32.TF32 R72, R76.reuse, R98, R240 ;  /* 0x000000624c48723c */ /* 0x040ff600000810f0 */
[----:B------:R-:W-:Y:S04]  /*7de40*/  @!UPT UIADD3 URZ, URZ, URZ, URZ ;  /* 0x0000003f3f3ff290 */ /* 0x000fe8000fffe03f */
[----:B------:R-:W-:Y:S04]  /*7de50*/  STL.64 [R1+0x53f0], R66 ;  /* 0x0053f04201007387 */ /* 0x000fe80000100a00 */
[----:B------:R-:W-:Y:S04]  /*7de60*/  STL.64 [R1+0x53e8], R64 ;  /* 0x0053e84001007387 */ /* 0x000fe80000100a00 */
[----:B------:R-:W1:Y:S04]  /*7de70*/  LDL.LU R240, [R1+0x650] ;  /* 0x0006500001f07983 */ /* 0x000e680000300800 */
[----:B------:R-:W1:Y:S04]  /*7de80*/  LDL.LU R241, [R1+0x654] ;  /* 0x0006540001f17983 */ /* 0x000e680000300800 */
[----:B------:R-:W1:Y:S04]  /*7de90*/  LDL.LU R242, [R1+0x658] ;  /* 0x0006580001f27983 */ /* 0x000e680000300800 */
[----:B------:R-:W1:Y:S04]  /*7dea0*/  LDL.LU R243, [R1+0x65c] ;  /* 0x00065c0001f37983 */ /* 0x000e680000300800 */
[----:B------:R-:W2:Y:S04]  /*7deb0*/  LDL.LU R200, [R1+0x640] ;  /* 0x0006400001c87983 */ /* 0x000ea80000300800 */
[----:B------:R-:W2:Y:S04]  /*7dec0*/  LDL.LU R201, [R1+0x644] ;  /* 0x0006440001c97983 */ /* 0x000ea80000300800 */
[----:B------:R-:W2:Y:S04]  /*7ded0*/  LDL.LU R202, [R1+0x648] ;  /* 0x0006480001ca7983 */ /* 0x000ea80000300800 */
[----:B------:R-:W2:Y:S01]  /*7dee0*/  LDL.LU R203, [R1+0x64c] ;  /* 0x00064c0001cb7983 */ /* 0x000ea20000300800 */
[C---:B---3--:R-:W-:Y:S03]  /*7def0*/  HMMA.1688.F32.TF32 R32, R76.reuse, R70, R236 ;  /* 0x000000464c20723c */ /* 0x048fe600000810ec */
[----:B------:R-:W-:Y:S04]  /*7df00*/  STL [R1+0x52a4], R72 ;  /* 0x0052a44801007387 */ /* 0x000fe80000100800 */
[----:B------:R-:W-:Y:S04]  /*7df10*/  STL [R1+0x52a0], R73 ;  /* 0x0052a04901007387 */ /* 0x000fe80000100800 */
[----:B------:R-:W-:Y:S04]  /*7df20*/  STL [R1+0x529c], R74 ;  /* 0x00529c4a01007387 */ /* 0x000fe80000100800 */
[----:B------:R-:W-:Y:S04]  /*7df30*/  STL [R1+0x5298], R75 ;  /* 0x0052984b01007387 */ /* 0x000fe80000100800 */
[----:B------:R-:W3:Y:S04]  /*7df40*/  LDL.LU R236, [R1+0x630] ;  /* 0x0006300001ec7983 */ /* 0x000ee80000300800 */
[----:B------:R-:W-:Y:S04]  /*7df50*/  STL.64 [R1+0x1270], R32 ;  /* 0x0012702001007387 */ /* 0x000fe80000100a00 */
[----:B------:R4:W-:Y:S04]  /*7df60*/  STL.64 [R1+0x1278], R34 ;  /* 0x0012782201007387 */ /* 0x0009e80000100a00 */
[----:B------:R-:W3:Y:S04]  /*7df70*/  LDL.LU R237, [R1+0x634] ;  /* 0x0006340001ed7983 */ /* 0x000ee80000300800 */
[----:B------:R-:W3:Y:S04]  /*7df80*/  LDL.LU R238, [R1+0x638] ;  /* 0x0006380001ee7983 */ /* 0x000ee80000300800 */
[----:B------:R-:W3:Y:S01]  /*7df90*/  LDL.LU R239, [R1+0x63c] ;  /* 0x00063c0001ef7983 */ /* 0x000ee20000300800 */
[C---:B----4-:R-:W-:Y:S08]  /*7dfa0*/  HMMA.1688.F32.TF32 R36, R76.reuse, R30, R84 ;  /* 0x0000001e4c24723c */ /* 0x050ff00000081054 */
[C---:B------:R-:W-:Y:S08]  /*7dfb0*/  HMMA.1688.F32.TF32 R32, R76.reuse, R10, R204 ;  /* 0x0000000a4c20723c */ /* 0x040ff000000810cc */
[C---:B------:R-:W-:Y:S07]  /*7dfc0*/  HMMA.1688.F32.TF32 R40, R76.reuse, R14, R140 ;  /* 0x0000000e4c28723c */ /* 0x040fee000008108c */
[----:B------:R-:W-:Y:S04]  /*7dfd0*/  STL.64 [R1+0x1260], R36 ;  /* 0x0012602401007387 */ /* 0x000fe80000100a00 */
[----:B------:R4:W-:Y:S04]  /*7dfe0*/  STL.64 [R1+0x1268], R38 ;  /* 0x0012682601007387 */ /* 0x0009e80000100a00 */
[----:B------:R-:W-:Y:S04]  /*7dff0*/  STL.64 [R1+0x1250], R32 ;  /* 0x0012502001007387 */ /* 0x000fe80000100a00 */
[----:B------:R4:W-:Y:S02]  /*7e000*/  STL.64 [R1+0x1258], R34 ;  /* 0x0012582201007387 */ /* 0x0009e40000100a00 */
[C---:B----4-:R-:W-:Y:S08]  /*7e010*/  HMMA.1688.F32.TF32 R36, R76.reuse, R18, R128 ;  /* 0x000000124c24723c */ /* 0x050ff00000081080 */
[C---:B------:R-:W-:Y:S01]  /*7e020*/  HMMA.1688.F32.TF32 R32, R76.reuse, R22, R188 ;  /* 0x000000164c20723c */ /* 0x040fe200000810bc */
[----:B------:R-:W-:Y:S04]  /*7e030*/  STL.64 [R1+0x1240], R40 ;  /* 0x0012402801007387 */ /* 0x000fe80000100a00 */
[----:B------:R-:W-:Y:S03]  /*7e040*/  STL.64 [R1+0x1248], R42 ;  /* 0x0012482a01007387 */ /* 0x000fe60000100a00 */
[----:B------:R-:W-:Y:S07]  /*7e050*/  HMMA.1688.F32.TF32 R76, R76, R106, R180 ;  /* 0x0000006a4c4c723c */ /* 0x000fee00000810b4 */
[----:B------:R-:W-:Y:S04]  /*7e060*/  STL.64 [R1+0x1230], R36 ;  /* 0x0012302401007387 */ /* 0x000fe80000100a00 */
[----:B------:R-:W-:Y:S04]  /*7e070*/  STL.64 [R1+0x1238], R38 ;  /* 0x0012382601007387 */ /* 0x000fe80000100a00 */
[----:B------:R-:W3:Y:S04]  /*7e080*/  LDL.LU R180, [R1+0x620] ;  /* 0x0006200001b47983 */ /* 0x000ee80000300800 */
[----:B------:R-:W-:Y:S04]  /*7e090*/  STL.64 [R1+0x1220], R32 ;  /* 0x0012202001007387 */ /* 0x000fe80000100a00 */
[----:B------:R1:W-:Y:S04]  /*7e0a0*/  STL.64 [R1+0x1228], R34 ;  /* 0x0012282201007387 */ /* 0x0003e80000100a00 */
[----:B------:R-:W3:Y:S04]  /*7e0b0*/  LDL.LU R181, [R1+0x624] ;  /* 0x0006240001b57983 */ /* 0x000ee80000300800 */
[----:B------:R-:W3:Y:S04]  /*7e0c0*/  LDL.LU R182, [R1+0x628] ;  /* 0x0006280001b67983 */ /* 0x000ee80000300800 */
[----:B------:R-:W3:Y:S04]  /*7e0d0*/  LDL.LU R183, [R1+0x62c] ;  /* 0x00062c0001b77983 */ /* 0x000ee80000300800 */
[----:B------:R-:W-:Y:S04]  /*7e0e0*/  STL.64 [R1+0x5250], R78 ;  /* 0x0052504e01007387 */ /* 0x000fe80000100a00 */
[----:B------:R-:W-:Y:S01]  /*7e0f0*/  STL.64 [R1+0x5248], R76 ;  /* 0x0052484c01007387 */ /* 0x000fe20000100a00 */
[C---:B-1----:R-:W-:Y:S03]  /*7e100*/  HMMA.1688.F32.TF32 R32, R80.reuse, R26, R240 ;  /* 0x0000001a5020723c */ /* 0x042fe600000810f0 */
[----:B------:R-:W4:Y:S11]  /*7e110*/  LDL.LU R240, [R1+0x610] ;  /* 0x0006100001f07983 */ /* 0x000f360000300800 */
[----:B------:R-:W-:Y:S09]  /*7e120*/  @!UPT UIADD3 URZ, URZ, URZ, URZ ;  /* 0x0000003f3f3ff290 */ /* 0x000ff2000fffe03f */
[----:B------:R-:W-:Y:S04]  /*7e130*/  STL.64 [R1+0x1210], R32 ;  /* 0x0012102001007387 */ /* 0x000fe80000100a00 */
[----:B------:R2:W-:Y:S04]  /*7e140*/  STL.64 [R1+0x1218], R34 ;  /* 0x0012182201007387 */ /* 0x0005e80000100a00 */
[----:B------:R-:W4:Y:S04]  /*7e150*/  LDL.LU R241, [R1+0x614] ;  /* 0x0006140001f17983 */ /* 0x000f280000300800 */
[----:B------:R-:W4:Y:S01]  /*7e160*/  LDL.LU R242, [R1+0x618] ;  /* 0x0006180001f27983 */ /* 0x000f220000300800 */
[C---:B--2---:R-:W-:Y:S03]  /*7e170*/  HMMA.1688.F32.TF32 R32, R80.reuse, R6, R200 ;  /* 0x000000065020723c */ /* 0x044fe600000810c8 */
[----:B------:R-:W4:Y:S11]  /*7e180*/  LDL.LU R243, [R1+0x61c] ;  /* 0x00061c0001f37983 */ /* 0x000f360000300800 */
[----:B------:R-:W-:Y:S10]  /*7e190*/  @!UPT UIADD3 URZ, URZ, URZ, URZ ;  /* 0x0000003f3f3ff290 */ /* 0x000ff4000fffe03f */
[----:B------:R-:W-:Y:S01]  /*7e1a0*/  IMAD.MOV.U32 R79, RZ, RZ, R32 ;  /* 0x000000ffff4f7224 */ /* 0x000fe200078e0020 */
[----:B------:R-:W-:Y:S01]  /*7e1b0*/  MOV R77, R34 ;  /* 0x00000022004d7202 */ /* 0x000fe20000000f00 */
[----:B------:R-:W-:Y:S02]  /*7e1c0*/  IMAD.MOV.U32 R78, RZ, RZ, R33 ;  /* 0x000000ffff4e7224 */ /* 0x000fe400078e0021 */
[----:B------:R-:W-:Y:S02]  /*7e1d0*/  IMAD.MOV.U32 R76, RZ, RZ, R35 ;  /* 0x000000ffff4c7224 */ /* 0x000fe400078e0023 */
[C---:B---3--:R-:W-:Y:S03]  /*7e1e0*/  HMMA.1688.F32.TF32 R32, R80.reuse, R218, R236 ;  /* 0x000000da5020723c */ /* 0x048fe600000810ec */
[----:B------:R-:W-:Y:S04]  /*7e1f0*/  STL [R1+0x52b4], R76 ;  /* 0x0052b44c01007387 */ /* 0x000fe80000100800 */
[----:B------:R-:W-:Y:S04]  /*7e200*/  STL [R1+0x52b0], R78 ;  /* 0x0052b04e01007387 */ /* 0x000fe80000100800 */
[----:B------:R-:W-:Y:S04]  /*7e210*/  STL [R1+0x52ac], R79 ;  /* 0x0052ac4f01007387 */ /* 0x000fe80000100800 */
[----:B------:R-:W-:Y:S04]  /*7e220*/  STL [R1+0x52a8], R77 ;  /* 0x0052a84d01007387 */ /* 0x000fe80000100800 */
[----:B------:R-:W2:Y:S04]  /*7e230*/  LDL.LU R236, [R1+0x600] ;  /* 0x0006000001ec7983 */ /* 0x000ea80000300800 */
[----:B------:R-:W-:Y:S04]  /*7e240*/  STL.64 [R1+0x11f0], R32 ;  /* 0x0011f02001007387 */ /* 0x000fe80000100a00 */
[----:B------:R1:W-:Y:S04]  /*7e250*/  STL.64 [R1+0x11f8], R34 ;  /* 0x0011f82201007387 */ /* 0x0003e80000100a00 */
        /* <DEDUP_REMOVED lines=11> */
[C---:B-1----:R-:W-:Y:S03]  /*7e310*/  HMMA.1688.F32.TF32 R32, R80.reuse, R126, R180 ;  /* 0x0000007e5020723c */ /* 0x042fe600000810b4 */
[----:B------:R-:W3:Y:S11]  /*7e320*/  LDL.LU R180, [R1+0x5c0] ;  /* 0x0005c00001b47983 */ /* 0x000ef60000300800 */
[----:B------:R-:W-:Y:S09]  /*7e330*/  @!UPT UIADD3 URZ, URZ, URZ, URZ ;  /* 0x0000003f3f3ff290 */ /* 0x000ff2000fffe03f */
[----:B------:R-:W-:Y:S04]  /*7e340*/  STL.64 [R1+0x11e0], R32 ;  /* 0x0011e02001007387 */ /* 0x000fe80000100a00 */
[----:B------:R4:W-:Y:S04]  /*7e350*/  STL.64 [R1+0x11e8], R34 ;  /* 0x0011e82201007387 */ /* 0x0009e80000100a00 */
[----:B------:R-:W3:Y:S04]  /*7e360*/  LDL.LU R181, [R1+0x5c4] ;  /* 0x0005c40001b57983 */ /* 0x000ee80000300800 */
[----:B------:R-:W3:Y:S04]  /*7e370*/  LDL.LU R182, [R1+0x5c8] ;  /* 0x0005c80001b67983 */ /* 0x000ee80000300800 */
[----:B------:R-:W3:Y:S04]  /*7e380*/  LDL.LU R183, [R1+0x5cc] ;  /* 0x0005cc0001b77983 */ /* 0x000ee80000300800 */
[----:B------:R-:W3:Y:S04]  /*7e390*/  LDL.LU R200, [R1+0x5d0] ;  /* 0x0005d00001c87983 */ /* 0x000ee80000300800 */
[----:B------:R-:W3:Y:S04]  /*7e3a0*/  LDL.LU R201, [R1+0x5d4] ;  /* 0x0005d40001c97983 */ /* 0x000ee80000300800 */
[----:B------:R-:W3:Y:S04]  /*7e3b0*/  LDL.LU R202, [R1+0x5d8] ;  /* 0x0005d80001ca7983 */ /* 0x000ee80000300800 */
[----:B------:R-:W3:Y:S01]  /*7e3c0*/  LDL.LU R203, [R1+0x5dc] ;  /* 0x0005dc0001cb7983 */ /* 0x000ee20000300800 */
[----:B----4-:R-:W-:Y:S03]  /*7e3d0*/  HMMA.1688.F32.TF32 R32, R80, R122, R240 ;  /* 0x0000007a5020723c */ /* 0x010fe600000810f0 */
[----:B------:R-:W4:Y:S04]  /*7e3e0*/  LDL.LU R240, [R1+0x5b0] ;  /* 0x0005b00001f07983 */ /* 0x000f280000300800 */
[----:B------:R-:W4:Y:S04]  /*7e3f0*/  LDL.LU R241, [R1+0x5b4] ;  /* 0x0005b40001f17983 */ /* 0x000f280000300800 */
[----:B------:R-:W4:Y:S04]  /*7e400*/  LDL.LU R242, [R1+0x5b8] ;  /* 0x0005b80001f27983 */ /* 0x000f280000300800 */
[----:B------:R-:W4:Y:S09]  /*7e410*/  LDL.LU R243, [R1+0x5bc] ;  /* 0x0005bc0001f37983 */ /* 0x000f320000300800 */
[----:B------:R-:W-:Y:S01]  /*7e420*/  IMAD.MOV.U32 R76, RZ, RZ, R32 ;  /* 0x000000ffff4c7224 */ /* 0x000fe200078e0020 */
[----:B------:R-:W-:Y:S01]  /*7e430*/  MOV R77, R35 ;  /* 0x00000023004d7202 */ /* 0x000fe20000000f00 */
[----:B------:R-:W-:-:S02]  /*7e440*/  IMAD.MOV.U32 R78, RZ, RZ, R33 ;  /* 0x000000ffff4e7224 */ /* 0x000fc400078e0021 */
[----:B------:R-:W-:Y:S02]  /*7e450*/  IMAD.MOV.U32 R79, RZ, RZ, R34 ;  /* 0x000000ffff4f7224 */ /* 0x000fe400078e0022 */
[----:B------:R-:W-:Y:S04]  /*7e460*/  STL [R1+0x52c4], R77 ;  /* 0x0052c44d01007387 */ /* 0x000fe80000100800 */
[----:B------:R-:W-:Y:S04]  /*7e470*/  STL [R1+0x52c0], R79 ;  /* 0x0052c04f01007387 */ /* 0x000fe80000100800 */
[----:B------:R-:W-:Y:S04]  /*7e480*/  STL [R1+0x52bc], R76 ;  /* 0x0052bc4c01007387 */ /* 0x000fe80000100800 */
[----:B------:R-:W-:Y:S01]  /*7e490*/  STL [R1+0x52b8], R78 ;  /* 0x0052b84e01007387 */ /* 0x000fe20000100800 */
[C---:B--2---:R-:W-:Y:S03]  /*7e4a0*/  HMMA.1688.F32.TF32 R32, R80.reuse, R118, R236 ;  /* 0x000000765020723c */ /* 0x044fe600000810ec */
[----:B------:R-:W2:Y:S11]  /*7e4b0*/  LDL.LU R236, [R1+0x5a0] ;  /* 0x0005a00001ec7983 */ /* 0x000eb60000300800 */
[----:B------:R-:W-:Y:S09]  /*7e4c0*/  @!UPT UIADD3 URZ, URZ, URZ, URZ ;  /* 0x0000003f3f3ff290 */ /* 0x000ff2000fffe03f */
[----:B------:R-:W-:Y:S04]  /*7e4d0*/  STL.64 [R1+0x11c0], R32 ;  /* 0x0011c02001007387 */ /* 0x000fe80000100a00 */
[----:B------:R3:W-:Y:S04]  /*7e4e0*/  STL.64 [R1+0x11c8], R34 ;  /* 0x0011c82201007387 */ /* 0x0007e80000100a00 */
[----:B------:R-:W2:Y:S04]  /*7e4f0*/  LDL.LU R237, [R1+0x5a4] ;  /* 0x0005a40001ed7983 */ /* 0x000ea80000300800 */
[----:B------:R-:W2:Y:S04]  /*7e500*/  LDL.LU R238, [R1+0x5a8] ;  /* 0x0005a80001ee7983 */ /* 0x000ea80000300800 */
[----:B------:R-:W2:Y:S01]  /*7e510*/  LDL.LU R239, [R1+0x5ac] ;  /* 0x0005ac0001ef7983 */ /* 0x000ea20000300800 */
[----:B---3--:R-:W-:Y:S11]  /*7e520*/  HMMA.1688.F32.TF32 R32, R80, R114, R128 ;  /* 0x000000725020723c */ /* 0x008ff60000081080 */
[----:B------:R-:W-:Y:S11]  /*7e530*/  @!UPT UIADD3 URZ, URZ, URZ, URZ ;  /* 0x0000003f3f3ff290 */ /* 0x000ff6000fffe03f */
[----:B------:R-:W-:Y:S01]  /*7e540*/  @!UPT UIADD3 URZ, URZ, URZ, URZ ;  /* 0x0000003f3f3ff290 */ /* 0x000fe2000fffe03f */
[----:B------:R-:W-:Y:S01]  /*7e550*/  STL.64 [R1+0x540], R32 ;  /* 0x0005402001007387 */ /* 0x000fe20000100a00 */
[----:B------:R-:W-:-:S03]  /*7e560*/  IMAD.MOV.U32 R72, RZ, RZ, R35 ;  /* 0x000000ffff487224 */ /* 0x000fc600078e0023 */
[----:B------:R1:W-:Y:S02]  /*7e570*/  STL [R1+0x548], R34 ;  /* 0x0005482201007387 */ /* 0x0003e40000100800 */
[C---:B-1----:R-:W-:Y:S02]  /*7e580*/  HMMA.1688.F32.TF32 R32, R80.reuse, R110, R188 ;  /* 0x0000006e5020723c */ /* 0x042fe400000810bc */
[----:B------:R1:W-:Y:S11]  /*7e590*/  STL [R1+0x52c8], R72 ;  /* 0x0052c84801007387 */ /* 0x0003f60000100800 */
[----:B------:R-:W-:Y:S11]  /*7e5a0*/  @!UPT UIADD3 URZ, URZ, URZ, URZ ;  /* 0x0000003f3f3ff290 */ /* 0x000ff6000fffe03f */
[----:B------:R-:W-:Y:S01]  /*7e5b0*/  IMAD.MOV.U32 R77, RZ, RZ, R32 ;  /* 0x000000ffff4d7224 */ /* 0x000fe200078e0020 */
[----:B------:R-:W-:Y:S01]  /*7e5c0*/  MOV R78, R35 ;  /* 0x00000023004e7202 */ /* 0x000fe20000000f00 */
[----:B------:R-:W-:Y:S02]  /*7e5d0*/  IMAD.MOV.U32 R79, RZ, RZ, R33 ;  /* 0x000000ffff4f7224 */ /* 0x000fe400078e0021 */
[----:B------:R-:W-:Y:S02]  /*7e5e0*/  IMAD.MOV.U32 R76, RZ, RZ, R34 ;  /* 0x000000ffff4c7224 */ /* 0x000fe400078e0022 */
[----:B------:R-:W-:Y:S01]  /*7e5f0*/  HMMA.1688.F32.TF32 R32, R80, R98, R200 ;  /* 0x000000625020723c */ /* 0x000fe200000810c8 */
[----:B------:R-:W-:Y:S04]  /*7e600*/  STL [R1+0x52d8], R78 ;  /* 0x0052d84e01007387 */ /* 0x000fe80000100800 */
[----:B------:R-:W-:Y:S04]  /*7e610*/  STL [R1+0x52d4], R76 ;  /* 0x0052d44c01007387 */ /* 0x000fe80000100800 */
[----:B------:R-:W-:Y:S04]  /*7e620*/  STL [R1+0x52d0], R77 ;  /* 0x0052d04d01007387 */ /* 0x000fe80000100800 */
[----:B------:R-:W-:Y:S10]  /*7e630*/  STL [R1+0x52cc], R79 ;  /* 0x0052cc4f01007387 */ /* 0x000ff40000100800 */
[----:B------:R-:W-:Y:S01]  /*7e640*/  STL.64 [R1+0x510], R32 ;  /* 0x0005102001007387 */ /* 0x000fe20000100a00 */
[----:B-1----:R-:W-:-:S03]  /*7e650*/  IMAD.MOV.U32 R72, RZ, RZ, R35 ;  /* 0x000000ffff487224 */ /* 0x002fc600078e0023 */
[----:B------:R1:W-:Y:S02]  /*7e660*/  STL [R1+0x518], R34 ;  /* 0x0005182201007387 */ /* 0x0003e40000100800 */
[C---:B-1----:R-:W-:Y:S02]  /*7e670*/  HMMA.1688.F32.TF32 R32, R80.reuse, R70, R180 ;  /* 0x000000465020723c */ /* 0x042fe400000810b4 */
[----:B------:R-:W-:Y:S11]  /*7e680*/  STL [R1+0x52dc], R72 ;  /* 0x0052dc4801007387 */ /* 0x000ff60000100800 */
[----:B------:R-:W-:Y:S11]  /*7e690*/  @!UPT UIADD3 URZ, URZ, URZ, URZ ;  /* 0x0000003f3f3ff290 */ /* 0x000ff6000fffe03f */
[----:B------:R-:W-:Y:S01]  /*7e6a0*/  IMAD.MOV.U32 R78, RZ, RZ, R32 ;  /* 0x000000ffff4e7224 */ /* 0x000fe200078e0020 */
[----:B------:R-:W-:Y:S01]  /*7e6b0*/  MOV R79, R35 ;  /* 0x00000023004f7202 */ /* 0x000fe20000000f00 */
[----:B------:R-:W-:Y:S02]  /*7e6c0*/  IMAD.MOV.U32 R76, RZ, RZ, R33 ;  /* 0x000000ffff4c7224 */ /* 0x000fe400078e0021 */
[----:B------:R-:W-:Y:S01]  /*7e6d0*/  IMAD.MOV.U32 R77, RZ, RZ, R34 ;  /* 0x000000ffff4d7224 */ /* 0x000fe200078e0022 */
[----:B------:R-:W-:Y:S04]  /*7e6e0*/  STL [R1+0x52ec], R78 ;  /* 0x0052ec4e01007387 */ /* 0x000fe80000100800 */
[----:B------:R-:W-:Y:S04]  /*7e6f0*/  STL [R1+0x52e8], R76 ;  /* 0x0052e84c01007387 */ /* 0x000fe80000100800 */
[----:B------:R-:W-:Y:S04]  /*7e700*/  STL [R1+0x52e4], R77 ;  /* 0x0052e44d01007387 */ /* 0x000fe80000100800 */
[----:B------:R-:W-:Y:S01]  /*7e710*/  STL [R1+0x52e0], R79 ;  /* 0x0052e04f01007387 */ /* 0x000fe20000100800 */
[----:B----4-:R-:W-:Y:S11]  /*7e720*/  HMMA.1688.F32.TF32 R32, R80, R30, R240 ;  /* 0x0000001e5020723c */ /* 0x010ff600000810f0 */
[----:B------:R-:W-:Y:S11]  /*7e730*/  @!UPT UIADD3 URZ, URZ, URZ, URZ ;  /* 0x0000003f3f3ff290 */ /* 0x000ff6000fffe03f */
[----:B------:R-:W-:Y:S01]  /*7e740*/  @!UPT UIADD3 URZ, URZ, URZ, URZ ;  /* 0x0000003f3f3ff290 */ /* 0x000fe2000fffe03f */
[----:B------:R2:W-:Y:S01]  /*7e750*/  STL [R1+0x4ec], R35 ;  /* 0x0004ec2301007387 */ /* 0x0005e20000100800 */
[----:B------:R-:W-:Y:S02]  /*7e760*/  IMAD.MOV.U32 R73, RZ, RZ, R32 ;  /* 0x000000ffff497224 */ /* 0x000fe400078e0020 */
[----:B------:R-:W-:Y:S02]  /*7e770*/  IMAD.MOV.U32 R74, RZ, RZ, R33 ;  /* 0x000000ffff4a7224 */ /* 0x000fe400078e0021 */
[----:B------:R-:W-:-:S05]  /*7e780*/  IMAD.MOV.U32 R75, RZ, RZ, R34 ;  /* 0x000000ffff4b7224 */ /* 0x000fca00078e0022 */
[----:B------:R-:W-:Y:S04]  /*7e790*/  STL [R1+0x52f8], R75 ;  /* 0x0052f84b01007387 */ /* 0x000fe80000100800 */
[----:B------:R-:W-:Y:S04]  /*7e7a0*/  STL [R1+0x52f4], R74 ;  /* 0x0052f44a01007387 */ /* 0x000fe80000100800 */
[----:B------:R-:W-:Y:S01]  /*7e7b0*/  STL [R1+0x52f0], R73 ;  /* 0x0052f04901007387 */ /* 0x000fe20000100800 */
[----:B--2---:R-:W-:Y:S11]  /*7e7c0*/  HMMA.1688.F32.TF32 R32, R80, R10, R236 ;  /* 0x0000000a5020723c */ /* 0x004ff600000810ec */
[----:B------:R-:W-:Y:S11]  /*7e7d0*/  @!UPT UIADD3 URZ, URZ, URZ, URZ ;  /* 0x0000003f3f3ff290 */ /* 0x000ff6000fffe03f */
[----:B------:R-:W-:Y:S01]  /*7e7e0*/  @!UPT UIADD3 URZ, URZ, URZ, URZ ;  /* 0x0000003f3f3ff290 */ /* 0x000fe2000fffe03f */
[----:B------:R1:W-:Y:S04]  /*7e7f0*/  STL [R1+0x4d8], R34 ;  /* 0x0004d82201007387 */ /* 0x0003e80000100800 */
[----:B------:R-:W1:Y:S04]  /*7e800*/  LDL.LU R204, [R1+0x590] ;  /* 0x0005900001cc7983 */ /* 0x000e680000300800 */
[----:B------:R-:W1:Y:S04]  /*7e810*/  LDL.LU R205, [R1+0x594] ;  /* 0x0005940001cd7983 */ /* 0x000e680000300800 */
[----:B------:R-:W1:Y:S04]  /*7e820*/  LDL.LU R206, [R1+0x598] ;  /* 0x0005980001ce7983 */ /* 0x000e680000300800 */
[----:B------:R-:W1:Y:S04]  /*7e830*/  LDL.LU R207, [R1+0x59c] ;  /* 0x00059c0001cf7983 */ /* 0x000e680000300800 */
        /* <DEDUP_REMOVED lines=28> */
[----:B------:R-:W-:Y:S01]  /*7ea00*/  IMAD.MOV.U32 R77, RZ, RZ, R32 ;  /* 0x000000ffff4d7224 */ /* 0x000fe200078e0020 */
[----:B------:R-:W-:Y:S01]  /*7ea10*/  MOV R79, R33 ;  /* 0x00000021004f7202 */ /* 0x000fe20000000f00 */
[----:B------:R-:W-:-:S05]  /*7ea20*/  IMAD.MOV.U32 R72, RZ, RZ, R35 ;  /* 0x000000ffff487224 */ /* 0x000fca00078e0023 */
[----:B------:R1:W-:Y:S04]  /*7ea30*/  STL [R1+0x5304], R72 ;  /* 0x0053044801007387 */ /* 0x0003e80000100800 */
[----:B------:R1:W-:Y:S04]  /*7ea40*/  STL [R1+0x5300], R79 ;  /* 0x0053004f01007387 */ /* 0x0003e80000100800 */
        /* <DEDUP_REMOVED lines=8> */
[----:B--2---:R-:W-:Y:S08]  /*7ead0*/  HMMA.1688.F32.TF32 R32, R80, R18, R140 ;  /* 0x000000125020723c */ /* 0x004ff0000008108c */
[----:B---3--:R-:W-:Y:S11]  /*7eae0*/  HMMA.1688.F32.TF32 R84, R176, R26, R200 ;  /* 0x0000001ab054723c */ /* 0x008ff600000810c8 */
[----:B------:R-:W-:Y:S05]  /*7eaf0*/  @!UPT UIADD3 URZ, URZ, URZ, URZ ;  /* 0x0000003f3f3ff290 */ /* 0x000fea000fffe03f */
[----:B------:R-:W-:Y:S02]  /*7eb00*/  IMAD.MOV.U32 R72, RZ, RZ, R32 ;  /* 0x000000ffff487224 */ /* 0x000fe400078e0020 */
[----:B------:R-:W-:Y:S02]  /*7eb10*/  IMAD.MOV.U32 R79, RZ, RZ, R33 ;  /* 0x000000ffff4f7224 */ /* 0x000fe400078e0021 */
[----:B------:R-:W-:Y:S02]  /*7eb20*/  IMAD.MOV.U32 R77, RZ, RZ, R34 ;  /* 0x000000ffff4d7224 */ /* 0x000fe400078e0022 */
[----:B------:R-:W-:Y:S02]  /*7eb30*/  IMAD.MOV.U32 R75, RZ, RZ, R35 ;  /* 0x000000ffff4b7224 */ /* 0x000fe400078e0023 */
[C---:B----4-:R-:W-:Y:S08]  /*7eb40*/  HMMA.1688.F32.TF32 R32, R80.reuse, R22, R128 ;  /* 0x000000165020723c */ /* 0x050ff00000081080 */
[----:B------:R-:W-:Y:S08]  /*7eb50*/  HMMA.1688.F32.TF32 R80, R80, R106, R188 ;  /* 0x0000006a5050723c */ /* 0x000ff000000810bc */
[C---:B------:R-:W-:Y:S01]  /*7eb60*/  HMMA.1688.F32.TF32 R88, R176.reuse, R6, R180 ;  /* 0x00000006b058723c */ /* 0x040fe200000810b4 */
[----:B------:R-:W-:Y:S07]  /*7eb70*/  STL.64 [R1+0x5410], R74 ;  /* 0x0054104a01007387 */ /* 0x000fee0000100a00 */
[C---:B------:R-:W-:Y:S01]  /*7eb80*/  HMMA.1688.F32.TF32 R92, R176.reuse, R218, R240 ;  /* 0x000000dab05c723c */ /* 0x040fe200000810f0 */
[----:B------:R-:W-:Y:S04]  /*7eb90*/  STL.64 [R1+0x5408], R72 ;  /* 0x0054084801007387 */ /* 0x000fe80000100a00 */
[----:B------:R-:W-:Y:S04]  /*7eba0*/  STL.64 [R1+0x5400], R78 ;  /* 0x0054004e01007387 */ /* 0x000fe80000100a00 */
[----:B------:R-:W-:Y:S04]  /*7ebb0*/  STL.64 [R1+0x53f8], R76 ;  /* 0x0053f84c01007387 */ /* 0x000fe80000100a00 */
[----:B------:R-:W-:Y:S04]  /*7ebc0*/  STL.64 [R1+0x5260], R82 ;  /* 0x0052605201007387 */ /* 0x000fe80000100a00 */
[----:B------:R1:W-:Y:S04]  /*7ebd0*/  STL.64 [R1+0x360], R32 ;  /* 0x0003602001007387 */ /* 0x0003e80000100a00 */
[----:B------:R2:W-:Y:S04]  /*7ebe0*/  STL.64 [R1+0x368], R34 ;  /* 0x0003682201007387 */ /* 0x0005e80000100a00 */
        /* <DEDUP_REMOVED lines=71> */
[C---:B---3--:R-:W-:Y:S08]  /*7f060*/  HMMA.1688.F32.TF32 R136, R176.reuse, R118, R136 ;  /* 0x00000076b088723c */ /* 0x048ff00000081088 */
[C---:B----4-:R-:W-:Y:S08]  /*7f070*/  HMMA.1688.F32.TF32 R132, R176.reuse, R122, R132 ;  /* 0x0000007ab084723c */ /* 0x050ff00000081084 */
[C---:B------:R-:W-:Y:S08]  /*7f080*/  HMMA.1688.F32.TF32 R140, R176.reuse, R114, R140 ;  /* 0x00000072b08c723c */ /* 0x040ff0000008108c */
[C---:B------:R-:W-:Y:S07]  /*7f090*/  HMMA.1688.F32.TF32 R144, R176.reuse, R110, R144 ;  /* 0x0000006eb090723c */ /* 0x040fee0000081090 */
[----:B------:R-:W-:Y:S01]  /*7f0a0*/  STL.64 [R1+0x5430], R134 ;  /* 0x0054308601007387 */ /* 0x000fe20000100a00 */
[C---:B------:R-:W-:Y:S03]  /*7f0b0*/  HMMA.1688.F32.TF32 R148, R176.reuse, R98, R148 ;  /* 0x00000062b094723c */ /* 0x040fe60000081094 */
[----:B------:R-:W-:Y:S05]  /*7f0c0*/  STL.64 [R1+0x5428], R132 ;  /* 0x0054288401007387 */ /* 0x000fea0000100a00 */
[C---:B------:R-:W-:Y:S01]  /*7f0d0*/  HMMA.1688.F32.TF32 R156, R176.reuse, R30, R184 ;  /* 0x0000001eb09c723c */ /* 0x040fe200000810b8 */
[----:B------:R-:W-:Y:S07]  /*7f0e0*/  STL.64 [R1+0x5440], R138 ;  /* 0x0054408a01007387 */ /* 0x000fee0000100a00 */
        /* <DEDUP_REMOVED lines=15> */
[----:B------:R-:W2:Y:S04]  /*7f1e0*/  LDL.LU R248, [R1+0x860] ;  /* 0x0008600001f87983 */ /* 0x000ea80000300800 */
[----:B------:R-:W2:Y:S04]  /*7f1f0*/  LDL.LU R249, [R1+0x864] ;  /* 0x0008640001f97983 */ /* 0x000ea80000300800 */
[----:B------:R-:W2:Y:S04]  /*7f200*/  LDL.LU R250, [R1+0x868] ;  /* 0x0008680001fa7983 */ /* 0x000ea80000300800 */
[----:B------:R-:W2:Y:S01]  /*7f210*/  LDL.LU R251, [R1+0x86c] ;  /* 0x00086c0001fb7983 */ /* 0x000ea20000300800 */
[C---:B------:R-:W-:Y:S03]  /*7f220*/  HMMA.1688.F32.TF32 R168, R176.reuse, R18, R204 ;  /* 0x00000012b0a8723c */ /* 0x040fe600000810cc */
        /* <DEDUP_REMOVED lines=10> */
[----:B------:R-:W2:Y:S01]  /*7f2d0*/  LDL.LU R210, [R1+0x7e8] ;  /* 0x0007e80001d27983 */ /* 0x000ea20000300800 */
[C---:B------:R-:W-:Y:S03]  /*7f2e0*/  HMMA.1688.F32.TF32 R172, R176.reuse, R22, R188 ;  /* 0x00000016b0ac723c */ /* 0x040fe600000810bc */
[----:B------:R-:W2:Y:S04]  /*7f2f0*/  LDL.LU R211, [R1+0x7ec] ;  /* 0x0007ec0001d37983 */ /* 0x000ea80000300800 */
[----:B------:R-:W3:Y:S01]  /*7f300*/  LDL.LU R192, [R1+0x7d0] ;  /* 0x0007d00001c07983 */ /* 0x000ee20000300800 */
[----:B------:R-:W-:Y:S03]  /*7f310*/  HMMA.1688.F32.TF32 R176, R176, R106, R200 ;  /* 0x0000006ab0b0723c */ /* 0x000fe600000810c8 */
[----:B------:R-:W3:Y:S04]  /*7f320*/  LDL.LU R193, [R1+0x7d4] ;  /* 0x0007d40001c17983 */ /* 0x000ee80000300800 */
[----:B------:R-:W4:Y:S04]  /*7f330*/  LDL.LU R194, [R1+0x7d8] ;  /* 0x0007d80001c27983 */ /* 0x000f280000300800 */
[----:B------:R-:W4:Y:S01]  /*7f340*/  LDL.LU R195, [R1+0x7dc] ;  /* 0x0007dc0001c37983 */ /* 0x000f220000300800 */
[C---:B------:R-:W-:Y:S03]  /*7f350*/  HMMA.1688.F32.TF32 R184, R100.reuse, R6, R240 ;  /* 0x0000000664b8723c */ /* 0x040fe600000810f0 */
        /* <DEDUP_REMOVED lines=21> */
[----:B------:R-:W4:Y:S04]  /*7f4b0*/  LDL.LU R33, [R1+0x8a4] ;  /* 0x0008a40001217983 */ /* 0x000f280000300800 */
[----:B------:R-:W4:Y:S04]  /*7f4c0*/  LDL.LU R34, [R1+0x8a8] ;  /* 0x0008a80001227983 */ /* 0x000f280000300800 */
[----:B------:R-:W4:Y:S04]  /*7f4d0*/  LDL.LU R35, [R1+0x8ac] ;  /* 0x0008ac0001237983 */ /* 0x000f280000300800 */
[----:B------:R-:W4:Y:S04]  /*7f4e0*/  LDL.LU R244, [R1+0x870] ;  /* 0x0008700001f47983 */ /* 0x000f280000300800 */
[----:B------:R-:W4:Y:S04]  /*7f4f0*/  LDL.LU R245, [R1+0x874] ;  /* 0x0008740001f57983 */ /* 0x000f280000300800 */
[----:B------:R-:W4:Y:S04]  /*7f500*/  LDL.LU R246, [R1+0x878] ;  /* 0x0008780001f67983 */ /* 0x000f280000300800 */
[----:B------:R-:W4:Y:S01]  /*7f510*/  LDL.LU R247, [R1+0x87c] ;  /* 0x00087c0001f77983 */ /* 0x000f220000300800 */
[C---:B--2---:R-:W-:Y:S08]  /*7f520*/  HMMA.1688.F32.TF32 R196, R100.reuse, R122, R208 ;  /* 0x0000007a64c4723c */ /* 0x044ff000000810d0 */
[C---:B---3--:R-:W-:Y:S08]  /*7f530*/  HMMA.1688.F32.TF32 R208, R100.reuse, R110, R212 ;  /* 0x0000006e64d0723c */ /* 0x048ff000000810d4 */
[C---:B----4-:R-:W-:Y:S11]  /*7f540*/  HMMA.1688.F32.TF32 R212, R100.reuse, R98, R240 ;  /* 0x0000006264d4723c */ /* 0x050ff600000810f0 */
[----:B------:R-:W-:Y:S04]  /*7f550*/  @!UPT UIADD3 URZ, URZ, URZ, URZ ;  /* 0x0000003f3f3ff290 */ /* 0x000fe8000fffe03f */
[----:B------:R-:W-:Y:S04]  /*7f560*/  STL [R1+0x51e8], R208 ;  /* 0x0051e8d001007387 */ /* 0x000fe80000100800 */
[----:B------:R-:W-:Y:S04]  /*7f570*/  STL [R1+0x51e4], R209 ;  /* 0x0051e4d101007387 */ /* 0x000fe80000100800 */
[----:B------:R-:W-:Y:S04]  /*7f580*/  STL [R1+0x51e0], R210 ;  /* 0x0051e0d201007387 */ /* 0x000fe80000100800 */
[----:B------:R-:W-:Y:S01]  /*7f590*/  STL [R1+0x51dc], R211 ;  /* 0x0051dcd301007387 */ /* 0x000fe20000100800 */
[C---:B------:R-:W-:Y:S03]  /*7f5a0*/  HMMA.1688.F32.TF32 R40, R100.reuse, R14, R224 ;  /* 0x0000000e6428723c */ /* 0x040fe600000810e0 */
[----:B------:R-:W-:Y:S04]  /*7f5b0*/  LDS R240, [R217+0x102280] ;  /* 0x10228000d9f07984 */ /* 0x000fe80000000800 */
[----:B------:R-:W-:Y:S01]  /*7f5c0*/  LDS R242, [R217+0x103280] ;  /* 0x10328000d9f27984 */ /* 0x000fe20000000800 */
[C---:B------:R-:W-:Y:S03]  /*7f5d0*/  HMMA.1688.F32.TF32 R36, R100.reuse, R70, R232 ;  /* 0x000000466424723c */ /* 0x040fe600000810e8 */
[----:B------:R-:W-:Y:S04]  /*7f5e0*/  STL [R1+0x51f8], R212 ;  /* 0x0051f8d401007387 */ /* 0x000fe80000100800 */
[----:B------:R-:W-:Y:S04]  /*7f5f0*/  STL [R1+0x51f4], R213 ;  /* 0x0051f4d501007387 */ /* 0x000fe80000100800 */
[----:B------:R-:W-:Y:S04]  /*7f600*/  STL [R1+0x51f0], R214 ;  /* 0x0051f0d601007387 */ /* 0x000fe80000100800 */
[----:B------:R-:W-:Y:S04]  /*7f610*/  STL [R1+0x51ec], R215 ;  /* 0x0051ecd701007387 */ /* 0x000fe80000100800 */
[----:B------:R-:W2:Y:S01]  /*7f620*/  LDL.LU R232, [R1+0x840] ;  /* 0x0008400001e87983 */ /* 0x000ea20000300800 */
[C---:B------:R-:W-:Y:S03]  /*7f630*/  HMMA.1688.F32.TF32 R188, R100.reuse, R218, R236 ;  /* 0x000000da64bc723c */ /* 0x040fe600000810ec */
[----:B------:R-:W-:Y:S04]  /*7f640*/  LDS R236, [R252+0x102280] ;  /* 0x10228000fcec7984 */ /* 0x000fe80000000800 */
[----:B------:R-:W-:Y:S04]  /*7f650*/  STL.64 [R1+0x11b0], R36 ;  /* 0x0011b02401007387 */ /* 0x000fe80000100a00 */
[----:B------:R1:W-:Y:S04]  /*7f660*/  STL.64 [R1+0x11b8], R38 ;  /* 0x0011b82601007387 */ /* 0x0003e80000100a00 */
[----:B------:R-:W2:Y:S04]  /*7f670*/  LDL.LU R233, [R1+0x844] ;  /* 0x0008440001e97983 */ /* 0x000ea80000300800 */
[----:B------:R-:W2:Y:S01]  /*7f680*/  LDL.LU R234, [R1+0x848] ;  /* 0x0008480001ea7983 */ /* 0x000ea20000300800 */
[C---:B-1----:R-:W-:Y:S03]  /*7f690*/  HMMA.1688.F32.TF32 R36, R100.reuse, R30, R32 ;  /* 0x0000001e6424723c */ /* 0x042fe60000081020 */
[----:B------:R-:W2:Y:S04]  /*7f6a0*/  LDL.LU R235, [R1+0x84c] ;  /* 0x00084c0001eb7983 */ /* 0x000ea80000300800 */
[----:B------:R-:W-:Y:S01]  /*7f6b0*/  LDS R238, [R252+0x103280] ;  /* 0x10328000fcee7984 */ /* 0x000fe20000000800 */
[C---:B------:R-:W-:Y:S03]  /*7f6c0*/  HMMA.1688.F32.TF32 R32, R100.reuse, R10, R220 ;  /* 0x0000000a6420723c */ /* 0x040fe600000810dc */
[----:B------:R-:W-:Y:S04]  /*7f6d0*/  LDS R237, [R3+0x102280] ;  /* 0x1022800003ed7984 */ /* 0x000fe80000000800 */
[----:B------:R-:W1:Y:S04]  /*7f6e0*/  LDS R239, [R3+0x103280] ;  /* 0x1032800003ef7984 */ /* 0x000e680000000800 */
[----:B------:R-:W-:Y:S04]  /*7f6f0*/  LDS R241, [R231+0x102280] ;  /* 0x10228000e7f17984 */ /* 0x000fe80000000800 */
[----:B------:R-:W3:Y:S04]  /*7f700*/  LDS R243, [R231+0x103280] ;  /* 0x10328000e7f37984 */ /* 0x000ee80000000800 */
[----:B------:R-:W-:Y:S04]  /*7f710*/  STL.64 [R1+0x11a0], R36 ;  /* 0x0011a02401007387 */ /* 0x000fe80000100a00 */
[----:B------:R4:W-:Y:S04]  /*7f720*/  STL.64 [R1+0x11a8], R38 ;  /* 0x0011a82601007387 */ /* 0x0009e80000100a00 */
[----:B------:R-:W-:Y:S04]  /*7f730*/  STL.64 [R1+0x1190], R32 ;  /* 0x0011902001007387 */ /* 0x000fe80000100a00 */
[----:B------:R1:W-:Y:S01]  /*7f740*/  STL.64 [R1+0x1198], R34 ;  /* 0x0011982201007387 */ /* 0x0003e20000100a00 */
[C---:B----4-:R-:W-:Y:S08]  /*7f750*/  HMMA.1688.F32.TF32 R36, R100.reuse, R18, R244 ;  /* 0x000000126424723c */ /* 0x050ff000000810f4 */
[C---:B-1----:R-:W-:Y:S01]  /*7f760*/  HMMA.1688.F32.TF32 R32, R100.reuse, R22, R248 ;  /* 0x000000166420723c */ /* 0x042fe200000810f8 */
[----:B------:R-:W-:Y:S04]  /*7f770*/  STL.64 [R1+0x1180], R40 ;  /* 0x0011802801007387 */ /* 0x000fe80000100a00 */
[----:B------:R-:W-:Y:S04]  /*7f780*/  STL.64 [R1+0x1188], R42 ;  /* 0x0011882a01007387 */ /* 0x000fe80000100a00 */
[----:B------:R-:W4:Y:S06]  /*7f790*/  LDL.LU R244, [R1+0x9b0] ;  /* 0x0009b00001f47983 */ /* 0x000f2c0000300800 */
[----:B------:R-:W-:Y:S04]  /*7f7a0*/  STL.64 [R1+0x1170], R36 ;  /* 0x0011702401007387 */ /* 0x000fe80000100a00 */
[----:B------:R-:W-:Y:S04]  /*7f7b0*/  STL.64 [R1+0x1178], R38 ;  /* 0x0011782601007387 */ /* 0x000fe80000100a00 */
[----:B------:R1:W-:Y:S04]  /*7f7c0*/  STL.64 [R1+0x1160], R32 ;  /* 0x0011602001007387 */ /* 0x0003e80000100a00 */
[----:B------:R1:W-:Y:S04]  /*7f7d0*/  STL.64 [R1+0x1168], R34 ;  /* 0x0011682201007387 */ /* 0x0003e80000100a00 */
[----:B------:R-:W4:Y:S04]  /*7f7e0*/  LDL.LU R245, [R1+0x9b4] ;  /* 0x0009b40001f57983 */ /* 0x000f280000300800 */
[----:B------:R-:W4:Y:S04]  /*7f7f0*/  LDL.LU R246, [R1+0x9b8] ;  /* 0x0009b80001f67983 */ /* 0x000f280000300800 */
[----:B------:R-:W4:Y:S04]  /*7f800*/  LDL.LU R247, [R1+0x9bc] ;  /* 0x0009bc0001f77983 */ /* 0x000f280000300800 */
        /* <DEDUP_REMOVED lines=20> */
[----:B--2---:R-:W-:Y:S03]  /*7f950*/  HMMA.1688.F32.TF32 R44, R100, R106, R232 ;  /* 0x0000006a642c723c */ /* 0x004fe600000810e8 */
[----:B------:R-:W2:Y:S11]  /*7f960*/  LDL.LU R232, [R1+0x940] ;  /* 0x0009400001e87983 */ /* 0x000eb60000300800 */
[----:B------:R-:W-:Y:S09]  /*7f970*/  @!UPT UIADD3 URZ, URZ, URZ, URZ ;  /* 0x0000003f3f3ff290 */ /* 0x000ff2000fffe03f */
[----:B------:R-:W-:Y:S04]  /*7f980*/  STL.64 [R1+0xa0], R44 ;  /* 0x0000a02c01007387 */ /* 0x000fe80000100a00 */
[----:B------:R3:W-:Y:S04]  /*7f990*/  STL.64 [R1+0xa8], R46 ;  /* 0x0000a82e01007387 */ /* 0x0007e80000100a00 */
[----:B------:R-:W2:Y:S04]  /*7f9a0*/  LDL.LU R233, [R1+0x944] ;  /* 0x0009440001e97983 */ /* 0x000ea80000300800 */
[----:B------:R-:W2:Y:S04]  /*7f9b0*/  LDL.LU R234, [R1+0x948] ;  /* 0x0009480001ea7983 */ /* 0x000ea80000300800 */
[----:B------:R-:W2:Y:S04]  /*7f9c0*/  LDL.LU R235, [R1+0x94c] ;  /* 0x00094c0001eb7983 */ /* 0x000ea80000300800 */
[----:B------:R-:W2:Y:S04]  /*7f9d0*/  LDL.LU R224, [R1+0x950] ;  /* 0x0009500001e07983 */ /* 0x000ea80000300800 */
[----:B------:R-:W2:Y:S04]  /*7f9e0*/  LDL.LU R225, [R1+0x954] ;  /* 0x0009540001e17983 */ /* 0x000ea80000300800 */
[----:B------:R-:W2:Y:S04]  /*7f9f0*/  LDL.LU R226, [R1+0x958] ;  /* 0x0009580001e27983 */ /* 0x000ea80000300800 */
[----:B------:R-:W2:Y:S01]  /*7fa00*/  LDL.LU R227, [R1+0x95c] ;  /* 0x00095c0001e37983 */ /* 0x000ea20000300800 */
[C---:B----4-:R-:W-:Y:S08]  /*7fa10*/  HMMA.1688.F32.TF32 R48, R236.reuse, R26, R244 ;  /* 0x0000001aec30723c */ /* 0x050ff000000810f4 */
[C---:B---3--:R-:W-:Y:S11]  /*7fa20*/  HMMA.1688.F32.TF32 R44, R236.reuse, R6, R248 ;  /* 0x00000006ec2c723c */ /* 0x048ff600000810f8 */
[----:B------:R-:W-:Y:S11]  /*7fa30*/  @!UPT UIADD3 URZ, URZ, URZ, URZ ;  /* 0x0000003f3f3ff290 */ /* 0x000ff6000fffe03f */
[----:B------:R-:W-:Y:S01]  /*7fa40*/  @!UPT UIADD3 URZ, URZ, URZ, URZ ;  /* 0x0000003f3f3ff290 */ /* 0x000fe2000fffe03f */
[----:B------:R-:W-:Y:S04]  /*7fa50*/  STL.64 [R1+0x1140], R44 ;  /* 0x0011402c01007387 */ /* 0x000fe80000100a00 */
[----:B------:R-:W-:Y:S04]  /*7fa60*/  STL.64 [R1+0x1150], R48 ;  /* 0x0011503001007387 */ /* 0x000fe80000100a00 */
[----:B------:R-:W-:Y:S04]  /*7fa70*/  STL.64 [R1+0x1158], R50 ;  /* 0x0011583201007387 */ /* 0x000fe80000100a00 */
[----:B------:R-:W-:Y:S04]  /*7fa80*/  STL [R1+0x1148], R46 ;  /* 0x0011482e01007387 */ /* 0x000fe80000100800 */
[----:B------:R-:W3:Y:S04]  /*7fa90*/  LDL.LU R244, [R1+0x930] ;  /* 0x0009300001f47983 */ /* 0x000ee80000300800 */
[----:B------:R-:W3:Y:S04]  /*7faa0*/  LDL.LU R245, [R1+0x934] ;  /* 0x0009340001f57983 */ /* 0x000ee80000300800 */
[----:B------:R-:W3:Y:S04]  /*7fab0*/  LDL.LU R246, [R1+0x938] ;  /* 0x0009380001f67983 */ /* 0x000ee80000300800 */
[----:B------:R-:W3:Y:S04]  /*7fac0*/  LDL.LU R247, [R1+0x93c] ;  /* 0x00093c0001f77983 */ /* 0x000ee80000300800 */
[----:B------:R-:W4:Y:S04]  /*7fad0*/  LDL.LU R248, [R1+0x920] ;  /* 0x0009200001f87983 */ /* 0x000f280000300800 */
[----:B------:R-:W4:Y:S04]  /*7fae0*/  LDL.LU R249, [R1+0x924] ;  /* 0x0009240001f97983 */ /* 0x000f280000300800 */
[----:B------:R-:W4:Y:S04]  /*7faf0*/  LDL.LU R250, [R1+0x928] ;  /* 0x0009280001fa7983 */ /* 0x000f280000300800 */
[----:B------:R-:W4:Y:S01]  /*7fb00*/  LDL.LU R251, [R1+0x92c] ;  /* 0x00092c0001fb7983 */ /* 0x000f220000300800 */
[C---:B------:R-:W-:Y:S08]  /*7fb10*/  HMMA.1688.F32.TF32 R36, R236.reuse, R126, R36 ;  /* 0x0000007eec24723c */ /* 0x040ff00000081024 */
[----:B------:R-:W-:Y:S01]  /*7fb20*/  HMMA.1688.F32.TF32 R40, R236, R218, R40 ;  /* 0x000000daec28723c */ /* 0x000fe20000081028 */
[----:B------:R-:W-:-:S05]  /*7fb30*/  MOV R212, R47 ;  /* 0x0000002f00d47202 */ /* 0x000fca0000000f00 */
[----:B------:R1:W-:Y:S09]  /*7fb40*/  STL [R1+0x51fc], R212 ;  /* 0x0051fcd401007387 */ /* 0x0003f20000100800 */
[----:B------:R-:W-:Y:S01]  /*7fb50*/  STL.64 [R1+0x1120], R36 ;  /* 0x0011202401007387 */ /* 0x000fe20000100a00 */
[----:B-1----:R-:W-:-:S07]  /*7fb60*/  IMAD.MOV.U32 R212, RZ, RZ, R39 ;  /* 0x000000ffffd47224 */ /* 0x002fce00078e0027 */
[----:B------:R-:W-:Y:S04]  /*7fb70*/  STL.64 [R1+0x1130], R40 ;  /* 0x0011302801007387 */ /* 0x000fe80000100a00 */
[----:B------:R-:W-:Y:S04]  /*7fb80*/  STL.64 [R1+0x1138], R42 ;  /* 0x0011382a01007387 */ /* 0x000fe80000100a00 */
[----:B------:R1:W-:Y:S02]  /*7fb90*/  STL [R1+0x1128], R38 ;  /* 0x0011282601007387 */ /* 0x0003e40000100800 */
[C---:B-1----:R-:W-:Y:S08]  /*7fba0*/  HMMA.1688.F32.TF32 R36, R236.reuse, R122, R32 ;  /* 0x0000007aec24723c */ /* 0x042ff00000081020 */
[C---:B------:R-:W-:Y:S01]  /*7fbb0*/  HMMA.1688.F32.TF32 R32, R236.reuse, R118, R220 ;  /* 0x00000076ec20723c */ /* 0x040fe200000810dc */
[----:B------:R1:W-:Y:S11]  /*7fbc0*/  STL [R1+0x5200], R212 ;  /* 0x005200d401007387 */ /* 0x0003f60000100800 */
[----:B------:R-:W-:Y:S11]  /*7fbd0*/  @!UPT UIADD3 URZ, URZ, URZ, URZ ;  /* 0x0000003f3f3ff290 */ /* 0x000ff6000fffe03f */
[----:B------:R-:W-:Y:S01]  /*7fbe0*/  @!UPT UIADD3 URZ, URZ, URZ, URZ ;  /* 0x0000003f3f3ff290 */ /* 0x000fe2000fffe03f */
[----:B------:R-:W-:Y:S01]  /*7fbf0*/  IMAD.MOV.U32 R213, RZ, RZ, R32 ;  /* 0x000000ffffd57224 */ /* 0x000fe200078e0020 */
[----:B------:R-:W-:Y:S01]  /*7fc00*/  MOV R208, R35 ;  /* 0x0000002300d07202 */ /* 0x000fe20000000f00 */
[----:B------:R-:W-:Y:S02]  /*7fc10*/  IMAD.MOV.U32 R214, RZ, RZ, R33 ;  /* 0x000000ffffd67224 */ /* 0x000fe400078e0021 */
[----:B------:R-:W-:Y:S01]  /*7fc20*/  IMAD.MOV.U32 R215, RZ, RZ, R34 ;  /* 0x000000ffffd77224 */ /* 0x000fe200078e0022 */
[----:B------:R-:W-:Y:S04]  /*7fc30*/  STL.64 [R1+0x1110], R36 ;  /* 0x0011102401007387 */ /* 0x000fe80000100a00 */
[----:B------:R-:W-:Y:S04]  /*7fc40*/  STL.64 [R1+0x1118], R38 ;  /* 0x0011182601007387 */ /* 0x000fe80000100a00 */
[----:B------:R-:W-:Y:S04]  /*7fc50*/  STL [R1+0x5210], R208 ;  /* 0x005210d001007387 */ /* 0x000fe80000100800 */
[----:B------:R-:W-:Y:S04]  /*7fc60*/  STL [R1+0x520c], R215 ;  /* 0x00520cd701007387 */ /* 0x000fe80000100800 */
[----:B------:R-:W-:Y:S04]  /*7fc70*/  STL [R1+0x5208], R214 ;  /* 0x005208d601007387 */ /* 0x000fe80000100800 */
[----:B------:R-:W-:Y:S01]  /*7fc80*/  STL [R1+0x5204], R213 ;  /* 0x005204d501007387 */ /* 0x000fe20000100800 */
[----:B--2---:R-:W-:Y:S11]  /*7fc90*/  HMMA.1688.F32.TF32 R32, R236, R114, R224 ;  /* 0x00000072ec20723c */ /* 0x004ff600000810e0 */
[----:B------:R-:W-:Y:S11]  /*7fca0*/  @!UPT UIADD3 URZ, URZ, URZ, URZ ;  /* 0x0000003f3f3ff290 */ /* 0x000ff6000fffe03f */
[----:B------:R-:W-:Y:S01]  /*7fcb0*/  @!UPT UIADD3 URZ, URZ, URZ, URZ ;  /* 0x0000003f3f3ff290 */ /* 0x000fe2000fffe03f */
[----:B------:R-:W-:Y:S01]  /*7fcc0*/  STL.64 [R1+0x10f0], R32 ;  /* 0x0010f02001007387 */ /* 0x000fe20000100a00 */
[----:B-1----:R-:W-:-:S03]  /*7fcd0*/  IMAD.MOV.U32 R212, RZ, RZ, R35 ;  /* 0x000000ffffd47224 */ /* 0x002fc600078e0023 */
        /* <DEDUP_REMOVED lines=8> */
[----:B------:R-:W-:Y:S04]  /*7fd60*/  STL [R1+0x5224], R213 ;  /* 0x005224d501007387 */ /* 0x000fe80000100800 */
[----:B------:R-:W-:Y:S04]  /*7fd70*/  STL [R1+0x5220], R214 ;  /* 0x005220d601007387 */ /* 0x000fe80000100800 */
[----:B------:R-:W-:Y:S01]  /*7fd80*/  STL [R1+0x521c], R208 ;  /* 0x00521cd001007387 */ /* 0x000fe20000100800 */
[----:B---3--:R-:W-:Y:S03]  /*7fd90*/  HMMA.1688.F32.TF32 R32, R236, R98, R244 ;  /* 0x00000062ec20723c */ /* 0x008fe600000810f4 */
[----:B------:R-:W-:Y:S11]  /*7fda0*/  STL [R1+0x5218], R215 ;  /* 0x005218d701007387 */ /* 0x000ff60000100800 */
[----:B------:R-:W-:Y:S09]  /*7fdb0*/  @!UPT UIADD3 URZ, URZ, URZ, URZ ;  /* 0x0000003f3f3ff290 */ /* 0x000ff2000fffe03f */
[----:B------:R-:W-:Y:S01]  /*7fdc0*/  STL.64 [R1+0x10d0], R32 ;  /* 0x0010d02001007387 */ /* 0x000fe20000100a00 */
[----:B-1----:R-:W-:-:S03]  /*7fdd0*/  IMAD.MOV.U32 R212, RZ, RZ, R35 ;  /* 0x000000ffffd47224 */ /* 0x002fc600078e0023 */
[----:B------:R4:W-:Y:S02]  /*7fde0*/  STL [R1+0x10d8], R34 ;  /* 0x0010d82201007387 */ /* 0x0009e40000100800 */
[----:B----4-:R-:W-:Y:S02]  /*7fdf0*/  HMMA.1688.F32.TF32 R32, R236, R70, R248 ;  /* 0x00000046ec20723c */ /* 0x010fe400000810f8 */
[----:B------:R-:W-:Y:S11]  /*7fe00*/  STL [R1+0x5228], R212 ;  /* 0x005228d401007387 */ /* 0x000ff60000100800 */
[----:B------:R-:W-:Y:S10]  /*7fe10*/  @!UPT UIADD3 URZ, URZ, URZ, URZ ;  /* 0x0000003f3f3ff290 */ /* 0x000ff4000fffe03f */
[----:B------:R1:W-:Y:S04]  /*7fe20*/  STL [R1+0x10cc], R35 ;  /* 0x0010cc2301007387 */ /* 0x0003e80000100800 */
        /* <DEDUP_REMOVED lines=12> */
[----:B------:R-:W-:-:S03]  /*7fef0*/  IMAD.MOV.U32 R209, RZ, RZ, R32 ;  /* 0x000000ffffd17224 */ /* 0x000fc600078e0020 */
[----:B------:R-:W2:Y:S01]  /*7ff00*/  LDL.LU R220, [R1+0x9f0] ;  /* 0x0009f00001dc7983 */ /* 0x000ea20000300800 */
[----:B------:R-:W-:-:S03]  /*7ff10*/  IMAD.MOV.U32 R210, RZ, RZ, R33 ;  /* 0x000000ffffd27224 */ /* 0x000fc600078e0021 */
[----:B------:R-:W2:Y:S01]  /*7ff20*/  LDL.LU R221, [R1+0x9f4] ;  /* 0x0009f40001dd7983 */ /* 0x000ea20000300800 */
[----:B------:R-:W-:-:S03]  /*7ff30*/  IMAD.MOV.U32 R211, RZ, RZ, R34 ;  /* 0x000000ffffd37224 */ /* 0x000fc600078e0022 */
[----:B------:R-:W2:Y:S04]  /*7ff40*/  LDL.LU R222, [R1+0x9f8] ;  /* 0x0009f80001de7983 */ /* 0x000ea80000300800 */
[----:B------:R-:W2:Y:S04]  /*7ff50*/  LDL.LU R223, [R1+0x9fc] ;  /* 0x0009fc0001df7983 */ /* 0x000ea80000300800 */
[----:B------:R-:W2:Y:S04]  /*7ff60*/  LDL.LU R32, [R1+0x9e0] ;  /* 0x0009e00001207983 */ /* 0x000ea80000300800 */
[----:B------:R-:W2:Y:S04]  /*7ff70*/  LDL.LU R33, [R1+0x9e4] ;  /* 0x0009e40001217983 */ /* 0x000ea80000300800 */
[----:B------:R-:W2:Y:S04]  /*7ff80*/  LDL.LU R34, [R1+0x9e8] ;  /* 0x0009e80001227983 */ /* 0x000ea80000300800 */
[----:B-1----:R-:W2:Y:S04]  /*7ff90*/  LDL.LU R35, [R1+0x9ec] ;  /* 0x0009ec0001237983 */ /* 0x002ea80000300800 */
        /* <DEDUP_REMOVED lines=40> */
[----:B------:R1:W-:Y:S04]  /*80220*/  STL [R1+0x5234], R211 ;  /* 0x005234d301007387 */ /* 0x0003e80000100800 */
[----:B------:R1:W-:Y:S04]  /*80230*/  STL [R1+0x5230], R210 ;  /* 0x005230d201007387 */ /* 0x0003e80000100800 */
[----:B------:R1:W-:Y:S01]  /*80240*/  STL [R1+0x522c], R209 ;  /* 0x00522cd101007387 */ /* 0x0003e20000100800 */
[C---:B--2---:R-:W-:Y:S08]  /*80250*/  HMMA.1688.F32.TF32 R72, R236.reuse, R30, R72 ;  /* 0x0000001eec48723c */ /* 0x044ff00000081048 */
[C---:B---3--:R-:W-:Y:S11]  /*80260*/  HMMA.1688.F32.TF32 R64, R236.reuse, R10, R64 ;  /* 0x0000000aec40723c */ /* 0x048ff60000081040 */
[----:B------:R-:W-:Y:S05]  /*80270*/  @!UPT UIADD3 URZ, URZ, URZ, URZ ;  /* 0x0000003f3f3ff290 */ /* 0x000fea000fffe03f */
[----:B------:R-:W-:Y:S01]  /*80280*/  IMAD.MOV.U32 R215, RZ, RZ, R75 ;  /* 0x000000ffffd77224 */ /* 0x000fe200078e004b */
[----:B----4-:R-:W-:Y:S01]  /*80290*/  HMMA.1688.F32.TF32 R60, R236, R14, R60 ;  /* 0x0000000eec3c723c */ /* 0x010fe2000008103c */
[----:B------:R-:W-:Y:S01]  /*802a0*/  IMAD.MOV.U32 R208, RZ, RZ, R74 ;  /* 0x000000ffffd07224 */ /* 0x000fe200078e004a */
[----:B------:R-:W-:Y:S01]  /*802b0*/  MOV R213, R72 ;  /* 0x0000004800d57202 */ /* 0x000fe20000000f00 */
[----:B------:R-:W-:Y:S01]  /*802c0*/  IMAD.MOV.U32 R214, RZ, RZ, R73 ;  /* 0x000000ffffd67224 */ /* 0x000fe200078e0049 */
[----:B------:R2:W-:Y:S04]  /*802d0*/  STL [R1+0x5244], R215 ;  /* 0x005244d701007387 */ /* 0x0005e80000100800 */
[----:B------:R-:W-:Y:S01]  /*802e0*/  STL [R1+0x5240], R208 ;  /* 0x005240d001007387 */ /* 0x000fe20000100800 */
[----:B-1----:R-:W-:Y:S01]  /*802f0*/  IMAD.MOV.U32 R211, RZ, RZ, R64 ;  /* 0x000000ffffd37224 */ /* 0x002fe200078e0040 */
[----:B------:R-:W-:Y:S01]  /*80300*/  MOV R210, R65 ;  /* 0x0000004100d27202 */ /* 0x000fe20000000f00 */
[----:B------:R-:W-:Y:S01]  /*80310*/  IMAD.MOV.U32 R209, RZ, RZ, R66 ;  /* 0x000000ffffd17224 */ /* 0x000fe200078e0042 */
[----:B------:R1:W-:Y:S01]  /*80320*/  STL [R1+0x523c], R213 ;  /* 0x00523cd501007387 */ /* 0x0003e20000100800 */
[----:B------:R-:W-:-:S03]  /*80330*/  IMAD.MOV.U32 R212, RZ, RZ, R67 ;  /* 0x000000ffffd47224 */ /* 0x000fc600078e0043 */
[----:B------:R3:W-:Y:S08]  /*80340*/  STL [R1+0x5238], R214 ;  /* 0x005238d601007387 */ /* 0x0007f00000100800 */
[----:B--2---:R-:W-:Y:S01]  /*80350*/  IMAD.MOV.U32 R215, RZ, RZ, R60 ;  /* 0x000000ffffd77224 */ /* 0x004fe200078e003c */
[----:B-1----:R-:W-:Y:S01]  /*80360*/  MOV R213, R62 ;  /* 0x0000003e00d57202 */ /* 0x002fe20000000f00 */
[----:B------:R-:W-:-:S02]  /*80370*/  IMAD.MOV.U32 R208, RZ, RZ, R61 ;  /* 0x000000ffffd07224 */ /* 0x000fc400078e003d */
[----:B---3--:R-:W-:Y:S02]  /*80380*/  IMAD.MOV.U32 R214, RZ, RZ, R63 ;  /* 0x000000ffffd67224 */ /* 0x008fe400078e003f */
[C---:B------:R-:W-:Y:S08]  /*80390*/  HMMA.1688.F32.TF32 R60, R236.reuse, R22, R52 ;  /* 0x00000016ec3c723c */ /* 0x040ff00000081034 */
[C---:B------:R-:W-:Y:S08]  /*803a0*/  HMMA.1688.F32.TF32 R64, R236.reuse, R18, R56 ;  /* 0x00000012ec40723c */ /* 0x040ff00000081038 */
[----:B------:R-:W-:Y:S01]  /*803b0*/  HMMA.1688.F32.TF32 R56, R236, R106, R48 ;  /* 0x0000006aec38723c */ /* 0x000fe20000081030 */
[----:B------:R-:W-:Y:S04]  /*803c0*/  LDS R236, [R217+0x102300] ;  /* 0x10230000d9ec7984 */ /* 0x000fe80000000800 */
[----:B------:R-:W-:Y:S03]  /*803d0*/  LDS R238, [R217+0x103300] ;  /* 0x10330000d9ee7984 */ /* 0x000fe60000000800 */
[C---:B------:R-:W-:Y:S01]  /*803e0*/  HMMA.1688.F32.TF32 R52, R240.reuse, R26, R44 ;  /* 0x0000001af034723c */ /* 0x040fe2000008102c */
[----:B------:R-:W-:Y:S04]  /*803f0*/  LDS R237, [R231+0x102300] ;  /* 0x10230000e7ed7984 */ /* 0x000fe80000000800 */
[----:B------:R-:W-:Y:S03]  /*80400*/  LDS R239, [R231+0x103300] ;  /* 0x10330000e7ef7984 */ /* 0x000fe60000000800 */
[C---:B------:R-:W-:Y:S08]  /*80410*/  HMMA.1688.F32.TF32 R48, R240.reuse, R6, R40 ;  /* 0x00000006f030723c */ /* 0x040ff00000081028 */
[C---:B------:R-:W-:Y:S08]  /*80420*/  HMMA.1688.F32.TF32 R44, R240.reuse, R218, R36 ;  /* 0x000000daf02c723c */ /* 0x040ff00000081024 */
[C---:B------:R-:W-:Y:S08]  /*80430*/  HMMA.1688.F32.TF32 R40, R240.reuse, R126, R32 ;  /* 0x0000007ef028723c */ /* 0x040ff00000081020 */
        /* <DEDUP_REMOVED lines=22> */
[----:B-1----:R-:W-:Y:S07]  /*805a0*/  HMMA.1688.F32.TF32 R32, R240, R98, R248 ;  /* 0x00000062f020723c */ /* 0x002fee00000810f8 */
[----:B------:R-:W-:Y:S04]  /*805b0*/  STL.64 [R1+0x210], R40 ;  /* 0x0002102801007387 */ /* 0x000fe80000100a00 */
[----:B------:R-:W-:Y:S04]  /*805c0*/  STL.64 [R1+0x218], R42 ;  /* 0x0002182a01007387 */ /* 0x000fe80000100a00 */
[----:B------:R-:W2:Y:S04]  /*805d0*/  LDL.LU R244, [R1+0xc90] ;  /* 0x000c900001f47983 */ /* 0x000ea80000300800 */
[----:B------:R-:W-:Y:S04]  /*805e0*/  STL.64 [R1+0x220], R36 ;  /* 0x0002202401007387 */ /* 0x000fe80000100a00 */
[----:B------:R-:W-:Y:S04]  /*805f0*/  STL.64 [R1+0x228], R38 ;  /* 0x0002282601007387 */ /* 0x000fe80000100a00 */
[----:B------:R1:W-:Y:S04]  /*80600*/  STL.64 [R1+0x230], R32 ;  /* 0x0002302001007387 */ /* 0x0003e80000100a00 */
[----:B------:R3:W-:Y:S04]  /*80610*/  STL.64 [R1+0x238], R34 ;  /* 0x0002382201007387 */ /* 0x0007e80000100a00 */
[----:B------:R-:W2:Y:S04]  /*80620*/  LDL.LU R245, [R1+0xc94] ;  /* 0x000c940001f57983 */ /* 0x000ea80000300800 */
[----:B------:R-:W2:Y:S04]  /*80630*/  LDL.LU R246, [R1+0xc98] ;  /* 0x000c980001f67983 */ /* 0x000ea80000300800 */
[----:B------:R-:W2:Y:S04]  /*80640*/  LDL.LU R247, [R1+0xc9c] ;  /* 0x000c9c0001f77983 */ /* 0x000ea80000300800 */
        /* <DEDUP_REMOVED lines=8> */
[----:B-1----:R-:W2:Y:S04]  /*806d0*/  LDL.LU R32, [R1+0xcd0] ;  /* 0x000cd00001207983 */ /* 0x002ea80000300800 */
[----:B------:R-:W2:Y:S04]  /*806e0*/  LDL.LU R33, [R1+0xcd4] ;  /* 0x000cd40001217983 */ /* 0x000ea80000300800 */
[----:B---3--:R-:W2:Y:S04]  /*806f0*/  LDL.LU R34, [R1+0xcd8] ;  /* 0x000cd80001227983 */ /* 0x008ea80000300800 */
[----:B------:R-:W2:Y:S04]  /*80700*/  LDL.LU R35, [R1+0xcdc] ;  /* 0x000cdc0001237983 */ /* 0x000ea80000300800 */
[----:B------:R-:W3:Y:S04]  /*80710*/  LDL.LU R40, [R1+0xc20] ;  /* 0x000c200001287983 */ /* 0x000ee80000300800 */
[----:B------:R-:W3:Y:S04]  /*80720*/  LDL.LU R41, [R1+0xc24] ;  /* 0x000c240001297983 */ /* 0x000ee80000300800 */
[----:B------:R-:W3:Y:S04]  /*80730*/  LDL.LU R42, [R1+0xc28] ;  /* 0x000c2800012a7983 */ /* 0x000ee80000300800 */
[----:B------:R-:W3:Y:S04]  /*80740*/  LDL.LU R43, [R1+0xc2c] ;  /* 0x000c2c00012b7983 */ /* 0x000ee80000300800 */
        /* <DEDUP_REMOVED lines=72> */
[C---:B------:R-:W-:Y:S08]  /*80bd0*/  HMMA.1688.F32.TF32 R180, R100.reuse, R26, R180 ;  /* 0x0000001a64b4723c */ /* 0x040ff000000810b4 */
[C---:B------:R-:W-:Y:S08]  /*80be0*/  HMMA.1688.F32.TF32 R192, R100.reuse, R126, R192 ;  /* 0x0000007e64c0723c */ /* 0x040ff000000810c0 */
[C---:B------:R-:W-:Y:S08]  /*80bf0*/  HMMA.1688.F32.TF32 R200, R100.reuse, R118, R200 ;  /* 0x0000007664c8723c */ /* 0x040ff000000810c8 */
[----:B------:R-:W-:Y:S01]  /*80c00*/  HMMA.1688.F32.TF32 R204, R100, R114, R204 ;  /* 0x0000007264cc723c */ /* 0x000fe200000810cc */
[----:B------:R-:W-:Y:S04]  /*80c10*/  LDS R100, [R252+0x102300] ;  /* 0x10230000fc647984 */ /* 0x000fe80000000800 */
[----:B------:R-:W-:Y:S04]  /*80c20*/  LDS R102, [R252+0x103300] ;  /* 0x10330000fc667984 */ /* 0x000fe80000000800 */
[----:B------:R-:W-:Y:S04]  /*80c30*/  LDS R101, [R3+0x102300] ;  /* 0x1023000003657984 */ /* 0x000fe80000000800 */
[----:B------:R-:W2:Y:S02]  /*80c40*/  LDS R103, [R3+0x103300] ;  /* 0x1033000003677984 */ /* 0x000ea40000000800 */
[C---:B--2---:R-:W-:Y:S08]  /*80c50*/  HMMA.1688.F32.TF32 R72, R100.reuse, R6, R72 ;  /* 0x000000066448723c */ /* 0x044ff00000081048 */
[C---:B------:R-:W-:Y:S08]  /*80c60*/  HMMA.1688.F32.TF32 R64, R100.reuse, R218, R64 ;  /* 0x000000da6440723c */ /* 0x040ff00000081040 */
[----:B---3--:R-:W-:Y:S08]  /*80c70*/  HMMA.1688.F32.TF32 R76, R100, R26, R76 ;  /* 0x0000001a644c723c */ /* 0x008ff0000008104c */
[C---:B----4-:R-:W-:Y:S08]  /*80c80*/  HMMA.1688.F32.TF32 R84, R240.reuse, R22, R84 ;  /* 0x00000016f054723c */ /* 0x050ff00000081054 */
[C---:B------:R-:W-:Y:S08]  /*80c90*/  HMMA.1688.F32.TF32 R88, R240.reuse, R18, R88 ;  /* 0x00000012f058723c */ /* 0x040ff00000081058 */
[C---:B------:R-:W-:Y:S08]  /*80ca0*/  HMMA.1688.F32.TF32 R92, R240.reuse, R14, R92 ;  /* 0x0000000ef05c723c */ /* 0x040ff0000008105c */
[C---:B------:R-:W-:Y:S08]  /*80cb0*/  HMMA.1688.F32.TF32 R132, R240.reuse, R30, R132 ;  /* 0x0000001ef084723c */ /* 0x040ff00000081084 */
[C---:B------:R-:W-:Y:S08]  /*80cc0*/  HMMA.1688.F32.TF32 R136, R240.reuse, R70, R136 ;  /* 0x00000046f088723c */ /* 0x040ff00000081088 */
[C---:B------:R-:W-:Y:S08]  /*80cd0*/  HMMA.1688.F32.TF32 R128, R240.reuse, R10, R128 ;  /* 0x0000000af080723c */ /* 0x040ff00000081080 */
[----:B------:R-:W-:Y:S07]  /*80ce0*/  HMMA.1688.F32.TF32 R80, R240, R106, R80 ;  /* 0x0000006af050723c */ /* 0x000fee0000081050 */
[----:B------:R-:W-:Y:S04]  /*80cf0*/  STL.64 [R1+0x240], R136 ;  /* 0x0002408801007387 */ /* 0x000fe80000100a00 */
[----:B------:R-:W-:Y:S01]  /*80d00*/  STL.64 [R1+0x248], R138 ;  /* 0x0002488a01007387 */ /* 0x000fe20000100a00 */
[C---:B------:R-:W-:Y:S03]  /*80d10*/  HMMA.1688.F32.TF32 R52, R100.reuse, R118, R52 ;  /* 0x000000766434723c */ /* 0x040fe60000081034 */
[----:B------:R-:W-:Y:S05]  /*80d20*/  STL.64 [R1+0x270], R132 ;  /* 0x0002708401007387 */ /* 0x000fea0000100a00 */
[C---:B------:R-:W-:Y:S01]  /*80d30*/  HMMA.1688.F32.TF32 R60, R100.reuse, R126, R60 ;  /* 0x0000007e643c723c */ /* 0x040fe2000008103c */
[----:B------:R-:W-:Y:S04]  /*80d40*/  STL.64 [R1+0x278], R134 ;  /* 0x0002788601007387 */ /* 0x000fe80000100a00 */
[----:B------:R-:W-:Y:S03]  /*80d50*/  STL.64 [R1+0x280], R128 ;  /* 0x0002808001007387 */ /* 0x000fe60000100a00 */
[C---:B------:R-:W-:Y:S01]  /*80d60*/  HMMA.1688.F32.TF32 R48, R100.reuse, R114, R48 ;  /* 0x000000726430723c */ /* 0x040fe20000081030 */
[----:B------:R-:W-:Y:S07]  /*80d70*/  STL.64 [R1+0x288], R130 ;  /* 0x0002888201007387 */ /* 0x000fee0000100a00 */
[C---:B------:R-:W-:Y:S01]  /*80d80*/  HMMA.1688.F32.TF32 R56, R100.reuse, R122, R56 ;  /* 0x0000007a6438723c */ /* 0x040fe20000081038 */
[----:B------:R-:W-:Y:S04]  /*80d90*/  STL.64 [R1+0x290], R92 ;  /* 0x0002905c01007387 */ /* 0x000fe80000100a00 */
[----:B------:R-:W-:Y:S03]  /*80da0*/  STL.64 [R1+0x298], R94 ;  /* 0x0002985e01007387 */ /* 0x000fe60000100a00 */
[C---:B------:R-:W-:Y:S01]  /*80db0*/  HMMA.1688.F32.TF32 R40, R100.reuse, R98, R40 ;  /* 0x000000626428723c */ /* 0x040fe20000081028 */
[----:B------:R-:W-:Y:S07]  /*80dc0*/  STL.64 [R1+0x2a0], R88 ;  /* 0x0002a05801007387 */ /* 0x000fee0000100a00 */
[C---:B------:R-:W-:Y:S01]  /*80dd0*/  HMMA.1688.F32.TF32 R44, R100.reuse, R110, R44 ;  /* 0x0000006e642c723c */ /* 0x040fe2000008102c */
        /* <DEDUP_REMOVED lines=27> */
[----:B------:R-:W-:Y:S04]  /*80f90*/  LDS R240, [R252+0x102380] ;  /* 0x10238000fcf07984 */ /* 0x000fe80000000800 */
[----:B------:R-:W-:Y:S01]  /*80fa0*/  LDS R242, [R252+0x103380] ;  /* 0x10338000fcf27984 */ /* 0x000fe20000000800 */
[C---:B--2---:R-:W-:Y:S03]  /*80fb0*/  HMMA.1688.F32.TF32 R36, R100.reuse, R10, R220 ;  /* 0x0000000a6424723c */ /* 0x044fe600000810dc */
[----:B------:R-:W-:Y:S04]  /*80fc0*/  LDS R241, [R3+0x102380] ;  /* 0x1023800003f17984 */ /* 0x000fe80000000800 */
[----:B------:R-:W1:Y:S01]  /*80fd0*/  LDS R243, [R3+0x103380] ;  /* 0x1033800003f37984 */ /* 0x000e620000000800 */
[C---:B------:R-:W-:Y:S07]  /*80fe0*/  HMMA.1688.F32.TF32 R32, R100.reuse, R14, R224 ;  /* 0x0000000e6420723c */ /* 0x040fee00000810e0 */
[----:B------:R-:W-:Y:S04]  /*80ff0*/  STL.64 [R1+0x1050], R40 ;  /* 0x0010502801007387 */ /* 0x000fe80000100a00 */
[----:B------:R2:W-:Y:S04]  /*81000*/  STL.64 [R1+0x1058], R42 ;  /* 0x0010582a01007387 */ /* 0x0005e80000100a00 */
[----:B------:R-:W-:Y:S04]  /*81010*/  STL.64 [R1+0x1040], R36 ;  /* 0x0010402401007387 */ /* 0x000fe80000100a00 */
[----:B------:R3:W-:Y:S01]  /*81020*/  STL.64 [R1+0x1048], R38 ;  /* 0x0010482601007387 */ /* 0x0007e20000100a00 */
[C---:B--2---:R-:W-:Y:S03]  /*81030*/  HMMA.1688.F32.TF32 R40, R100.reuse, R18, R232 ;  /* 0x000000126428723c */ /* 0x044fe600000810e8 */
[----:B------:R-:W-:Y:S04]  /*81040*/  STL.64 [R1+0x1030], R32 ;  /* 0x0010302001007387 */ /* 0x000fe80000100a00 */
[----:B------:R2:W-:Y:S01]  /*81050*/  STL.64 [R1+0x1038], R34 ;  /* 0x0010382201007387 */ /* 0x0005e20000100a00 */
[C---:B---3--:R-:W-:Y:S08]  /*81060*/  HMMA.1688.F32.TF32 R36, R100.reuse, R22, R244 ;  /* 0x000000166424723c */ /* 0x048ff000000810f4 */
[-C--:B--2---:R-:W-:Y:S01]  /*81070*/  HMMA.1688.F32.TF32 R32, R100, R106.reuse, R248 ;  /* 0x0000006a6420723c */ /* 0x084fe200000810f8 */
[----:B------:R-:W-:Y:S04]  /*81080*/  LDS R100, [R217+0x102380] ;  /* 0x10238000d9647984 */ /* 0x000fe80000000800 */
[----:B------:R2:W-:Y:S04]  /*81090*/  LDS R102, [R217+0x103380] ;  /* 0x10338000d9667984 */ /* 0x0005e80000000800 */
[----:B------:R-:W-:Y:S04]  /*810a0*/  STL.64 [R1+0x1020], R40 ;  /* 0x0010202801007387 */ /* 0x000fe80000100a00 */
[----:B------:R-:W-:Y:S04]  /*810b0*/  STL.64 [R1+0x1028], R42 ;  /* 0x0010282a01007387 */ /* 0x000fe80000100a00 */
[----:B------:R-:W-:Y:S04]  /*810c0*/  STL.64 [R1+0x1010], R36 ;  /* 0x0010102401007387 */ /* 0x000fe80000100a00 */
[----:B------:R-:W-:Y:S04]  /*810d0*/  STL.64 [R1+0x1018], R38 ;  /* 0x0010182601007387 */ /* 0x000fe80000100a00 */
[----:B------:R3:W-:Y:S04]  /*810e0*/  STL.64 [R1+0x3f0], R32 ;  /* 0x0003f02001007387 */ /* 0x0007e80000100a00 */
[----:B------:R4:W-:Y:S04]  /*810f0*/  STL.64 [R1+0x3f8], R34 ;  /* 0x0003f82201007387 */ /* 0x0009e80000100a00 */
        /* <DEDUP_REMOVED lines=13> */
[----:B---3--:R-:W3:Y:S04]  /*811d0*/  LDL.LU R32, [R1+0xc00] ;  /* 0x000c000001207983 */ /* 0x008ee80000300800 */
[----:B------:R-:W3:Y:S04]  /*811e0*/  LDL.LU R33, [R1+0xc04] ;  /* 0x000c040001217983 */ /* 0x000ee80000300800 */
[----:B----4-:R-:W3:Y:S04]  /*811f0*/  LDL.LU R34, [R1+0xc08] ;  /* 0x000c080001227983 */ /* 0x010ee80000300800 */
        /* <DEDUP_REMOVED lines=101> */
[C---:B--2---:R-:W-:Y:S03]  /*81850*/  HMMA.1688.F32.TF32 R64, R236.reuse, R106, R64 ;  /* 0x0000006aec40723c */ /* 0x044fe60000081040 */
[----:B------:R-:W-:Y:S04]  /*81860*/  LDS R101, [R231+0x102380] ;  /* 0x10238000e7657984 */ /* 0x000fe80000000800 */
[----:B------:R-:W2:Y:S01]  /*81870*/  LDS R103, [R231+0x103380] ;  /* 0x10338000e7677984 */ /* 0x000ea20000000800 */
[----:B---3--:R-:W-:Y:S08]  /*81880*/  HMMA.1688.F32.TF32 R72, R236, R22, R72 ;  /* 0x00000016ec48723c */ /* 0x008ff00000081048 */
[----:B-1----:R-:W-:Y:S08]  /*81890*/  HMMA.1688.F32.TF32 R56, R240, R6, R56 ;  /* 0x00000006f038723c */ /* 0x002ff00000081038 */
[C---:B----4-:R-:W-:Y:S08]  /*818a0*/  HMMA.1688.F32.TF32 R76, R236.reuse, R18, R76 ;  /* 0x00000012ec4c723c */ /* 0x050ff0000008104c */
        /* <DEDUP_REMOVED lines=15> */
[----:B-1----:R-:W3:Y:S04]  /*819a0*/  LDL.LU.64 R162, [R1+0x54a0] ;  /* 0x0054a00001a27983 */ /* 0x002ee80000300a00 */
[----:B------:R-:W3:Y:S04]  /*819b0*/  LDL.LU.64 R160, [R1+0x5498] ;  /* 0x0054980001a07983 */ /* 0x000ee80000300a00 */
[----:B------:R-:W-:Y:S04]  /*819c0*/  STL.64 [R1+0xff0], R156 ;  /* 0x000ff09c01007387 */ /* 0x000fe80000100a00 */
[----:B------:R1:W-:Y:S01]  /*819d0*/  STL.64 [R1+0xff8], R158 ;  /* 0x000ff89e01007387 */ /* 0x0003e20000100a00 */
[----:B------:R-:W-:Y:S03]  /*819e0*/  HMMA.1688.F32.TF32 R80, R236, R14, R80 ;  /* 0x0000000eec50723c */ /* 0x000fe60000081050 */
[----:B------:R-:W-:Y:S04]  /*819f0*/  LDS R236, [R252+0x104080] ;  /* 0x10408000fcec7984 */ /* 0x000fe80000000800 */
[----:B------:R-:W-:Y:S04]  /*81a00*/  LDS R238, [R252+0x105080] ;  /* 0x10508000fcee7984 */ /* 0x000fe80000000800 */
[----:B-1----:R-:W4:Y:S04]  /*81a10*/  LDL.LU.64 R158, [R1+0x5490] ;  /* 0x00549000019e7983 */ /* 0x002f280000300a00 */
[----:B------:R-:W4:Y:S04]  /*81a20*/  LDL.LU.64 R156, [R1+0x5488] ;  /* 0x00548800019c7983 */ /* 0x000f280000300a00 */
[----:B------:R-:W-:Y:S04]  /*81a30*/  STL.64 [R1+0xfe0], R152 ;  /* 0x000fe09801007387 */ /* 0x000fe80000100a00 */
[----:B------:R1:W-:Y:S01]  /*81a40*/  STL.64 [R1+0xfe8], R154 ;  /* 0x000fe89a01007387 */ /* 0x0003e20000100a00 */
[C---:B------:R-:W-:Y:S03]  /*81a50*/  HMMA.1688.F32.TF32 R60, R240.reuse, R26, R60 ;  /* 0x0000001af03c723c */ /* 0x040fe6000008103c */
[----:B------:R-:W-:Y:S04]  /*81a60*/  LDS R237, [R3+0x104080] ;  /* 0x1040800003ed7984 */ /* 0x000fe80000000800 */
[----:B------:R-:W-:Y:S04]  /*81a70*/  LDS R239, [R3+0x105080] ;  /* 0x1050800003ef7984 */ /* 0x000fe80000000800 */
        /* <DEDUP_REMOVED lines=8> */
[----:B------:R-:W-:Y:S04]  /*81b00*/  STL.64 [R1+0xfc8], R146 ;  /* 0x000fc89201007387 */ /* 0x000fe80000100a00 */
[----:B------:R-:W-:Y:S04]  /*81b10*/  STL.64 [R1+0xfb0], R140 ;  /* 0x000fb08c01007387 */ /* 0x000fe80000100a00 */
[----:B------:R-:W-:Y:S01]  /*81b20*/  STL.64 [R1+0xfb8], R142 ;  /* 0x000fb88e01007387 */ /* 0x000fe20000100a00 */
[C---:B------:R-:W-:Y:S03]  /*81b30*/  HMMA.1688.F32.TF32 R48, R240.reuse, R126, R48 ;  /* 0x0000007ef030723c */ /* 0x040fe60000081030 */
        /* <DEDUP_REMOVED lines=35> */
[----:B------:R1:W-:Y:S04]  /*81d70*/  STL.64 [R1+0x598], R42 ;  /* 0x0005982a01007387 */ /* 0x0003e80000100a00 */
[----:B------:R-:W-:Y:S04]  /*81d80*/  STL.64 [R1+0x5c0], R36 ;  /* 0x0005c02401007387 */ /* 0x000fe80000100a00 */
[----:B------:R1:W-:Y:S02]  /*81d90*/  STL.64 [R1+0x5c8], R38 ;  /* 0x0005c82601007387 */ /* 0x0003e40000100a00 */
[C---:B-1----:R-:W-:Y:S08]  /*81da0*/  HMMA.1688.F32.TF32 R40, R240.reuse, R98, R220 ;  /* 0x00000062f028723c */ /* 0x042ff000000810dc */
[C---:B------:R-:W-:Y:S01]  /*81db0*/  HMMA.1688.F32.TF32 R36, R240.reuse, R70, R224 ;  /* 0x00000046f024723c */ /* 0x040fe200000810e0 */
[----:B------:R-:W-:Y:S04]  /*81dc0*/  STL.64 [R1+0x5f0], R32 ;  /* 0x0005f02001007387 */ /* 0x000fe80000100a00 */
[----:B------:R1:W-:Y:S10]  /*81dd0*/  STL.64 [R1+0x5f8], R34 ;  /* 0x0005f82201007387 */ /* 0x0003f40000100a00 */
[----:B------:R-:W-:Y:S01]  /*81de0*/  STL.64 [R1+0x620], R40 ;  /* 0x0006202801007387 */ /* 0x000fe20000100a00 */
[C---:B-1----:R-:W-:Y:S03]  /*81df0*/  HMMA.1688.F32.TF32 R32, R240.reuse, R30, R232 ;  /* 0x0000001ef020723c */ /* 0x042fe600000810e8 */
[----:B------:R1:W-:Y:S04]  /*81e00*/  STL.64 [R1+0x628], R42 ;  /* 0x0006282a01007387 */ /* 0x0003e80000100a00 */
[----:B------:R-:W-:Y:S04]  /*81e10*/  STL.64 [R1+0x660], R36 ;  /* 0x0006602401007387 */ /* 0x000fe80000100a00 */
[----:B------:R1:W-:Y:S02]  /*81e20*/  STL.64 [R1+0x668], R38 ;  /* 0x0006682601007387 */ /* 0x0003e40000100a00 */
[C---:B-1----:R-:W-:Y:S08]  /*81e30*/  HMMA.1688.F32.TF32 R40, R240.reuse, R10, R244 ;  /* 0x0000000af028723c */ /* 0x042ff000000810f4 */
[C---:B------:R-:W-:Y:S02]  /*81e40*/  HMMA.1688.F32.TF32 R36, R240.reuse, R14, R248 ;  /* 0x0000000ef024723c */ /* 0x040fe400000810f8 */
[----:B------:R1:W-:Y:S04]  /*81e50*/  STL.64 [R1+0x690], R32 ;  /* 0x0006902001007387 */ /* 0x0003e80000100a00 */
[----:B------:R3:W-:Y:S04]  /*81e60*/  STL.64 [R1+0x698], R34 ;  /* 0x0006982201007387 */ /* 0x0007e80000100a00 */
[----:B-1----:R-:W2:Y:S05]  /*81e70*/  LDL.LU R32, [R1+0x170] ;  /* 0x0001700001207983 */ /* 0x002eaa0000300800 */
[----:B------:R-:W-:Y:S04]  /*81e80*/  STL.64 [R1+0x6c0], R40 ;  /* 0x0006c02801007387 */ /* 0x000fe80000100a00 */
[----:B------:R-:W-:Y:S04]  /*81e90*/  STL.64 [R1+0x6c8], R42 ;  /* 0x0006c82a01007387 */ /* 0x000fe80000100a00 */
[----:B------:R1:W-:Y:S04]  /*81ea0*/  STL.64 [R1+0x6f0], R36 ;  /* 0x0006f02401007387 */ /* 0x0003e80000100a00 */
[----:B------:R1:W-:Y:S04]  /*81eb0*/  STL.64 [R1+0x6f8], R38 ;  /* 0x0006f82601007387 */ /* 0x0003e80000100a00 */
[----:B------:R-:W2:Y:S04]  /*81ec0*/  LDL.LU R33, [R1+0x174] ;  /* 0x0001740001217983 */ /* 0x000ea80000300800 */
[----:B---3--:R-:W3:Y:S04]  /*81ed0*/  LDL.LU R34, [R1+0x178] ;  /* 0x0001780001227983 */ /* 0x008ee80000300800 */
[----:B------:R-:W3:Y:S04]  /*81ee0*/  LDL.LU R35, [R1+0x17c] ;  /* 0x00017c0001237983 */ /* 0x000ee80000300800 */
        /* <DEDUP_REMOVED lines=52> */
[----:B--2---:R-:W-:Y:S08]  /*82230*/  HMMA.1688.F32.TF32 R72, R240, R22, R60 ;  /* 0x00000016f048723c */ /* 0x004ff0000008103c */
[----:B------:R-:W-:Y:S08]  /*82240*/  HMMA.1688.F32.TF32 R60, R100, R26, R232 ;  /* 0x0000001a643c723c */ /* 0x000ff000000810e8 */
[C---:B---3--:R-:W-:Y:S08]  /*82250*/  HMMA.1688.F32.TF32 R76, R240.reuse, R18, R64 ;  /* 0x00000012f04c723c */ /* 0x048ff00000081040 */
[----:B----4-:R-:W-:Y:S01]  /*82260*/  HMMA.1688.F32.TF32 R64, R240, R106, R224 ;  /* 0x0000006af040723c */ /* 0x010fe200000810e0 */
[----:B------:R-:W-:Y:S01]  /*82270*/  IMAD.MOV.U32 R235, RZ, RZ, R4 ;  /* 0x000000ffffeb7224 */ /* 0x000fe200078e0004 */
[----:B------:R-:W-:Y:S06]  /*82280*/  LDS R241, [R231+0x104000] ;  /* 0x10400000e7f17984 */ /* 0x000fec0000000800 */
[C---:B------:R-:W-:Y:S07]  /*82290*/  HMMA.1688.F32.TF32 R52, R100.reuse, R218, R52 ;  /* 0x000000da6434723c */ /* 0x040fee0000081034 */
[----:B------:R-:W-:Y:S04]  /*822a0*/  STL.64 [R1+0x720], R76 ;  /* 0x0007204c01007387 */ /* 0x000fe80000100a00 */
[----:B------:R-:W-:Y:S04]  /*822b0*/  STL.64 [R1+0x728], R78 ;  /* 0x0007284e01007387 */ /* 0x000fe80000100a00 */
[----:B------:R-:W-:Y:S04]  /*822c0*/  STL.64 [R1+0x760], R72 ;  /* 0x0007604801007387 */ /* 0x000fe80000100a00 */
[----:B------:R-:W-:Y:S04]  /*822d0*/  STL.64 [R1+0x768], R74 ;  /* 0x0007684a01007387 */ /* 0x000fe80000100a00 */
[----:B------:R-:W2:Y:S04]  /*822e0*/  LDL.LU R224, [R1+0xdc0] ;  /* 0x000dc00001e07983 */ /* 0x000ea80000300800 */
[----:B------:R-:W-:Y:S04]  /*822f0*/  STL.64 [R1+0x750], R64 ;  /* 0x0007504001007387 */ /* 0x000fe80000100a00 */
[----:B------:R-:W-:Y:S04]  /*82300*/  STL.64 [R1+0x758], R66 ;  /* 0x0007584201007387 */ /* 0x000fe80000100a00 */
[----:B------:R-:W-:Y:S04]  /*82310*/  STL.64 [R1+0x740], R60 ;  /* 0x0007403c01007387 */ /* 0x000fe80000100a00 */
[----:B------:R-:W-:Y:S04]  /*82320*/  STL.64 [R1+0x748], R62 ;  /* 0x0007483e01007387 */ /* 0x000fe80000100a00 */
[----:B------:R-:W2:Y:S04]  /*82330*/  LDL.LU R225, [R1+0xdc4] ;  /* 0x000dc40001e17983 */ /* 0x000ea80000300800 */
[----:B------:R-:W2:Y:S04]  /*82340*/  LDL.LU R226, [R1+0xdc8] ;  /* 0x000dc80001e27983 */ /* 0x000ea80000300800 */
[----:B------:R-:W2:Y:S04]  /*82350*/  LDL.LU R227, [R1+0xdcc] ;  /* 0x000dcc0001e37983 */ /* 0x000ea80000300800 */
[----:B------:R-:W3:Y:S04]  /*82360*/  LDL.LU R232, [R1+0xdd0] ;  /* 0x000dd00001e87983 */ /* 0x000ee80000300800 */
[----:B------:R-:W4:Y:S01]  /*82370*/  LDL R4, [R1+0x301c] ;  /* 0x00301c0001047983 */ /* 0x000f220000100800 */
[----:B------:R-:W-:Y:S01]  /*82380*/  HMMA.1688.F32.TF32 R56, R100, R6, R56 ;  /* 0x000000066438723c */ /* 0x000fe20000081038 */
[----:B------:R-:W-:-:S02]  /*82390*/  IMAD.MOV.U32 R233, RZ, RZ, R217 ;  /* 0x000000ffffe97224 */ /* 0x000fc400078e00d9 */
[----:B------:R-:W-:Y:S01]  /*823a0*/  IMAD.MOV.U32 R234, RZ, RZ, R216 ;  /* 0x000000ffffea7224 */ /* 0x000fe200078e00d8 */
[----:B------:R-:W-:Y:S04]  /*823b0*/  LDS R218, [R252+0x105000] ;  /* 0x10500000fcda7984 */ /* 0x000fe80000000800 */
[----:B------:R-:W-:Y:S04]  /*823c0*/  LDS R216, [R252+0x104000] ;  /* 0x10400000fcd87984 */ /* 0x000fe80000000800 */
[----:B------:R-:W-:Y:S04]  /*823d0*/  LDS R217, [R3+0x104000] ;  /* 0x1040000003d97984 */ /* 0x000fe80000000800 */
[----:B------:R-:W-:Y:S04]  /*823e0*/  LDS R219, [R3+0x105000] ;  /* 0x1050000003db7984 */ /* 0x000fe80000000800 */
[----:B------:R-:W-:Y:S04]  /*823f0*/  LDS R243, [R231+0x105000] ;  /* 0x10500000e7f37984 */ /* 0x000fe80000000800 */
[----:B------:R-:W-:Y:S04]  /*82400*/  STL.64 [R1+0x710], R56 ;  /* 0x0007103801007387 */ /* 0x000fe80000100a00 */
[----:B------:R1:W-:Y:S04]  /*82410*/  STL.64 [R1+0x718], R58 ;  /* 0x0007183a01007387 */ /* 0x0003e80000100a00 */
[----:B------:R-:W-:Y:S04]  /*82420*/  STL.64 [R1+0x6e0], R52 ;  /* 0x0006e03401007387 */ /* 0x000fe80000100a00 */
[----:B------:R1:W-:Y:S02]  /*82430*/  STL.64 [R1+0x6e8], R54 ;  /* 0x0006e83601007387 */ /* 0x0003e40000100a00 */
[C---:B-1----:R-:W-:Y:S08]  /*82440*/  HMMA.1688.F32.TF32 R56, R100.reuse, R126, R244 ;  /* 0x0000007e6438723c */ /* 0x042ff000000810f4 */
[C---:B------:R-:W-:Y:S11]  /*82450*/  HMMA.1688.F32.TF32 R52, R100.reuse, R122, R248 ;  /* 0x0000007a6434723c */ /* 0x040ff600000810f8 */
[----:B------:R-:W-:Y:S04]  /*82460*/  @!UPT UIADD3 URZ, URZ, URZ, URZ ;  /* 0x0000003f3f3ff290 */ /* 0x000fe8000fffe03f */
[----:B------:R-:W-:Y:S04]  /*82470*/  STL.64 [R1+0x6b0], R56 ;  /* 0x0006b03801007387 */ /* 0x000fe80000100a00 */
[----:B------:R-:W-:Y:S04]  /*82480*/  STL.64 [R1+0x6b8], R58 ;  /* 0x0006b83a01007387 */ /* 0x000fe80000100a00 */
[----:B------:R-:W-:Y:S04]  /*82490*/  STL.64 [R1+0x680], R52 ;  /* 0x0006803401007387 */ /* 0x000fe80000100a00 */
[----:B------:R1:W-:Y:S02]  /*824a0*/  STL.64 [R1+0x688], R54 ;  /* 0x0006883601007387 */ /* 0x0003e40000100a00 */
[C---:B-1----:R-:W-:Y:S08]  /*824b0*/  HMMA.1688.F32.TF32 R52, R100.reuse, R118, R48 ;  /* 0x000000766434723c */ /* 0x042ff00000081030 */
[C---:B------:R-:W-:Y:S08]  /*824c0*/  HMMA.1688.F32.TF32 R48, R100.reuse, R114, R44 ;  /* 0x000000726430723c */ /* 0x040ff0000008102c */
[C---:B------:R-:W-:Y:S08]  /*824d0*/  HMMA.1688.F32.TF32 R44, R100.reuse, R110, R40 ;  /* 0x0000006e642c723c */ /* 0x040ff00000081028 */
[C---:B------:R-:W-:Y:S08]  /*824e0*/  HMMA.1688.F32.TF32 R40, R100.reuse, R98, R36 ;  /* 0x000000626428723c */ /* 0x040ff00000081024 */
[C---:B------:R-:W-:Y:S08]  /*824f0*/  HMMA.1688.F32.TF32 R36, R100.reuse, R70, R32 ;  /* 0x000000466424723c */ /* 0x040ff00000081020 */
[----:B------:R-:W-:Y:S01]  /*82500*/  HMMA.1688.F32.TF32 R32, R100, R30, R220 ;  /* 0x0000001e6420723c */ /* 0x000fe200000810dc */
[----:B------:R-:W-:Y:S04]  /*82510*/  STL.64 [R1+0x650], R52 ;  /* 0x0006503401007387 */ /* 0x000fe80000100a00 */
[----:B------:R-:W-:Y:S04]  /*82520*/  STL.64 [R1+0x658], R54 ;  /* 0x0006583601007387 */ /* 0x000fe80000100a00 */
[----:B------:R-:W-:Y:S04]  /*82530*/  STL.64 [R1+0x640], R48 ;  /* 0x0006403001007387 */ /* 0x000fe80000100a00 */
[----:B------:R-:W-:Y:S04]  /*82540*/  STL.64 [R1+0x648], R50 ;  /* 0x0006483201007387 */ /* 0x000fe80000100a00 */
[----:B------:R-:W-:Y:S04]  /*82550*/  STL.64 [R1+0x610], R44 ;  /* 0x0006102c01007387 */ /* 0x000fe80000100a00 */
[----:B------:R-:W-:Y:S04]  /*82560*/  STL.64 [R1+0x618], R46 ;  /* 0x0006182e01007387 */ /* 0x000fe80000100a00 */
[----:B------:R-:W-:Y:S01]  /*82570*/  STL.64 [R1+0x5e0], R40 ;  /* 0x0005e02801007387 */ /* 0x000fe20000100a00 */
[----:B------:R-:W-:-:S03]  /*82580*/  IMAD.MOV.U32 R251, RZ, RZ, R5 ;  /* 0x000000fffffb7224 */ /* 0x000fc600078e0005 */
[----:B------:R-:W-:Y:S04]  /*82590*/  STL.64 [R1+0x5e8], R42 ;  /* 0x0005e82a01007387 */ /* 0x000fe80000100a00 */
[----:B------:R-:W-:Y:S01]  /*825a0*/  STL.64 [R1+0x5b0], R36 ;  /* 0x0005b02401007387 */ /* 0x000fe20000100a00 */
[----:B------:R-:W-:-:S03]  /*825b0*/  MOV R249, R9 ;  /* 0x0000000900f97202 */ /* 0x000fc60000000f00 */
[----:B------:R-:W-:Y:S01]  /*825c0*/  STL.64 [R1+0x5b8], R38 ;  /* 0x0005b82601007387 */ /* 0x000fe20000100a00 */
[----:B------:R-:W-:-:S03]  /*825d0*/  IMAD.MOV.U32 R250, RZ, RZ, R8 ;  /* 0x000000fffffa7224 */ /* 0x000fc600078e0008 */
[----:B------:R-:W-:Y:S04]  /*825e0*/  STL.64 [R1+0x580], R32 ;  /* 0x0005802001007387 */ /* 0x000fe80000100a00 */
[----:B------:R2:W-:Y:S01]  /*825f0*/  STL.64 [R1+0x588], R34 ;  /* 0x0005882201007387 */ /* 0x0005e20000100a00 */
[----:B------:R-:W-:Y:S01]  /*82600*/  MOV R244, R121 ;  /* 0x0000007900f47202 */ /* 0x000fe20000000f00 */
[----:B------:R-:W-:Y:S02]  /*82610*/  IMAD.MOV.U32 R245, RZ, RZ, R120 ;  /* 0x000000fffff57224 */ /* 0x000fe400078e0078 */
[----:B------:R-:W-:Y:S02]  /*82620*/  IMAD.MOV.U32 R246, RZ, RZ, R97 ;  /* 0x000000fffff67224 */ /* 0x000fe400078e0061 */
[----:B------:R-:W-:-:S02]  /*82630*/  IMAD.MOV.U32 R247, RZ, RZ, R96 ;  /* 0x000000fffff77224 */ /* 0x000fc400078e0060 */
[----:B------:R-:W-:Y:S01]  /*82640*/  IMAD.MOV.U32 R248, RZ, RZ, R69 ;  /* 0x000000fffff87224 */ /* 0x000fe200078e0045 */
[----:B--2---:R-:W-:Y:S01]  /*82650*/  HMMA.1688.F32.TF32 R32, R100, R10, R224 ;  /* 0x0000000a6420723c */ /* 0x004fe200000810e0 */
[----:B----4-:R-:W-:-:S05]  /*82660*/  IMAD R0, R0, 0x40000, R4 ;  /* 0x0004000000007824 */ /* 0x010fca00078e0204 */
[----:B------:R-:W1:Y:S04]  /*82670*/  LDSM.16.M88.4 R4, [R0] ;  /* 0x000000000004783b */ /* 0x000e680000000200 */
[----:B------:R-:W2:Y:S04]  /*82680*/  LDSM.16.M88.4 R8, [R0+0x4000] ;  /* 0x004000000008783b */ /* 0x000ea80000000200 */
[----:B------:R-:W-:Y:S04]  /*82690*/  LDSM.16.M88.4 R96, [R0+0x20000] ;  /* 0x020000000060783b */ /* 0x000fe80000000200 */
[----:B------:R-:W-:Y:S04]  /*826a0*/  LDSM.16.M88.4 R120, [R0+0x38000] ;  /* 0x038000000078783b */ /* 0x000fe80000000200 */
[----:B-1----:R-:W-:Y:S04]  /*826b0*/  STL [R1+0x5088], R6 ;  /* 0x0050880601007387 */ /* 0x002fe80000100800 */
[----:B------:R-:W-:Y:S04]  /*826c0*/  STL [R1+0x5084], R7 ;  /* 0x0050840701007387 */ /* 0x000fe80000100800 */
[----:B--2---:R-:W-:Y:S04]  /*826d0*/  STL [R1+0x508c], R10 ;  /* 0x00508c0a01007387 */ /* 0x004fe80000100800 */
[----:B------:R-:W-:Y:S04]  /*826e0*/  STL.64 [R1+0x570], R32 ;  /* 0x0005702001007387 */ /* 0x000fe80000100a00 */
[----:B------:R3:W-:Y:S02]  /*826f0*/  STL.64 [R1+0x578], R34 ;  /* 0x0005782201007387 */ /* 0x0007e40000100a00 */
[----:B---3--:R-:W-:Y:S02]  /*82700*/  HMMA.1688.F32.TF32 R32, R100, R14, R232 ;  /* 0x0000000e6420723c */ /* 0x008fe400000810e8 */
[----:B------:R-:W-:Y:S05]  /*82710*/  STL [R1+0x5080], R11 ;  /* 0x0050800b01007387 */ /* 0x000fea0000100800 */
[----:B------:R-:W-:-:S02]  /*82720*/  IMAD.MOV.U32 R234, RZ, RZ, R13 ;  /* 0x000000ffffea7224 */ /* 0x000fc400078e000d */
[----:B------:R-:W-:Y:S01]  /*82730*/  IMAD.MOV.U32 R235, RZ, RZ, R12 ;  /* 0x000000ffffeb7224 */ /* 0x000fe200078e000c */
[----:B------:R-:W-:Y:S01]  /*82740*/  MOV R233, R16 ;  /* 0x0000001000e97202 */ /* 0x000fe20000000f00 */
[----:B------:R-:W1:Y:S01]  /*82750*/  LDSM.16.M88.4 R12, [R0+0x8000] ;  /* 0x00800000000c783b */ /* 0x000e620000000200 */
[----:B------:R-:W-:-:S11]  /*82760*/  IMAD.MOV.U32 R232, RZ, RZ, R17 ;  /* 0x000000ffffe87224 */ /* 0x000fd600078e0011 */
[----:B------:R-:W-:Y:S04]  /*82770*/  STL.64 [R1+0x4f0], R32 ;  /* 0x0004f02001007387 */ /* 0x000fe80000100a00 */
[----:B------:R2:W-:Y:S02]  /*82780*/  STL.64 [R1+0x4f8], R34 ;  /* 0x0004f82201007387 */ /* 0x0005e40000100a00 */
[----:B--2---:R-:W-:Y:S02]  /*82790*/  HMMA.1688.F32.TF32 R32, R100, R18, R244 ;  /* 0x000000126420723c */ /* 0x004fe400000810f4 */
[----:B------:R-:W2:Y:S04]  /*827a0*/  LDSM.16.M88.4 R16, [R0+0xc000] ;  /* 0x00c000000010783b */ /* 0x000ea80000000200 */
[----:B-1----:R-:W-:Y:S04]  /*827b0*/  STL [R1+0x5094], R14 ;  /* 0x0050940e01007387 */ /* 0x002fe80000100800 */
[----:B------:R-:W-:Y:S01]  /*827c0*/  STL [R1+0x5090], R15 ;  /* 0x0050900f01007387 */ /* 0x000fe20000100800 */
[----:B------:R-:W-:Y:S01]  /*827d0*/  IMAD.MOV.U32 R247, RZ, RZ, R25 ;  /* 0x000000fffff77224 */ /* 0x000fe200078e0019 */
[----:B------:R-:W-:Y:S01]  /*827e0*/  MOV R246, R28 ;  /* 0x0000001c00f67202 */ /* 0x000fe20000000f00 */
[----:B------:R-:W-:-:S02]  /*827f0*/  IMAD.MOV.U32 R245, RZ, RZ, R29 ;  /* 0x000000fffff57224 */ /* 0x000fc400078e001d */
[----:B------:R-:W-:Y:S01]  /*82800*/  LDSM.16.M88.4 R28, [R0+0x18000] ;  /* 0x01800000001c783b */ /* 0x000fe20000000200 */
[----:B------:R-:W-:-:S03]  /*82810*/  IMAD.MOV.U32 R244, RZ, RZ, R68 ;  /* 0x000000fffff47224 */ /* 0x000fc600078e0044 */
[----:B------:R-:W-:Y:S04]  /*82820*/  LDSM.16.M88.4 R68, [R0+0x1c000] ;  /* 0x01c000000044783b */ /* 0x000fe80000000200 */
[----:B--2---:R-:W-:Y:S04]  /*82830*/  STL [R1+0x507c], R18 ;  /* 0x00507c1201007387 */ /* 0x004fe80000100800 */
[----:B------:R-:W-:Y:S04]  /*82840*/  STL.64 [R1+0x480], R32 ;  /* 0x0004802001007387 */ /* 0x000fe80000100a00 */
[----:B------:R1:W-:Y:S02]  /*82850*/  STL.64 [R1+0x488], R34 ;  /* 0x0004882201007387 */ /* 0x0003e40000100a00 */
[----:B-1----:R-:W-:Y:S07]  /*82860*/  HMMA.1688.F32.TF32 R32, R100, R22, R248 ;  /* 0x000000166420723c */ /* 0x002fee00000810f8 */
[----:B------:R-:W-:-:S02]  /*82870*/  IMAD.MOV.U32 R249, RZ, RZ, R21 ;  /* 0x000000fffff97224 */ /* 0x000fc400078e0015 */
[----:B------:R-:W-:Y:S02]  /*82880*/  IMAD.MOV.U32 R250, RZ, RZ, R20 ;  /* 0x000000fffffa7224 */ /* 0x000fe400078e0014 */
[----:B------:R-:W1:Y:S01]  /*82890*/  LDSM.16.M88.4 R20, [R0+0x10000] ;  /* 0x010000000014783b */ /* 0x000e620000000200 */
[----:B------:R-:W-:-:S03]  /*828a0*/  IMAD.MOV.U32 R248, RZ, RZ, R24 ;  /* 0x000000fffff87224 */ /* 0x000fc600078e0018 */
[----:B------:R-:W2:Y:S04]  /*828b0*/  LDSM.16.M88.4 R24, [R0+0x14000] ;  /* 0x014000000018783b */ /* 0x000ea80000000200 */
[----:B------:R-:W-:Y:S04]  /*828c0*/  STL [R1+0x5078], R19 ;  /* 0x0050781301007387 */ /* 0x000fe80000100800 */
[----:B------:R-:W-:Y:S04]  /*828d0*/  STL.64 [R1+0x450], R32 ;  /* 0x0004502001007387 */ /* 0x000fe80000100a00 */
[----:B------:R3:W-:Y:S02]  /*828e0*/  STL.64 [R1+0x458], R34 ;  /* 0x0004582201007387 */ /* 0x0007e40000100a00 */
[----:B---3--:R-:W-:Y:S02]  /*828f0*/  HMMA.1688.F32.TF32 R32, R100, R106, R232 ;  /* 0x0000006a6420723c */ /* 0x008fe400000810e8 */
[----:B------:R-:W3:Y:S01]  /*82900*/  LDSM.16.M88.4 R100, [R0+0x24000] ;  /* 0x024000000064783b */ /* 0x000ee20000000200 */
[----:B------:R-:W-:-:S03]  /*82910*/  MOV R251, R2 ;  /* 0x0000000200fb7202 */ /* 0x000fc60000000f00 */
[----:B-1----:R-:W-:Y:S04]  /*82920*/  STL [R1+0x509c], R22 ;  /* 0x00509c1601007387 */ /* 0x002fe80000100800 */
[----:B------:R-:W-:Y:S04]  /*82930*/  STL [R1+0x5098], R23 ;  /* 0x0050981701007387 */ /* 0x000fe80000100800 */
[----:B--2---:R-:W-:Y:S04]  /*82940*/  STL [R1+0x50a4], R26 ;  /* 0x0050a41a01007387 */ /* 0x004fe80000100800 */
[----:B------:R-:W-:Y:S04]  /*82950*/  STL [R1+0x50a0], R27 ;  /* 0x0050a01b01007387 */ /* 0x000fe80000100800 */
[----:B------:R-:W-:Y:S04]  /*82960*/  STL [R1+0x50ac], R30 ;  /* 0x0050ac1e01007387 */ /* 0x000fe80000100800 */
[----:B------:R-:W-:Y:S04]  /*82970*/  STL [R1+0x50a8], R31 ;  /* 0x0050a81f01007387 */ /* 0x000fe80000100800 */
[----:B------:R-:W-:Y:S04]  /*82980*/  STL [R1+0x50b4], R70 ;  /* 0x0050b44601007387 */ /* 0x000fe80000100800 */
[----:B------:R-:W-:Y:S01]  /*82990*/  STL [R1+0x50b0], R71 ;  /* 0x0050b04701007387 */ /* 0x000fe20000100800 */
[----:B------:R-:W-:-:S03]  /*829a0*/  IMAD.MOV.U32 R2, RZ, RZ, R35 ;  /* 0x000000ffff027224 */ /* 0x000fc600078e0023 */
[----:B------:R-:W-:Y:S04]  /*829b0*/  STL [R1+0x50bc], R98 ;  /* 0x0050bc6201007387 */ /* 0x000fe80000100800 */
[----:B------:R-:W-:Y:S04]  /*829c0*/  STL [R1+0x50b8], R99 ;  /* 0x0050b86301007387 */ /* 0x000fe80000100800 */
[----:B------:R-:W-:Y:S04]  /*829d0*/  STL.64 [R1+0x410], R32 ;  /* 0x0004102001007387 */ /* 0x000fe80000100a00 */
[----:B------:R1:W-:Y:S01]  /*829e0*/  STL [R1+0x418], R34 ;  /* 0x0004182201007387 */ /* 0x0003e20000100800 */
[----:B------:R-:W-:Y:S01]  /*829f0*/  IMAD.MOV.U32 R234, RZ, RZ, R113 ;  /* 0x000000ffffea7224 */ /* 0x000fe200078e0071 */
[----:B------:R-:W-:Y:S01]  /*82a00*/  MOV R235, R112 ;  /* 0x0000007000eb7202 */ /* 0x000fe20000000f00 */
[----:B------:R-:W-:Y:S01]  /*82a10*/  IMAD.MOV.U32 R232, RZ, RZ, R117 ;  /* 0x000000ffffe87224 */ /* 0x000fe200078e0075 */
[----:B------:R-:W-:Y:S01]  /*82a20*/  LDSM.16.M88.4 R112, [R0+0x30000] ;  /* 0x030000000070783b */ /* 0x000fe20000000200 */
[----:B-1----:R-:W-:Y:S01]  /*82a30*/  HMMA.1688.F32.TF32 R32, R216, R4, R244 ;  /* 0x00000004d820723c */ /* 0x002fe200000810f4 */
[----:B------:R-:W-:-:S02]  /*82a40*/  IMAD.MOV.U32 R233, RZ, RZ, R116 ;  /* 0x000000ffffe97224 */ /* 0x000fc400078e0074 */
[----:B------:R-:W-:Y:S04]  /*82a50*/  LDSM.16.M88.4 R116, [R0+0x34000] ;  /* 0x034000000074783b */ /* 0x000fe80000000200 */
[----:B------:R-:W-:Y:S02]  /*82a60*/  IMAD.MOV.U32 R246, RZ, RZ, R105 ;  /* 0x000000fffff67224 */ /* 0x000fe400078e0069 */
[----:B------:R-:W-:Y:S02]  /*82a70*/  IMAD.MOV.U32 R247, RZ, RZ, R104 ;  /* 0x000000fffff77224 */ /* 0x000fe400078e0068 */
[----:B------:R-:W1:Y:S01]  /*82a80*/  LDSM.16.M88.4 R104, [R0+0x28000] ;  /* 0x028000000068783b */ /* 0x000e620000000200 */
[----:B------:R-:W-:Y:S02]  /*82a90*/  IMAD.MOV.U32 R244, RZ, RZ, R109 ;  /* 0x000000fffff47224 */ /* 0x000fe400078e006d */
[----:B------:R-:W-:-:S02]  /*82aa0*/  IMAD.MOV.U32 R245, RZ, RZ, R108 ;  /* 0x000000fffff57224 */ /* 0x000fc400078e006c */
[----:B------:R-:W2:Y:S04]  /*82ab0*/  LDSM.16.M88.4 R108, [R0+0x2c000] ;  /* 0x02c00000006c783b */ /* 0x000ea80000000200 */
[----:B------:R4:W-:Y:S04]  /*82ac0*/  STL [R1+0x51d8], R2 ;  /* 0x0051d80201007387 */ /* 0x0009e80000100800 */
[----:B----4-:R-:W4:Y:S04]  /*82ad0*/  LDL R2, [R1+0xb30] ;  /* 0x000b300001027983 */ /* 0x010f280000100800 */
[----:B---3--:R-:W-:Y:S04]  /*82ae0*/  STL [R1+0x50c4], R102 ;  /* 0x0050c46601007387 */ /* 0x008fe80000100800 */
[----:B------:R-:W-:Y:S04]  /*82af0*/  STL [R1+0x50c0], R103 ;  /* 0x0050c06701007387 */ /* 0x000fe80000100800 */
[----:B------:R-:W-:Y:S04]  /*82b00*/  STL.64 [R1+0x440], R32 ;  /* 0x0004402001007387 */ /* 0x000fe80000100a00 */
[----:B------:R3:W-:Y:S02]  /*82b10*/  STL.64 [R1+0x448], R34 ;  /* 0x0004482201007387 */ /* 0x0007e40000100a00 */
[----:B---3--:R-:W-:Y:S02]  /*82b20*/  HMMA.1688.F32.TF32 R32, R216, R8, R248 ;  /* 0x00000008d820723c */ /* 0x008fe400000810f8 */
[----:B-1----:R-:W-:Y:S04]  /*82b30*/  STL [R1+0x50cc], R106 ;  /* 0x0050cc6a01007387 */ /* 0x002fe80000100800 */
[----:B------:R-:W-:Y:S04]  /*82b40*/  STL [R1+0x50c8], R107 ;  /* 0x0050c86b01007387 */ /* 0x000fe80000100800 */
[----:B--2---:R-:W-:Y:S04]  /*82b50*/  STL [R1+0x50d4], R110 ;  /* 0x0050d46e01007387 */ /* 0x004fe80000100800 */
[----:B------:R-:W-:Y:S04]  /*82b60*/  STL [R1+0x50d0], R111 ;  /* 0x0050d06f01007387 */ /* 0x000fe80000100800 */
[----:B------:R-:W-:Y:S04]  /*82b70*/  STL [R1+0x50dc], R114 ;  /* 0x0050dc7201007387 */ /* 0x000fe80000100800 */
[----:B------:R-:W-:Y:S04]  /*82b80*/  STL [R1+0x50d8], R115 ;  /* 0x0050d87301007387 */ /* 0x000fe80000100800 */
[----:B------:R-:W-:Y:S04]  /*82b90*/  STL [R1+0x50e4], R118 ;  /* 0x0050e47601007387 */ /* 0x000fe80000100800 */
[----:B------:R-:W-:Y:S04]  /*82ba0*/  STL [R1+0x50e0], R119 ;  /* 0x0050e07701007387 */ /* 0x000fe80000100800 */
[----:B------:R-:W-:Y:S04]  /*82bb0*/  STL [R1+0x50ec], R122 ;  /* 0x0050ec7a01007387 */ /* 0x000fe80000100800 */
[----:B------:R-:W-:Y:S04]  /*82bc0*/  STL [R1+0x50e8], R123 ;  /* 0x0050e87b01007387 */ /* 0x000fe80000100800 */
[----:B------:R-:W2:Y:S04]  /*82bd0*/  LDL.LU R248, [R1+0xf00] ;  /* 0x000f000001f87983 */ /* 0x000ea80000300800 */
[----:B------:R-:W-:Y:S04]  /*82be0*/  STL.64 [R1+0x470], R32 ;  /* 0x0004702001007387 */ /* 0x000fe80000100a00 */
[----:B------:R1:W-:Y:S04]  /*82bf0*/  STL.64 [R1+0x478], R34 ;  /* 0x0004782201007387 */ /* 0x0003e80000100a00 */
[----:B------:R-:W2:Y:S01]  /*82c00*/  LDL.LU R249, [R1+0xf04] ;  /* 0x000f040001f97983 */ /* 0x000ea20000300800 */
[----:B------:R-:W-:Y:S01]  /*82c10*/  MOV R250, R125 ;  /* 0x0000007d00fa7202 */ /* 0x000fe20000000f00 */
[----:B------:R-:W-:-:S02]  /*82c20*/  IMAD.MOV.U32 R251, RZ, RZ, R124 ;  /* 0x000000fffffb7224 */ /* 0x000fc400078e007c */
[----:B------:R-:W3:Y:S01]  /*82c30*/  LDSM.16.M88.4 R124, [R0+0x3c000] ;  /* 0x03c00000007c783b */ /* 0x000ee20000000200 */
[----:B-1----:R-:W-:Y:S03]  /*82c40*/  HMMA.1688.F32.TF32 R32, R216, R12, R232 ;  /* 0x0000000cd820723c */ /* 0x002fe600000810e8 */
[----:B---3--:R-:W-:Y:S04]  /*82c50*/  STL [R1+0x50f4], R126 ;  /* 0x0050f47e01007387 */ /* 0x008fe80000100800 */
[----:B------:R1:W-:Y:S04]  /*82c60*/  STL [R1+0x50f0], R127 ;  /* 0x0050f07f01007387 */ /* 0x0003e80000100800 */
[----:B------:R-:W-:Y:S04]  /*82c70*/  STL [R1+0x4b70], R0 ;  /* 0x004b700001007387 */ /* 0x000fe80000100800 */
[----:B------:R-:W3:Y:S04]  /*82c80*/  LDL.LU R232, [R1+0xef0] ;  /* 0x000ef00001e87983 */ /* 0x000ee80000300800 */
[----:B------:R-:W3:Y:S04]  /*82c90*/  LDL.LU R233, [R1+0xef4] ;  /* 0x000ef40001e97983 */ /* 0x000ee80000300800 */
[----:B------:R-:W3:Y:S04]  /*82ca0*/  LDL.LU R234, [R1+0xef8] ;  /* 0x000ef80001ea7983 */ /* 0x000ee80000300800 */
[----:B------:R-:W3:Y:S01]  /*82cb0*/  LDL.LU R235, [R1+0xefc] ;  /* 0x000efc0001eb7983 */ /* 0x000ee20000300800 */
[----:B------:R-:W-:Y:S01]  /*82cc0*/  MOV R110, R35 ;  /* 0x00000023006e7202 */ /* 0x000fe20000000f00 */
[----:B------:R-:W-:-:S02]  /*82cd0*/  IMAD.MOV.U32 R115, RZ, RZ, R34 ;  /* 0x000000ffff737224 */ /* 0x000fc400078e0022 */
[----:B------:R-:W-:Y:S02]  /*82ce0*/  IMAD.MOV.U32 R114, RZ, RZ, R33 ;  /* 0x000000ffff727224 */ /* 0x000fe400078e0021 */
[----:B------:R-:W-:Y:S01]  /*82cf0*/  IMAD.MOV.U32 R119, RZ, RZ, R32 ;  /* 0x000000ffff777224 */ /* 0x000fe200078e0020 */
[----:B------:R-:W-:Y:S01]  /*82d00*/  STL [R1+0x5104], R110 ;  /* 0x0051046e01007387 */ /* 0x000fe20000100800 */
[----:B------:R-:W-:Y:S03]  /*82d10*/  HMMA.1688.F32.TF32 R32, R216, R16, R244 ;  /* 0x00000010d820723c */ /* 0x000fe600000810f4 */
[----:B------:R1:W-:Y:S04]  /*82d20*/  STL [R1+0x5100], R115 ;  /* 0x0051007301007387 */ /* 0x0003e80000100800 */
[----:B------:R1:W-:Y:S04]  /*82d30*/  STL [R1+0x50fc], R114 ;  /* 0x0050fc7201007387 */ /* 0x0003e80000100800 */
[----:B------:R1:W-:Y:S04]  /*82d40*/  STL [R1+0x50f8], R119 ;  /* 0x0050f87701007387 */ /* 0x0003e80000100800 */
[----:B------:R-:W3:Y:S04]  /*82d50*/  LDL.LU R244, [R1+0xee0] ;  /* 0x000ee00001f47983 */ /* 0x000ee80000300800 */
[----:B------:R-:W3:Y:S04]  /*82d60*/  LDL.LU R245, [R1+0xee4] ;  /* 0x000ee40001f57983 */ /* 0x000ee80000300800 */
[----:B------:R-:W3:Y:S04]  /*82d70*/  LDL.LU R246, [R1+0xee8] ;  /* 0x000ee80001f67983 */ /* 0x000ee80000300800 */
[----:B------:R-:W3:Y:S01]  /*82d80*/  LDL.LU R247, [R1+0xeec] ;  /* 0x000eec0001f77983 */ /* 0x000ee20000300800 */
[----:B------:R-:W-:-:S02]  /*82d90*/  IMAD.MOV.U32 R118, RZ, RZ, R35 ;  /* 0x000000ffff767224 */ /* 0x000fc400078e0023 */
[----:B------:R-:W-:Y:S02]  /*82da0*/  IMAD.MOV.U32 R123, RZ, RZ, R34 ;  /* 0x000000ffff7b7224 */ /* 0x000fe400078e0022 */
[----:B------:R-:W-:Y:S02]  /*82db0*/  IMAD.MOV.U32 R122, RZ, RZ, R33 ;  /* 0x000000ffff7a7224 */ /* 0x000fe400078e0021 */
[----:B-1----:R-:W-:Y:S01]  /*82dc0*/  IMAD.MOV.U32 R127, RZ, RZ, R32 ;  /* 0x000000ffff7f7224 */ /* 0x002fe200078e0020 */
[----:B------:R-:W-:Y:S04]  /*82dd0*/  STL [R1+0x5114], R118 ;  /* 0x0051147601007387 */ /* 0x000fe80000100800 */
[----:B------:R-:W-:Y:S04]  /*82de0*/  STL [R1+0x5110], R123 ;  /* 0x0051107b01007387 */ /* 0x000fe80000100800 */
[----:B------:R1:W-:Y:S04]  /*82df0*/  STL [R1+0x510c], R122 ;  /* 0x00510c7a01007387 */ /* 0x0003e80000100800 */
[----:B------:R1:W-:Y:S04]  /*82e00*/  STL [R1+0x5108], R127 ;  /* 0x0051087f01007387 */ /* 0x0003e80000100800 */
[----:B----4-:R-:W-:Y:S04]  /*82e10*/  LDS R240, [R2+0x104000] ;  /* 0x1040000002f07984 */ /* 0x010fe80000000800 */
[----:B------:R-:W4:Y:S01]  /*82e20*/  LDS R242, [R2+0x105000] ;  /* 0x1050000002f27984 */ /* 0x000f220000000800 */
[----:B--2---:R-:W-:Y:S03]  /*82e30*/  HMMA.1688.F32.TF32 R32, R216, R20, R248 ;  /* 0x00000014d820723c */ /* 0x004fe600000810f8 */
[----:B------:R-:W2:Y:S04]  /*82e40*/  LDL.LU R248, [R1+0xed0] ;  /* 0x000ed00001f87983 */ /* 0x000ea80000300800 */
[----:B------:R-:W2:Y:S04]  /*82e50*/  LDL.LU R249, [R1+0xed4] ;  /* 0x000ed40001f97983 */ /* 0x000ea80000300800 */
[----:B------:R-:W2:Y:S04]  /*82e60*/  LDL.LU R250, [R1+0xed8] ;  /* 0x000ed80001fa7983 */ /* 0x000ea80000300800 */
[----:B------:R-:W2:Y:S09]  /*82e70*/  LDL.LU R251, [R1+0xedc] ;  /* 0x000edc0001fb7983 */ /* 0x000eb20000300800 */
[----:B------:R-:W-:Y:S01]  /*82e80*/  MOV R115, R32 ;  /* 0x0000002000737202 */ /* 0x000fe20000000f00 */
[----:B------:R-:W-:-:S02]  /*82e90*/  IMAD.MOV.U32 R114, RZ, RZ, R33 ;  /* 0x000000ffff727224 */ /* 0x000fc400078e0021 */
[----:B------:R-:W-:Y:S02]  /*82ea0*/  IMAD.MOV.U32 R119, RZ, RZ, R34 ;  /* 0x000000ffff777224 */ /* 0x000fe400078e0022 */
[----:B------:R-:W-:-:S05]  /*82eb0*/  IMAD.MOV.U32 R126, RZ, RZ, R35 ;  /* 0x000000ffff7e7224 */ /* 0x000fca00078e0023 */
[----:B------:R-:W-:Y:S04]  /*82ec0*/  STL [R1+0x5124], R126 ;  /* 0x0051247e01007387 */ /* 0x000fe80000100800 */
[----:B------:R1:W-:Y:S04]  /*82ed0*/  STL [R1+0x5120], R119 ;  /* 0x0051207701007387 */ /* 0x0003e80000100800 */
[----:B------:R1:W-:Y:S04]  /*82ee0*/  STL [R1+0x511c], R114 ;  /* 0x00511c7201007387 */ /* 0x0003e80000100800 */
[----:B------:R1:W-:Y:S01]  /*82ef0*/  STL [R1+0x5118], R115 ;  /* 0x0051187301007387 */ /* 0x0003e20000100800 */
[----:B---3--:R-:W-:Y:S03]  /*82f00*/  HMMA.1688.F32.TF32 R32, R216, R24, R232 ;  /* 0x00000018d820723c */ /* 0x008fe600000810e8 */
[----:B------:R-:W3:Y:S04]  /*82f10*/  LDL.LU R232, [R1+0xec0] ;  /* 0x000ec00001e87983 */ /* 0x000ee80000300800 */
[----:B------:R-:W3:Y:S04]  /*82f20*/  LDL.LU R233, [R1+0xec4] ;  /* 0x000ec40001e97983 */ /* 0x000ee80000300800 */
[----:B------:R-:W3:Y:S04]  /*82f30*/  LDL.LU R234, [R1+0xec8] ;  /* 0x000ec80001ea7983 */ /* 0x000ee80000300800 */
[----:B------:R-:W3:Y:S09]  /*82f40*/  LDL.LU R235, [R1+0xecc] ;  /* 0x000ecc0001eb7983 */ /* 0x000ef20000300800 */
[----:B------:R-:W-:Y:S01]  /*82f50*/  IMAD.MOV.U32 R110, RZ, RZ, R35 ;  /* 0x000000ffff6e7224 */ /* 0x000fe200078e0023 */
[----:B-1----:R-:W-:Y:S01]  /*82f60*/  MOV R122, R33 ;  /* 0x00000021007a7202 */ /* 0x002fe20000000f00 */
[----:B------:R-:W-:-:S02]  /*82f70*/  IMAD.MOV.U32 R127, RZ, RZ, R34 ;  /* 0x000000ffff7f7224 */ /* 0x000fc400078e0022 */
[----:B------:R-:W-:Y:S01]  /*82f80*/  IMAD.MOV.U32 R123, RZ, RZ, R32 ;  /* 0x000000ffff7b7224 */ /* 0x000fe200078e0020 */
[----:B------:R-:W-:Y:S04]  /*82f90*/  STL [R1+0x5134], R110 ;  /* 0x0051346e01007387 */ /* 0x000fe80000100800 */
[----:B------:R-:W-:Y:S01]  /*82fa0*/  STL [R1+0x5130], R127 ;  /* 0x0051307f01007387 */ /* 0x000fe20000100800 */
[----:B------:R-:W-:Y:S03]  /*82fb0*/  HMMA.1688.F32.TF32 R32, R216, R28, R244 ;  /* 0x0000001cd820723c */ /* 0x000fe600000810f4 */
[----:B------:R-:W-:Y:S04]  /*82fc0*/  STL [R1+0x512c], R122 ;  /* 0x00512c7a01007387 */ /* 0x000fe80000100800 */
[----:B------:R1:W-:Y:S04]  /*82fd0*/  STL [R1+0x5128], R123 ;  /* 0x0051287b01007387 */ /* 0x0003e80000100800 */
[----:B------:R-:W4:Y:S04]  /*82fe0*/  LDL.LU R244, [R1+0x1510] ;  /* 0x0015100001f47983 */ /* 0x000f280000300800 */
[----:B------:R-:W4:Y:S04]  /*82ff0*/  LDL.LU R245, [R1+0x1514] ;  /* 0x0015140001f57983 */ /* 0x000f280000300800 */
[----:B------:R-:W4:Y:S04]  /*83000*/  LDL.LU R246, [R1+0x1518] ;  /* 0x0015180001f67983 */ /* 0x000f280000300800 */
[----:B------:R-:W4:Y:S01]  /*83010*/  LDL.LU R247, [R1+0x151c] ;  /* 0x00151c0001f77983 */ /* 0x000f220000300800 */
[----:B------:R-:W-:Y:S01]  /*83020*/  IMAD.MOV.U32 R102, RZ, RZ, R35 ;  /* 0x000000ffff667224 */ /* 0x000fe200078e0023 */
[----:B------:R-:W-:Y:S01]  /*83030*/  MOV R107, R34 ;  /* 0x00000022006b7202 */ /* 0x000fe20000000f00 */
[----:B------:R-:W-:-:S02]  /*83040*/  IMAD.MOV.U32 R106, RZ, RZ, R33 ;  /* 0x000000ffff6a7224 */ /* 0x000fc400078e0021 */
[----:B------:R-:W-:Y:S01]  /*83050*/  IMAD.MOV.U32 R111, RZ, RZ, R32 ;  /* 0x000000ffff6f7224 */ /* 0x000fe200078e0020 */
[----:B------:R-:W-:Y:S04]  /*83060*/  STL [R1+0x5144], R102 ;  /* 0x0051446601007387 */ /* 0x000fe80000100800 */
[----:B------:R1:W-:Y:S04]  /*83070*/  STL [R1+0x5140], R107 ;  /* 0x0051406b01007387 */ /* 0x0003e80000100800 */
[----:B------:R1:W-:Y:S04]  /*83080*/  STL [R1+0x513c], R106 ;  /* 0x00513c6a01007387 */ /* 0x0003e80000100800 */
[----:B------:R1:W-:Y:S01]  /*83090*/  STL [R1+0x5138], R111 ;  /* 0x0051386f01007387 */ /* 0x0003e20000100800 */
[----:B--2---:R-:W-:Y:S03]  /*830a0*/  HMMA.1688.F32.TF32 R32, R216, R68, R248 ;  /* 0x00000044d820723c */ /* 0x004fe600000810f8 */
[----:B------:R-:W2:Y:S04]  /*830b0*/  LDL.LU R248, [R1+0x1500] ;  /* 0x0015000001f87983 */ /* 0x000ea80000300800 */
[----:B------:R-:W2:Y:S04]  /*830c0*/  LDL.LU R249, [R1+0x1504] ;  /* 0x0015040001f97983 */ /* 0x000ea80000300800 */
[----:B------:R-:W2:Y:S04]  /*830d0*/  LDL.LU R250, [R1+0x1508] ;  /* 0x0015080001fa7983 */ /* 0x000ea80000300800 */
[----:B------:R-:W2:Y:S09]  /*830e0*/  LDL.LU R251, [R1+0x150c] ;  /* 0x00150c0001fb7983 */ /* 0x000eb20000300800 */
[----:B------:R-:W-:Y:S01]  /*830f0*/  IMAD.MOV.U32 R119, RZ, RZ, R32 ;  /* 0x000000ffff777224 */ /* 0x000fe200078e0020 */
[----:B------:R-:W-:Y:S01]  /*83100*/  MOV R118, R35 ;  /* 0x0000002300767202 */ /* 0x000fe20000000f00 */
[----:B------:R-:W-:-:S02]  /*83110*/  IMAD.MOV.U32 R114, RZ, RZ, R33 ;  /* 0x000000ffff727224 */ /* 0x000fc400078e0021 */
[----:B------:R-:W-:Y:S02]  /*83120*/  IMAD.MOV.U32 R115, RZ, RZ, R34 ;  /* 0x000000ffff737224 */ /* 0x000fe400078e0022 */
[----:B------:R-:W-:Y:S04]  /*83130*/  STL [R1+0x5154], R118 ;  /* 0x0051547601007387 */ /* 0x000fe80000100800 */
[----:B------:R1:W-:Y:S04]  /*83140*/  STL [R1+0x5150], R115 ;  /* 0x0051507301007387 */ /* 0x0003e80000100800 */
[----:B------:R1:W-:Y:S04]  /*83150*/  STL [R1+0x514c], R114 ;  /* 0x00514c7201007387 */ /* 0x0003e80000100800 */
[----:B------:R1:W-:Y:S04]  /*83160*/  STL [R1+0x5148], R119 ;  /* 0x0051487701007387 */ /* 0x0003e80000100800 */
[----:B------:R-:W2:Y:S04]  /*83170*/  LDL.LU R228, [R1+0x14f0] ;  /* 0x0014f00001e47983 */ /* 0x000ea80000300800 */
[----:B------:R-:W2:Y:S04]  /*83180*/  LDL.LU R229, [R1+0x14f4] ;  /* 0x0014f40001e57983 */ /* 0x000ea80000300800 */
[----:B------:R-:W2:Y:S04]  /*83190*/  LDL.LU R230, [R1+0x14f8] ;  /* 0x0014f80001e67983 */ /* 0x000ea80000300800 */
[----:B------:R-:W2:Y:S01]  /*831a0*/  LDL.LU R231, [R1+0x14fc] ;  /* 0x0014fc0001e77983 */ /* 0x000ea20000300800 */
[----:B---3--:R-:W-:Y:S11]  /*831b0*/  HMMA.1688.F32.TF32 R32, R216, R96, R232 ;  /* 0x00000060d820723c */ /* 0x008ff600000810e8 */
[----:B------:R-:W-:Y:S11]  /*831c0*/  @!UPT UIADD3 URZ, URZ, URZ, URZ ;  /* 0x0000003f3f3ff290 */ /* 0x000ff6000fffe03f */
[----:B------:R-:W-:Y:S02]  /*831d0*/  @!UPT UIADD3 URZ, URZ, URZ, URZ ;  /* 0x0000003f3f3ff290 */ /* 0x000fe4000fffe03f */
[----:B------:R-:W-:Y:S02]  /*831e0*/  IMAD.MOV.U32 R103, RZ, RZ, R32 ;  /* 0x000000ffff677224 */ /* 0x000fe400078e0020 */
[----:B------:R-:W-:Y:S02]  /*831f0*/  IMAD.MOV.U32 R98, RZ, RZ, R33 ;  /* 0x000000ffff627224 */ /* 0x000fe400078e0021 */
[----:B------:R-:W-:Y:S02]  /*83200*/  IMAD.MOV.U32 R99, RZ, RZ, R34 ;  /* 0x000000ffff637224 */ /* 0x000fe400078e0022 */
[----:B------:R-:W-:-:S05]  /*83210*/  IMAD.MOV.U32 R70, RZ, RZ, R35 ;  /* 0x000000ffff467224 */ /* 0x000fca00078e0023 */
[----:B------:R-:W-:Y:S04]  /*83220*/  STL [R1+0x5164], R70 ;  /* 0x0051644601007387 */ /* 0x000fe80000100800 */
[----:B------:R-:W-:Y:S01]  /*83230*/  STL [R1+0x5160], R99 ;  /* 0x0051606301007387 */ /* 0x000fe20000100800 */
[----:B----4-:R-:W-:Y:S03]  /*83240*/  HMMA.1688.F32.TF32 R32, R216, R100, R244 ;  /* 0x00000064d820723c */ /* 0x010fe600000810f4 */
[----:B------:R-:W-:Y:S04]  /*83250*/  STL [R1+0x515c], R98 ;  /* 0x00515c6201007387 */ /* 0x000fe80000100800 */
[----:B------:R3:W-:Y:S04]  /*83260*/  STL [R1+0x5158], R103 ;  /* 0x0051586701007387 */ /* 0x0007e80000100800 */
[----:B------:R-:W4:Y:S04]  /*83270*/  LDL.LU R232, [R1+0x14e0] ;  /* 0x0014e00001e87983 */ /* 0x000f280000300800 */
[----:B------:R-:W4:Y:S04]  /*83280*/  LDL.LU R233, [R1+0x14e4] ;  /* 0x0014e40001e97983 */ /* 0x000f280000300800 */
[----:B------:R-:W4:Y:S04]  /*83290*/  LDL.LU R234, [R1+0x14e8] ;  /* 0x0014e80001ea7983 */ /* 0x000f280000300800 */
[----:B------:R-:W4:Y:S01]  /*832a0*/  LDL.LU R235, [R1+0x14ec] ;  /* 0x0014ec0001eb7983 */ /* 0x000f220000300800 */
[----:B------:R-:W-:-:S02]  /*832b0*/  IMAD.MOV.U32 R126, RZ, RZ, R35 ;  /* 0x000000ffff7e7224 */ /* 0x000fc400078e0023 */
[----:B-1----:R-:W-:Y:S01]  /*832c0*/  IMAD.MOV.U32 R123, RZ, RZ, R34 ;  /* 0x000000ffff7b7224 */ /* 0x002fe200078e0022 */
[----:B------:R-:W-:Y:S01]  /*832d0*/  MOV R127, R32 ;  /* 0x00000020007f7202 */ /* 0x000fe20000000f00 */
[----:B------:R-:W-:Y:S01]  /*832e0*/  IMAD.MOV.U32 R122, RZ, RZ, R33 ;  /* 0x000000ffff7a7224 */ /* 0x000fe200078e0021 */
[----:B------:R-:W-:Y:S04]  /*832f0*/  STL [R1+0x5174], R126 ;  /* 0x0051747e01007387 */ /* 0x000fe80000100800 */
[----:B------:R1:W-:Y:S04]  /*83300*/  STL [R1+0x5170], R123 ;  /* 0x0051707b01007387 */ /* 0x0003e80000100800 */
[----:B------:R1:W-:Y:S04]  /*83310*/  STL [R1+0x516c], R122 ;  /* 0x00516c7a01007387 */ /* 0x0003e80000100800 */
[----:B------:R1:W-:Y:S04]  /*83320*/  STL [R1+0x5168], R127 ;  /* 0x0051687f01007387 */ /* 0x0003e80000100800 */
[----:B------:R-:W3:Y:S04]  /*83330*/  LDL.LU R244, [R1+0x14d0] ;  /* 0x0014d00001f47983 */ /* 0x000ee80000300800 */
[----:B------:R-:W3:Y:S04]  /*83340*/  LDL.LU R245, [R1+0x14d4] ;  /* 0x0014d40001f57983 */ /* 0x000ee80000300800 */
[----:B------:R-:W3:Y:S04]  /*83350*/  LDL.LU R246, [R1+0x14d8] ;  /* 0x0014d80001f67983 */ /* 0x000ee80000300800 */
[----:B------:R-:W3:Y:S01]  /*83360*/  LDL.LU R247, [R1+0x14dc] ;  /* 0x0014dc0001f77983 */ /* 0x000ee20000300800 */
        /* <DEDUP_REMOVED lines=9> */
[C---:B------:R-:W-:Y:S11]  /*83400*/  HMMA.1688.F32.TF32 R32, R216.reuse, R108, R228 ;  /* 0x0000006cd820723c */ /* 0x040ff600000810e4 */
[----:B------:R-:W-:Y:S11]  /*83410*/  @!UPT UIADD3 URZ, URZ, URZ, URZ ;  /* 0x0000003f3f3ff290 */ /* 0x000ff6000fffe03f */
[----:B------:R-:W-:Y:S02]  /*83420*/  @!UPT UIADD3 URZ, URZ, URZ, URZ ;  /* 0x0000003f3f3ff290 */ /* 0x000fe4000fffe03f */
[----:B------:R-:W-:Y:S01]  /*83430*/  IMAD.MOV.U32 R71, RZ, RZ, R32 ;  /* 0x000000ffff477224 */ /* 0x000fe200078e0020 */
[----:B------:R-:W-:Y:S01]  /*83440*/  MOV R31, R34 ;  /* 0x00000022001f7202 */ /* 0x000fe20000000f00 */
[----:B------:R-:W-:Y:S02]  /*83450*/  IMAD.MOV.U32 R30, RZ, RZ, R33 ;  /* 0x000000ffff1e7224 */ /* 0x000fe400078e0021 */
[----:B------:R-:W-:Y:S01]  /*83460*/  IMAD.MOV.U32 R26, RZ, RZ, R35 ;  /* 0x000000ffff1a7224 */ /* 0x000fe200078e0023 */
[----:B------:R-:W-:Y:S04]  /*83470*/  STL [R1+0x5184], R110 ;  /* 0x0051846e01007387 */ /* 0x000fe80000100800 */
[----:B------:R1:W-:Y:S04]  /*83480*/  STL [R1+0x5180], R111 ;  /* 0x0051806f01007387 */ /* 0x0003e80000100800 */
[----:B------:R-:W-:Y:S04]  /*83490*/  STL [R1+0x517c], R106 ;  /* 0x00517c6a01007387 */ /* 0x000fe80000100800 */
[----:B------:R1:W-:Y:S04]  /*834a0*/  STL [R1+0x5178], R107 ;  /* 0x0051786b01007387 */ /* 0x0003e80000100800 */
[----:B------:R-:W-:Y:S01]  /*834b0*/  STL [R1+0x5194], R26 ;  /* 0x0051941a01007387 */ /* 0x000fe20000100800 */
[----:B----4-:R-:W-:Y:S03]  /*834c0*/  HMMA.1688.F32.TF32 R32, R216, R112, R232 ;  /* 0x00000070d820723c */ /* 0x010fe600000810e8 */
[----:B------:R4:W-:Y:S04]  /*834d0*/  STL [R1+0x5190], R31 ;  /* 0x0051901f01007387 */ /* 0x0009e80000100800 */
[----:B------:R1:W-:Y:S04]  /*834e0*/  STL [R1+0x518c], R30 ;  /* 0x00518c1e01007387 */ /* 0x0003e80000100800 */
[----:B------:R1:W-:Y:S04]  /*834f0*/  STL [R1+0x5188], R71 ;  /* 0x0051884701007387 */ /* 0x0003e80000100800 */
[----:B------:R-:W4:Y:S04]  /*83500*/  LDL.LU R224, [R1+0xeb0] ;  /* 0x000eb00001e07983 */ /* 0x000f280000300800 */
[----:B------:R-:W4:Y:S04]  /*83510*/  LDL.LU R225, [R1+0xeb4] ;  /* 0x000eb40001e17983 */ /* 0x000f280000300800 */
[----:B------:R-:W4:Y:S01]  /*83520*/  LDL.LU R226, [R1+0xeb8] ;  /* 0x000eb80001e27983 */ /* 0x000f220000300800 */
[----:B------:R-:W-:Y:S01]  /*83530*/  IMAD.MOV.U32 R115, RZ, RZ, R32 ;  /* 0x000000ffff737224 */ /* 0x000fe200078e0020 */
[----:B------:R-:W-:Y:S01]  /*83540*/  MOV R102, R35 ;  /* 0x0000002300667202 */ /* 0x000fe20000000f00 */
[----:B------:R-:W-:Y:S01]  /*83550*/  IMAD.MOV.U32 R114, RZ, RZ, R33 ;  /* 0x000000ffff727224 */ /* 0x000fe200078e0021 */
[----:B------:R-:W4:Y:S01]  /*83560*/  LDL.LU R227, [R1+0xebc] ;  /* 0x000ebc0001e37983 */ /* 0x000f220000300800 */
[----:B------:R-:W-:-:S02]  /*83570*/  IMAD.MOV.U32 R119, RZ, RZ, R34 ;  /* 0x000000ffff777224 */ /* 0x000fc400078e0022 */
[----:B---3--:R-:W-:Y:S01]  /*83580*/  HMMA.1688.F32.TF32 R32, R216, R116, R244 ;  /* 0x00000074d820723c */ /* 0x008fe200000810f4 */
[----:B------:R-:W-:Y:S04]  /*83590*/  STL [R1+0x51a4], R102 ;  /* 0x0051a46601007387 */ /* 0x000fe80000100800 */
[----:B------:R-:W-:Y:S04]  /*835a0*/  STL [R1+0x51a0], R119 ;  /* 0x0051a07701007387 */ /* 0x000fe80000100800 */
[----:B------:R-:W-:Y:S04]  /*835b0*/  STL [R1+0x519c], R114 ;  /* 0x00519c7201007387 */ /* 0x000fe80000100800 */
[----:B------:R-:W-:Y:S11]  /*835c0*/  STL [R1+0x5198], R115 ;  /* 0x0051987301007387 */ /* 0x000ff60000100800 */
[----:B------:R-:W-:-:S02]  /*835d0*/  IMAD.MOV.U32 R118, RZ, RZ, R35 ;  /* 0x000000ffff767224 */ /* 0x000fc400078e0023 */
[----:B------:R-:W-:Y:S02]  /*835e0*/  IMAD.MOV.U32 R103, RZ, RZ, R34 ;  /* 0x000000ffff677224 */ /* 0x000fe400078e0022 */
[----:B------:R-:W-:Y:S02]  /*835f0*/  IMAD.MOV.U32 R98, RZ, RZ, R33 ;  /* 0x000000ffff627224 */ /* 0x000fe400078e0021 */
[----:B------:R-:W-:Y:S01]  /*83600*/  IMAD.MOV.U32 R99, RZ, RZ, R32 ;  /* 0x000000ffff637224 */ /* 0x000fe200078e0020 */
[----:B------:R-:W-:Y:S04]  /*83610*/  STL [R1+0x51b4], R118 ;  /* 0x0051b47601007387 */ /* 0x000fe80000100800 */
[----:B------:R-:W-:Y:S04]  /*83620*/  STL [R1+0x51b0], R103 ;  /* 0x0051b06701007387 */ /* 0x000fe80000100800 */
[----:B------:R-:W-:Y:S04]  /*83630*/  STL [R1+0x51ac], R98 ;  /* 0x0051ac6201007387 */ /* 0x000fe80000100800 */
[----:B------:R-:W-:Y:S04]  /*83640*/  STL [R1+0x51a8], R99 ;  /* 0x0051a86301007387 */ /* 0x000fe80000100800 */
        /* <DEDUP_REMOVED lines=17> */
[----:B-1----:R-:W-:Y:S01]  /*83760*/  MOV R123, R32 ;  /* 0x00000020007b7202 */ /* 0x002fe20000000f00 */
[----:B------:R-:W-:-:S02]  /*83770*/  IMAD.MOV.U32 R122, RZ, RZ, R33 ;  /* 0x000000ffff7a7224 */ /* 0x000fc400078e0021 */
[----:B------:R-:W-:Y:S02]  /*83780*/  IMAD.MOV.U32 R127, RZ, RZ, R34 ;  /* 0x000000ffff7f7224 */ /* 0x000fe400078e0022 */
[----:B------:R-:W-:-:S05]  /*83790*/  IMAD.MOV.U32 R70, RZ, RZ, R35 ;  /* 0x000000ffff467224 */ /* 0x000fca00078e0023 */
[----:B------:R-:W-:Y:S01]  /*837a0*/  STL [R1+0x51c4], R70 ;  /* 0x0051c44601007387 */ /* 0x000fe20000100800 */
[----:B----4-:R-:W-:Y:S03]  /*837b0*/  HMMA.1688.F32.TF32 R32, R216, R124, R224 ;  /* 0x0000007cd820723c */ /* 0x010fe600000810e0 */
[----:B------:R-:W-:Y:S04]  /*837c0*/  STL [R1+0x51c0], R127 ;  /* 0x0051c07f01007387 */ /* 0x000fe80000100800 */
[----:B------:R-:W-:Y:S04]  /*837d0*/  LDS R216, [R2+0x104080] ;  /* 0x1040800002d87984 */ /* 0x000fe80000000800 */
[----:B------:R-:W-:Y:S11]  /*837e0*/  LDS R218, [R2+0x105080] ;  /* 0x1050800002da7984 */ /* 0x000ff60000000800 */
[----:B------:R-:W-:Y:S02]  /*837f0*/  @!UPT UIADD3 URZ, URZ, URZ, URZ ;  /* 0x0000003f3f3ff290 */ /* 0x000fe4000fffe03f */
[----:B------:R-:W-:Y:S01]  /*83800*/  IMAD.MOV.U32 R27, RZ, RZ, R32 ;  /* 0x000000ffff1b7224 */ /* 0x000fe200078e0020 */
[----:B------:R-:W-:Y:S01]  /*83810*/  MOV R22, R33 ;  /* 0x0000002100167202 */ /* 0x000fe20000000f00 */
[----:B------:R-:W-:Y:S02]  /*83820*/  IMAD.MOV.U32 R23, RZ, RZ, R34 ;  /* 0x000000ffff177224 */ /* 0x000fe400078e0022 */
[----:B------:R-:W-:Y:S02]  /*83830*/  IMAD.MOV.U32 R14, RZ, RZ, R35 ;  /* 0x000000ffff0e7224 */ /* 0x000fe400078e0023 */
[C---:B---3--:R-:W-:Y:S11]  /*83840*/  HMMA.1688.F32.TF32 R32, R240.reuse, R4, R228 ;  /* 0x00000004f020723c */ /* 0x048ff600000810e4 */
[----:B------:R-:W-:Y:S11]  /*83850*/  @!UPT UIADD3 URZ, URZ, URZ, URZ ;  /* 0x0000003f3f3ff290 */ /* 0x000ff6000fffe03f */
[----:B------:R-:W-:Y:S02]  /*83860*/  @!UPT UIADD3 URZ, URZ, URZ, URZ ;  /* 0x0000003f3f3ff290 */ /* 0x000fe4000fffe03f */
[----:B------:R-:W-:Y:S01]  /*83870*/  IMAD.MOV.U32 R111, RZ, RZ, R32 ;  /* 0x000000ffff6f7224 */ /* 0x000fe200078e0020 */
[----:B------:R-:W-:Y:S01]  /*83880*/  MOV R107, R34 ;  /* 0x00000022006b7202 */ /* 0x000fe20000000f00 */
[----:B------:R-:W-:Y:S02]  /*83890*/  IMAD.MOV.U32 R106, RZ, RZ, R33 ;  /* 0x000000ffff6a7224 */ /* 0x000fe400078e0021 */
[----:B------:R-:W-:Y:S02]  /*838a0*/  IMAD.MOV.U32 R126, RZ, RZ, R35 ;  /* 0x000000ffff7e7224 */ /* 0x000fe400078e0023 */
[C---:B------:R-:W-:Y:S11]  /*838b0*/  HMMA.1688.F32.TF32 R32, R240.reuse, R8, R232 ;  /* 0x00000008f020723c */ /* 0x040ff600000810e8 */
[----:B------:R-:W-:Y:S11]  /*838c0*/  @!UPT UIADD3 URZ, URZ, URZ, URZ ;  /* 0x0000003f3f3ff290 */ /* 0x000ff6000fffe03f */
[----:B------:R-:W-:Y:S02]  /*838d0*/  @!UPT UIADD3 URZ, URZ, URZ, URZ ;  /* 0x0000003f3f3ff290 */ /* 0x000fe4000fffe03f */
[----:B------:R-:W-:Y:S01]  /*838e0*/  IMAD.MOV.U32 R31, RZ, RZ, R32 ;  /* 0x000000ffff1f7224 */ /* 0x000fe200078e0020 */
[----:B------:R-:W-:Y:S01]  /*838f0*/  MOV R110, R35 ;  /* 0x00000023006e7202 */ /* 0x000fe20000000f00 */
[----:B------:R-:W-:Y:S02]  /*83900*/  IMAD.MOV.U32 R30, RZ, RZ, R33 ;  /* 0x000000ffff1e7224 */ /* 0x000fe400078e0021 */
[----:B------:R-:W-:Y:S02]  /*83910*/  IMAD.MOV.U32 R71, RZ, RZ, R34 ;  /* 0x000000ffff477224 */ /* 0x000fe400078e0022 */
[----:B------:R-:W-:Y:S01]  /*83920*/  HMMA.1688.F32.TF32 R32, R240, R12, R244 ;  /* 0x0000000cf020723c */ /* 0x000fe200000810f4 */
[----:B------:R-:W-:Y:S04]  /*83930*/  STL [R1+0x51bc], R122 ;  /* 0x0051bc7a01007387 */ /* 0x000fe80000100800 */
[----:B------:R-:W-:Y:S04]  /*83940*/  STL [R1+0x51b8], R123 ;  /* 0x0051b87b01007387 */ /* 0x000fe80000100800 */
[----:B------:R1:W-:Y:S04]  /*83950*/  STL [R1+0x51d4], R14 ;  /* 0x0051d40e01007387 */ /* 0x0003e80000100800 */
[----:B-1----:R-:W3:Y:S11]  /*83960*/  LDL R14, [R1+0xb34] ;  /* 0x000b3400010e7983 */ /* 0x002ef60000100800 */
[----:B------:R-:W-:-:S02]  /*83970*/  IMAD.MOV.U32 R119, RZ, RZ, R32 ;  /* 0x000000ffff777224 */ /* 0x000fc400078e0020 */
[----:B------:R-:W-:Y:S02]  /*83980*/  IMAD.MOV.U32 R114, RZ, RZ, R33 ;  /* 0x000000ffff727224 */ /* 0x000fe400078e0021 */
[----:B------:R-:W-:Y:S02]  /*83990*/  IMAD.MOV.U32 R115, RZ, RZ, R34 ;  /* 0x000000ffff737224 */ /* 0x000fe400078e0022 */
[----:B------:R-:W-:Y:S01]  /*839a0*/  IMAD.MOV.U32 R26, RZ, RZ, R35 ;  /* 0x000000ffff1a7224 */ /* 0x000fe200078e0023 */
[----:B------:R-:W-:Y:S04]  /*839b0*/  STL [R1+0x51d0], R23 ;  /* 0x0051d01701007387 */ /* 0x000fe80000100800 */
[----:B------:R-:W-:Y:S04]  /*839c0*/  STL [R1+0x51cc], R22 ;  /* 0x0051cc1601007387 */ /* 0x000fe80000100800 */
[----:B------:R-:W-:Y:S01]  /*839d0*/  STL [R1+0x51c8], R27 ;  /* 0x0051c81b01007387 */ /* 0x000fe20000100800 */
[----:B--2---:R-:W-:Y:S03]  /*839e0*/  HMMA.1688.F32.TF32 R32, R240, R16, R248 ;  /* 0x00000010f020723c */ /* 0x004fe600000810f8 */
[----:B------:R-:W2:Y:S04]  /*839f0*/  LDL.LU R248, [R1+0x350] ;  /* 0x0003500001f87983 */ /* 0x000ea80000300800 */
        /* <DEDUP_REMOVED lines=15> */
[----:B------:R-:W-:-:S03]  /*83af0*/  MOV R15, R32 ;  /* 0x00000020000f7202 */ /* 0x000fc60000000f00 */
[----:B------:R-:W2:Y:S01]  /*83b00*/  LDL.LU R220, [R1+0xe80] ;  /* 0x000e800001dc7983 */ /* 0x000ea20000300800 */
        /* <DEDUP_REMOVED lines=62> */
[----:B---3--:R-:W-:Y:S04]  /*83ef0*/  LDS R217, [R14+0x104080] ;  /* 0x104080000ed97984 */ /* 0x008fe80000000800 */
[----:B------:R-:W1:Y:S01]  /*83f00*/  LDS R219, [R14+0x105080] ;  /* 0x105080000edb7984 */ /* 0x000e620000000800 */
[----:B--2---:R-:W-:Y:S08]  /*83f10*/  HMMA.1688.F32.TF32 R32, R236, R4, R32 ;  /* 0x00000004ec20723c */ /* 0x004ff00000081020 */
[C---:B----4-:R-:W-:Y:S08]  /*83f20*/  HMMA.1688.F32.TF32 R36, R240.reuse, R124, R36 ;  /* 0x0000007cf024723c */ /* 0x050ff00000081024 */
[C---:B------:R-:W-:Y:S08]  /*83f30*/  HMMA.1688.F32.TF32 R44, R240.reuse, R116, R44 ;  /* 0x00000074f02c723c */ /* 0x040ff0000008102c */
[C---:B------:R-:W-:Y:S08]  /*83f40*/  HMMA.1688.F32.TF32 R48, R240.reuse, R112, R48 ;  /* 0x00000070f030723c */ /* 0x040ff00000081030 */
[C---:B------:R-:W-:Y:S08]  /*83f50*/  HMMA.1688.F32.TF32 R52, R240.reuse, R108, R52 ;  /* 0x0000006cf034723c */ /* 0x040ff00000081034 */
[C---:B------:R-:W-:Y:S08]  /*83f60*/  HMMA.1688.F32.TF32 R60, R240.reuse, R100, R60 ;  /* 0x00000064f03c723c */ /* 0x040ff0000008103c */
[C---:B------:R-:W-:Y:S08]  /*83f70*/  HMMA.1688.F32.TF32 R64, R240.reuse, R96, R64 ;  /* 0x00000060f040723c */ /* 0x040ff00000081040 */
[C---:B------:R-:W-:Y:S08]  /*83f80*/  HMMA.1688.F32.TF32 R56, R240.reuse, R104, R56 ;  /* 0x00000068f038723c */ /* 0x040ff00000081038 */
[----:B------:R-:W-:Y:S07]  /*83f90*/  HMMA.1688.F32.TF32 R40, R240, R120, R40 ;  /* 0x00000078f028723c */ /* 0x000fee0000081028 */
        /* <DEDUP_REMOVED lines=20> */
[C---:B--2---:R-:W-:Y:S07]  /*840e0*/  HMMA.1688.F32.TF32 R32, R236.reuse, R16, R228 ;  /* 0x00000010ec20723c */ /* 0x044fee00000810e4 */
        /* <DEDUP_REMOVED lines=8> */
[----:B--2---:R-:W-:Y:S07]  /*84170*/  HMMA.1688.F32.TF32 R32, R236, R28, R248 ;  /* 0x0000001cec20723c */ /* 0x004fee00000810f8 */
        /* <DEDUP_REMOVED lines=14> */
[C---:B------:R-:W-:Y:S03]  /*84260*/  HMMA.1688.F32.TF32 R72, R240.reuse, R68, R72 ;  /* 0x00000044f048723c */ /* 0x040fe60000081048 */
[----:B------:R-:W2:Y:S04]  /*84270*/  LDL.LU R220, [R1+0x110] ;  /* 0x0001100001dc7983 */ /* 0x000ea80000300800 */
[----:B------:R-:W2:Y:S04]  /*84280*/  LDL.LU R221, [R1+0x114] ;  /* 0x0001140001dd7983 */ /* 0x000ea80000300800 */
[----:B------:R-:W2:Y:S04]  /*84290*/  LDL.LU R222, [R1+0x118] ;  /* 0x0001180001de7983 */ /* 0x000ea80000300800 */
[----:B------:R-:W2:Y:S01]  /*842a0*/  LDL.LU R223, [R1+0x11c] ;  /* 0x00011c0001df7983 */ /* 0x000ea20000300800 */
[C---:B------:R-:W-:Y:S03]  /*842b0*/  HMMA.1688.F32.TF32 R80, R240.reuse, R24, R80 ;  /* 0x00000018f050723c */ /* 0x040fe60000081050 */
[----:B---3--:R-:W3:Y:S04]  /*842c0*/  LDL.LU R32, [R1+0x120] ;  /* 0x0001200001207983 */ /* 0x008ee80000300800 */
[----:B------:R-:W3:Y:S04]  /*842d0*/  LDL.LU R33, [R1+0x124] ;  /* 0x0001240001217983 */ /* 0x000ee80000300800 */
[----:B----4-:R-:W3:Y:S04]  /*842e0*/  LDL.LU R34, [R1+0x128] ;  /* 0x0001280001227983 */ /* 0x010ee80000300800 */
[----:B------:R-:W3:Y:S01]  /*842f0*/  LDL.LU R35, [R1+0x12c] ;  /* 0x00012c0001237983 */ /* 0x000ee20000300800 */
[----:B------:R-:W-:Y:S03]  /*84300*/  HMMA.1688.F32.TF32 R84, R240, R20, R84 ;  /* 0x00000014f054723c */ /* 0x000fe60000081054 */
        /* <DEDUP_REMOVED lines=16> */
[----:B------:R-:W-:-:S03]  /*84410*/  IMAD.MOV.U32 R11, RZ, RZ, R72 ;  /* 0x000000ffff0b7224 */ /* 0x000fc600078e0048 */
        /* <DEDUP_REMOVED lines=8> */
[----:B------:R-:W4:Y:S01]  /*844a0*/  LDL.LU R72, [R1+0x190] ;  /* 0x0001900001487983 */ /* 0x000f220000300800 */
[----:B------:R-:W-:-:S03]  /*844b0*/  IMAD.MOV.U32 R122, RZ, RZ, R81 ;  /* 0x000000ffff7a7224 */ /* 0x000fc600078e0051 */
[----:B------:R-:W4:Y:S01]  /*844c0*/  LDL.LU R73, [R1+0x194] ;  /* 0x0001940001497983 */ /* 0x000f220000300800 */
[----:B------:R-:W-:-:S03]  /*844d0*/  MOV R123, R82 ;  /* 0x00000052007b7202 */ /* 0x000fc60000000f00 */
[----:B------:R-:W4:Y:S01]  /*844e0*/  LDL.LU R74, [R1+0x198] ;  /* 0x00019800014a7983 */ /* 0x000f220000300800 */
[----:B------:R-:W-:-:S03]  /*844f0*/  IMAD.MOV.U32 R118, RZ, RZ, R83 ;  /* 0x000000ffff767224 */ /* 0x000fc600078e0053 */
[----:B------:R-:W4:Y:S01]  /*84500*/  LDL.LU R75, [R1+0x19c] ;  /* 0x00019c00014b7983 */ /* 0x000f220000300800 */
[----:B------:R-:W-:-:S03]  /*84510*/  IMAD.MOV.U32 R103, RZ, RZ, R84 ;  /* 0x000000ffff677224 */ /* 0x000fc600078e0054 */
[----:B------:R-:W4:Y:S01]  /*84520*/  LDL.LU R80, [R1+0x260] ;  /* 0x0002600001507983 */ /* 0x000f220000300800 */
[----:B------:R-:W-:Y:S03]  /*84530*/  HMMA.1688.F32.TF32 R76, R240, R28, R76 ;  /* 0x0000001cf04c723c */ /* 0x000fe6000008104c */
[----:B------:R-:W4:Y:S01]  /*84540*/  LDL.LU R81, [R1+0x264] ;  /* 0x0002640001517983 */ /* 0x000f220000300800 */
[----:B------:R-:W-:-:S03]  /*84550*/  MOV R98, R85 ;  /* 0x0000005500627202 */ /* 0x000fc60000000f00 */
[----:B------:R-:W4:Y:S01]  /*84560*/  LDL.LU R82, [R1+0x268] ;  /* 0x0002680001527983 */ /* 0x000f220000300800 */
[----:B------:R-:W-:-:S03]  /*84570*/  IMAD.MOV.U32 R99, RZ, RZ, R86 ;  /* 0x000000ffff637224 */ /* 0x000fc600078e0056 */
[----:B------:R-:W4:Y:S01]  /*84580*/  LDL.LU R83, [R1+0x26c] ;  /* 0x00026c0001537983 */ /* 0x000f220000300800 */
[----:B------:R-:W-:-:S03]  /*84590*/  IMAD.MOV.U32 R102, RZ, RZ, R87 ;  /* 0x000000ffff667224 */ /* 0x000fc600078e0057 */
        /* <DEDUP_REMOVED lines=20> */
[----:B------:R-:W-:-:S02]  /*846e0*/  IMAD.MOV.U32 R23, RZ, RZ, R76 ;  /* 0x000000ffff177224 */ /* 0x000fc400078e004c */
[----:B------:R-:W-:Y:S01]  /*846f0*/  IMAD.MOV.U32 R22, RZ, RZ, R77 ;  /* 0x000000ffff167224 */ /* 0x000fe200078e004d */
[----:B------:R-:W4:Y:S01]  /*84700*/  LDL.LU R76, [R1+0x250] ;  /* 0x00025000014c7983 */ /* 0x000f220000300800 */
[----:B------:R-:W-:Y:S01]  /*84710*/  IMAD.MOV.U32 R27, RZ, RZ, R78 ;  /* 0x000000ffff1b7224 */ /* 0x000fe200078e004e */
[----:B------:R-:W-:Y:S02]  /*84720*/  MOV R70, R79 ;  /* 0x0000004f00467202 */ /* 0x000fe40000000f00 */
        /* <DEDUP_REMOVED lines=27> */
[----:B------:R-:W-:Y:S04]  /*848e0*/  LDS R240, [R252+0x104100] ;  /* 0x10410000fcf07984 */ /* 0x000fe80000000800 */
[----:B------:R-:W-:Y:S04]  /*848f0*/  LDS R242, [R252+0x105100] ;  /* 0x10510000fcf27984 */ /* 0x000fe80000000800 */
[----:B------:R-:W-:Y:S04]  /*84900*/  LDS R241, [R3+0x104100] ;  /* 0x1041000003f17984 */ /* 0x000fe80000000800 */
[----:B------:R-:W2:Y:S01]  /*84910*/  LDS R243, [R3+0x105100] ;  /* 0x1051000003f37984 */ /* 0x000ea20000000800 */
[C---:B-1----:R-:W-:Y:S08]  /*84920*/  HMMA.1688.F32.TF32 R52, R216.reuse, R12, R52 ;  /* 0x0000000cd834723c */ /* 0x042ff00000081034 */
[----:B--2---:R-:W-:Y:S08]  /*84930*/  HMMA.1688.F32.TF32 R60, R216, R4, R60 ;  /* 0x00000004d83c723c */ /* 0x004ff0000008103c */
[C---:B---3--:R-:W-:Y:S08]  /*84940*/  HMMA.1688.F32.TF32 R64, R236.reuse, R124, R64 ;  /* 0x0000007cec40723c */ /* 0x048ff00000081040 */
        /* <DEDUP_REMOVED lines=33> */
[----:B------:R-:W-:Y:S04]  /*84b60*/  LDS R236, [R2+0x104100] ;  /* 0x1041000002ec7984 */ /* 0x000fe80000000800 */
[----:B------:R-:W-:Y:S01]  /*84b70*/  LDS R238, [R2+0x105100] ;  /* 0x1051000002ee7984 */ /* 0x000fe20000000800 */
[C---:B-1----:R-:W-:Y:S03]  /*84b80*/  HMMA.1688.F32.TF32 R52, R216.reuse, R16, R48 ;  /* 0x00000010d834723c */ /* 0x042fe60000081030 */
[----:B------:R-:W-:Y:S04]  /*84b90*/  LDS R237, [R14+0x104100] ;  /* 0x104100000eed7984 */ /* 0x000fe80000000800 */
[----:B------:R-:W1:Y:S01]  /*84ba0*/  LDS R239, [R14+0x105100] ;  /* 0x105100000eef7984 */ /* 0x000e620000000800 */
        /* <DEDUP_REMOVED lines=17> */
[C---:B--2---:R-:W-:Y:S08]  /*84cc0*/  HMMA.1688.F32.TF32 R36, R216.reuse, R100, R224 ;  /* 0x00000064d824723c */ /* 0x044ff000000810e0 */
[C---:B---3--:R-:W-:Y:S08]  /*84cd0*/  HMMA.1688.F32.TF32 R32, R216.reuse, R104, R228 ;  /* 0x00000068d820723c */ /* 0x048ff000000810e4 */
[C---:B------:R-:W-:Y:S07]  /*84ce0*/  HMMA.1688.F32.TF32 R40, R216.reuse, R108, R232 ;  /* 0x0000006cd828723c */ /* 0x040fee00000810e8 */
[----:B------:R-:W-:Y:S04]  /*84cf0*/  STL.64 [R1+0xcb0], R36 ;  /* 0x000cb02401007387 */ /* 0x000fe80000100a00 */
[----:B------:R2:W-:Y:S04]  /*84d00*/  STL.64 [R1+0xcb8], R38 ;  /* 0x000cb82601007387 */ /* 0x0005e80000100a00 */
[----:B------:R-:W-:Y:S04]  /*84d10*/  STL.64 [R1+0xcd0], R32 ;  /* 0x000cd02001007387 */ /* 0x000fe80000100a00 */
[----:B------:R3:W-:Y:S01]  /*84d20*/  STL.64 [R1+0xcd8], R34 ;  /* 0x000cd82201007387 */ /* 0x0007e20000100a00 */
[C---:B--2---:R-:W-:Y:S08]  /*84d30*/  HMMA.1688.F32.TF32 R36, R216.reuse, R112, R244 ;  /* 0x00000070d824723c */ /* 0x044ff000000810f4 */
[----:B---3--:R-:W-:Y:S01]  /*84d40*/  HMMA.1688.F32.TF32 R32, R216, R116, R248 ;  /* 0x00000074d820723c */ /* 0x008fe200000810f8 */
[----:B------:R-:W-:Y:S04]  /*84d50*/  STL.64 [R1+0xcf0], R40 ;  /* 0x000cf02801007387 */ /* 0x000fe80000100a00 */
[----:B------:R-:W-:Y:S04]  /*84d60*/  STL.64 [R1+0xcf8], R42 ;  /* 0x000cf82a01007387 */ /* 0x000fe80000100a00 */
[----:B------:R-:W2:Y:S06]  /*84d70*/  LDL.LU R84, [R1+0x10] ;  /* 0x0000100001547983 */ /* 0x000eac0000300800 */
        /* <DEDUP_REMOVED lines=99> */
[----:B------:R-:W1:Y:S04]  /*853b0*/  LDL.LU R228, [R1+0x80] ;  /* 0x0000800001e47983 */ /* 0x000e680000300800 */
[----:B------:R-:W1:Y:S04]  /*853c0*/  LDL.LU R229, [R1+0x84] ;  /* 0x0000840001e57983 */ /* 0x000e680000300800 */
[----:B------:R-:W1:Y:S04]  /*853d0*/  LDL.LU R230, [R1+0x88] ;  /* 0x0000880001e67983 */ /* 0x000e680000300800 */
[----:B------:R-:W1:Y:S04]  /*853e0*/  LDL.LU R231, [R1+0x8c] ;  /* 0x00008c0001e77983 */ /* 0x000e680000300800 */
[----:B------:R-:W4:Y:S04]  /*853f0*/  LDL.LU R80, [R1] ;  /* 0x0000000001507983 */ /* 0x000f280000300800 */
[----:B------:R-:W4:Y:S04]  /*85400*/  LDL.LU R81, [R1+0x4] ;  /* 0x0000040001517983 */ /* 0x000f280000300800 */
[----:B------:R-:W4:Y:S04]  /*85410*/  LDL.LU R82, [R1+0x8] ;  /* 0x0000080001527983 */ /* 0x000f280000300800 */
[----:B------:R-:W4:Y:S01]  /*85420*/  LDL.LU R83, [R1+0xc] ;  /* 0x00000c0001537983 */ /* 0x000f220000300800 */
[C---:B--2---:R-:W-:Y:S08]  /*85430*/  HMMA.1688.F32.TF32 R220, R240.reuse, R120, R220 ;  /* 0x00000078f0dc723c */ /* 0x044ff000000810dc */
        /* <DEDUP_REMOVED lines=8> */
[----:B------:R-:W-:Y:S08]  /*854c0*/  HMMA.1688.F32.TF32 R128, R240, R12, R128 ;  /* 0x0000000cf080723c */ /* 0x000ff00000081080 */
[C---:B------:R-:W-:Y:S08]  /*854d0*/  HMMA.1688.F32.TF32 R144, R216.reuse, R120, R144 ;  /* 0x00000078d890723c */ /* 0x040ff00000081090 */
[----:B------:R-:W-:Y:S08]  /*854e0*/  HMMA.1688.F32.TF32 R216, R216, R124, R140 ;  /* 0x0000007cd8d8723c */ /* 0x000ff0000008108c */
[C---:B------:R-:W-:Y:S08]  /*854f0*/  HMMA.1688.F32.TF32 R132, R240.reuse, R8, R132 ;  /* 0x00000008f084723c */ /* 0x040ff00000081084 */
[C---:B------:R-:W-:Y:S01]  /*85500*/  HMMA.1688.F32.TF32 R136, R240.reuse, R4, R136 ;  /* 0x00000004f088723c */ /* 0x040fe20000081088 */
[----:B------:R-:W-:Y:S04]  /*85510*/  STL.64 [R1+0xd70], R144 ;  /* 0x000d709001007387 */ /* 0x000fe80000100a00 */
[----:B------:R2:W-:Y:S03]  /*85520*/  STL.64 [R1+0xd78], R146 ;  /* 0x000d789201007387 */ /* 0x0005e60000100a00 */
[C---:B------:R-:W-:Y:S01]  /*85530*/  HMMA.1688.F32.TF32 R76, R240.reuse, R20, R76 ;  /* 0x00000014f04c723c */ /* 0x040fe2000008104c */
[----:B--2---:R-:W2:Y:S04]  /*85540*/  LDL.LU.64 R146, [R1+0x5460] ;  /* 0x0054600001927983 */ /* 0x004ea80000300a00 */
[----:B------:R-:W2:Y:S04]  /*85550*/  LDL.LU.64 R144, [R1+0x5458] ;  /* 0x0054580001907983 */ /* 0x000ea80000300a00 */
[----:B------:R-:W3:Y:S04]  /*85560*/  LDL.LU.64 R142, [R1+0x5450] ;  /* 0x00545000018e7983 */ /* 0x000ee80000300a00 */
[----:B------:R-:W3:Y:S04]  /*85570*/  LDL.LU.64 R140, [R1+0x5448] ;  /* 0x00544800018c7983 */ /* 0x000ee80000300a00 */
[----:B------:R-:W-:Y:S04]  /*85580*/  STL.64 [R1+0xd60], R216 ;  /* 0x000d60d801007387 */ /* 0x000fe80000100a00 */
[----:B------:R-:W-:Y:S04]  /*85590*/  STL.64 [R1+0xd68], R218 ;  /* 0x000d68da01007387 */ /* 0x000fe80000100a00 */
[----:B------:R-:W-:Y:S04]  /*855a0*/  STL.64 [R1+0xd90], R136 ;  /* 0x000d908801007387 */ /* 0x000fe80000100a00 */
[----:B------:R4:W-:Y:S01]  /*855b0*/  STL.64 [R1+0xd98], R138 ;  /* 0x000d988a01007387 */ /* 0x0009e20000100a00 */
[C---:B------:R-:W-:Y:S03]  /*855c0*/  HMMA.1688.F32.TF32 R52, R240.reuse, R96, R52 ;  /* 0x00000060f034723c */ /* 0x040fe60000081034 */
[----:B------:R-:W-:Y:S04]  /*855d0*/  LDS R216, [R252+0x104180] ;  /* 0x10418000fcd87984 */ /* 0x000fe80000000800 */
[----:B------:R-:W-:Y:S04]  /*855e0*/  LDS R218, [R252+0x105180] ;  /* 0x10518000fcda7984 */ /* 0x000fe80000000800 */
[----:B----4-:R-:W4:Y:S04]  /*855f0*/  LDL.LU.64 R138, [R1+0x5440] ;  /* 0x00544000018a7983 */ /* 0x010f280000300a00 */
[----:B------:R-:W4:Y:S04]  /*85600*/  LDL.LU.64 R136, [R1+0x5438] ;  /* 0x0054380001887983 */ /* 0x000f280000300a00 */
[----:B------:R-:W-:Y:S04]  /*85610*/  STL.64 [R1+0xdb0], R132 ;  /* 0x000db08401007387 */ /* 0x000fe80000100a00 */
[----:B------:R1:W-:Y:S01]  /*85620*/  STL.64 [R1+0xdb8], R134 ;  /* 0x000db88601007387 */ /* 0x0003e20000100a00 */
[C---:B------:R-:W-:Y:S03]  /*85630*/  HMMA.1688.F32.TF32 R36, R240.reuse, R112, R36 ;  /* 0x00000070f024723c */ /* 0x040fe60000081024 */
[----:B------:R-:W-:Y:S04]  /*85640*/  LDS R217, [R3+0x104180] ;  /* 0x1041800003d97984 */ /* 0x000fe80000000800 */
[----:B------:R-:W2:Y:S04]  /*85650*/  LDS R219, [R3+0x105180] ;  /* 0x1051800003db7984 */ /* 0x000ea80000000800 */
        /* <DEDUP_REMOVED lines=45> */
[----:B-1----:R-:W3:Y:S04]  /*85930*/  LDL.LU.64 R38, [R1+0x5380] ;  /* 0x0053800001267983 */ /* 0x002ee80000300a00 */
[----:B------:R-:W3:Y:S04]  /*85940*/  LDL.LU.64 R36, [R1+0x5378] ;  /* 0x0053780001247983 */ /* 0x000ee80000300a00 */
[----:B------:R-:W-:Y:S04]  /*85950*/  STL.64 [R1+0xeb0], R32 ;  /* 0x000eb02001007387 */ /* 0x000fe80000100a00 */
[----:B------:R1:W-:Y:S01]  /*85960*/  STL.64 [R1+0xeb8], R34 ;  /* 0x000eb82201007387 */ /* 0x0003e20000100a00 */
[C---:B------:R-:W-:Y:S03]  /*85970*/  HMMA.1688.F32.TF32 R228, R236.reuse, R4, R228 ;  /* 0x00000004ece4723c */ /* 0x040fe600000810e4 */
[----:B-1----:R-:W3:Y:S04]  /*85980*/  LDL.LU.64 R34, [R1+0x5370] ;  /* 0x0053700001227983 */ /* 0x002ee80000300a00 */
[----:B------:R-:W3:Y:S04]  /*85990*/  LDL.LU.64 R32, [R1+0x5368] ;  /* 0x0053680001207983 */ /* 0x000ee80000300a00 */
[----:B------:R-:W-:Y:S04]  /*859a0*/  STL.64 [R1+0xea0], R220 ;  /* 0x000ea0dc01007387 */ /* 0x000fe80000100a00 */
[----:B------:R1:W-:Y:S01]  /*859b0*/  STL.64 [R1+0xea8], R222 ;  /* 0x000ea8de01007387 */ /* 0x0003e20000100a00 */
[C---:B------:R-:W-:Y:S03]  /*859c0*/  HMMA.1688.F32.TF32 R232, R236.reuse, R8, R232 ;  /* 0x00000008ece8723c */ /* 0x040fe600000810e8 */
[----:B-1----:R-:W3:Y:S04]  /*859d0*/  LDL.LU.64 R222, [R1+0x5360] ;  /* 0x0053600001de7983 */ /* 0x002ee80000300a00 */
[----:B------:R-:W3:Y:S04]  /*859e0*/  LDL.LU.64 R220, [R1+0x5358] ;  /* 0x0053580001dc7983 */ /* 0x000ee80000300a00 */
[----:B------:R-:W3:Y:S04]  /*859f0*/  LDL.LU.64 R226, [R1+0x5350] ;  /* 0x0053500001e27983 */ /* 0x000ee80000300a00 */
[----:B------:R-:W3:Y:S04]  /*85a00*/  LDL.LU.64 R224, [R1+0x5348] ;  /* 0x0053480001e07983 */ /* 0x000ee80000300a00 */
[----:B------:R1:W-:Y:S04]  /*85a10*/  STL.64 [R1+0xe70], R240 ;  /* 0x000e70f001007387 */ /* 0x0003e80000100a00 */
[----:B------:R4:W-:Y:S01]  /*85a20*/  STL.64 [R1+0xe78], R242 ;  /* 0x000e78f201007387 */ /* 0x0009e20000100a00 */
[C---:B------:R-:W-:Y:S03]  /*85a30*/  HMMA.1688.F32.TF32 R244, R236.reuse, R12, R244 ;  /* 0x0000000cecf4723c */ /* 0x040fe600000810f4 */
[----:B-1----:R-:W3:Y:S04]  /*85a40*/  LDL.LU R240, [R1+0x40] ;  /* 0x0000400001f07983 */ /* 0x002ee80000300800 */
[----:B------:R-:W3:Y:S04]  /*85a50*/  LDL.LU R241, [R1+0x44] ;  /* 0x0000440001f17983 */ /* 0x000ee80000300800 */
[----:B----4-:R-:W3:Y:S04]  /*85a60*/  LDL.LU R242, [R1+0x48] ;  /* 0x0000480001f27983 */ /* 0x010ee80000300800 */
[----:B------:R-:W3:Y:S01]  /*85a70*/  LDL.LU R243, [R1+0x4c] ;  /* 0x00004c0001f37983 */ /* 0x000ee20000300800 */
[----:B------:R-:W-:Y:S03]  /*85a80*/  HMMA.1688.F32.TF32 R248, R236, R16, R248 ;  /* 0x00000010ecf8723c */ /* 0x000fe600000810f8 */
[----:B------:R-:W-:Y:S04]  /*85a90*/  STL.64 [R1+0xe50], R228 ;  /* 0x000e50e401007387 */ /* 0x000fe80000100a00 */
[----:B------:R1:W-:Y:S04]  /*85aa0*/  STL.64 [R1+0xe58], R230 ;  /* 0x000e58e601007387 */ /* 0x0003e80000100a00 */
[----:B-1----:R-:W4:Y:S04]  /*85ab0*/  LDL.LU.64 R230, [R1+0x5340] ;  /* 0x0053400001e67983 */ /* 0x002f280000300a00 */
[----:B------:R-:W4:Y:S04]  /*85ac0*/  LDL.LU.64 R228, [R1+0x5338] ;  /* 0x0053380001e47983 */ /* 0x000f280000300a00 */
        /* <DEDUP_REMOVED lines=11> */
[----:B------:R-:W4:Y:S01]  /*85b80*/  LDL.LU.64 R248, [R1+0x5308] ;  /* 0x0053080001f87983 */ /* 0x000f220000300a00 */
[----:B--2---:R-:W-:Y:S08]  /*85b90*/  HMMA.1688.F32.TF32 R40, R216, R8, R40 ;  /* 0x00000008d828723c */ /* 0x004ff00000081028 */
[C---:B---3--:R-:W-:Y:S11]  /*85ba0*/  HMMA.1688.F32.TF32 R240, R236.reuse, R20, R240 ;  /* 0x00000014ecf0723c */ /* 0x048ff600000810f0 */
[----:B------:R-:W-:Y:S11]  /*85bb0*/  @!UPT UIADD3 URZ, URZ, URZ, URZ ;  /* 0x0000003f3f3ff290 */ /* 0x000ff6000fffe03f */
[----:B------:R-:W-:Y:S01]  /*85bc0*/  @!UPT UIADD3 URZ, URZ, URZ, URZ ;  /* 0x0000003f3f3ff290 */ /* 0x000fe2000fffe03f */
[----:B------:R-:W-:Y:S04]  /*85bd0*/  STL.64 [R1+0xde0], R240 ;  /* 0x000de0f001007387 */ /* 0x000fe80000100a00 */
[----:B------:R1:W-:Y:S02]  /*85be0*/  STL.64 [R1+0xde8], R242 ;  /* 0x000de8f201007387 */ /* 0x0003e40000100a00 */
[C---:B-1----:R-:W-:Y:S08]  /*85bf0*/  HMMA.1688.F32.TF32 R240, R236.reuse, R24, R92 ;  /* 0x00000018ecf0723c */ /* 0x042ff0000008105c */
[C---:B------:R-:W-:Y:S08]  /*85c00*/  HMMA.1688.F32.TF32 R92, R236.reuse, R28, R88 ;  /* 0x0000001cec5c723c */ /* 0x040ff00000081058 */
[C---:B------:R-:W-:Y:S08]  /*85c10*/  HMMA.1688.F32.TF32 R88, R236.reuse, R68, R84 ;  /* 0x00000044ec58723c */ /* 0x040ff00000081054 */
[C---:B------:R-:W-:Y:S01]  /*85c20*/  HMMA.1688.F32.TF32 R84, R236.reuse, R96, R80 ;  /* 0x00000060ec54723c */ /* 0x040fe20000081050 */
[----:B------:R-:W-:Y:S04]  /*85c30*/  STL.64 [R1+0xdc0], R240 ;  /* 0x000dc0f001007387 */ /* 0x000fe80000100a00 */
[----:B------:R-:W-:Y:S04]  /*85c40*/  STL.64 [R1+0xdc8], R242 ;  /* 0x000dc8f201007387 */ /* 0x000fe80000100a00 */
[----:B------:R-:W-:Y:S04]  /*85c50*/  STL.64 [R1+0xda0], R92 ;  /* 0x000da05c01007387 */ /* 0x000fe80000100a00 */
[----:B------:R-:W-:Y:S01]  /*85c60*/  STL.64 [R1+0xda8], R94 ;  /* 0x000da85e01007387 */ /* 0x000fe20000100a00 */
[C---:B----4-:R-:W-:Y:S03]  /*85c70*/  HMMA.1688.F32.TF32 R80, R236.reuse, R100, R248 ;  /* 0x00000064ec50723c */ /* 0x050fe600000810f8 */
[----:B------:R-:W-:Y:S04]  /*85c80*/  STL.64 [R1+0xd80], R88 ;  /* 0x000d805801007387 */ /* 0x000fe80000100a00 */
[----:B------:R1:W-:Y:S04]  /*85c90*/  STL.64 [R1+0xd88], R90 ;  /* 0x000d885a01007387 */ /* 0x0003e80000100a00 */
[----:B------:R-:W-:Y:S04]  /*85ca0*/  STL.64 [R1+0xd50], R84 ;  /* 0x000d505401007387 */ /* 0x000fe80000100a00 */
[----:B------:R2:W-:Y:S01]  /*85cb0*/  STL.64 [R1+0xd58], R86 ;  /* 0x000d585601007387 */ /* 0x0005e20000100a00 */
[C---:B-1----:R-:W-:Y:S07]  /*85cc0*/  HMMA.1688.F32.TF32 R88, R236.reuse, R104, R244 ;  /* 0x00000068ec58723c */ /* 0x042fee00000810f4 */
[----:B------:R-:W-:Y:S01]  /*85cd0*/  STL.64 [R1+0xd40], R80 ;  /* 0x000d405001007387 */ /* 0x000fe20000100a00 */
[C---:B--2---:R-:W-:Y:S03]  /*85ce0*/  HMMA.1688.F32.TF32 R84, R236.reuse, R108, R232 ;  /* 0x0000006cec54723c */ /* 0x044fe600000810e8 */
[----:B------:R1:W-:Y:S05]  /*85cf0*/  STL.64 [R1+0xd48], R82 ;  /* 0x000d485201007387 */ /* 0x0003ea0000100a00 */
[C---:B-1----:R-:W-:Y:S07]  /*85d00*/  HMMA.1688.F32.TF32 R80, R236.reuse, R112, R228 ;  /* 0x00000070ec50723c */ /* 0x042fee00000810e4 */
[----:B------:R-:W-:Y:S04]  /*85d10*/  STL.64 [R1+0xd20], R88 ;  /* 0x000d205801007387 */ /* 0x000fe80000100a00 */
[----:B------:R1:W-:Y:S04]  /*85d20*/  STL.64 [R1+0xd28], R90 ;  /* 0x000d285a01007387 */ /* 0x0003e80000100a00 */
[----:B------:R-:W-:Y:S04]  /*85d30*/  STL.64 [R1+0xd00], R84 ;  /* 0x000d005401007387 */ /* 0x000fe80000100a00 */
[----:B------:R2:W-:Y:S01]  /*85d40*/  STL.64 [R1+0xd08], R86 ;  /* 0x000d085601007387 */ /* 0x0005e20000100a00 */
[C---:B-1----:R-:W-:Y:S03]  /*85d50*/  HMMA.1688.F32.TF32 R88, R236.reuse, R116, R224 ;  /* 0x00000074ec58723c */ /* 0x042fe600000810e0 */
[----:B------:R-:W-:Y:S05]  /*85d60*/  STL.64 [R1+0xce0], R80 ;  /* 0x000ce05001007387 */ /* 0x000fea0000100a00 */
[C---:B--2---:R-:W-:Y:S01]  /*85d70*/  HMMA.1688.F32.TF32 R84, R236.reuse, R120, R220 ;  /* 0x00000078ec54723c */ /* 0x044fe200000810dc */
[----:B------:R1:W-:Y:S07]  /*85d80*/  STL.64 [R1+0xce8], R82 ;  /* 0x000ce85201007387 */ /* 0x0003ee0000100a00 */
[----:B-1----:R-:W-:Y:S08]  /*85d90*/  HMMA.1688.F32.TF32 R80, R236, R124, R32 ;  /* 0x0000007cec50723c */ /* 0x002ff00000081020 */
        /* <DEDUP_REMOVED lines=14> */
[----:B-1----:R-:W-:Y:S01]  /*85e80*/  HMMA.1688.F32.TF32 R40, R216, R16, R48 ;  /* 0x00000010d828723c */ /* 0x002fe20000081030 */
[----:B------:R-:W-:Y:S01]  /*85e90*/  MOV R248, R72 ;  /* 0x0000004800f87202 */ /* 0x000fe20000000f00 */
[----:B------:R-:W-:-:S02]  /*85ea0*/  IMAD.MOV.U32 R249, RZ, RZ, R79 ;  /* 0x000000fffff97224 */ /* 0x000fc400078e004f */
[----:B------:R-:W-:Y:S02]  /*85eb0*/  IMAD.MOV.U32 R250, RZ, RZ, R77 ;  /* 0x000000fffffa7224 */ /* 0x000fe400078e004d */
[----:B------:R-:W-:Y:S01]  /*85ec0*/  IMAD.MOV.U32 R251, RZ, RZ, R75 ;  /* 0x000000fffffb7224 */ /* 0x000fe200078e004b */
[----:B------:R-:W-:Y:S01]  /*85ed0*/  MOV R245, R73 ;  /* 0x0000004900f57202 */ /* 0x000fe20000000f00 */
[C---:B--2---:R-:W-:Y:S01]  /*85ee0*/  HMMA.1688.F32.TF32 R36, R216.reuse, R20, R52 ;  /* 0x00000014d824723c */ /* 0x044fe20000081034 */
[----:B------:R-:W-:Y:S01]  /*85ef0*/  IMAD.MOV.U32 R244, RZ, RZ, R74 ;  /* 0x000000fffff47224 */ /* 0x000fe200078e004a */
[----:B------:R-:W-:Y:S01]  /*85f00*/  LDS R32, [R2+0x104180] ;  /* 0x1041800002207984 */ /* 0x000fe20000000800 */
[----:B------:R-:W-:Y:S02]  /*85f10*/  IMAD.MOV.U32 R246, RZ, RZ, R78 ;  /* 0x000000fffff67224 */ /* 0x000fe400078e004e */
[----:B------:R-:W-:Y:S01]  /*85f20*/  IMAD.MOV.U32 R247, RZ, RZ, R76 ;  /* 0x000000fffff77224 */ /* 0x000fe200078e004c */
[----:B------:R-:W-:Y:S02]  /*85f30*/  LDS R34, [R2+0x105180] ;  /* 0x1051800002227984 */ /* 0x000fe40000000800 */
[C---:B------:R-:W-:Y:S02]  /*85f40*/  HMMA.1688.F32.TF32 R44, R216.reuse, R24, R56 ;  /* 0x00000018d82c723c */ /* 0x040fe40000081038 */
[----:B------:R-:W-:Y:S04]  /*85f50*/  LDS R33, [R14+0x104180] ;  /* 0x104180000e217984 */ /* 0x000fe80000000800 */
[----:B------:R-:W1:Y:S04]  /*85f60*/  LDS R35, [R14+0x105180] ;  /* 0x105180000e237984 */ /* 0x000e680000000800 */
[----:B------:R-:W-:Y:S04]  /*85f70*/  STL.64 [R1+0xc00], R40 ;  /* 0x000c002801007387 */ /* 0x000fe80000100a00 */
[----:B------:R2:W-:Y:S04]  /*85f80*/  STL.64 [R1+0xc08], R42 ;  /* 0x000c082a01007387 */ /* 0x0005e80000100a00 */
[----:B------:R-:W-:Y:S04]  /*85f90*/  STL.64 [R1+0xbe0], R36 ;  /* 0x000be02401007387 */ /* 0x000fe80000100a00 */
[----:B------:R3:W-:Y:S01]  /*85fa0*/  STL.64 [R1+0xbe8], R38 ;  /* 0x000be82601007387 */ /* 0x0007e20000100a00 */
[C---:B--2---:R-:W-:Y:S08]  /*85fb0*/  HMMA.1688.F32.TF32 R40, R216.reuse, R28, R60 ;  /* 0x0000001cd828723c */ /* 0x044ff0000008103c */
[----:B---3--:R-:W-:Y:S01]  /*85fc0*/  HMMA.1688.F32.TF32 R36, R216, R68, R64 ;  /* 0x00000044d824723c */ /* 0x008fe20000081040 */
[----:B------:R-:W-:Y:S04]  /*85fd0*/  STL.64 [R1+0xbc0], R44 ;  /* 0x000bc02c01007387 */ /* 0x000fe80000100a00 */
[----:B------:R2:W-:Y:S10]  /*85fe0*/  STL.64 [R1+0xbc8], R46 ;  /* 0x000bc82e01007387 */ /* 0x0005f40000100a00 */
[----:B------:R-:W-:Y:S04]  /*85ff0*/  STL.64 [R1+0xba0], R40 ;  /* 0x000ba02801007387 */ /* 0x000fe80000100a00 */
[----:B------:R-:W-:Y:S04]  /*86000*/  STL.64 [R1+0xba8], R42 ;  /* 0x000ba82a01007387 */ /* 0x000fe80000100a00 */
[----:B------:R-:W3:Y:S04]  /*86010*/  LDL.LU R72, [R1+0x5304] ;  /* 0x0053040001487983 */ /* 0x000ee80000300800 */
[----:B------:R4:W-:Y:S04]  /*86020*/  STL.64 [R1+0xb80], R36 ;  /* 0x000b802401007387 */ /* 0x0009e80000100a00 */
[----:B------:R1:W-:Y:S04]  /*86030*/  STL.64 [R1+0xb88], R38 ;  /* 0x000b882601007387 */ /* 0x0003e80000100a00 */
[----:B------:R-:W2:Y:S04]  /*86040*/  LDL.LU R79, [R1+0x5300] ;  /* 0x00530000014f7983 */ /* 0x000ea80000300800 */
[----:B------:R-:W3:Y:S04]  /*86050*/  LDL.LU R77, [R1+0x52fc] ;  /* 0x0052fc00014d7983 */ /* 0x000ee80000300800 */
[----:B------:R-:W4:Y:S04]  /*86060*/  LDL.LU R75, [R1+0x52f8] ;  /* 0x0052f800014b7983 */ /* 0x000f280000300800 */
[----:B------:R-:W4:Y:S04]  /*86070*/  LDL.LU R74, [R1+0x52f4] ;  /* 0x0052f400014a7983 */ /* 0x000f280000300800 */
[----:B------:R-:W4:Y:S04]  /*86080*/  LDL.LU R73, [R1+0x52f0] ;  /* 0x0052f00001497983 */ /* 0x000f280000300800 */
[----:B------:R-:W4:Y:S04]  /*86090*/  LDL.LU R78, [R1+0x52ec] ;  /* 0x0052ec00014e7983 */ /* 0x000f280000300800 */
[----:B------:R-:W4:Y:S01]  /*860a0*/  LDL.LU R76, [R1+0x52e8] ;  /* 0x0052e800014c7983 */ /* 0x000f220000300800 */
[----:B--2---:R-:W-:-:S02]  /*860b0*/  IMAD.MOV.U32 R233, RZ, RZ, R79 ;  /* 0x000000ffffe97224 */ /* 0x004fc400078e004f */
[----:B---3--:R-:W-:Y:S02]  /*860c0*/  IMAD.MOV.U32 R232, RZ, RZ, R77 ;  /* 0x000000ffffe87224 */ /* 0x008fe400078e004d */
[----:B------:R-:W2:Y:S04]  /*860d0*/  LDL.LU R77, [R1+0x52e4] ;  /* 0x0052e400014d7983 */ /* 0x000ea80000300800 */
[----:B------:R-:W3:Y:S01]  /*860e0*/  LDL.LU R79, [R1+0x52e0] ;  /* 0x0052e000014f7983 */ /* 0x000ee20000300800 */
[----:B------:R-:W-:-:S03]  /*860f0*/  MOV R235, R72 ;  /* 0x0000004800eb7202 */ /* 0x000fc60000000f00 */
[----:B------:R-:W3:Y:S04]  /*86100*/  LDL.LU R234, [R1+0x4d8] ;  /* 0x0004d80001ea7983 */ /* 0x000ee80000300800 */
[----:B------:R-:W3:Y:S01]  /*86110*/  LDL.LU R72, [R1+0x52dc] ;  /* 0x0052dc0001487983 */ /* 0x000ee20000300800 */
[----:B----4-:R-:W-:-:S03]  /*86120*/  IMAD.MOV.U32 R224, RZ, RZ, R78 ;  /* 0x000000ffffe07224 */ /* 0x010fc600078e004e */
[----:B------:R-:W4:Y:S01]  /*86130*/  LDL.LU R78, [R1+0x52d8] ;  /* 0x0052d800014e7983 */ /* 0x000f220000300800 */
[----:B------:R-:W-:-:S03]  /*86140*/  IMAD.MOV.U32 R225, RZ, RZ, R76 ;  /* 0x000000ffffe17224 */ /* 0x000fc600078e004c */
[----:B------:R-:W4:Y:S01]  /*86150*/  LDL.LU R76, [R1+0x52d4] ;  /* 0x0052d400014c7983 */ /* 0x000f220000300800 */
[----:B--2---:R-:W-:-:S03]  /*86160*/  IMAD.MOV.U32 R226, RZ, RZ, R77 ;  /* 0x000000ffffe27224 */ /* 0x004fc600078e004d */
[----:B------:R-:W2:Y:S01]  /*86170*/  LDL.LU R77, [R1+0x52d0] ;  /* 0x0052d000014d7983 */ /* 0x000ea20000300800 */
[----:B---3--:R-:W-:-:S03]  /*86180*/  IMAD.MOV.U32 R227, RZ, RZ, R79 ;  /* 0x000000ffffe37224 */ /* 0x008fc600078e004f */
[----:B------:R-:W3:Y:S04]  /*86190*/  LDL.LU R79, [R1+0x52cc] ;  /* 0x0052cc00014f7983 */ /* 0x000ee80000300800 */
[----:B------:R-:W3:Y:S01]  /*861a0*/  LDL.LU R220, [R1+0x510] ;  /* 0x0005100001dc7983 */ /* 0x000ee20000300800 */
[----:B------:R-:W-:-:S03]  /*861b0*/  MOV R223, R72 ;  /* 0x0000004800df7202 */ /* 0x000fc60000000f00 */
[----:B------:R-:W3:Y:S04]  /*861c0*/  LDL.LU R221, [R1+0x514] ;  /* 0x0005140001dd7983 */ /* 0x000ee80000300800 */
[----:B------:R-:W3:Y:S01]  /*861d0*/  LDL.LU R222, [R1+0x518] ;  /* 0x0005180001de7983 */ /* 0x000ee20000300800 */
[----:B----4-:R-:W-:-:S03]  /*861e0*/  IMAD.MOV.U32 R239, RZ, RZ, R78 ;  /* 0x000000ffffef7224 */ /* 0x010fc600078e004e */
[----:B------:R-:W4:Y:S01]  /*861f0*/  LDL.LU R72, [R1+0x52c8] ;  /* 0x0052c80001487983 */ /* 0x000f220000300800 */
[----:B------:R-:W-:Y:S02]  /*86200*/  IMAD.MOV.U32 R238, RZ, RZ, R76 ;  /* 0x000000ffffee7224 */ /* 0x000fe400078e004c */
[----:B--2---:R-:W-:Y:S02]  /*86210*/  IMAD.MOV.U32 R236, RZ, RZ, R77 ;  /* 0x000000ffffec7224 */ /* 0x004fe400078e004d */
[----:B------:R-:W2:Y:S01]  /*86220*/  LDL.LU R77, [R1+0x52c4] ;  /* 0x0052c400014d7983 */ /* 0x000ea20000300800 */
[----:B---3--:R-:W-:-:S03]  /*86230*/  IMAD.MOV.U32 R237, RZ, RZ, R79 ;  /* 0x000000ffffed7224 */ /* 0x008fc600078e004f */
[----:B------:R-:W3:Y:S04]  /*86240*/  LDL.LU R79, [R1+0x52c0] ;  /* 0x0052c000014f7983 */ /* 0x000ee80000300800 */
[----:B------:R-:W4:Y:S04]  /*86250*/  LDL.LU R76, [R1+0x52bc] ;  /* 0x0052bc00014c7983 */ /* 0x000f280000300800 */
[----:B------:R-:W4:Y:S04]  /*86260*/  LDL.LU R78, [R1+0x52b8] ;  /* 0x0052b800014e7983 */ /* 0x000f280000300800 */
[----:B------:R-:W4:Y:S04]  /*86270*/  LDL.LU R48, [R1+0x11c0] ;  /* 0x0011c00001307983 */ /* 0x000f280000300800 */
[----:B------:R-:W4:Y:S04]  /*86280*/  LDL.LU R49, [R1+0x11c4] ;  /* 0x0011c40001317983 */ /* 0x000f280000300800 */
[----:B------:R-:W4:Y:S04]  /*86290*/  LDL.LU R50, [R1+0x11c8] ;  /* 0x0011c80001327983 */ /* 0x000f280000300800 */
[----:B------:R-:W4:Y:S01]  /*862a0*/  LDL.LU R51, [R1+0x11cc] ;  /* 0x0011cc0001337983 */ /* 0x000f220000300800 */
[----:B--2---:R-:W-:-:S02]  /*862b0*/  IMAD.MOV.U32 R55, RZ, RZ, R77 ;  /* 0x000000ffff377224 */ /* 0x004fc400078e004d */
[----:B---3--:R-:W-:Y:S01]  /*862c0*/  IMAD.MOV.U32 R54, RZ, RZ, R79 ;  /* 0x000000ffff367224 */ /* 0x008fe200078e004f */
[----:B----4-:R-:W-:Y:S02]  /*862d0*/  MOV R52, R76 ;  /* 0x0000004c00347202 */ /* 0x010fe40000000f00 */
[----:B------:R-:W2:Y:S01]  /*862e0*/  LDL.LU R76, [R1+0x52b4] ;  /* 0x0052b400014c7983 */ /* 0x000ea20000300800 */
[----:B------:R-:W-:-:S03]  /*862f0*/  IMAD.MOV.U32 R53, RZ, RZ, R78 ;  /* 0x000000ffff357224 */ /* 0x000fc600078e004e */
[----:B------:R-:W3:Y:S04]  /*86300*/  LDL.LU R78, [R1+0x52b0] ;  /* 0x0052b000014e7983 */ /* 0x000ee80000300800 */
        /* <DEDUP_REMOVED lines=8> */
[----:B------:R-:W-:-:S02]  /*86390*/  IMAD.MOV.U32 R228, RZ, RZ, R73 ;  /* 0x000000ffffe47224 */ /* 0x000fc400078e0049 */
[----:B------:R-:W-:Y:S02]  /*863a0*/  IMAD.MOV.U32 R230, RZ, RZ, R75 ;  /* 0x000000ffffe67224 */ /* 0x000fe400078e004b */
[----:B--2---:R-:W-:Y:S02]  /*863b0*/  IMAD.MOV.U32 R67, RZ, RZ, R76 ;  /* 0x000000ffff437224 */ /* 0x004fe400078e004c */
[----:B------:R-:W2:Y:S01]  /*863c0*/  LDL.LU R76, [R1+0x1230] ;  /* 0x00123000014c7983 */ /* 0x000ea20000300800 */
[----:B---3--:R-:W-:Y:S01]  /*863d0*/  MOV R65, R78 ;  /* 0x0000004e00417202 */ /* 0x008fe20000000f00 */
[----:B----4-:R-:W-:Y:S02]  /*863e0*/  IMAD.MOV.U32 R64, RZ, RZ, R79 ;  /* 0x000000ffff407224 */ /* 0x010fe400078e004f */
[----:B------:R-:W-:Y:S02]  /*863f0*/  IMAD.MOV.U32 R66, RZ, RZ, R77 ;  /* 0x000000ffff427224 */ /* 0x000fe400078e004d */
        /* <DEDUP_REMOVED lines=44> */
[C---:B------:R-:W-:Y:S01]  /*866c0*/  HMMA.1688.F32.TF32 R40, R216.reuse, R96, R72 ;  /* 0x00000060d828723c */ /* 0x040fe20000081048 */
[----:B------:R-:W2:Y:S11]  /*866d0*/  LDL.LU R72, [R1+0x1210] ;  /* 0x0012100001487983 */ /* 0x000eb60000300800 */
[----:B------:R-:W-:Y:S11]  /*866e0*/  @!UPT UIADD3 URZ, URZ, URZ, URZ ;  /* 0x0000003f3f3ff290 */ /* 0x000ff6000fffe03f */
[----:B------:R-:W-:Y:S04]  /*866f0*/  STL.64 [R1+0xb00], R40 ;  /* 0x000b002801007387 */ /* 0x000fe80000100a00 */
[----:B------:R-:W-:Y:S04]  /*86700*/  STL.64 [R1+0xb08], R42 ;  /* 0x000b082a01007387 */ /* 0x000fe80000100a00 */
[----:B------:R-:W2:Y:S04]  /*86710*/  LDL.LU R73, [R1+0x1214] ;  /* 0x0012140001497983 */ /* 0x000ea80000300800 */
[----:B------:R-:W2:Y:S04]  /*86720*/  LDL.LU R74, [R1+0x1218] ;  /* 0x00121800014a7983 */ /* 0x000ea80000300800 */
[----:B------:R-:W2:Y:S04]  /*86730*/  LDL.LU R75, [R1+0x121c] ;  /* 0x00121c00014b7983 */ /* 0x000ea80000300800 */
[----:B------:R-:W-:Y:S04]  /*86740*/  STL.64 [R1+0xaf0], R92 ;  /* 0x000af05c01007387 */ /* 0x000fe80000100a00 */
[----:B------:R1:W-:Y:S01]  /*86750*/  STL.64 [R1+0xaf8], R94 ;  /* 0x000af85e01007387 */ /* 0x0003e20000100a00 */
[----:B------:R-:W-:Y:S03]  /*86760*/  HMMA.1688.F32.TF32 R36, R216, R120, R36 ;  /* 0x00000078d824723c */ /* 0x000fe60000081024 */
[----:B------:R-:W-:Y:S04]  /*86770*/  LDS R40, [R252+0x104200] ;  /* 0x10420000fc287984 */ /* 0x000fe80000000800 */
[----:B------:R-:W-:Y:S04]  /*86780*/  LDS R42, [R252+0x105200] ;  /* 0x10520000fc2a7984 */ /* 0x000fe80000000800 */
[----:B-1----:R-:W3:Y:S04]  /*86790*/  LDL.LU.64 R94, [R1+0x5290] ;  /* 0x00529000015e7983 */ /* 0x002ee80000300a00 */
[----:B------:R-:W3:Y:S04]  /*867a0*/  LDL.LU.64 R92, [R1+0x5288] ;  /* 0x00528800015c7983 */ /* 0x000ee80000300a00 */
[----:B------:R-:W-:Y:S04]  /*867b0*/  STL.64 [R1+0xae0], R88 ;  /* 0x000ae05801007387 */ /* 0x000fe80000100a00 */
[----:B------:R1:W-:Y:S01]  /*867c0*/  STL.64 [R1+0xae8], R90 ;  /* 0x000ae85a01007387 */ /* 0x0003e20000100a00 */
[C---:B------:R-:W-:Y:S03]  /*867d0*/  HMMA.1688.F32.TF32 R64, R32.reuse, R8, R64 ;  /* 0x000000082040723c */ /* 0x040fe60000081040 */
[----:B------:R-:W-:Y:S04]  /*867e0*/  LDS R41, [R3+0x104200] ;  /* 0x1042000003297984 */ /* 0x000fe80000000800 */
[----:B------:R-:W4:Y:S04]  /*867f0*/  LDS R43, [R3+0x105200] ;  /* 0x10520000032b7984 */ /* 0x000f280000000800 */
[----:B-1----:R-:W3:Y:S04]  /*86800*/  LDL.LU.64 R90, [R1+0x5280] ;  /* 0x00528000015a7983 */ /* 0x002ee80000300a00 */
[----:B------:R-:W3:Y:S04]  /*86810*/  LDL.LU.64 R88, [R1+0x5278] ;  /* 0x0052780001587983 */ /* 0x000ee80000300a00 */
[----:B------:R-:W-:Y:S04]  /*86820*/  STL.64 [R1+0xad0], R84 ;  /* 0x000ad05401007387 */ /* 0x000fe80000100a00 */
[----:B------:R1:W-:Y:S04]  /*86830*/  STL.64 [R1+0xad8], R86 ;  /* 0x000ad85601007387 */ /* 0x0003e80000100a00 */
[----:B-1----:R-:W4:Y:S04]  /*86840*/  LDL.LU.64 R86, [R1+0x5270] ;  /* 0x0052700001567983 */ /* 0x002f280000300a00 */
[----:B------:R-:W4:Y:S04]  /*86850*/  LDL.LU.64 R84, [R1+0x5268] ;  /* 0x0052680001547983 */ /* 0x000f280000300a00 */
        /* <DEDUP_REMOVED lines=9> */
[C---:B------:R-:W-:Y:S08]  /*868f0*/  HMMA.1688.F32.TF32 R56, R32.reuse, R16, R56 ;  /* 0x000000102038723c */ /* 0x040ff00000081038 */
[C---:B------:R-:W-:Y:S08]  /*86900*/  HMMA.1688.F32.TF32 R52, R32.reuse, R20, R52 ;  /* 0x000000142034723c */ /* 0x040ff00000081034 */
[C---:B------:R-:W-:Y:S01]  /*86910*/  HMMA.1688.F32.TF32 R48, R32.reuse, R24, R48 ;  /* 0x000000182030723c */ /* 0x040fe20000081030 */
[----:B------:R-:W-:Y:S07]  /*86920*/  STL.64 [R1+0xaa0], R36 ;  /* 0x000aa02401007387 */ /* 0x000fee0000100a00 */
[C---:B------:R-:W-:Y:S01]  /*86930*/  HMMA.1688.F32.TF32 R44, R32.reuse, R28, R44 ;  /* 0x0000001c202c723c */ /* 0x040fe2000008102c */
[----:B------:R-:W-:Y:S04]  /*86940*/  STL.64 [R1+0xaa8], R38 ;  /* 0x000aa82601007387 */ /* 0x000fe80000100a00 */
[----:B------:R-:W-:Y:S04]  /*86950*/  LDS R36, [R2+0x104200] ;  /* 0x1042000002247984 */ /* 0x000fe80000000800 */
[----:B------:R-:W-:Y:S04]  /*86960*/  LDS R38, [R2+0x105200] ;  /* 0x1052000002267984 */ /* 0x000fe80000000800 */
[----:B------:R-:W-:Y:S04]  /*86970*/  LDS R37, [R14+0x104200] ;  /* 0x104200000e257984 */ /* 0x000fe80000000800 */
[----:B------:R-:W1:Y:S01]  /*86980*/  LDS R39, [R14+0x105200] ;  /* 0x105200000e277984 */ /* 0x000e620000000800 */
[----:B--2---:R-:W-:Y:S08]  /*86990*/  HMMA.1688.F32.TF32 R72, R32, R4, R72 ;  /* 0x000000042048723c */ /* 0x004ff00000081048 */
[----:B---3--:R-:W-:Y:S11]  /*869a0*/  HMMA.1688.F32.TF32 R76, R216, R124, R76 ;  /* 0x0000007cd84c723c */ /* 0x008ff6000008104c */
[----:B------:R-:W-:Y:S11]  /*869b0*/  @!UPT UIADD3 URZ, URZ, URZ, URZ ;  /* 0x0000003f3f3ff290 */ /* 0x000ff6000fffe03f */
[----:B------:R-:W-:Y:S01]  /*869c0*/  @!UPT UIADD3 URZ, URZ, URZ, URZ ;  /* 0x0000003f3f3ff290 */ /* 0x000fe2000fffe03f */
        /* <DEDUP_REMOVED lines=36> */
[----:B--2---:R-:W-:Y:S08]  /*86c10*/  HMMA.1688.F32.TF32 R44, R32, R124, R80 ;  /* 0x0000007c202c723c */ /* 0x004ff00000081050 */
[C---:B----4-:R-:W-:Y:S01]  /*86c20*/  HMMA.1688.F32.TF32 R32, R40.reuse, R4, R84 ;  /* 0x000000042820723c */ /* 0x050fe20000081054 */
        /* <DEDUP_REMOVED lines=47> */
[----:B------:R-:W-:Y:S01]  /*86f20*/  STL.64 [R1+0x490], R48 ;  /* 0x0004903001007387 */ /* 0x000fe20000100a00 */
[C---:B-1----:R-:W-:Y:S03]  /*86f30*/  HMMA.1688.F32.TF32 R40, R36.reuse, R4, R180 ;  /* 0x000000042428723c */ /* 0x042fe600000810b4 */
[----:B------:R-:W-:Y:S04]  /*86f40*/  STL.64 [R1+0x498], R50 ;  /* 0x0004983201007387 */ /* 0x000fe80000100a00 */
[----:B------:R-:W-:Y:S04]  /*86f50*/  STL.64 [R1+0x360], R44 ;  /* 0x0003602c01007387 */ /* 0x000fe80000100a00 */
[----:B------:R1:W-:Y:S04]  /*86f60*/  STL.64 [R1+0x368], R46 ;  /* 0x0003682e01007387 */ /* 0x0003e80000100a00 */
[----:B------:R-:W-:Y:S04]  /*86f70*/  STL.64 [R1+0x350], R32 ;  /* 0x0003502001007387 */ /* 0x000fe80000100a00 */
[----:B------:R2:W-:Y:S01]  /*86f80*/  STL.64 [R1+0x358], R34 ;  /* 0x0003582201007387 */ /* 0x0005e20000100a00 */
[C---:B-1----:R-:W-:Y:S08]  /*86f90*/  HMMA.1688.F32.TF32 R44, R36.reuse, R8, R184 ;  /* 0x00000008242c723c */ /* 0x042ff000000810b8 */
[C---:B--2---:R-:W-:Y:S01]  /*86fa0*/  HMMA.1688.F32.TF32 R32, R36.reuse, R12, R188 ;  /* 0x0000000c2420723c */ /* 0x044fe200000810bc */
[----:B------:R-:W-:Y:S04]  /*86fb0*/  STL.64 [R1+0x340], R40 ;  /* 0x0003402801007387 */ /* 0x000fe80000100a00 */
[----:B------:R-:W-:Y:S03]  /*86fc0*/  STL.64 [R1+0x348], R42 ;  /* 0x0003482a01007387 */ /* 0x000fe60000100a00 */
[----:B------:R-:W-:Y:S01]  /*86fd0*/  HMMA.1688.F32.TF32 R48, R36, R20, R196 ;  /* 0x000000142430723c */ /* 0x000fe200000810c4 */
[----:B------:R-:W-:-:S02]  /*86fe0*/  IMAD.MOV.U32 R248, RZ, RZ, R215 ;  /* 0x000000fffff87224 */ /* 0x000fc400078e00d7 */
[----:B------:R-:W-:Y:S01]  /*86ff0*/  IMAD.MOV.U32 R249, RZ, RZ, R208 ;  /* 0x000000fffff97224 */ /* 0x000fe200078e00d0 */
[----:B------:R-:W-:Y:S01]  /*87000*/  MOV R251, R214 ;  /* 0x000000d600fb7202 */ /* 0x000fe20000000f00 */
[----:B------:R-:W-:Y:S02]  /*87010*/  IMAD.MOV.U32 R250, RZ, RZ, R213 ;  /* 0x000000fffffa7224 */ /* 0x000fe400078e00d5 */
[----:B------:R-:W-:Y:S04]  /*87020*/  STL.64 [R1+0x330], R44 ;  /* 0x0003302c01007387 */ /* 0x000fe80000100a00 */
[----:B------:R-:W-:Y:S01]  /*87030*/  STL.64 [R1+0x338], R46 ;  /* 0x0003382e01007387 */ /* 0x000fe20000100a00 */
[----:B------:R-:W-:Y:S02]  /*87040*/  IMAD.MOV.U32 R244, RZ, RZ, R211 ;  /* 0x000000fffff47224 */ /* 0x000fe400078e00d3 */
[----:B------:R-:W-:Y:S01]  /*87050*/  IMAD.MOV.U32 R245, RZ, RZ, R210 ;  /* 0x000000fffff57224 */ /* 0x000fe200078e00d2 */
[----:B------:R-:W-:Y:S04]  /*87060*/  LDS R40, [R252+0x104280] ;  /* 0x10428000fc287984 */ /* 0x000fe80000000800 */
[----:B------:R-:W-:Y:S04]  /*87070*/  STL.64 [R1+0x320], R32 ;  /* 0x0003202001007387 */ /* 0x000fe80000100a00 */
[----:B------:R1:W-:Y:S01]  /*87080*/  STL.64 [R1+0x328], R34 ;  /* 0x0003282201007387 */ /* 0x0003e20000100a00 */
[----:B------:R-:W-:-:S02]  /*87090*/  IMAD.MOV.U32 R246, RZ, RZ, R209 ;  /* 0x000000fffff67224 */ /* 0x000fc400078e00d1 */
[----:B------:R-:W-:Y:S01]  /*870a0*/  IMAD.MOV.U32 R247, RZ, RZ, R212 ;  /* 0x000000fffff77224 */ /* 0x000fe200078e00d4 */
[----:B------:R-:W-:Y:S04]  /*870b0*/  LDS R42, [R252+0x105280] ;  /* 0x10528000fc2a7984 */ /* 0x000fe80000000800 */
[----:B------:R-:W-:Y:S01]  /*870c0*/  LDS R41, [R3+0x104280] ;  /* 0x1042800003297984 */ /* 0x000fe20000000800 */
[C---:B-1----:R-:W-:Y:S03]  /*870d0*/  HMMA.1688.F32.TF32 R32, R36.reuse, R16, R192 ;  /* 0x000000102420723c */ /* 0x042fe600000810c0 */
[----:B------:R-:W1:Y:S04]  /*870e0*/  LDS R43, [R3+0x105280] ;  /* 0x10528000032b7984 */ /* 0x000e680000000800 */
[----:B------:R-:W-:Y:S01]  /*870f0*/  LDS R196, [R252+0x104380] ;  /* 0x10438000fcc47984 */ /* 0x000fe20000000800 */
[C---:B------:R-:W-:Y:S03]  /*87100*/  HMMA.1688.F32.TF32 R44, R36.reuse, R24, R200 ;  /* 0x00000018242c723c */ /* 0x040fe600000810c8 */
[----:B------:R-:W-:Y:S04]  /*87110*/  LDS R198, [R252+0x105380] ;  /* 0x10538000fcc67984 */ /* 0x000fe80000000800 */
[----:B------:R-:W-:Y:S04]  /*87120*/  LDS R197, [R3+0x104380] ;  /* 0x1043800003c57984 */ /* 0x000fe80000000800 */
[----:B------:R-:W-:Y:S04]  /*87130*/  LDS R199, [R3+0x105380] ;  /* 0x1053800003c77984 */ /* 0x000fe80000000800 */
[----:B------:R-:W-:Y:S04]  /*87140*/  STL.64 [R1+0x310], R32 ;  /* 0x0003102001007387 */ /* 0x000fe80000100a00 */
[----:B------:R2:W-:Y:S02]  /*87150*/  STL.64 [R1+0x318], R34 ;  /* 0x0003182201007387 */ /* 0x0005e40000100a00 */
[----:B--2---:R-:W-:Y:S02]  /*87160*/  HMMA.1688.F32.TF32 R32, R36, R28, R204 ;  /* 0x0000001c2420723c */ /* 0x004fe400000810cc */
[----:B------:R2:W-:Y:S04]  /*87170*/  STL.64 [R1+0x300], R48 ;  /* 0x0003003001007387 */ /* 0x0005e80000100a00 */
[----:B------:R3:W-:Y:S04]  /*87180*/  STL.64 [R1+0x308], R50 ;  /* 0x0003083201007387 */ /* 0x0007e80000100a00 */
[----:B------:R4:W-:Y:S04]  /*87190*/  STL.64 [R1+0x2f0], R44 ;  /* 0x0002f02c01007387 */ /* 0x0009e80000100a00 */
[----:B------:R1:W-:Y:S04]  /*871a0*/  STL.64 [R1+0x2f8], R46 ;  /* 0x0002f82e01007387 */ /* 0x0003e80000100a00 */
[----:B------:R-:W2:Y:S05]  /*871b0*/  LDL.LU R215, [R1+0x5244] ;  /* 0x0052440001d77983 */ /* 0x000eaa0000300800 */
[----:B------:R-:W-:Y:S04]  /*871c0*/  STL.64 [R1+0x2e0], R32 ;  /* 0x0002e02001007387 */ /* 0x000fe80000100a00 */
[----:B------:R-:W-:Y:S04]  /*871d0*/  STL.64 [R1+0x2e8], R34 ;  /* 0x0002e82201007387 */ /* 0x000fe80000100a00 */
[----:B------:R-:W3:Y:S04]  /*871e0*/  LDL.LU R208, [R1+0x5240] ;  /* 0x0052400001d07983 */ /* 0x000ee80000300800 */
        /* <DEDUP_REMOVED lines=9> */
[----:B------:R-:W1:Y:S01]  /*87280*/  LDS R35, [R14+0x105280] ;  /* 0x105280000e237984 */ /* 0x000e620000000800 */
        /* <DEDUP_REMOVED lines=8> */
[----:B------:R-:W4:Y:S01]  /*87310*/  LDL.LU R224, [R1+0x10d0] ;  /* 0x0010d00001e07983 */ /* 0x000f220000300800 */
[----:B------:R-:W-:-:S03]  /*87320*/  IMAD.MOV.U32 R227, RZ, RZ, R212 ;  /* 0x000000ffffe37224 */ /* 0x000fc600078e00d4 */
[----:B------:R-:W4:Y:S04]  /*87330*/  LDL.LU R225, [R1+0x10d4] ;  /* 0x0010d40001e17983 */ /* 0x000f280000300800 */
[----:B------:R-:W4:Y:S04]  /*87340*/  LDL.LU R226, [R1+0x10d8] ;  /* 0x0010d80001e27983 */ /* 0x000f280000300800 */
[----:B------:R-:W4:Y:S01]  /*87350*/  LDL.LU R212, [R1+0x5214] ;  /* 0x0052140001d47983 */ /* 0x000f220000300800 */
[----:B--2---:R-:W-:Y:S02]  /*87360*/  IMAD.MOV.U32 R223, RZ, RZ, R213 ;  /* 0x000000ffffdf7224 */ /* 0x004fe400078e00d5 */
[----:B---3--:R-:W-:Y:S01]  /*87370*/  IMAD.MOV.U32 R222, RZ, RZ, R214 ;  /* 0x000000ffffde7224 */ /* 0x008fe200078e00d6 */
[----:B----4-:R-:W-:-:S02]  /*87380*/  MOV R220, R208 ;  /* 0x000000d000dc7202 */ /* 0x010fc40000000f00 */
[----:B------:R-:W2:Y:S01]  /*87390*/  LDL.LU R208, [R1+0x5210] ;  /* 0x0052100001d07983 */ /* 0x000ea20000300800 */
[----:B------:R-:W-:-:S03]  /*873a0*/  IMAD.MOV.U32 R221, RZ, RZ, R215 ;  /* 0x000000ffffdd7224 */ /* 0x000fc600078e00d7 */
[----:B------:R-:W1:Y:S04]  /*873b0*/  LDL.LU R215, [R1+0x520c] ;  /* 0x00520c0001d77983 */ /* 0x000e680000300800 */
[----:B------:R-:W3:Y:S04]  /*873c0*/  LDL.LU R214, [R1+0x5208] ;  /* 0x0052080001d67983 */ /* 0x000ee80000300800 */
[----:B------:R-:W4:Y:S04]  /*873d0*/  LDL.LU R213, [R1+0x5204] ;  /* 0x0052040001d57983 */ /* 0x000f280000300800 */
[----:B------:R-:W2:Y:S01]  /*873e0*/  LDL.LU R236, [R1+0x10f0] ;  /* 0x0010f00001ec7983 */ /* 0x000ea20000300800 */
[----:B------:R-:W-:-:S03]  /*873f0*/  IMAD.MOV.U32 R239, RZ, RZ, R212 ;  /* 0x000000ffffef7224 */ /* 0x000fc600078e00d4 */
        /* <DEDUP_REMOVED lines=9> */
[----:B------:R-:W3:Y:S01]  /*87490*/  LDL.LU R54, [R1+0x1128] ;  /* 0x0011280001367983 */ /* 0x000ee20000300800 */
[----:B--2---:R-:W-:-:S03]  /*874a0*/  MOV R55, R212 ;  /* 0x000000d400377202 */ /* 0x004fc60000000f00 */
        /* <DEDUP_REMOVED lines=37> */
[----:B----4-:R-:W-:-:S03]  /*87700*/  IMAD.MOV.U32 R44, RZ, RZ, R213 ;  /* 0x000000ffff2c7224 */ /* 0x010fc600078e00d5 */
[----:B------:R-:W4:Y:S01]  /*87710*/  LDL.LU R60, [R1+0x1140] ;  /* 0x00114000013c7983 */ /* 0x000f220000300800 */
[----:B---3--:R-:W-:-:S03]  /*87720*/  IMAD.MOV.U32 R45, RZ, RZ, R214 ;  /* 0x000000ffff2d7224 */ /* 0x008fc600078e00d6 */
[----:B------:R-:W4:Y:S01]  /*87730*/  LDL.LU R61, [R1+0x1144] ;  /* 0x00114400013d7983 */ /* 0x000f220000300800 */
[----:B-1----:R-:W-:-:S03]  /*87740*/  IMAD.MOV.U32 R46, RZ, RZ, R215 ;  /* 0x000000ffff2e7224 */ /* 0x002fc600078e00d7 */
[----:B------:R-:W4:Y:S01]  /*87750*/  LDL.LU R62, [R1+0x1148] ;  /* 0x00114800013e7983 */ /* 0x000f220000300800 */
[----:B------:R-:W-:Y:S01]  /*87760*/  MOV R47, R208 ;  /* 0x000000d0002f7202 */ /* 0x000fe20000000f00 */
[----:B------:R-:W-:Y:S02]  /*87770*/  IMAD.MOV.U32 R228, RZ, RZ, R209 ;  /* 0x000000ffffe47224 */ /* 0x000fe400078e00d1 */
[----:B------:R-:W-:Y:S02]  /*87780*/  IMAD.MOV.U32 R229, RZ, RZ, R210 ;  /* 0x000000ffffe57224 */ /* 0x000fe400078e00d2 */
[----:B------:R-:W-:Y:S02]  /*87790*/  IMAD.MOV.U32 R230, RZ, RZ, R211 ;  /* 0x000000ffffe67224 */ /* 0x000fe400078e00d3 */
[----:B--2---:R-:W-:Y:S02]  /*877a0*/  IMAD.MOV.U32 R63, RZ, RZ, R212 ;  /* 0x000000ffff3f7224 */ /* 0x004fe400078e00d4 */
        /* <DEDUP_REMOVED lines=12> */
[----:B------:R-:W4:Y:S01]  /*87870*/  LDL.LU R243, [R1+0x108c] ;  /* 0x00108c0001f37983 */ /* 0x000f220000300800 */
[----:B------:R-:W-:Y:S08]  /*87880*/  HMMA.1688.F32.TF32 R76, R36, R120, R76 ;  /* 0x00000078244c723c */ /* 0x000ff0000008104c */
[C---:B------:R-:W-:Y:S08]  /*87890*/  HMMA.1688.F32.TF32 R56, R40.reuse, R12, R56 ;  /* 0x0000000c2838723c */ /* 0x040ff00000081038 */
[C---:B------:R-:W-:Y:S08]  /*878a0*/  HMMA.1688.F32.TF32 R52, R40.reuse, R16, R52 ;  /* 0x000000102834723c */ /* 0x040ff00000081034 */
[----:B------:R-:W-:Y:S08]  /*878b0*/  HMMA.1688.F32.TF32 R64, R40, R4, R64 ;  /* 0x000000042840723c */ /* 0x000ff00000081040 */
[C---:B--2---:R-:W-:Y:S08]  /*878c0*/  HMMA.1688.F32.TF32 R128, R36.reuse, R96, R212 ;  /* 0x000000602480723c */ /* 0x044ff000000810d4 */
[C---:B---3--:R-:W-:Y:S01]  /*878d0*/  HMMA.1688.F32.TF32 R132, R36.reuse, R68, R208 ;  /* 0x000000442484723c */ /* 0x048fe200000810d0 */
[----:B------:R-:W-:Y:S04]  /*878e0*/  LDS R208, [R2+0x104300] ;  /* 0x1043000002d07984 */ /* 0x000fe80000000800 */
[----:B------:R-:W-:Y:S04]  /*878f0*/  LDS R210, [R2+0x105300] ;  /* 0x1053000002d27984 */ /* 0x000fe80000000800 */
[----:B------:R-:W-:Y:S04]  /*87900*/  LDS R209, [R14+0x104300] ;  /* 0x104300000ed17984 */ /* 0x000fe80000000800 */
[----:B------:R-:W-:Y:S10]  /*87910*/  LDS R211, [R14+0x105300] ;  /* 0x105300000ed37984 */ /* 0x000ff40000000800 */
        /* <DEDUP_REMOVED lines=26> */
[C---:B----4-:R-:W-:Y:S03]  /*87ac0*/  HMMA.1688.F32.TF32 R36, R40.reuse, R8, R60 ;  /* 0x000000082824723c */ /* 0x050fe6000008103c */
[----:B------:R-:W-:Y:S04]  /*87ad0*/  STL.64 [R1+0x110], R64 ;  /* 0x0001104001007387 */ /* 0x000fe80000100a00 */
[----:B------:R-:W-:Y:S04]  /*87ae0*/  STL.64 [R1+0x118], R66 ;  /* 0x0001184201007387 */ /* 0x000fe80000100a00 */
[----:B------:R-:W-:Y:S04]  /*87af0*/  LDS R73, [R3+0x104300] ;  /* 0x1043000003497984 */ /* 0x000fe80000000800 */
[----:B------:R-:W1:Y:S08]  /*87b00*/  LDS R75, [R3+0x105300] ;  /* 0x10530000034b7984 */ /* 0x000e700000000800 */
[----:B------:R-:W-:Y:S04]  /*87b10*/  STL.64 [R1+0x100], R36 ;  /* 0x0001002401007387 */ /* 0x000fe80000100a00 */
[----:B------:R2:W-:Y:S02]  /*87b20*/  STL.64 [R1+0x108], R38 ;  /* 0x0001082601007387 */ /* 0x0005e40000100a00 */
[C---:B--2---:R-:W-:Y:S02]  /*87b30*/  HMMA.1688.F32.TF32 R36, R40.reuse, R20, R48 ;  /* 0x000000142824723c */ /* 0x044fe40000081030 */
[----:B------:R-:W-:Y:S04]  /*87b40*/  STL.64 [R1+0xf0], R56 ;  /* 0x0000f03801007387 */ /* 0x000fe80000100a00 */
[----:B------:R-:W-:Y:S02]  /*87b50*/  STL.64 [R1+0xf8], R58 ;  /* 0x0000f83a01007387 */ /* 0x000fe40000100a00 */
[C---:B------:R-:W-:Y:S02]  /*87b60*/  HMMA.1688.F32.TF32 R48, R40.reuse, R24, R44 ;  /* 0x000000182830723c */ /* 0x040fe4000008102c */
[----:B------:R-:W-:Y:S04]  /*87b70*/  STL.64 [R1+0xe0], R52 ;  /* 0x0000e03401007387 */ /* 0x000fe80000100a00 */
[----:B------:R-:W-:Y:S02]  /*87b80*/  STL.64 [R1+0xe8], R54 ;  /* 0x0000e83601007387 */ /* 0x000fe40000100a00 */
[C---:B------:R-:W-:Y:S07]  /*87b90*/  HMMA.1688.F32.TF32 R44, R40.reuse, R28, R236 ;  /* 0x0000001c282c723c */ /* 0x040fee00000810ec */
[----:B------:R-:W-:Y:S04]  /*87ba0*/  STL.64 [R1+0xd0], R36 ;  /* 0x0000d02401007387 */ /* 0x000fe80000100a00 */
[----:B------:R2:W-:Y:S02]  /*87bb0*/  STL.64 [R1+0xd8], R38 ;  /* 0x0000d82601007387 */ /* 0x0005e40000100a00 */
[C---:B--2---:R-:W-:Y:S02]  /*87bc0*/  HMMA.1688.F32.TF32 R36, R40.reuse, R68, R220 ;  /* 0x000000442824723c */ /* 0x044fe400000810dc */
[----:B------:R-:W-:Y:S04]  /*87bd0*/  STL.64 [R1+0xc0], R48 ;  /* 0x0000c03001007387 */ /* 0x000fe80000100a00 */
[----:B------:R2:W-:Y:S04]  /*87be0*/  STL.64 [R1+0xc8], R50 ;  /* 0x0000c83201007387 */ /* 0x0005e80000100a00 */
[----:B------:R-:W-:Y:S04]  /*87bf0*/  STL.64 [R1+0xb0], R44 ;  /* 0x0000b02c01007387 */ /* 0x000fe80000100a00 */
[----:B------:R3:W-:Y:S01]  /*87c00*/  STL.64 [R1+0xb8], R46 ;  /* 0x0000b82e01007387 */ /* 0x0007e20000100a00 */
[C---:B--2---:R-:W-:Y:S08]  /*87c10*/  HMMA.1688.F32.TF32 R48, R40.reuse, R96, R224 ;  /* 0x000000602830723c */ /* 0x044ff000000810e0 */
[----:B------:R-:W-:Y:S01]  /*87c20*/  STL.64 [R1+0xa0], R36 ;  /* 0x0000a02401007387 */ /* 0x000fe20000100a00 */
[C---:B---3--:R-:W-:Y:S03]  /*87c30*/  HMMA.1688.F32.TF32 R44, R40.reuse, R100, R228 ;  /* 0x00000064282c723c */ /* 0x048fe600000810e4 */
[----:B------:R2:W-:Y:S05]  /*87c40*/  STL.64 [R1+0xa8], R38 ;  /* 0x0000a82601007387 */ /* 0x0005ea0000100a00 */
[C---:B--2---:R-:W-:Y:S06]  /*87c50*/  HMMA.1688.F32.TF32 R36, R40.reuse, R104, R232 ;  /* 0x000000682824723c */ /* 0x044fec00000810e8 */
[----:B------:R-:W-:Y:S04]  /*87c60*/  STL.64 [R1+0x90], R48 ;  /* 0x0000903001007387 */ /* 0x000fe80000100a00 */
[----:B------:R2:W-:Y:S05]  /*87c70*/  STL.64 [R1+0x98], R50 ;  /* 0x0000983201007387 */ /* 0x0005ea0000100a00 */
[----:B------:R-:W-:Y:S04]  /*87c80*/  STL.64 [R1+0x80], R44 ;  /* 0x0000802c01007387 */ /* 0x000fe80000100a00 */
[----:B------:R3:W-:Y:S01]  /*87c90*/  STL.64 [R1+0x88], R46 ;  /* 0x0000882e01007387 */ /* 0x0007e20000100a00 */
[C---:B--2---:R-:W-:Y:S03]  /*87ca0*/  HMMA.1688.F32.TF32 R48, R40.reuse, R108, R244 ;  /* 0x0000006c2830723c */ /* 0x044fe600000810f4 */
[----:B------:R-:W-:Y:S05]  /*87cb0*/  STL.64 [R1+0x70], R36 ;  /* 0x0000702401007387 */ /* 0x000fea0000100a00 */
[C---:B---3--:R-:W-:Y:S01]  /*87cc0*/  HMMA.1688.F32.TF32 R44, R40.reuse, R112, R248 ;  /* 0x00000070282c723c */ /* 0x048fe200000810f8 */
[----:B------:R2:W-:Y:S07]  /*87cd0*/  STL.64 [R1+0x78], R38 ;  /* 0x0000782601007387 */ /* 0x0005ee0000100a00 */
[C---:B--2---:R-:W-:Y:S07]  /*87ce0*/  HMMA.1688.F32.TF32 R36, R40.reuse, R116, R240 ;  /* 0x000000742824723c */ /* 0x044fee00000810f0 */
[----:B------:R2:W-:Y:S04]  /*87cf0*/  STL.64 [R1+0x60], R48 ;  /* 0x0000603001007387 */ /* 0x0005e80000100a00 */
[----:B------:R3:W-:Y:S04]  /*87d00*/  STL.64 [R1+0x68], R50 ;  /* 0x0000683201007387 */ /* 0x0007e80000100a00 */
[----:B------:R-:W4:Y:S04]  /*87d10*/  LDL.LU R220, [R1+0x280] ;  /* 0x0002800001dc7983 */ /* 0x000f280000300800 */
[----:B------:R1:W-:Y:S04]  /*87d20*/  STL.64 [R1+0x50], R44 ;  /* 0x0000502c01007387 */ /* 0x0003e80000100a00 */
[----:B------:R1:W-:Y:S04]  /*87d30*/  STL.64 [R1+0x58], R46 ;  /* 0x0000582e01007387 */ /* 0x0003e80000100a00 */
        /* <DEDUP_REMOVED lines=62> */
[----:B---3--:R-:W-:Y:S01]  /*88120*/  HMMA.1688.F32.TF32 R80, R40, R120, R232 ;  /* 0x000000782850723c */ /* 0x008fe200000810e8 */
[----:B------:R-:W2:Y:S11]  /*88130*/  LDL.LU R232, [R1+0x2a0] ;  /* 0x0002a00001e87983 */ /* 0x000eb60000300800 */
[----:B------:R-:W-:Y:S11]  /*88140*/  @!UPT UIADD3 URZ, URZ, URZ, URZ ;  /* 0x0000003f3f3ff290 */ /* 0x000ff6000fffe03f */
[----:B------:R-:W-:Y:S04]  /*88150*/  STL.64 [R1+0x30], R80 ;  /* 0x0000305001007387 */ /* 0x000fe80000100a00 */
[----:B------:R-:W-:Y:S04]  /*88160*/  STL.64 [R1+0x38], R82 ;  /* 0x0000385201007387 */ /* 0x000fe80000100a00 */
        /* <DEDUP_REMOVED lines=8> */
[----:B------:R-:W3:Y:S01]  /*881f0*/  LDL.LU R243, [R1+0x2cc] ;  /* 0x0002cc0001f37983 */ /* 0x000ee20000300800 */
[C---:B----4-:R-:W-:Y:S08]  /*88200*/  HMMA.1688.F32.TF32 R40, R32.reuse, R4, R76 ;  /* 0x000000042028723c */ /* 0x050ff0000008104c */
[C---:B-1----:R-:W-:Y:S08]  /*88210*/  HMMA.1688.F32.TF32 R36, R32.reuse, R8, R228 ;  /* 0x000000082024723c */ /* 0x042ff000000810e4 */
[C---:B------:R-:W-:Y:S07]  /*88220*/  HMMA.1688.F32.TF32 R248, R32.reuse, R12, R248 ;  /* 0x0000000c20f8723c */ /* 0x040fee00000810f8 */
[----:B------:R-:W-:Y:S04]  /*88230*/  STL.64 [R1+0x10], R40 ;  /* 0x0000102801007387 */ /* 0x000fe80000100a00 */
[----:B------:R1:W-:Y:S04]  /*88240*/  STL.64 [R1+0x18], R42 ;  /* 0x0000182a01007387 */ /* 0x0003e80000100a00 */
[----:B------:R-:W4:Y:S04]  /*88250*/  LDL.LU R228, [R1+0x2b0] ;  /* 0x0002b00001e47983 */ /* 0x000f280000300800 */
[----:B------:R-:W-:Y:S01]  /*88260*/  STL.64 [R1], R36 ;  /* 0x0000002401007387 */ /* 0x000fe20000100a00 */
[C---:B-1----:R-:W-:Y:S03]  /*88270*/  HMMA.1688.F32.TF32 R40, R32.reuse, R16, R64 ;  /* 0x000000102028723c */ /* 0x042fe60000081040 */
[----:B------:R1:W-:Y:S04]  /*88280*/  STL.64 [R1+0x8], R38 ;  /* 0x0000082601007387 */ /* 0x0003e80000100a00 */
[----:B------:R-:W4:Y:S04]  /*88290*/  LDL.LU R229, [R1+0x2b4] ;  /* 0x0002b40001e57983 */ /* 0x000f280000300800 */
[----:B------:R-:W4:Y:S01]  /*882a0*/  LDL.LU R230, [R1+0x2b8] ;  /* 0x0002b80001e67983 */ /* 0x000f220000300800 */
[C---:B-1----:R-:W-:Y:S03]  /*882b0*/  HMMA.1688.F32.TF32 R36, R32.reuse, R20, R60 ;  /* 0x000000142024723c */ /* 0x042fe6000008103c */
[----:B------:R-:W4:Y:S04]  /*882c0*/  LDL.LU R231, [R1+0x2bc] ;  /* 0x0002bc0001e77983 */ /* 0x000f280000300800 */
[----:B------:R-:W-:Y:S01]  /*882d0*/  STL.64 [R1+0x4f80], R250 ;  /* 0x004f80fa01007387 */ /* 0x000fe20000100a00 */
[C---:B------:R-:W-:Y:S03]  /*882e0*/  HMMA.1688.F32.TF32 R56, R32.reuse, R24, R56 ;  /* 0x000000182038723c */ /* 0x040fe60000081038 */
[----:B------:R-:W-:Y:S04]  /*882f0*/  STL.64 [R1+0x4f78], R248 ;  /* 0x004f78f801007387 */ /* 0x000fe80000100a00 */
[----:B------:R-:W-:Y:S04]  /*88300*/  STL.64 [R1+0x1e0], R40 ;  /* 0x0001e02801007387 */ /* 0x000fe80000100a00 */
[----:B------:R1:W-:Y:S01]  /*88310*/  STL.64 [R1+0x1e8], R42 ;  /* 0x0001e82a01007387 */ /* 0x0003e20000100a00 */
[C---:B------:R-:W-:Y:S03]  /*88320*/  HMMA.1688.F32.TF32 R244, R32.reuse, R96, R244 ;  /* 0x0000006020f4723c */ /* 0x040fe600000810f4 */
[----:B------:R-:W-:Y:S04]  /*88330*/  STL.64 [R1+0x1d0], R36 ;  /* 0x0001d02401007387 */ /* 0x000fe80000100a00 */
[----:B------:R1:W-:Y:S02]  /*88340*/  STL.64 [R1+0x1d8], R38 ;  /* 0x0001d82601007387 */ /* 0x0003e40000100a00 */
[C---:B-1----:R-:W-:Y:S08]  /*88350*/  HMMA.1688.F32.TF32 R40, R32.reuse, R28, R52 ;  /* 0x0000001c2028723c */ /* 0x042ff00000081034 */
[C---:B------:R-:W-:Y:S01]  /*88360*/  HMMA.1688.F32.TF32 R36, R32.reuse, R68, R48 ;  /* 0x000000442024723c */ /* 0x040fe20000081030 */
[----:B------:R-:W-:Y:S04]  /*88370*/  STL.64 [R1+0x1c0], R56 ;  /* 0x0001c03801007387 */ /* 0x000fe80000100a00 */
[----:B------:R-:W-:Y:S10]  /*88380*/  STL.64 [R1+0x1c8], R58 ;  /* 0x0001c83a01007387 */ /* 0x000ff40000100a00 */
[----:B------:R-:W-:Y:S04]  /*88390*/  STL.64 [R1+0x1b0], R40 ;  /* 0x0001b02801007387 */ /* 0x000fe80000100a00 */
[----:B------:R-:W-:Y:S04]  /*883a0*/  STL.64 [R1+0x1b8], R42 ;  /* 0x0001b82a01007387 */ /* 0x000fe80000100a00 */
[----:B------:R-:W-:Y:S04]  /*883b0*/  STL.64 [R1+0x4f08], R246 ;  /* 0x004f08f601007387 */ /* 0x000fe80000100a00 */
[----:B------:R-:W-:Y:S04]  /*883c0*/  STL.64 [R1+0x1a0], R36 ;  /* 0x0001a02401007387 */ /* 0x000fe80000100a00 */
[----:B------:R1:W-:Y:S02]  /*883d0*/  STL.64 [R1+0x1a8], R38 ;  /* 0x0001a82601007387 */ /* 0x0003e40000100a00 */
[C---:B-1----:R-:W-:Y:S02]  /*883e0*/  HMMA.1688.F32.TF32 R36, R32.reuse, R100, R44 ;  /* 0x000000642024723c */ /* 0x042fe4000008102c */
[----:B------:R-:W-:Y:S06]  /*883f0*/  STL.64 [R1+0x4f00], R244 ;  /* 0x004f00f401007387 */ /* 0x000fec0000100a00 */
[C---:B------:R-:W-:Y:S08]  /*88400*/  HMMA.1688.F32.TF32 R44, R32.reuse, R104, R236 ;  /* 0x00000068202c723c */ /* 0x040ff000000810ec */
[C---:B------:R-:W-:Y:S07]  /*88410*/  HMMA.1688.F32.TF32 R40, R32.reuse, R108, R220 ;  /* 0x0000006c2028723c */ /* 0x040fee00000810dc */
[----:B------:R-:W-:Y:S04]  /*88420*/  STL.64 [R1+0x250], R36 ;  /* 0x0002502401007387 */ /* 0x000fe80000100a00 */
[----:B------:R1:W-:Y:S02]  /*88430*/  STL.64 [R1+0x258], R38 ;  /* 0x0002582601007387 */ /* 0x0003e40000100a00 */
[----:B-1----:R-:W-:Y:S02]  /*88440*/  HMMA.1688.F32.TF32 R36, R32, R112, R224 ;  /* 0x000000702024723c */ /* 0x002fe400000810e0 */
[----:B------:R-:W-:Y:S04]  /*88450*/  STL.64 [R1+0x240], R44 ;  /* 0x0002402c01007387 */ /* 0x000fe80000100a00 */
[----:B------:R-:W-:Y:S04]  /*88460*/  STL.64 [R1+0x248], R46 ;  /* 0x0002482e01007387 */ /* 0x000fe80000100a00 */
[----:B------:R-:W-:Y:S04]  /*88470*/  STL.64 [R1+0x230], R40 ;  /* 0x0002302801007387 */ /* 0x000fe80000100a00 */
[----:B------:R2:W-:Y:S10]  /*88480*/  STL.64 [R1+0x238], R42 ;  /* 0x0002382a01007387 */ /* 0x0005f40000100a00 */
[----:B------:R-:W-:Y:S01]  /*88490*/  IMAD.MOV.U32 R247, RZ, RZ, R36 ;  /* 0x000000fffff77224 */ /* 0x000fe200078e0024 */
[----:B------:R-:W-:Y:S01]  /*884a0*/  MOV R246, R37 ;  /* 0x0000002500f67202 */ /* 0x000fe20000000f00 */
[----:B------:R-:W-:-:S02]  /*884b0*/  IMAD.MOV.U32 R245, RZ, RZ, R38 ;  /* 0x000000fffff57224 */ /* 0x000fc400078e0026 */
[----:B------:R-:W-:-:S05]  /*884c0*/  IMAD.MOV.U32 R244, RZ, RZ, R39 ;  /* 0x000000fffff47224 */ /* 0x000fca00078e0027 */
[----:B------:R1:W-:Y:S04]  /*884d0*/  STL [R1+0x4f4c], R244 ;  /* 0x004f4cf401007387 */ /* 0x0003e80000100800 */
[----:B------:R-:W-:Y:S04]  /*884e0*/  STL [R1+0x4f48], R246 ;  /* 0x004f48f601007387 */ /* 0x000fe80000100800 */
[----:B------:R1:W-:Y:S04]  /*884f0*/  STL [R1+0x4f44], R247 ;  /* 0x004f44f701007387 */ /* 0x0003e80000100800 */
[----:B------:R1:W-:Y:S01]  /*88500*/  STL [R1+0x4f40], R245 ;  /* 0x004f40f501007387 */ /* 0x0003e20000100800 */
[C---:B--2---:R-:W-:Y:S03]  /*88510*/  HMMA.1688.F32.TF32 R40, R32.reuse, R116, R232 ;  /* 0x000000742028723c */ /* 0x044fe600000810e8 */
[----:B------:R-:W2:Y:S05]  /*88520*/  LDL.LU R232, [R1+0x2d0] ;  /* 0x0002d00001e87983 */ /* 0x000eaa0000300800 */
[C---:B---3--:R-:W-:Y:S11]  /*88530*/  HMMA.1688.F32.TF32 R36, R32.reuse, R120, R240 ;  /* 0x000000782024723c */ /* 0x048ff600000810f0 */
[----:B------:R-:W-:Y:S04]  /*88540*/  @!UPT UIADD3 URZ, URZ, URZ, URZ ;  /* 0x0000003f3f3ff290 */ /* 0x000fe8000fffe03f */
        /* <DEDUP_REMOVED lines=28> */
[----:B-1----:R-:W-:Y:S01]  /*88710*/  IMAD.MOV.U32 R244, RZ, RZ, R32 ;  /* 0x000000fffff47224 */ /* 0x002fe200078e0020 */
[----:B------:R-:W-:Y:S01]  /*88720*/  MOV R247, R34 ;  /* 0x0000002200f77202 */ /* 0x000fe20000000f00 */
[----:B------:R-:W-:Y:S01]  /*88730*/  IMAD.MOV.U32 R246, RZ, RZ, R33 ;  /* 0x000000fffff67224 */ /* 0x000fe200078e0021 */
[----:B------:R-:W4:Y:S01]  /*88740*/  LDL.LU R224, [R1+0x3b0] ;  /* 0x0003b00001e07983 */ /* 0x000f220000300800 */
[----:B------:R-:W-:-:S03]  /*88750*/  IMAD.MOV.U32 R245, RZ, RZ, R35 ;  /* 0x000000fffff57224 */ /* 0x000fc600078e0023 */
[----:B------:R-:W4:Y:S04]  /*88760*/  LDL.LU R225, [R1+0x3b4] ;  /* 0x0003b40001e17983 */ /* 0x000f280000300800 */
[----:B------:R-:W4:Y:S04]  /*88770*/  LDL.LU R226, [R1+0x3b8] ;  /* 0x0003b80001e27983 */ /* 0x000f280000300800 */
[----:B------:R-:W4:Y:S04]  /*88780*/  LDL.LU R227, [R1+0x3bc] ;  /* 0x0003bc0001e37983 */ /* 0x000f280000300800 */
[----:B------:R-:W-:Y:S04]  /*88790*/  STL [R1+0x4f5c], R244 ;  /* 0x004f5cf401007387 */ /* 0x000fe80000100800 */
[----:B------:R-:W-:Y:S04]  /*887a0*/  STL [R1+0x4f58], R246 ;  /* 0x004f58f601007387 */ /* 0x000fe80000100800 */
[----:B------:R-:W-:Y:S04]  /*887b0*/  STL [R1+0x4f54], R247 ;  /* 0x004f54f701007387 */ /* 0x000fe80000100800 */
[----:B------:R-:W-:Y:S01]  /*887c0*/  STL [R1+0x4f50], R245 ;  /* 0x004f50f501007387 */ /* 0x000fe20000100800 */
        /* <DEDUP_REMOVED lines=15> */
[C---:B-1----:R-:W-:Y:S11]  /*888c0*/  HMMA.1688.F32.TF32 R32, R72.reuse, R12, R44 ;  /* 0x0000000c4820723c */ /* 0x042ff6000008102c */
[----:B------:R-:W-:Y:S11]  /*888d0*/  @!UPT UIADD3 URZ, URZ, URZ, URZ ;  /* 0x0000003f3f3ff290 */ /* 0x000ff6000fffe03f */
[----:B------:R-:W-:Y:S01]  /*888e0*/  @!UPT UIADD3 URZ, URZ, URZ, URZ ;  /* 0x0000003f3f3ff290 */ /* 0x000fe2000fffe03f */
[----:B------:R4:W-:Y:S01]  /*888f0*/  STL.64 [R1+0x2b8], R34 ;  /* 0x0002b82201007387 */ /* 0x0009e20000100a00 */
[----:B------:R-:W-:Y:S02]  /*88900*/  IMAD.MOV.U32 R247, RZ, RZ, R32 ;  /* 0x000000fffff77224 */ /* 0x000fe400078e0020 */
[----:B------:R-:W-:Y:S02]  /*88910*/  IMAD.MOV.U32 R245, RZ, RZ, R33 ;  /* 0x000000fffff57224 */ /* 0x000fe400078e0021 */
[C---:B----4-:R-:W-:Y:S01]  /*88920*/  HMMA.1688.F32.TF32 R32, R72.reuse, R16, R236 ;  /* 0x000000104820723c */ /* 0x050fe200000810ec */
[----:B------:R-:W-:Y:S04]  /*88930*/  STL [R1+0x4f64], R247 ;  /* 0x004f64f701007387 */ /* 0x000fe80000100800 */
[----:B------:R-:W-:Y:S04]  /*88940*/  STL [R1+0x4f60], R245 ;  /* 0x004f60f501007387 */ /* 0x000fe80000100800 */
[----:B------:R-:W4:Y:S11]  /*88950*/  LDL.LU R2, [R1+0x51d8] ;  /* 0x0051d80001027983 */ /* 0x000f360000300800 */
[----:B------:R-:W-:Y:S03]  /*88960*/  @!UPT UIADD3 URZ, URZ, URZ, URZ ;  /* 0x0000003f3f3ff290 */ /* 0x000fe6000fffe03f */
[----:B------:R1:W-:Y:S01]  /*88970*/  STL.64 [R1+0x2a0], R32 ;  /* 0x0002a02001007387 */ /* 0x0003e20000100a00 */
[----:B------:R-:W-:Y:S01]  /*88980*/  IMAD.MOV.U32 R244, RZ, RZ, R34 ;  /* 0x000000fffff47224 */ /* 0x000fe200078e0022 */
[----:B------:R-:W-:Y:S02]  /*88990*/  MOV R246, R35 ;  /* 0x0000002300f67202 */ /* 0x000fe40000000f00 */
[C---:B-1----:R-:W-:Y:S03]  /*889a0*/  HMMA.1688.F32.TF32 R32, R72.reuse, R20, R220 ;  /* 0x000000144820723c */ /* 0x042fe600000810dc */
[----:B------:R-:W-:Y:S04]  /*889b0*/  STL [R1+0x4f6c], R246 ;  /* 0x004f6cf601007387 */ /* 0x000fe80000100800 */
[----:B------:R-:W-:Y:S01]  /*889c0*/  STL [R1+0x4f68], R244 ;  /* 0x004f68f401007387 */ /* 0x000fe20000100800 */
[C---:B------:R-:W-:Y:S11]  /*889d0*/  HMMA.1688.F32.TF32 R36, R72.reuse, R24, R224 ;  /* 0x000000184824723c */ /* 0x040ff600000810e0 */
[----:B------:R-:W-:Y:S04]  /*889e0*/  @!UPT UIADD3 URZ, URZ, URZ, URZ ;  /* 0x0000003f3f3ff290 */ /* 0x000fe8000fffe03f */
[----:B------:R1:W-:Y:S01]  /*889f0*/  STL.64 [R1+0x290], R32 ;  /* 0x0002902001007387 */ /* 0x0003e20000100a00 */
[----:B------:R-:W-:Y:S02]  /*88a00*/  IMAD.MOV.U32 R247, RZ, RZ, R34 ;  /* 0x000000fffff77224 */ /* 0x000fe400078e0022 */
[----:B------:R-:W-:Y:S02]  /*88a10*/  IMAD.MOV.U32 R245, RZ, RZ, R35 ;  /* 0x000000fffff57224 */ /* 0x000fe400078e0023 */
[----:B-1----:R-:W-:Y:S01]  /*88a20*/  HMMA.1688.F32.TF32 R32, R72, R28, R228 ;  /* 0x0000001c4820723c */ /* 0x002fe200000810e4 */
[----:B------:R1:W-:Y:S04]  /*88a30*/  STL [R1+0x4f74], R247 ;  /* 0x004f74f701007387 */ /* 0x0003e80000100800 */
[----:B------:R1:W-:Y:S04]  /*88a40*/  STL [R1+0x4f70], R245 ;  /* 0x004f70f501007387 */ /* 0x0003e80000100800 */
[----:B------:R-:W-:Y:S04]  /*88a50*/  STL.64 [R1+0x280], R36 ;  /* 0x0002802401007387 */ /* 0x000fe80000100a00 */
[----:B------:R-:W-:Y:S11]  /*88a60*/  STL.64 [R1+0x288], R38 ;  /* 0x0002882601007387 */ /* 0x000ff60000100a00 */
[----:B-1----:R-:W-:Y:S01]  /*88a70*/  IMAD.MOV.U32 R247, RZ, RZ, R32 ;  /* 0x000000fffff77224 */ /* 0x002fe200078e0020 */
[----:B------:R-:W-:Y:S01]  /*88a80*/  MOV R246, R34 ;  /* 0x0000002200f67202 */ /* 0x000fe20000000f00 */
[----:B------:R-:W-:-:S02]  /*88a90*/  IMAD.MOV.U32 R245, RZ, RZ, R33 ;  /* 0x000000fffff57224 */ /* 0x000fc400078e0021 */
[----:B------:R-:W-:Y:S02]  /*88aa0*/  IMAD.MOV.U32 R244, RZ, RZ, R35 ;  /* 0x000000fffff47224 */ /* 0x000fe400078e0023 */
[----:B------:R-:W-:Y:S04]  /*88ab0*/  STL.64 [R1+0x4f90], R246 ;  /* 0x004f90f601007387 */ /* 0x000fe80000100a00 */
[----:B------:R-:W-:Y:S01]  /*88ac0*/  STL.64 [R1+0x4f88], R244 ;  /* 0x004f88f401007387 */ /* 0x000fe20000100a00 */
[C---:B--2---:R-:W-:Y:S11]  /*88ad0*/  HMMA.1688.F32.TF32 R84, R72.reuse, R68, R232 ;  /* 0x000000444854723c */ /* 0x044ff600000810e8 */
[----:B------:R-:W-:Y:S11]  /*88ae0*/  @!UPT UIADD3 URZ, URZ, URZ, URZ ;  /* 0x0000003f3f3ff290 */ /* 0x000ff6000fffe03f */
[----:B------:R-:W-:Y:S01]  /*88af0*/  @!UPT UIADD3 URZ, URZ, URZ, URZ ;  /* 0x0000003f3f3ff290 */ /* 0x000fe2000fffe03f */
[----:B------:R-:W-:Y:S04]  /*88b00*/  STL.64 [R1+0x4e48], R86 ;  /* 0x004e485601007387 */ /* 0x000fe80000100a00 */
[----:B------:R-:W-:Y:S04]  /*88b10*/  STL.64 [R1+0x4e40], R84 ;  /* 0x004e405401007387 */ /* 0x000fe80000100a00 */
        /* <DEDUP_REMOVED lines=24> */
[C---:B---3--:R-:W-:Y:S03]  /*88ca0*/  HMMA.1688.F32.TF32 R48, R72.reuse, R96, R240 ;  /* 0x000000604830723c */ /* 0x048fe600000810f0 */
        /* <DEDUP_REMOVED lines=13> */
[----:B------:R-:W-:Y:S01]  /*88d80*/  STL.64 [R1+0x4e50], R48 ;  /* 0x004e503001007387 */ /* 0x000fe20000100a00 */
[C---:B--2---:R-:W-:Y:S08]  /*88d90*/  HMMA.1688.F32.TF32 R64, R72.reuse, R120, R224 ;  /* 0x000000784840723c */ /* 0x044ff000000810e0 */
[C---:B----4-:R-:W-:Y:S08]  /*88da0*/  HMMA.1688.F32.TF32 R52, R72.reuse, R100, R52 ;  /* 0x000000644834723c */ /* 0x050ff00000081034 */
[C---:B------:R-:W-:Y:S08]  /*88db0*/  HMMA.1688.F32.TF32 R56, R72.reuse, R104, R56 ;  /* 0x000000684838723c */ /* 0x040ff00000081038 */
[C---:B------:R-:W-:Y:S08]  /*88dc0*/  HMMA.1688.F32.TF32 R60, R72.reuse, R108, R44 ;  /* 0x0000006c483c723c */ /* 0x040ff0000008102c */
[C---:B------:R-:W-:Y:S01]  /*88dd0*/  HMMA.1688.F32.TF32 R40, R72.reuse, R112, R236 ;  /* 0x000000704828723c */ /* 0x040fe200000810ec */
[----:B------:R-:W-:Y:S07]  /*88de0*/  STL.64 [R1+0x4e68], R54 ;  /* 0x004e683601007387 */ /* 0x000fee0000100a00 */
[C---:B------:R-:W-:Y:S01]  /*88df0*/  HMMA.1688.F32.TF32 R44, R72.reuse, R116, R220 ;  /* 0x00000074482c723c */ /* 0x040fe200000810dc */
[----:B------:R-:W-:Y:S07]  /*88e00*/  STL.64 [R1+0x4e60], R52 ;  /* 0x004e603401007387 */ /* 0x000fee0000100a00 */
[----:B---3--:R-:W-:Y:S01]  /*88e10*/  HMMA.1688.F32.TF32 R72, R72, R124, R232 ;  /* 0x0000007c4848723c */ /* 0x008fe200000810e8 */
        /* <DEDUP_REMOVED lines=11> */
[----:B------:R1:W-:Y:S01]  /*88ed0*/  STL.64 [R1+0x4ec8], R74 ;  /* 0x004ec84a01007387 */ /* 0x0003e20000100a00 */
[----:B------:R-:W-:Y:S03]  /*88ee0*/  HMMA.1688.F32.TF32 R80, R208, R8, R240 ;  /* 0x00000008d050723c */ /* 0x000fe600000810f0 */
[----:B------:R-:W-:Y:S04]  /*88ef0*/  LDS R233, [R14+0x104380] ;  /* 0x104380000ee97984 */ /* 0x000fe80000000800 */
[----:B------:R-:W-:Y:S04]  /*88f00*/  LDS R235, [R14+0x105380] ;  /* 0x105380000eeb7984 */ /* 0x000fe80000000800 */
[----:B-1----:R-:W2:Y:S04]  /*88f10*/  LDL R75, [R1+0xb30] ;  /* 0x000b3000014b7983 */ /* 0x002ea80000100800 */
[----:B------:R-:W-:Y:S04]  /*88f20*/  STL.64 [R1+0x4ec0], R72 ;  /* 0x004ec04801007387 */ /* 0x000fe80000100a00 */
[----:B------:R-:W-:Y:S04]  /*88f30*/  STL.64 [R1+0x4ed8], R78 ;  /* 0x004ed84e01007387 */ /* 0x000fe80000100a00 */
[----:B------:R1:W-:Y:S04]  /*88f40*/  STL.64 [R1+0x4ed0], R76 ;  /* 0x004ed04c01007387 */ /* 0x0003e80000100a00 */
        /* <DEDUP_REMOVED lines=46> */
[----:B------:R-:W-:-:S03]  /*89230*/  IMAD.MOV.U32 R251, RZ, RZ, R2 ;  /* 0x000000fffffb7224 */ /* 0x000fc600078e0002 */
[----:B--2---:R-:W-:Y:S04]  /*89240*/  LDS R232, [R75+0x104380] ;  /* 0x104380004be87984 */ /* 0x004fe80000000800 */
[----:B------:R-:W2:Y:S01]  /*89250*/  LDS R234, [R75+0x105380] ;  /* 0x105380004bea7984 */ /* 0x000ea20000000800 */
[C---:B---3--:R-:W-:Y:S08]  /*89260*/  HMMA.1688.F32.TF32 R200, R208.reuse, R108, R228 ;  /* 0x0000006cd0c8723c */ /* 0x048ff000000810e4 */
[C---:B----4-:R-:W-:Y:S08]  /*89270*/  HMMA.1688.F32.TF32 R88, R208.reuse, R68, R88 ;  /* 0x00000044d058723c */ /* 0x050ff00000081058 */
[C---:B------:R-:W-:Y:S08]  /*89280*/  HMMA.1688.F32.TF32 R216, R208.reuse, R16, R216 ;  /* 0x00000010d0d8723c */ /* 0x040ff000000810d8 */
[C---:B------:R-:W-:Y:S08]  /*89290*/  HMMA.1688.F32.TF32 R212, R208.reuse, R12, R136 ;  /* 0x0000000cd0d4723c */ /* 0x040ff00000081088 */
[C---:B------:R-:W-:Y:S08]  /*892a0*/  HMMA.1688.F32.TF32 R136, R208.reuse, R20, R132 ;  /* 0x00000014d088723c */ /* 0x040ff00000081084 */
[C---:B------:R-:W-:Y:S07]  /*892b0*/  HMMA.1688.F32.TF32 R132, R208.reuse, R24, R128 ;  /* 0x00000018d084723c */ /* 0x040fee0000081080 */
[----:B------:R-:W-:Y:S01]  /*892c0*/  STL.64 [R1+0x4ef8], R214 ;  /* 0x004ef8d601007387 */ /* 0x000fe20000100a00 */
[C---:B------:R-:W-:Y:S03]  /*892d0*/  HMMA.1688.F32.TF32 R36, R208.reuse, R28, R92 ;  /* 0x0000001cd024723c */ /* 0x040fe6000008105c */
[----:B------:R3:W-:Y:S05]  /*892e0*/  STL.64 [R1+0x4ef0], R212 ;  /* 0x004ef0d401007387 */ /* 0x0007ea0000100a00 */
[C---:B------:R-:W-:Y:S01]  /*892f0*/  HMMA.1688.F32.TF32 R156, R208.reuse, R96, R236 ;  /* 0x00000060d09c723c */ /* 0x040fe200000810ec */
[----:B------:R-:W-:Y:S07]  /*89300*/  STL.64 [R1+0x4f18], R218 ;  /* 0x004f18da01007387 */ /* 0x000fee0000100a00 */
[C---:B------:R-:W-:Y:S01]  /*89310*/  HMMA.1688.F32.TF32 R152, R208.reuse, R100, R220 ;  /* 0x00000064d098723c */ /* 0x040fe200000810dc */
[----:B------:R-:W-:Y:S04]  /*89320*/  STL.64 [R1+0x4f10], R216 ;  /* 0x004f10d801007387 */ /* 0x000fe80000100a00 */
[----:B------:R-:W-:Y:S03]  /*89330*/  STL.64 [R1+0x4f28], R138 ;  /* 0x004f288a01007387 */ /* 0x000fe60000100a00 */
[C---:B------:R-:W-:Y:S01]  /*89340*/  HMMA.1688.F32.TF32 R224, R208.reuse, R104, R224 ;  /* 0x00000068d0e0723c */ /* 0x040fe200000810e0 */
[----:B------:R4:W-:Y:S04]  /*89350*/  STL.64 [R1+0x4f20], R136 ;  /* 0x004f208801007387 */ /* 0x0009e80000100a00 */
[----:B------:R-:W-:Y:S04]  /*89360*/  STL.64 [R1+0x4f38], R134 ;  /* 0x004f388601007387 */ /* 0x000fe80000100a00 */
[----:B------:R-:W-:Y:S04]  /*89370*/  STL.64 [R1+0x4f30], R132 ;  /* 0x004f308401007387 */ /* 0x000fe80000100a00 */
[----:B------:R-:W-:Y:S04]  /*89380*/  STL.64 [R1+0x4fa0], R38 ;  /* 0x004fa02601007387 */ /* 0x000fe80000100a00 */
[----:B------:R2:W-:Y:S04]  /*89390*/  STL.64 [R1+0x4f98], R36 ;  /* 0x004f982401007387 */ /* 0x0005e80000100a00 */
[----:B------:R-:W-:Y:S04]  /*893a0*/  STL.64 [R1+0x4fb0], R90 ;  /* 0x004fb05a01007387 */ /* 0x000fe80000100a00 */
[----:B------:R-:W-:Y:S04]  /*893b0*/  STL.64 [R1+0x4fa8], R88 ;  /* 0x004fa85801007387 */ /* 0x000fe80000100a00 */
[----:B------:R-:W-:Y:S04]  /*893c0*/  STL.64 [R1+0x4fc0], R158 ;  /* 0x004fc09e01007387 */ /* 0x000fe80000100a00 */
[----:B------:R-:W-:Y:S04]  /*893d0*/  STL.64 [R1+0x4fb8], R156 ;  /* 0x004fb89c01007387 */ /* 0x000fe80000100a00 */
[----:B------:R-:W-:Y:S04]  /*893e0*/  STL.64 [R1+0x4fd0], R154 ;  /* 0x004fd09a01007387 */ /* 0x000fe80000100a00 */
[----:B------:R-:W-:Y:S01]  /*893f0*/  STL.64 [R1+0x4fc8], R152 ;  /* 0x004fc89801007387 */ /* 0x000fe20000100a00 */
[----:B------:R-:W-:Y:S03]  /*89400*/  HMMA.1688.F32.TF32 R92, R208, R112, R240 ;  /* 0x00000070d05c723c */ /* 0x000fe600000810f0 */
        /* <DEDUP_REMOVED lines=74> */
[----:B--2---:R-:W-:Y:S08]  /*898b0*/  HMMA.1688.F32.TF32 R140, R196, R12, R140 ;  /* 0x0000000cc48c723c */ /* 0x004ff0000008108c */
[C---:B---3--:R-:W-:Y:S08]  /*898c0*/  HMMA.1688.F32.TF32 R204, R208.reuse, R120, R192 ;  /* 0x00000078d0cc723c */ /* 0x048ff000000810c0 */
[C---:B----4-:R-:W-:Y:S08]  /*898d0*/  HMMA.1688.F32.TF32 R128, R208.reuse, R116, R128 ;  /* 0x00000074d080723c */ /* 0x050ff00000081080 */
[----:B------:R-:W-:Y:S08]  /*898e0*/  HMMA.1688.F32.TF32 R208, R208, R124, R188 ;  /* 0x0000007cd0d0723c */ /* 0x000ff000000810bc */
[C---:B------:R-:W-:Y:S07]  /*898f0*/  HMMA.1688.F32.TF32 R32, R196.reuse, R4, R184 ;  /* 0x00000004c420723c */ /* 0x040fee00000810b8 */
[----:B------:R-:W-:Y:S01]  /*89900*/  STL.64 [R1+0x5010], R130 ;  /* 0x0050108201007387 */ /* 0x000fe20000100a00 */
[C---:B------:R-:W-:Y:S03]  /*89910*/  HMMA.1688.F32.TF32 R220, R196.reuse, R8, R220 ;  /* 0x00000008c4dc723c */ /* 0x040fe600000810dc */
[----:B------:R-:W-:Y:S05]  /*89920*/  STL.64 [R1+0x5008], R128 ;  /* 0x0050088001007387 */ /* 0x000fea0000100a00 */
[C---:B------:R-:W-:Y:S01]  /*89930*/  HMMA.1688.F32.TF32 R144, R196.reuse, R16, R144 ;  /* 0x00000010c490723c */ /* 0x040fe20000081090 */
        /* <DEDUP_REMOVED lines=12> */
[----:B------:R-:W3:Y:S04]  /*89a00*/  LDL.LU R244, [R1+0x450] ;  /* 0x0004500001f47983 */ /* 0x000ee80000300800 */
[----:B------:R-:W3:Y:S04]  /*89a10*/  LDL.LU R245, [R1+0x454] ;  /* 0x0004540001f57983 */ /* 0x000ee80000300800 */
[----:B------:R-:W3:Y:S04]  /*89a20*/  LDL.LU R246, [R1+0x458] ;  /* 0x0004580001f67983 */ /* 0x000ee80000300800 */
[----:B------:R-:W3:Y:S01]  /*89a30*/  LDL.LU R247, [R1+0x45c] ;  /* 0x00045c0001f77983 */ /* 0x000ee20000300800 */
[C---:B------:R-:W-:Y:S03]  /*89a40*/  HMMA.1688.F32.TF32 R188, R196.reuse, R116, R240 ;  /* 0x00000074c4bc723c */ /* 0x040fe600000810f0 */
        /* <DEDUP_REMOVED lines=69> */
[----:B---3--:R-:W-:Y:S11]  /*89ea0*/  HMMA.1688.F32.TF32 R32, R232, R4, R216 ;  /* 0x00000004e820723c */ /* 0x008ff600000810d8 */
[----:B------:R-:W-:Y:S11]  /*89eb0*/  @!UPT UIADD3 URZ, URZ, URZ, URZ ;  /* 0x0000003f3f3ff290 */ /* 0x000ff6000fffe03f */
[----:B------:R-:W-:Y:S01]  /*89ec0*/  @!UPT UIADD3 URZ, URZ, URZ, URZ ;  /* 0x0000003f3f3ff290 */ /* 0x000fe2000fffe03f */
[----:B------:R-:W-:Y:S01]  /*89ed0*/  STL [R1+0x1470], R32 ;  /* 0x0014702001007387 */ /* 0x000fe20000100800 */
[----:B------:R-:W-:-:S03]  /*89ee0*/  IMAD.MOV.U32 R2, RZ, RZ, R33 ;  /* 0x000000ffff027224 */ /* 0x000fc600078e0021 */
[----:B------:R4:W-:Y:S02]  /*89ef0*/  STL.64 [R1+0x1478], R34 ;  /* 0x0014782201007387 */ /* 0x0009e40000100a00 */
[----:B----4-:R-:W-:Y:S02]  /*89f00*/  HMMA.1688.F32.TF32 R32, R232, R12, R80 ;  /* 0x0000000ce820723c */ /* 0x010fe40000081050 */
[----:B------:R1:W-:Y:S11]  /*89f10*/  STL [R1+0x4e34], R2 ;  /* 0x004e340201007387 */ /* 0x0003f60000100800 */
[----:B------:R-:W-:Y:S10]  /*89f20*/  @!UPT UIADD3 URZ, URZ, URZ, URZ ;  /* 0x0000003f3f3ff290 */ /* 0x000ff4000fffe03f */
[----:B------:R-:W-:Y:S01]  /*89f30*/  STL.64 [R1+0x1450], R32 ;  /* 0x0014502001007387 */ /* 0x000fe20000100a00 */
[----:B-1----:R-:W-:-:S03]  /*89f40*/  IMAD.MOV.U32 R2, RZ, RZ, R35 ;  /* 0x000000ffff027224 */ /* 0x002fc600078e0023 */
[----:B------:R-:W-:Y:S04]  /*89f50*/  STL.64 [R1+0x1460], R36 ;  /* 0x0014602401007387 */ /* 0x000fe80000100a00 */
[----:B------:R1:W-:Y:S04]  /*89f60*/  STL.64 [R1+0x1468], R38 ;  /* 0x0014682601007387 */ /* 0x0003e80000100a00 */
[----:B------:R2:W-:Y:S01]  /*89f70*/  STL [R1+0x1458], R34 ;  /* 0x0014582201007387 */ /* 0x0005e20000100800 */
[C---:B-1----:R-:W-:Y:S08]  /*89f80*/  HMMA.1688.F32.TF32 R36, R232.reuse, R16, R76 ;  /* 0x00000010e824723c */ /* 0x042ff0000008104c */
[----:B--2---:R-:W-:Y:S01]  /*89f90*/  HMMA.1688.F32.TF32 R32, R232, R20, R64 ;  /* 0x00000014e820723c */ /* 0x004fe20000081040 */
[----:B------:R1:W-:Y:S11]  /*89fa0*/  STL [R1+0x4e38], R2 ;  /* 0x004e380201007387 */ /* 0x0003f60000100800 */
[----:B------:R-:W-:Y:S11]  /*89fb0*/  @!UPT UIADD3 URZ, URZ, URZ, URZ ;  /* 0x0000003f3f3ff290 */ /* 0x000ff6000fffe03f */
[----:B------:R-:W-:Y:S01]  /*89fc0*/  STL.64 [R1+0x1430], R32 ;  /* 0x0014302001007387 */ /* 0x000fe20000100a00 */
[----:B-1----:R-:W-:-:S03]  /*89fd0*/  MOV R2, R35 ;  /* 0x0000002300027202 */ /* 0x002fc60000000f00 */
[----:B------:R-:W-:Y:S04]  /*89fe0*/  STL.64 [R1+0x1440], R36 ;  /* 0x0014402401007387 */ /* 0x000fe80000100a00 */
[----:B------:R-:W-:Y:S04]  /*89ff0*/  STL.64 [R1+0x1448], R38 ;  /* 0x0014482601007387 */ /* 0x000fe80000100a00 */
[----:B------:R1:W-:Y:S02]  /*8a000*/  STL [R1+0x1438], R34 ;  /* 0x0014382201007387 */ /* 0x0003e40000100800 */
[C---:B-1----:R-:W-:Y:S02]  /*8a010*/  HMMA.1688.F32.TF32 R32, R232.reuse, R24, R236 ;  /* 0x00000018e820723c */ /* 0x042fe400000810ec */
[----:B------:R-:W-:Y:S04]  /*8a020*/  LDS R236, [R252+0x106000] ;  /* 0x10600000fcec7984 */ /* 0x000fe80000000800 */
[----:B------:R-:W-:Y:S02]  /*8a030*/  LDS R238, [R252+0x107000] ;  /* 0x10700000fcee7984 */ /* 0x000fe40000000800 */
[C---:B------:R-:W-:Y:S02]  /*8a040*/  HMMA.1688.F32.TF32 R36, R232.reuse, R28, R44 ;  /* 0x0000001ce824723c */ /* 0x040fe4000008102c */
[----:B------:R-:W-:Y:S04]  /*8a050*/  LDS R237, [R3+0x106000] ;  /* 0x1060000003ed7984 */ /* 0x000fe80000000800 */
[----:B------:R-:W1:Y:S09]  /*8a060*/  LDS R239, [R3+0x107000] ;  /* 0x1070000003ef7984 */ /* 0x000e720000000800 */
[----:B------:R-:W-:Y:S04]  /*8a070*/  STL.64 [R1+0x1420], R32 ;  /* 0x0014202001007387 */ /* 0x000fe80000100a00 */
[----:B------:R2:W-:Y:S02]  /*8a080*/  STL.64 [R1+0x1428], R34 ;  /* 0x0014282201007387 */ /* 0x0005e40000100a00 */
[C---:B--2---:R-:W-:Y:S02]  /*8a090*/  HMMA.1688.F32.TF32 R32, R232.reuse, R68, R40 ;  /* 0x00000044e820723c */ /* 0x044fe40000081028 */
[----:B------:R-:W-:Y:S04]  /*8a0a0*/  STL.64 [R1+0x1410], R36 ;  /* 0x0014102401007387 */ /* 0x000fe80000100a00 */
[----:B------:R2:W-:Y:S02]  /*8a0b0*/  STL.64 [R1+0x1418], R38 ;  /* 0x0014182601007387 */ /* 0x0005e40000100a00 */
[C---:B------:R-:W-:Y:S08]  /*8a0c0*/  HMMA.1688.F32.TF32 R40, R232.reuse, R96, R60 ;  /* 0x00000060e828723c */ /* 0x040ff0000008103c */
[C---:B--2---:R-:W-:Y:S07]  /*8a0d0*/  HMMA.1688.F32.TF32 R36, R232.reuse, R100, R56 ;  /* 0x00000064e824723c */ /* 0x044fee0000081038 */
[----:B------:R-:W-:Y:S04]  /*8a0e0*/  STL.64 [R1+0x5f0], R32 ;  /* 0x0005f02001007387 */ /* 0x000fe80000100a00 */
[----:B------:R2:W-:Y:S02]  /*8a0f0*/  STL.64 [R1+0x5f8], R34 ;  /* 0x0005f82201007387 */ /* 0x0005e40000100a00 */
[C---:B--2---:R-:W-:Y:S02]  /*8a100*/  HMMA.1688.F32.TF32 R32, R232.reuse, R104, R240 ;  /* 0x00000068e820723c */ /* 0x044fe400000810f0 */
[----:B------:R-:W-:Y:S04]  /*8a110*/  STL.64 [R1+0x1400], R40 ;  /* 0x0014002801007387 */ /* 0x000fe80000100a00 */
[----:B------:R-:W-:Y:S04]  /*8a120*/  STL.64 [R1+0x1408], R42 ;  /* 0x0014082a01007387 */ /* 0x000fe80000100a00 */
[----:B------:R-:W-:Y:S04]  /*8a130*/  STL.64 [R1+0x13f0], R36 ;  /* 0x0013f02401007387 */ /* 0x000fe80000100a00 */
[----:B------:R2:W-:Y:S04]  /*8a140*/  STL.64 [R1+0x13f8], R38 ;  /* 0x0013f82601007387 */ /* 0x0005e80000100a00 */
[----:B------:R-:W-:Y:S04]  /*8a150*/  LDS R241, [R14+0x106000] ;  /* 0x106000000ef17984 */ /* 0x000fe80000000800 */
[----:B------:R3:W-:Y:S01]  /*8a160*/  LDS R243, [R14+0x107000] ;  /* 0x107000000ef37984 */ /* 0x0007e20000000800 */
[C---:B--2---:R-:W-:Y:S03]  /*8a170*/  HMMA.1688.F32.TF32 R36, R232.reuse, R108, R52 ;  /* 0x0000006ce824723c */ /* 0x044fe60000081034 */
[----:B------:R-:W-:Y:S04]  /*8a180*/  STL.64 [R1+0x13e0], R32 ;  /* 0x0013e02001007387 */ /* 0x000fe80000100a00 */
[----:B------:R2:W-:Y:S01]  /*8a190*/  STL.64 [R1+0x13e8], R34 ;  /* 0x0013e82201007387 */ /* 0x0005e20000100a00 */
[----:B------:R-:W-:Y:S03]  /*8a1a0*/  HMMA.1688.F32.TF32 R40, R232, R116, R84 ;  /* 0x00000074e828723c */ /* 0x000fe60000081054 */
[----:B---3--:R-:W3:Y:S01]  /*8a1b0*/  LDL.LU R14, [R1+0x51d4] ;  /* 0x0051d400010e7983 */ /* 0x008ee20000300800 */
[----:B------:R-:W-:Y:S01]  /*8a1c0*/  IMAD.MOV.U32 R56, RZ, RZ, R119 ;  /* 0x000000ffff387224 */ /* 0x000fe200078e0077 */
[----:B------:R-:W-:Y:S01]  /*8a1d0*/  MOV R58, R115 ;  /* 0x00000073003a7202 */ /* 0x000fe20000000f00 */
[----:B------:R-:W-:-:S02]  /*8a1e0*/  IMAD.MOV.U32 R57, RZ, RZ, R114 ;  /* 0x000000ffff397224 */ /* 0x000fc400078e0072 */
[----:B------:R-:W-:Y:S02]  /*8a1f0*/  IMAD.MOV.U32 R60, RZ, RZ, R31 ;  /* 0x000000ffff3c7224 */ /* 0x000fe400078e001f */
[----:B------:R-:W-:Y:S01]  /*8a200*/  IMAD.MOV.U32 R61, RZ, RZ, R30 ;  /* 0x000000ffff3d7224 */ /* 0x000fe200078e001e */
[----:B--2---:R-:W-:Y:S01]  /*8a210*/  HMMA.1688.F32.TF32 R32, R232, R112, R48 ;  /* 0x00000070e820723c */ /* 0x004fe20000081030 */
[----:B------:R-:W-:Y:S01]  /*8a220*/  IMAD.MOV.U32 R59, RZ, RZ, R26 ;  /* 0x000000ffff3b7224 */ /* 0x000fe200078e001a */
[----:B------:R-:W-:Y:S01]  /*8a230*/  MOV R63, R110 ;  /* 0x0000006e003f7202 */ /* 0x000fe20000000f00 */
[----:B------:R-:W-:Y:S01]  /*8a240*/  IMAD.MOV.U32 R62, RZ, RZ, R71 ;  /* 0x000000ffff3e7224 */ /* 0x000fe200078e0047 */
[----:B------:R-:W-:Y:S04]  /*8a250*/  LDS R240, [R75+0x106000] ;  /* 0x106000004bf07984 */ /* 0x000fe80000000800 */
[----:B------:R-:W-:Y:S04]  /*8a260*/  STL.64 [R1+0x13d0], R36 ;  /* 0x0013d02401007387 */ /* 0x000fe80000100a00 */
[----:B------:R2:W-:Y:S01]  /*8a270*/  STL.64 [R1+0x13d8], R38 ;  /* 0x0013d82601007387 */ /* 0x0005e20000100a00 */
[----:B------:R-:W-:Y:S03]  /*8a280*/  HMMA.1688.F32.TF32 R148, R196, R20, R148 ;  /* 0x00000014c494723c */ /* 0x000fe60000081094 */
[----:B------:R-:W4:Y:S07]  /*8a290*/  LDS R242, [R75+0x107000] ;  /* 0x107000004bf27984 */ /* 0x000f2e0000000800 */
[----:B------:R-:W-:Y:S01]  /*8a2a0*/  STL.64 [R1+0x13c0], R32 ;  /* 0x0013c02001007387 */ /* 0x000fe20000100a00 */
[C---:B--2---:R-:W-:Y:S03]  /*8a2b0*/  HMMA.1688.F32.TF32 R36, R232.reuse, R120, R244 ;  /* 0x00000078e824723c */ /* 0x044fe600000810f4 */
[----:B------:R2:W-:Y:S05]  /*8a2c0*/  STL.64 [R1+0x13c8], R34 ;  /* 0x0013c82201007387 */ /* 0x0005ea0000100a00 */
[----:B--2---:R-:W-:Y:S01]  /*8a2d0*/  HMMA.1688.F32.TF32 R32, R232, R124, R248 ;  /* 0x0000007ce820723c */ /* 0x004fe200000810f8 */
[----:B------:R2:W-:Y:S01]  /*8a2e0*/  STL.64 [R1+0x13b0], R40 ;  /* 0x0013b02801007387 */ /* 0x0005e20000100a00 */
[----:B------:R-:W-:-:S03]  /*8a2f0*/  IMAD.MOV.U32 R244, RZ, RZ, R23 ;  /* 0x000000fffff47224 */ /* 0x000fc600078e0017 */
[----:B------:R1:W-:Y:S10]  /*8a300*/  STL.64 [R1+0x13b8], R42 ;  /* 0x0013b82a01007387 */ /* 0x0003f40000100a00 */
[----:B------:R-:W-:Y:S01]  /*8a310*/  STL.64 [R1+0x13a0], R36 ;  /* 0x0013a02401007387 */ /* 0x000fe20000100a00 */
[----:B------:R-:W-:-:S03]  /*8a320*/  IMAD.MOV.U32 R245, RZ, RZ, R22 ;  /* 0x000000fffff57224 */ /* 0x000fc600078e0016 */
[----:B------:R1:W-:Y:S01]  /*8a330*/  STL.64 [R1+0x13a8], R38 ;  /* 0x0013a82601007387 */ /* 0x0003e20000100a00 */
[----:B------:R-:W-:-:S03]  /*8a340*/  IMAD.MOV.U32 R246, RZ, RZ, R27 ;  /* 0x000000fffff67224 */ /* 0x000fc600078e001b */
[----:B------:R-:W3:Y:S01]  /*8a350*/  LDL.LU R23, [R1+0x51d0] ;  /* 0x0051d00001177983 */ /* 0x000ee20000300800 */
[----:B------:R-:W-:Y:S01]  /*8a360*/  IMAD.MOV.U32 R247, RZ, RZ, R70 ;  /* 0x000000fffff77224 */ /* 0x000fe200078e0046 */
[----:B------:R-:W-:Y:S01]  /*8a370*/  MOV R84, R127 ;  /* 0x0000007f00547202 */ /* 0x000fe20000000f00 */
[----:B------:R-:W-:Y:S02]  /*8a380*/  IMAD.MOV.U32 R85, RZ, RZ, R122 ;  /* 0x000000ffff557224 */ /* 0x000fe400078e007a */
[----:B------:R-:W-:Y:S01]  /*8a390*/  IMAD.MOV.U32 R86, RZ, RZ, R123 ;  /* 0x000000ffff567224 */ /* 0x000fe200078e007b */
[----:B------:R-:W-:Y:S04]  /*8a3a0*/  STL.64 [R1+0x370], R32 ;  /* 0x0003702001007387 */ /* 0x000fe80000100a00 */
[----:B------:R1:W-:Y:S04]  /*8a3b0*/  STL.64 [R1+0x378], R34 ;  /* 0x0003782201007387 */ /* 0x0003e80000100a00 */
[----:B------:R-:W3:Y:S04]  /*8a3c0*/  LDL.LU R22, [R1+0x51cc] ;  /* 0x0051cc0001167983 */ /* 0x000ee80000300800 */
[----:B------:R-:W3:Y:S04]  /*8a3d0*/  LDL.LU R27, [R1+0x51c8] ;  /* 0x0051c800011b7983 */ /* 0x000ee80000300800 */
[----:B------:R-:W3:Y:S04]  /*8a3e0*/  LDL.LU R70, [R1+0x51c4] ;  /* 0x0051c40001467983 */ /* 0x000ee80000300800 */
[----:B------:R-:W3:Y:S04]  /*8a3f0*/  LDL.LU R127, [R1+0x51c0] ;  /* 0x0051c000017f7983 */ /* 0x000ee80000300800 */
[----:B------:R-:W4:Y:S04]  /*8a400*/  LDL.LU R122, [R1+0x51bc] ;  /* 0x0051bc00017a7983 */ /* 0x000f280000300800 */
[----:B------:R-:W4:Y:S01]  /*8a410*/  LDL.LU R123, [R1+0x51b8] ;  /* 0x0051b800017b7983 */ /* 0x000f220000300800 */
[----:B------:R-:W-:Y:S01]  /*8a420*/  IMAD.MOV.U32 R87, RZ, RZ, R118 ;  /* 0x000000ffff577224 */ /* 0x000fe200078e0076 */
[----:B------:R-:W-:Y:S01]  /*8a430*/  MOV R49, R98 ;  /* 0x0000006200317202 */ /* 0x000fe20000000f00 */
[----:B------:R-:W-:Y:S01]  /*8a440*/  IMAD.MOV.U32 R48, RZ, RZ, R103 ;  /* 0x000000ffff307224 */ /* 0x000fe200078e0067 */
        /* <DEDUP_REMOVED lines=10> */
[----:B------:R-:W4:Y:S01]  /*8a4f0*/  LDL.LU R26, [R1+0x5194] ;  /* 0x00519400011a7983 */ /* 0x000f220000300800 */
[----:B--2---:R-:W-:-:S03]  /*8a500*/  IMAD.MOV.U32 R40, RZ, RZ, R111 ;  /* 0x000000ffff287224 */ /* 0x004fc600078e006f */
[----:B------:R-:W2:Y:S01]  /*8a510*/  LDL.LU R31, [R1+0x5190] ;  /* 0x00519000011f7983 */ /* 0x000ea20000300800 */
[----:B------:R-:W-:-:S03]  /*8a520*/  IMAD.MOV.U32 R41, RZ, RZ, R106 ;  /* 0x000000ffff297224 */ /* 0x000fc600078e006a */
[----:B------:R-:W2:Y:S01]  /*8a530*/  LDL.LU R30, [R1+0x518c] ;  /* 0x00518c00011e7983 */ /* 0x000ea20000300800 */
[----:B-1----:R-:W-:-:S03]  /*8a540*/  IMAD.MOV.U32 R42, RZ, RZ, R107 ;  /* 0x000000ffff2a7224 */ /* 0x002fc600078e006b */
[----:B------:R-:W2:Y:S01]  /*8a550*/  LDL.LU R71, [R1+0x5188] ;  /* 0x0051880001477983 */ /* 0x000ea20000300800 */
[----:B------:R-:W-:-:S03]  /*8a560*/  IMAD.MOV.U32 R43, RZ, RZ, R126 ;  /* 0x000000ffff2b7224 */ /* 0x000fc600078e007e */
[----:B------:R-:W2:Y:S04]  /*8a570*/  LDL.LU R110, [R1+0x5184] ;  /* 0x00518400016e7983 */ /* 0x000ea80000300800 */
[----:B------:R-:W2:Y:S04]  /*8a580*/  LDL.LU R111, [R1+0x5180] ;  /* 0x00518000016f7983 */ /* 0x000ea80000300800 */
[----:B------:R-:W2:Y:S04]  /*8a590*/  LDL.LU R106, [R1+0x517c] ;  /* 0x00517c00016a7983 */ /* 0x000ea80000300800 */
[----:B------:R-:W2:Y:S04]  /*8a5a0*/  LDL.LU R107, [R1+0x5178] ;  /* 0x00517800016b7983 */ /* 0x000ea80000300800 */
[----:B------:R-:W2:Y:S01]  /*8a5b0*/  LDL.LU R126, [R1+0x5174] ;  /* 0x00517400017e7983 */ /* 0x000ea20000300800 */
[C---:B------:R-:W-:Y:S08]  /*8a5c0*/  HMMA.1688.F32.TF32 R228, R196.reuse, R24, R228 ;  /* 0x00000018c4e4723c */ /* 0x040ff000000810e4 */
[C---:B------:R-:W-:Y:S08]  /*8a5d0*/  HMMA.1688.F32.TF32 R160, R196.reuse, R28, R160 ;  /* 0x0000001cc4a0723c */ /* 0x040ff000000810a0 */
[C---:B------:R-:W-:Y:S08]  /*8a5e0*/  HMMA.1688.F32.TF32 R164, R196.reuse, R68, R164 ;  /* 0x00000044c4a4723c */ /* 0x040ff000000810a4 */
[C---:B------:R-:W-:Y:S08]  /*8a5f0*/  HMMA.1688.F32.TF32 R168, R196.reuse, R96, R168 ;  /* 0x00000060c4a8723c */ /* 0x040ff000000810a8 */
[C---:B------:R-:W-:Y:S08]  /*8a600*/  HMMA.1688.F32.TF32 R172, R196.reuse, R100, R172 ;  /* 0x00000064c4ac723c */ /* 0x040ff000000810ac */
[C---:B------:R-:W-:Y:S08]  /*8a610*/  HMMA.1688.F32.TF32 R176, R196.reuse, R104, R176 ;  /* 0x00000068c4b0723c */ /* 0x040ff000000810b0 */
[C---:B------:R-:W-:Y:S08]  /*8a620*/  HMMA.1688.F32.TF32 R180, R196.reuse, R108, R180 ;  /* 0x0000006cc4b4723c */ /* 0x040ff000000810b4 */
[----:B------:R-:W-:Y:S01]  /*8a630*/  HMMA.1688.F32.TF32 R192, R196, R120, R192 ;  /* 0x00000078c4c0723c */ /* 0x000fe200000810c0 */
[----:B------:R-:W-:Y:S01]  /*8a640*/  IMAD.MOV.U32 R52, RZ, RZ, R15 ;  /* 0x000000ffff347224 */ /* 0x000fe200078e000f */
[----:B------:R-:W-:Y:S01]  /*8a650*/  LDS R232, [R252+0x106080] ;  /* 0x10608000fce87984 */ /* 0x000fe20000000800 */
[----:B------:R-:W-:-:S02]  /*8a660*/  IMAD.MOV.U32 R53, RZ, RZ, R10 ;  /* 0x000000ffff357224 */ /* 0x000fc400078e000a */
[----:B------:R-:W-:Y:S01]  /*8a670*/  IMAD.MOV.U32 R54, RZ, RZ, R6 ;  /* 0x000000ffff367224 */ /* 0x000fe200078e0006 */
[----:B------:R-:W-:Y:S01]  /*8a680*/  LDS R234, [R252+0x107080] ;  /* 0x10708000fcea7984 */ /* 0x000fe20000000800 */
[----:B------:R-:W-:-:S03]  /*8a690*/  IMAD.MOV.U32 R55, RZ, RZ, R7 ;  /* 0x000000ffff377224 */ /* 0x000fc600078e0007 */
[----:B------:R-:W-:Y:S04]  /*8a6a0*/  LDS R233, [R3+0x106080] ;  /* 0x1060800003e97984 */ /* 0x000fe80000000800 */
[----:B------:R-:W1:Y:S01]  /*8a6b0*/  LDS R235, [R3+0x107080] ;  /* 0x1070800003eb7984 */ /* 0x000e620000000800 */
[----:B---3--:R-:W-:Y:S02]  /*8a6c0*/  IMAD.MOV.U32 R66, RZ, RZ, R127 ;  /* 0x000000ffff427224 */ /* 0x008fe400078e007f */
[----:B----4-:R-:W-:Y:S01]  /*8a6d0*/  IMAD.MOV.U32 R65, RZ, RZ, R122 ;  /* 0x000000ffff417224 */ /* 0x010fe200078e007a */
[----:B------:R-:W-:Y:S02]  /*8a6e0*/  MOV R64, R123 ;  /* 0x0000007b00407202 */ /* 0x000fe40000000f00 */
[----:B------:R-:W3:Y:S04]  /*8a6f0*/  LDL.LU R123, [R1+0x5170] ;  /* 0x00517000017b7983 */ /* 0x000ee80000300800 */
[----:B------:R-:W4:Y:S04]  /*8a700*/  LDL.LU R122, [R1+0x516c] ;  /* 0x00516c00017a7983 */ /* 0x000f280000300800 */
[----:B------:R-:W4:Y:S01]  /*8a710*/  LDL.LU R127, [R1+0x5168] ;  /* 0x00516800017f7983 */ /* 0x000f220000300800 */
[----:B------:R-:W-:Y:S01]  /*8a720*/  IMAD.MOV.U32 R67, RZ, RZ, R70 ;  /* 0x000000ffff437224 */ /* 0x000fe200078e0046 */
[----:B------:R-:W-:-:S02]  /*8a730*/  MOV R77, R98 ;  /* 0x00000062004d7202 */ /* 0x000fc40000000f00 */
[----:B------:R-:W4:Y:S01]  /*8a740*/  LDL.LU R70, [R1+0x5164] ;  /* 0x0051640001467983 */ /* 0x000f220000300800 */
[----:B------:R-:W-:-:S03]  /*8a750*/  IMAD.MOV.U32 R76, RZ, RZ, R99 ;  /* 0x000000ffff4c7224 */ /* 0x000fc600078e0063 */
[----:B------:R-:W4:Y:S01]  /*8a760*/  LDL.LU R99, [R1+0x5160] ;  /* 0x0051600001637983 */ /* 0x000f220000300800 */
[----:B------:R-:W-:Y:S02]  /*8a770*/  IMAD.MOV.U32 R78, RZ, RZ, R103 ;  /* 0x000000ffff4e7224 */ /* 0x000fe400078e0067 */
[----:B------:R-:W-:Y:S01]  /*8a780*/  IMAD.MOV.U32 R79, RZ, RZ, R118 ;  /* 0x000000ffff4f7224 */ /* 0x000fe200078e0076 */
[----:B------:R-:W4:Y:S04]  /*8a790*/  LDL.LU R98, [R1+0x515c] ;  /* 0x00515c0001627983 */ /* 0x000f280000300800 */
[----:B------:R-:W4:Y:S01]  /*8a7a0*/  LDL.LU R103, [R1+0x5158] ;  /* 0x0051580001677983 */ /* 0x000f220000300800 */
[----:B------:R-:W-:Y:S01]  /*8a7b0*/  MOV R82, R119 ;  /* 0x0000007700527202 */ /* 0x000fe20000000f00 */
[----:B------:R-:W-:-:S02]  /*8a7c0*/  IMAD.MOV.U32 R81, RZ, RZ, R114 ;  /* 0x000000ffff517224 */ /* 0x000fc400078e0072 */
[----:B------:R-:W4:Y:S01]  /*8a7d0*/  LDL.LU R118, [R1+0x5154] ;  /* 0x0051540001767983 */ /* 0x000f220000300800 */
[----:B------:R-:W-:-:S03]  /*8a7e0*/  IMAD.MOV.U32 R80, RZ, RZ, R115 ;  /* 0x000000ffff507224 */ /* 0x000fc600078e0073 */
[----:B------:R-:W4:Y:S04]  /*8a7f0*/  LDL.LU R115, [R1+0x5150] ;  /* 0x0051500001737983 */ /* 0x000f280000300800 */
[----:B------:R-:W4:Y:S04]  /*8a800*/  LDL.LU R114, [R1+0x514c] ;  /* 0x00514c0001727983 */ /* 0x000f280000300800 */
[----:B------:R-:W4:Y:S01]  /*8a810*/  LDL.LU R119, [R1+0x5148] ;  /* 0x0051480001777983 */ /* 0x000f220000300800 */
[----:B------:R-:W-:-:S03]  /*8a820*/  IMAD.MOV.U32 R83, RZ, RZ, R102 ;  /* 0x000000ffff537224 */ /* 0x000fc600078e0066 */
[----:B------:R-:W4:Y:S01]  /*8a830*/  LDL.LU R102, [R1+0x5144] ;  /* 0x0051440001667983 */ /* 0x000f220000300800 */
[----:B------:R-:W-:Y:S01]  /*8a840*/  HMMA.1688.F32.TF32 R196, R196, R124, R136 ;  /* 0x0000007cc4c4723c */ /* 0x000fe20000081088 */
[----:B--2---:R-:W-:Y:S01]  /*8a850*/  MOV R219, R110 ;  /* 0x0000006e00db7202 */ /* 0x004fe20000000f00 */
[----:B------:R-:W-:Y:S02]  /*8a860*/  IMAD.MOV.U32 R218, RZ, RZ, R111 ;  /* 0x000000ffffda7224 */ /* 0x000fe400078e006f */
[----:B------:R-:W-:Y:S02]  /*8a870*/  IMAD.MOV.U32 R217, RZ, RZ, R106 ;  /* 0x000000ffffd97224 */ /* 0x000fe400078e006a */
[----:B------:R-:W-:Y:S02]  /*8a880*/  IMAD.MOV.U32 R216, RZ, RZ, R107 ;  /* 0x000000ffffd87224 */ /* 0x000fe400078e006b */
[----:B------:R-:W2:Y:S04]  /*8a890*/  LDL.LU R107, [R1+0x5140] ;  /* 0x00514000016b7983 */ /* 0x000ea80000300800 */
[----:B------:R-:W2:Y:S04]  /*8a8a0*/  LDL.LU R106, [R1+0x513c] ;  /* 0x00513c00016a7983 */ /* 0x000ea80000300800 */
[----:B------:R-:W2:Y:S04]  /*8a8b0*/  LDL.LU R111, [R1+0x5138] ;  /* 0x00513800016f7983 */ /* 0x000ea80000300800 */
[----:B------:R-:W2:Y:S01]  /*8a8c0*/  LDL.LU R110, [R1+0x5134] ;  /* 0x00513400016e7983 */ /* 0x000ea20000300800 */
[----:B------:R-:W-:-:S02]  /*8a8d0*/  IMAD.MOV.U32 R139, RZ, RZ, R126 ;  /* 0x000000ffff8b7224 */ /* 0x000fc400078e007e */
[----:B---3--:R-:W-:Y:S02]  /*8a8e0*/  IMAD.MOV.U32 R138, RZ, RZ, R123 ;  /* 0x000000ffff8a7224 */ /* 0x008fe400078e007b */
[----:B----4-:R-:W-:Y:S02]  /*8a8f0*/  IMAD.MOV.U32 R137, RZ, RZ, R122 ;  /* 0x000000ffff897224 */ /* 0x010fe400078e007a */
[----:B------:R-:W-:Y:S02]  /*8a900*/  IMAD.MOV.U32 R136, RZ, RZ, R127 ;  /* 0x000000ffff887224 */ /* 0x000fe400078e007f */
[----:B------:R-:W3:Y:S04]  /*8a910*/  LDL.LU R127, [R1+0x5130] ;  /* 0x00513000017f7983 */ /* 0x000ee80000300800 */
[----:B------:R-:W4:Y:S04]  /*8a920*/  LDL.LU R122, [R1+0x512c] ;  /* 0x00512c00017a7983 */ /* 0x000f280000300800 */
[----:B------:R-:W4:Y:S04]  /*8a930*/  LDL.LU R123, [R1+0x5128] ;  /* 0x00512800017b7983 */ /* 0x000f280000300800 */
[----:B------:R-:W4:Y:S01]  /*8a940*/  LDL.LU R126, [R1+0x5124] ;  /* 0x00512400017e7983 */ /* 0x000f220000300800 */
[----:B------:R-:W-:-:S02]  /*8a950*/  IMAD.MOV.U32 R38, RZ, RZ, R115 ;  /* 0x000000ffff267224 */ /* 0x000fc400078e0073 */
[----:B------:R-:W-:Y:S01]  /*8a960*/  IMAD.MOV.U32 R37, RZ, RZ, R114 ;  /* 0x000000ffff257224 */ /* 0x000fe200078e0072 */
[----:B------:R-:W-:Y:S02]  /*8a970*/  MOV R36, R119 ;  /* 0x0000007700247202 */ /* 0x000fe40000000f00 */
[----:B------:R-:W4:Y:S04]  /*8a980*/  LDL.LU R119, [R1+0x5120] ;  /* 0x0051200001777983 */ /* 0x000f280000300800 */
[----:B------:R-:W4:Y:S04]  /*8a990*/  LDL.LU R114, [R1+0x511c] ;  /* 0x00511c0001727983 */ /* 0x000f280000300800 */
[----:B------:R-:W4:Y:S01]  /*8a9a0*/  LDL.LU R115, [R1+0x5118] ;  /* 0x0051180001737983 */ /* 0x000f220000300800 */
[----:B------:R-:W-:-:S03]  /*8a9b0*/  IMAD.MOV.U32 R39, RZ, RZ, R118 ;  /* 0x000000ffff277224 */ /* 0x000fc600078e0076 */
[----:B------:R-:W4:Y:S01]  /*8a9c0*/  LDL.LU R118, [R1+0x5114] ;  /* 0x0051140001767983 */ /* 0x000f220000300800 */
[----:B--2---:R-:W-:Y:S02]  /*8a9d0*/  IMAD.MOV.U32 R159, RZ, RZ, R110 ;  /* 0x000000ffff9f7224 */ /* 0x004fe400078e006e */
[----:B---3--:R-:W-:Y:S01]  /*8a9e0*/  IMAD.MOV.U32 R158, RZ, RZ, R127 ;  /* 0x000000ffff9e7224 */ /* 0x008fe200078e007f */
[----:B----4-:R-:W-:Y:S01]  /*8a9f0*/  MOV R157, R122 ;  /* 0x0000007a009d7202 */ /* 0x010fe20000000f00 */
[----:B------:R-:W-:Y:S02]  /*8aa00*/  IMAD.MOV.U32 R156, RZ, RZ, R123 ;  /* 0x000000ffff9c7224 */ /* 0x000fe400078e007b */
[----:B------:R-:W2:Y:S04]  /*8aa10*/  LDL.LU R123, [R1+0x5110] ;  /* 0x00511000017b7983 */ /* 0x000ea80000300800 */
[----:B------:R-:W3:Y:S04]  /*8aa20*/  LDL.LU R122, [R1+0x510c] ;  /* 0x00510c00017a7983 */ /* 0x000ee80000300800 */
[----:B------:R-:W4:Y:S04]  /*8aa30*/  LDL.LU R127, [R1+0x5108] ;  /* 0x00510800017f7983 */ /* 0x000f280000300800 */
[----:B------:R-:W4:Y:S01]  /*8aa40*/  LDL.LU R110, [R1+0x5104] ;  /* 0x00510400016e7983 */ /* 0x000f220000300800 */
[----:B------:R-:W-:Y:S01]  /*8aa50*/  MOV R154, R119 ;  /* 0x00000077009a7202 */ /* 0x000fe20000000f00 */
[----:B------:R-:W-:-:S02]  /*8aa60*/  IMAD.MOV.U32 R153, RZ, RZ, R114 ;  /* 0x000000ffff997224 */ /* 0x000fc400078e0072 */
[----:B------:R-:W-:Y:S02]  /*8aa70*/  IMAD.MOV.U32 R152, RZ, RZ, R115 ;  /* 0x000000ffff987224 */ /* 0x000fe400078e0073 */
[----:B------:R-:W4:Y:S04]  /*8aa80*/  LDL.LU R115, [R1+0x5100] ;  /* 0x0051000001737983 */ /* 0x000f280000300800 */
[----:B------:R-:W4:Y:S04]  /*8aa90*/  LDL.LU R114, [R1+0x50fc] ;  /* 0x0050fc0001727983 */ /* 0x000f280000300800 */
[----:B------:R-:W4:Y:S01]  /*8aaa0*/  LDL.LU R119, [R1+0x50f8] ;  /* 0x0050f80001777983 */ /* 0x000f220000300800 */
[----:B------:R-:W-:-:S03]  /*8aab0*/  IMAD.MOV.U32 R155, RZ, RZ, R126 ;  /* 0x000000ffff9b7224 */ /* 0x000fc600078e007e */
[----:B------:R-:W4:Y:S01]  /*8aac0*/  LDL.LU R126, [R1+0x50f4] ;  /* 0x0050f400017e7983 */ /* 0x000f220000300800 */
[----:B------:R-:W-:Y:S01]  /*8aad0*/  MOV R227, R118 ;  /* 0x0000007600e37202 */ /* 0x000fe20000000f00 */
[----:B------:R-:W-:Y:S01]  /*8aae0*/  IMAD.MOV.U32 R89, RZ, RZ, R106 ;  /* 0x000000ffff597224 */ /* 0x000fe200078e006a */
[----:B------:R-:W-:Y:S01]  /*8aaf0*/  MOV R88, R111 ;  /* 0x0000006f00587202 */ /* 0x000fe20000000f00 */
[----:B------:R-:W-:Y:S02]  /*8ab00*/  IMAD.MOV.U32 R90, RZ, RZ, R107 ;  /* 0x000000ffff5a7224 */ /* 0x000fe400078e006b */
[----:B------:R-:W-:Y:S01]  /*8ab10*/  IMAD.MOV.U32 R91, RZ, RZ, R102 ;  /* 0x000000ffff5b7224 */ /* 0x000fe200078e0066 */
[----:B------:R-:W-:Y:S01]  /*8ab20*/  MOV R133, R98 ;  /* 0x0000006200857202 */ /* 0x000fe20000000f00 */
[----:B------:R-:W-:Y:S02]  /*8ab30*/  IMAD.MOV.U32 R132, RZ, RZ, R103 ;  /* 0x000000ffff847224 */ /* 0x000fe400078e0067 */
        /* <DEDUP_REMOVED lines=9> */
[----:B------:R-:W-:Y:S01]  /*8abd0*/  IMAD.MOV.U32 R46, RZ, RZ, R23 ;  /* 0x000000ffff2e7224 */ /* 0x000fe200078e0017 */
[----:B------:R-:W-:Y:S01]  /*8abe0*/  MOV R248, R11 ;  /* 0x0000000b00f87202 */ /* 0x000fe20000000f00 */
[----:B------:R-:W-:-:S02]  /*8abf0*/  IMAD.MOV.U32 R249, RZ, RZ, R18 ;  /* 0x000000fffff97224 */ /* 0x000fc400078e0012 */
[----:B------:R-:W-:Y:S02]  /*8ac00*/  IMAD.MOV.U32 R250, RZ, RZ, R19 ;  /* 0x000000fffffa7224 */ /* 0x000fe400078e0013 */
[----:B--2---:R-:W-:Y:S02]  /*8ac10*/  IMAD.MOV.U32 R226, RZ, RZ, R123 ;  /* 0x000000ffffe27224 */ /* 0x004fe400078e007b */
[----:B---3--:R-:W-:Y:S02]  /*8ac20*/  IMAD.MOV.U32 R225, RZ, RZ, R122 ;  /* 0x000000ffffe17224 */ /* 0x008fe400078e007a */
[----:B----4-:R-:W-:Y:S02]  /*8ac30*/  IMAD.MOV.U32 R224, RZ, RZ, R127 ;  /* 0x000000ffffe07224 */ /* 0x010fe400078e007f */
[----:B------:R-:W2:Y:S04]  /*8ac40*/  LDL.LU R127, [R1+0x50f0] ;  /* 0x0050f000017f7983 */ /* 0x000ea80000300800 */
[----:B------:R-:W3:Y:S04]  /*8ac50*/  LDL.LU R122, [R1+0x50ec] ;  /* 0x0050ec00017a7983 */ /* 0x000ee80000300800 */
[----:B------:R-:W3:Y:S04]  /*8ac60*/  LDL.LU R123, [R1+0x50e8] ;  /* 0x0050e800017b7983 */ /* 0x000ee80000300800 */
[----:B------:R-:W4:Y:S04]  /*8ac70*/  LDL.LU R118, [R1+0x50e4] ;  /* 0x0050e40001767983 */ /* 0x000f280000300800 */
[----:B------:R-:W2:Y:S04]  /*8ac80*/  LDL.LU R92, [R1+0x470] ;  /* 0x00047000015c7983 */ /* 0x000ea80000300800 */
[----:B------:R-:W2:Y:S04]  /*8ac90*/  LDL.LU R93, [R1+0x474] ;  /* 0x00047400015d7983 */ /* 0x000ea80000300800 */
[----:B------:R-:W2:Y:S04]  /*8aca0*/  LDL.LU R94, [R1+0x478] ;  /* 0x00047800015e7983 */ /* 0x000ea80000300800 */
[----:B------:R-:W2:Y:S04]  /*8acb0*/  LDL.LU R95, [R1+0x47c] ;  /* 0x00047c00015f7983 */ /* 0x000ea80000300800 */
[----:B------:R-:W2:Y:S01]  /*8acc0*/  LDL.LU R128, [R1+0x440] ;  /* 0x0004400001807983 */ /* 0x000ea20000300800 */
[----:B------:R-:W-:-:S03]  /*8acd0*/  IMAD.MOV.U32 R200, RZ, RZ, R119 ;  /* 0x000000ffffc87224 */ /* 0x000fc600078e0077 */
[----:B------:R-:W2:Y:S01]  /*8ace0*/  LDL.LU R129, [R1+0x444] ;  /* 0x0004440001817983 */ /* 0x000ea20000300800 */
[----:B------:R-:W-:-:S03]  /*8acf0*/  IMAD.MOV.U32 R201, RZ, RZ, R114 ;  /* 0x000000ffffc97224 */ /* 0x000fc600078e0072 */
[----:B------:R-:W2:Y:S01]  /*8ad00*/  LDL.LU R130, [R1+0x448] ;  /* 0x0004480001827983 */ /* 0x000ea20000300800 */
[----:B------:R-:W-:-:S03]  /*8ad10*/  IMAD.MOV.U32 R202, RZ, RZ, R115 ;  /* 0x000000ffffca7224 */ /* 0x000fc600078e0073 */
[----:B------:R-:W2:Y:S01]  /*8ad20*/  LDL.LU R131, [R1+0x44c] ;  /* 0x00044c0001837983 */ /* 0x000ea20000300800 */
        /* <DEDUP_REMOVED lines=27> */
[----:B------:R-:W4:Y:S01]  /*8aee0*/  LDL.LU R19, [R1+0x5078] ;  /* 0x0050780001137983 */ /* 0x000f220000300800 */
[----:B------:R-:W-:Y:S01]  /*8aef0*/  IMAD.MOV.U32 R251, RZ, RZ, R0 ;  /* 0x000000fffffb7224 */ /* 0x000fe200078e0000 */
[C---:B--2---:R-:W-:Y:S08]  /*8af00*/  HMMA.1688.F32.TF32 R32, R236.reuse, R6, R128 ;  /* 0x00000006ec20723c */ /* 0x044ff00000081080 */
[C---:B---3--:R-:W-:Y:S08]  /*8af10*/  HMMA.1688.F32.TF32 R128, R236.reuse, R10, R92 ;  /* 0x0000000aec80723c */ /* 0x048ff0000008105c */
[C---:B------:R-:W-:Y:S07]  /*8af20*/  HMMA.1688.F32.TF32 R92, R236.reuse, R14, R200 ;  /* 0x0000000eec5c723c */ /* 0x040fee00000810c8 */
[----:B------:R-:W-:Y:S04]  /*8af30*/  STL.64 [R1+0x380], R32 ;  /* 0x0003802001007387 */ /* 0x000fe80000100a00 */
[----:B------:R4:W-:Y:S02]  /*8af40*/  STL.64 [R1+0x388], R34 ;  /* 0x0003882201007387 */ /* 0x0009e40000100a00 */
[C---:B----4-:R-:W-:Y:S02]  /*8af50*/  HMMA.1688.F32.TF32 R32, R236.reuse, R18, R224 ;  /* 0x00000012ec20723c */ /* 0x050fe400000810e0 */
        /* <DEDUP_REMOVED lines=10> */
[----:B------:R-:W-:Y:S01]  /*8b000*/  STL.64 [R1+0x3c8], R130 ;  /* 0x0003c88201007387 */ /* 0x000fe20000100a00 */
[----:B------:R-:W-:Y:S11]  /*8b010*/  HMMA.1688.F32.TF32 R36, R236, R70, R36 ;  /* 0x00000046ec24723c */ /* 0x000ff60000081024 */
[----:B------:R-:W-:Y:S01]  /*8b020*/  @!UPT UIADD3 URZ, URZ, URZ, URZ ;  /* 0x0000003f3f3ff290 */ /* 0x000fe2000fffe03f */
[----:B------:R-:W-:Y:S01]  /*8b030*/  STL.64 [R1+0x3e0], R32 ;  /* 0x0003e02001007387 */ /* 0x000fe20000100a00 */
[----:B------:R-:W-:-:S03]  /*8b040*/  IMAD.MOV.U32 R0, RZ, RZ, R35 ;  /* 0x000000ffff007224 */ /* 0x000fc600078e0023 */
[----:B------:R-:W-:Y:S04]  /*8b050*/  STL.64 [R1+0x3d0], R92 ;  /* 0x0003d05c01007387 */ /* 0x000fe80000100a00 */
[----:B------:R-:W-:Y:S04]  /*8b060*/  STL.64 [R1+0x3d8], R94 ;  /* 0x0003d85e01007387 */ /* 0x000fe80000100a00 */
[----:B------:R2:W-:Y:S02]  /*8b070*/  STL [R1+0x3e8], R34 ;  /* 0x0003e82201007387 */ /* 0x0005e40000100800 */
[C---:B--2---:R-:W-:Y:S02]  /*8b080*/  HMMA.1688.F32.TF32 R32, R236.reuse, R98, R132 ;  /* 0x00000062ec20723c */ /* 0x044fe40000081084 */
[----:B------:R2:W-:Y:S06]  /*8b090*/  STL [R1+0x4e2c], R0 ;  /* 0x004e2c0001007387 */ /* 0x0005ec0000100800 */
[C---:B------:R-:W-:Y:S01]  /*8b0a0*/  HMMA.1688.F32.TF32 R88, R236.reuse, R102, R136 ;  /* 0x00000066ec58723c */ /* 0x040fe20000081088 */
[----:B--2---:R-:W2:Y:S04]  /*8b0b0*/  LDL R0, [R1+0xb34] ;  /* 0x000b340001007983 */ /* 0x004ea80000100800 */
[----:B------:R-:W-:Y:S04]  /*8b0c0*/  STL.64 [R1+0x3f0], R36 ;  /* 0x0003f02401007387 */ /* 0x000fe80000100a00 */
[----:B------:R3:W-:Y:S06]  /*8b0d0*/  STL.64 [R1+0x3f8], R38 ;  /* 0x0003f82601007387 */ /* 0x0007ec0000100a00 */
[----:B------:R-:W-:Y:S04]  /*8b0e0*/  STL.64 [R1+0x400], R32 ;  /* 0x0004002001007387 */ /* 0x000fe80000100a00 */
[----:B------:R4:W-:Y:S01]  /*8b0f0*/  STL.64 [R1+0x408], R34 ;  /* 0x0004082201007387 */ /* 0x0009e20000100a00 */
[C---:B---3--:R-:W-:Y:S08]  /*8b100*/  HMMA.1688.F32.TF32 R36, R236.reuse, R106, R216 ;  /* 0x0000006aec24723c */ /* 0x048ff000000810d8 */
[C---:B----4-:R-:W-:Y:S01]  /*8b110*/  HMMA.1688.F32.TF32 R32, R236.reuse, R110, R212 ;  /* 0x0000006eec20723c */ /* 0x050fe200000810d4 */
[----:B------:R-:W-:Y:S04]  /*8b120*/  STL.64 [R1+0x410], R88 ;  /* 0x0004105801007387 */ /* 0x000fe80000100a00 */
[----:B------:R-:W-:Y:S03]  /*8b130*/  STL.64 [R1+0x418], R90 ;  /* 0x0004185a01007387 */ /* 0x000fe60000100a00 */
[C---:B------:R-:W-:Y:S07]  /*8b140*/  HMMA.1688.F32.TF32 R80, R236.reuse, R114, R80 ;  /* 0x00000072ec50723c */ /* 0x040fee0000081050 */
[----:B------:R-:W-:Y:S04]  /*8b150*/  STL.64 [R1+0x420], R36 ;  /* 0x0004202401007387 */ /* 0x000fe80000100a00 */
[----:B------:R3:W-:Y:S04]  /*8b160*/  STL.64 [R1+0x428], R38 ;  /* 0x0004282601007387 */ /* 0x0007e80000100a00 */
[----:B------:R-:W-:Y:S04]  /*8b170*/  STL.64 [R1+0x430], R32 ;  /* 0x0004302001007387 */ /* 0x000fe80000100a00 */
[----:B------:R4:W-:Y:S01]  /*8b180*/  STL.64 [R1+0x438], R34 ;  /* 0x0004382201007387 */ /* 0x0009e20000100a00 */
[C---:B---3--:R-:W-:Y:S08]  /*8b190*/  HMMA.1688.F32.TF32 R36, R236.reuse, R118, R76 ;  /* 0x00000076ec24723c */ /* 0x048ff0000008104c */
[C---:B----4-:R-:W-:Y:S01]  /*8b1a0*/  HMMA.1688.F32.TF32 R32, R236.reuse, R122, R64 ;  /* 0x0000007aec20723c */ /* 0x050fe20000081040 */
[----:B------:R-:W-:Y:S04]  /*8b1b0*/  STL.64 [R1+0x440], R80 ;  /* 0x0004405001007387 */ /* 0x000fe80000100a00 */
[----:B------:R-:W-:Y:S03]  /*8b1c0*/  STL.64 [R1+0x448], R82 ;  /* 0x0004485201007387 */ /* 0x000fe60000100a00 */
[----:B------:R-:W-:Y:S01]  /*8b1d0*/  HMMA.1688.F32.TF32 R44, R236, R126, R44 ;  /* 0x0000007eec2c723c */ /* 0x000fe2000008102c */
[----:B------:R-:W-:Y:S04]  /*8b1e0*/  LDS R236, [R75+0x106080] ;  /* 0x106080004bec7984 */ /* 0x000fe80000000800 */
[----:B------:R-:W-:Y:S04]  /*8b1f0*/  LDS R238, [R75+0x107080] ;  /* 0x107080004bee7984 */ /* 0x000fe80000000800 */
        /* <DEDUP_REMOVED lines=16> */
[----:B------:R3:W-:Y:S10]  /*8b300*/  STL.64 [R1+0x4c8], R42 ;  /* 0x0004c82a01007387 */ /* 0x0007f40000100a00 */
[----:B------:R-:W-:Y:S01]  /*8b310*/  STL.64 [R1+0x4f0], R36 ;  /* 0x0004f02401007387 */ /* 0x000fe20000100a00 */
[C---:B---3--:R-:W-:Y:S03]  /*8b320*/  HMMA.1688.F32.TF32 R40, R240.reuse, R26, R84 ;  /* 0x0000001af028723c */ /* 0x048fe60000081054 */
[----:B------:R3:W-:Y:S04]  /*8b330*/  STL.64 [R1+0x4f8], R38 ;  /* 0x0004f82601007387 */ /* 0x0007e80000100a00 */
[----:B------:R-:W-:Y:S04]  /*8b340*/  STL.64 [R1+0x530], R32 ;  /* 0x0005302001007387 */ /* 0x000fe80000100a00 */
[----:B------:R4:W-:Y:S01]  /*8b350*/  STL.64 [R1+0x538], R34 ;  /* 0x0005382201007387 */ /* 0x0009e20000100a00 */
[C---:B---3--:R-:W-:Y:S08]  /*8b360*/  HMMA.1688.F32.TF32 R36, R240.reuse, R30, R244 ;  /* 0x0000001ef024723c */ /* 0x048ff000000810f4 */
[C---:B----4-:R-:W-:Y:S03]  /*8b370*/  HMMA.1688.F32.TF32 R32, R240.reuse, R70, R248 ;  /* 0x00000046f020723c */ /* 0x050fe600000810f8 */
[----:B------:R3:W-:Y:S04]  /*8b380*/  STL.64 [R1+0x550], R40 ;  /* 0x0005502801007387 */ /* 0x0007e80000100a00 */
[----:B------:R4:W-:Y:S04]  /*8b390*/  STL.64 [R1+0x558], R42 ;  /* 0x0005582a01007387 */ /* 0x0009e80000100a00 */
[----:B------:R-:W2:Y:S04]  /*8b3a0*/  LDL.LU R244, [R1+0xb50] ;  /* 0x000b500001f47983 */ /* 0x000ea80000300800 */
[----:B------:R1:W-:Y:S04]  /*8b3b0*/  STL.64 [R1+0x570], R36 ;  /* 0x0005702401007387 */ /* 0x0003e80000100a00 */
[----:B------:R1:W-:Y:S04]  /*8b3c0*/  STL.64 [R1+0x578], R38 ;  /* 0x0005782601007387 */ /* 0x0003e80000100a00 */
        /* <DEDUP_REMOVED lines=85> */
[----:B--2---:R-:W-:Y:S04]  /*8b920*/  LDS R237, [R0+0x106080] ;  /* 0x1060800000ed7984 */ /* 0x004fe80000000800 */
[----:B------:R-:W1:Y:S01]  /*8b930*/  LDS R239, [R0+0x107080] ;  /* 0x1070800000ef7984 */ /* 0x000e620000000800 */
[C---:B---3--:R-:W-:Y:S08]  /*8b940*/  HMMA.1688.F32.TF32 R32, R240.reuse, R98, R224 ;  /* 0x00000062f020723c */ /* 0x048ff000000810e0 */
[C---:B------:R-:W-:Y:S08]  /*8b950*/  HMMA.1688.F32.TF32 R128, R240.reuse, R102, R152 ;  /* 0x00000066f080723c */ /* 0x040ff00000081098 */
[C---:B----4-:R-:W-:Y:S07]  /*8b960*/  HMMA.1688.F32.TF32 R92, R240.reuse, R106, R156 ;  /* 0x0000006af05c723c */ /* 0x050fee000008109c */
        /* <DEDUP_REMOVED lines=16> */
[----:B--2---:R-:W-:Y:S03]  /*8ba70*/  HMMA.1688.F32.TF32 R88, R240, R126, R216 ;  /* 0x0000007ef058723c */ /* 0x004fe600000810d8 */
[----:B------:R-:W-:Y:S04]  /*8ba80*/  LDS R240, [R252+0x106100] ;  /* 0x10610000fcf07984 */ /* 0x000fe80000000800 */
[----:B------:R-:W-:Y:S01]  /*8ba90*/  LDS R242, [R252+0x107100] ;  /* 0x10710000fcf27984 */ /* 0x000fe20000000800 */
[C---:B---3--:R-:W-:Y:S03]  /*8baa0*/  HMMA.1688.F32.TF32 R36, R232.reuse, R6, R212 ;  /* 0x00000006e824723c */ /* 0x048fe600000810d4 */
[----:B------:R-:W-:Y:S04]  /*8bab0*/  STL.64 [R1+0x1340], R32 ;  /* 0x0013402001007387 */ /* 0x000fe80000100a00 */
[----:B------:R2:W-:Y:S04]  /*8bac0*/  STL.64 [R1+0x1348], R34 ;  /* 0x0013482201007387 */ /* 0x0005e80000100a00 */
[----:B------:R-:W-:Y:S04]  /*8bad0*/  LDS R241, [R3+0x106100] ;  /* 0x1061000003f17984 */ /* 0x000fe80000000800 */
[----:B------:R-:W3:Y:S01]  /*8bae0*/  LDS R243, [R3+0x107100] ;  /* 0x1071000003f37984 */ /* 0x000ee20000000800 */
[----:B--2---:R-:W-:Y:S03]  /*8baf0*/  HMMA.1688.F32.TF32 R32, R232, R10, R80 ;  /* 0x0000000ae820723c */ /* 0x004fe60000081050 */
[----:B------:R-:W-:Y:S04]  /*8bb00*/  STL.64 [R1+0x5a0], R88 ;  /* 0x0005a05801007387 */ /* 0x000fe80000100a00 */
[----:B------:R-:W-:Y:S04]  /*8bb10*/  STL.64 [R1+0x5a8], R90 ;  /* 0x0005a85a01007387 */ /* 0x000fe80000100a00 */
[----:B------:R-:W-:Y:S04]  /*8bb20*/  STL.64 [R1+0x1330], R36 ;  /* 0x0013302401007387 */ /* 0x000fe80000100a00 */
[----:B------:R-:W-:Y:S08]  /*8bb30*/  STL.64 [R1+0x1338], R38 ;  /* 0x0013382601007387 */ /* 0x000ff00000100a00 */
[----:B------:R2:W-:Y:S01]  /*8bb40*/  STL.64 [R1+0x1320], R32 ;  /* 0x0013202001007387 */ /* 0x0005e20000100a00 */
[----:B------:R-:W-:Y:S01]  /*8bb50*/  MOV R25, R34 ;  /* 0x0000002200197202 */ /* 0x000fe20000000f00 */
[----:B------:R-:W-:-:S02]  /*8bb60*/  IMAD.MOV.U32 R24, RZ, RZ, R35 ;  /* 0x000000ffff187224 */ /* 0x000fc400078e0023 */
[C---:B--2---:R-:W-:Y:S11]  /*8bb70*/  HMMA.1688.F32.TF32 R32, R232.reuse, R14, R76 ;  /* 0x0000000ee820723c */ /* 0x044ff6000008104c */
[----:B------:R-:W-:Y:S11]  /*8bb80*/  @!UPT UIADD3 URZ, URZ, URZ, URZ ;  /* 0x0000003f3f3ff290 */ /* 0x000ff6000fffe03f */
[----:B------:R-:W-:Y:S01]  /*8bb90*/  @!UPT UIADD3 URZ, URZ, URZ, URZ ;  /* 0x0000003f3f3ff290 */ /* 0x000fe2000fffe03f */
[----:B------:R-:W-:Y:S04]  /*8bba0*/  STL.64 [R1+0x1310], R32 ;  /* 0x0013102001007387 */ /* 0x000fe80000100a00 */
[----:B------:R2:W-:Y:S02]  /*8bbb0*/  STL.64 [R1+0x1318], R34 ;  /* 0x0013182201007387 */ /* 0x0005e40000100a00 */
[C---:B--2---:R-:W-:Y:S08]  /*8bbc0*/  HMMA.1688.F32.TF32 R32, R232.reuse, R18, R64 ;  /* 0x00000012e820723c */ /* 0x044ff00000081040 */
[C---:B------:R-:W-:Y:S11]  /*8bbd0*/  HMMA.1688.F32.TF32 R36, R232.reuse, R22, R44 ;  /* 0x00000016e824723c */ /* 0x040ff6000008102c */
[----:B------:R-:W-:Y:S04]  /*8bbe0*/  @!UPT UIADD3 URZ, URZ, URZ, URZ ;  /* 0x0000003f3f3ff290 */ /* 0x000fe8000fffe03f */
        /* <DEDUP_REMOVED lines=15> */
[----:B------:R-:W-:Y:S04]  /*8bce0*/  STL.64 [R1+0x12b0], R32 ;  /* 0x0012b02001007387 */ /* 0x000fe80000100a00 */
[----:B------:R2:W-:Y:S01]  /*8bcf0*/  STL.64 [R1+0x12b8], R34 ;  /* 0x0012b82201007387 */ /* 0x0005e20000100a00 */
[C---:B----4-:R-:W-:Y:S08]  /*8bd00*/  HMMA.1688.F32.TF32 R36, R232.reuse, R110, R244 ;  /* 0x0000006ee824723c */ /* 0x050ff000000810f4 */
[C---:B--2---:R-:W-:Y:S11]  /*8bd10*/  HMMA.1688.F32.TF32 R32, R232.reuse, R102, R48 ;  /* 0x00000066e820723c */ /* 0x044ff60000081030 */
[----:B------:R-:W-:Y:S11]  /*8bd20*/  @!UPT UIADD3 URZ, URZ, URZ, URZ ;  /* 0x0000003f3f3ff290 */ /* 0x000ff6000fffe03f */
[----:B------:R-:W-:Y:S01]  /*8bd30*/  @!UPT UIADD3 URZ, URZ, URZ, URZ ;  /* 0x0000003f3f3ff290 */ /* 0x000fe2000fffe03f */
[----:B------:R-:W-:Y:S04]  /*8bd40*/  STL.64 [R1+0x12a0], R32 ;  /* 0x0012a02001007387 */ /* 0x000fe80000100a00 */
[----:B------:R2:W-:Y:S04]  /*8bd50*/  STL.64 [R1+0x12a8], R34 ;  /* 0x0012a82201007387 */ /* 0x0005e80000100a00 */
[----:B------:R4:W-:Y:S04]  /*8bd60*/  STL.64 [R1+0x1290], R40 ;  /* 0x0012902801007387 */ /* 0x0009e80000100a00 */
[----:B------:R1:W-:Y:S04]  /*8bd70*/  STL.64 [R1+0x1298], R42 ;  /* 0x0012982a01007387 */ /* 0x0003e80000100a00 */
[----:B------:R-:W-:Y:S04]  /*8bd80*/  STL.64 [R1+0x1280], R36 ;  /* 0x0012802401007387 */ /* 0x000fe80000100a00 */
[----:B------:R-:W-:Y:S04]  /*8bd90*/  STL.64 [R1+0x1288], R38 ;  /* 0x0012882601007387 */ /* 0x000fe80000100a00 */
        /* <DEDUP_REMOVED lines=29> */
[----:B----4-:R-:W4:Y:S04]  /*8bf70*/  LDL.LU R40, [R1+0xbb0] ;  /* 0x000bb00001287983 */ /* 0x010f280000300800 */
[----:B------:R-:W4:Y:S04]  /*8bf80*/  LDL.LU R41, [R1+0xbb4] ;  /* 0x000bb40001297983 */ /* 0x000f280000300800 */
[----:B-1----:R-:W4:Y:S04]  /*8bf90*/  LDL.LU R42, [R1+0xbb8] ;  /* 0x000bb800012a7983 */ /* 0x002f280000300800 */
[----:B------:R-:W4:Y:S04]  /*8bfa0*/  LDL.LU R43, [R1+0xbbc] ;  /* 0x000bbc00012b7983 */ /* 0x000f280000300800 */
[----:B------:R-:W4:Y:S04]  /*8bfb0*/  LDL.LU R48, [R1+0xc30] ;  /* 0x000c300001307983 */ /* 0x000f280000300800 */
[----:B------:R-:W4:Y:S04]  /*8bfc0*/  LDL.LU R49, [R1+0xc34] ;  /* 0x000c340001317983 */ /* 0x000f280000300800 */
[----:B------:R-:W4:Y:S04]  /*8bfd0*/  LDL.LU R50, [R1+0xc38] ;  /* 0x000c380001327983 */ /* 0x000f280000300800 */
[----:B------:R-:W4:Y:S01]  /*8bfe0*/  LDL.LU R51, [R1+0xc3c] ;  /* 0x000c3c0001337983 */ /* 0x000f220000300800 */
[----:B------:R-:W-:Y:S01]  /*8bff0*/  IMAD.MOV.U32 R21, RZ, RZ, R32 ;  /* 0x000000ffff157224 */ /* 0x000fe200078e0020 */
[----:B------:R-:W-:Y:S01]  /*8c000*/  MOV R16, R35 ;  /* 0x0000002300107202 */ /* 0x000fe20000000f00 */
[----:B------:R-:W-:Y:S01]  /*8c010*/  IMAD.MOV.U32 R20, RZ, RZ, R33 ;  /* 0x000000ffff147224 */ /* 0x000fe200078e0021 */
[----:B------:R-:W4:Y:S01]  /*8c020*/  LDL.LU R84, [R1+0xc50] ;  /* 0x000c500001547983 */ /* 0x000f220000300800 */
[----:B------:R-:W-:-:S03]  /*8c030*/  IMAD.MOV.U32 R17, RZ, RZ, R34 ;  /* 0x000000ffff117224 */ /* 0x000fc600078e0022 */
[----:B------:R-:W4:Y:S04]  /*8c040*/  LDL.LU R85, [R1+0xc54] ;  /* 0x000c540001557983 */ /* 0x000f280000300800 */
[----:B------:R-:W4:Y:S04]  /*8c050*/  LDL.LU R86, [R1+0xc58] ;  /* 0x000c580001567983 */ /* 0x000f280000300800 */
[----:B------:R-:W4:Y:S04]  /*8c060*/  LDL.LU R87, [R1+0xc5c] ;  /* 0x000c5c0001577983 */ /* 0x000f280000300800 */
[----:B------:R1:W-:Y:S04]  /*8c070*/  STL [R1+0x4e28], R21 ;  /* 0x004e281501007387 */ /* 0x0003e80000100800 */
[----:B-1----:R-:W4:Y:S04]  /*8c080*/  LDL R21, [R1+0xb30] ;  /* 0x000b300001157983 */ /* 0x002f280000100800 */
[----:B------:R-:W4:Y:S01]  /*8c090*/  LDL.LU R244, [R1+0xc80] ;  /* 0x000c800001f47983 */ /* 0x000f220000300800 */
[C---:B--2---:R-:W-:Y:S11]  /*8c0a0*/  HMMA.1688.F32.TF32 R32, R232.reuse, R118, R248 ;  /* 0x00000076e820723c */ /* 0x044ff600000810f8 */
[----:B------:R-:W-:Y:S11]  /*8c0b0*/  @!UPT UIADD3 URZ, URZ, URZ, URZ ;  /* 0x0000003f3f3ff290 */ /* 0x000ff6000fffe03f */
[----:B------:R-:W-:Y:S01]  /*8c0c0*/  @!UPT UIADD3 URZ, URZ, URZ, URZ ;  /* 0x0000003f3f3ff290 */ /* 0x000fe2000fffe03f */
        /* <DEDUP_REMOVED lines=9> */
[C---:B---3--:R-:W-:Y:S11]  /*8c160*/  HMMA.1688.F32.TF32 R32, R232.reuse, R122, R72 ;  /* 0x0000007ae820723c */ /* 0x048ff60000081048 */
[----:B------:R-:W-:Y:S11]  /*8c170*/  @!UPT UIADD3 URZ, URZ, URZ, URZ ;  /* 0x0000003f3f3ff290 */ /* 0x000ff6000fffe03f */
[----:B------:R-:W-:Y:S02]  /*8c180*/  @!UPT UIADD3 URZ, URZ, URZ, URZ ;  /* 0x0000003f3f3ff290 */ /* 0x000fe4000fffe03f */
[----:B------:R-:W-:Y:S02]  /*8c190*/  IMAD.MOV.U32 R13, RZ, RZ, R32 ;  /* 0x000000ffff0d7224 */ /* 0x000fe400078e0020 */
[----:B------:R-:W-:Y:S02]  /*8c1a0*/  IMAD.MOV.U32 R12, RZ, RZ, R33 ;  /* 0x000000ffff0c7224 */ /* 0x000fe400078e0021 */
[----:B------:R-:W-:Y:S02]  /*8c1b0*/  IMAD.MOV.U32 R9, RZ, RZ, R34 ;  /* 0x000000ffff097224 */ /* 0x000fe400078e0022 */
[----:B------:R-:W-:Y:S02]  /*8c1c0*/  IMAD.MOV.U32 R8, RZ, RZ, R35 ;  /* 0x000000ffff087224 */ /* 0x000fe400078e0023 */
[----:B------:R-:W-:Y:S01]  /*8c1d0*/  HMMA.1688.F32.TF32 R32, R232, R126, R64 ;  /* 0x0000007ee820723c */ /* 0x000fe20000081040 */
[----:B------:R-:W-:Y:S04]  /*8c1e0*/  LDS R233, [R0+0x106100] ;  /* 0x1061000000e97984 */ /* 0x000fe80000000800 */
[----:B------:R-:W-:Y:S03]  /*8c1f0*/  LDS R235, [R0+0x107100] ;  /* 0x1071000000eb7984 */ /* 0x000fe60000000800 */
[C---:B------:R-:W-:Y:S08]  /*8c200*/  HMMA.1688.F32.TF32 R44, R236.reuse, R6, R44 ;  /* 0x00000006ec2c723c */ /* 0x040ff0000008102c */
[C---:B----4-:R-:W-:Y:S07]  /*8c210*/  HMMA.1688.F32.TF32 R36, R236.reuse, R10, R40 ;  /* 0x0000000aec24723c */ /* 0x050fee0000081028 */
[----:B------:R-:W-:Y:S04]  /*8c220*/  STL.64 [R1+0x5b0], R32 ;  /* 0x0005b02001007387 */ /* 0x000fe80000100a00 */
[----:B------:R1:W-:Y:S04]  /*8c230*/  STL.64 [R1+0x5b8], R34 ;  /* 0x0005b82201007387 */ /* 0x0003e80000100a00 */
[----:B------:R-:W-:Y:S01]  /*8c240*/  LDS R232, [R21+0x106100] ;  /* 0x1061000015e87984 */ /* 0x000fe20000000800 */
[C---:B-1----:R-:W-:Y:S03]  /*8c250*/  HMMA.1688.F32.TF32 R32, R236.reuse, R14, R60 ;  /* 0x0000000eec20723c */ /* 0x042fe6000008103c */
[----:B------:R-:W-:Y:S04]  /*8c260*/  STL.64 [R1+0x5c0], R44 ;  /* 0x0005c02c01007387 */ /* 0x000fe80000100a00 */
[----:B------:R-:W-:Y:S01]  /*8c270*/  STL.64 [R1+0x5c8], R46 ;  /* 0x0005c82e01007387 */ /* 0x000fe20000100a00 */
[C---:B------:R-:W-:Y:S03]  /*8c280*/  HMMA.1688.F32.TF32 R40, R236.reuse, R18, R56 ;  /* 0x00000012ec28723c */ /* 0x040fe60000081038 */
[----:B------:R-:W-:Y:S04]  /*8c290*/  STL.64 [R1+0x5d0], R36 ;  /* 0x0005d02401007387 */ /* 0x000fe80000100a00 */
[----:B------:R1:W-:Y:S04]  /*8c2a0*/  STL.64 [R1+0x5d8], R38 ;  /* 0x0005d82601007387 */ /* 0x0003e80000100a00 */
[----:B------:R-:W3:Y:S04]  /*8c2b0*/  LDS R234, [R21+0x107100] ;  /* 0x1071000015ea7984 */ /* 0x000ee80000000800 */
[----:B------:R-:W-:Y:S01]  /*8c2c0*/  STL.64 [R1+0x5e0], R32 ;  /* 0x0005e02001007387 */ /* 0x000fe20000100a00 */
[C---:B-1----:R-:W-:Y:S03]  /*8c2d0*/  HMMA.1688.F32.TF32 R36, R236.reuse, R22, R52 ;  /* 0x00000016ec24723c */ /* 0x042fe60000081034 */
[----:B------:R1:W-:Y:S05]  /*8c2e0*/  STL.64 [R1+0x5e8], R34 ;  /* 0x0005e82201007387 */ /* 0x0003ea0000100a00 */
[----:B-1----:R-:W-:Y:S01]  /*8c2f0*/  HMMA.1688.F32.TF32 R32, R236, R26, R48 ;  /* 0x0000001aec20723c */ /* 0x002fe20000081030 */
[----:B------:R-:W-:Y:S04]  /*8c300*/  STL.64 [R1+0x600], R40 ;  /* 0x0006002801007387 */ /* 0x000fe80000100a00 */
[----:B------:R-:W-:Y:S10]  /*8c310*/  STL.64 [R1+0x608], R42 ;  /* 0x0006082a01007387 */ /* 0x000ff40000100a00 */
[----:B------:R-:W-:Y:S04]  /*8c320*/  STL.64 [R1+0x620], R36 ;  /* 0x0006202401007387 */ /* 0x000fe80000100a00 */
[----:B------:R-:W-:Y:S04]  /*8c330*/  STL.64 [R1+0x628], R38 ;  /* 0x0006282601007387 */ /* 0x000fe80000100a00 */
[----:B------:R1:W-:Y:S01]  /*8c340*/  STL.64 [R1+0x630], R32 ;  /* 0x0006302001007387 */ /* 0x0003e20000100a00 */
[----:B------:R-:W-:Y:S01]  /*8c350*/  MOV R121, R34 ;  /* 0x0000002200797202 */ /* 0x000fe20000000f00 */
[----:B------:R-:W-:-:S02]  /*8c360*/  IMAD.MOV.U32 R120, RZ, RZ, R35 ;  /* 0x000000ffff787224 */ /* 0x000fc400078e0023 */
[C---:B-1----:R-:W-:Y:S03]  /*8c370*/  HMMA.1688.F32.TF32 R32, R236.reuse, R30, R84 ;  /* 0x0000001eec20723c */ /* 0x042fe60000081054 */
[----:B------:R-:W-:Y:S11]  /*8c380*/  STL [R1+0x4e1c], R120 ;  /* 0x004e1c7801007387 */ /* 0x000ff60000100800 */
[----:B------:R-:W-:Y:S10]  /*8c390*/  @!UPT UIADD3 URZ, URZ, URZ, URZ ;  /* 0x0000003f3f3ff290 */ /* 0x000ff4000fffe03f */
[----:B------:R-:W-:Y:S01]  /*8c3a0*/  IMAD.MOV.U32 R117, RZ, RZ, R32 ;  /* 0x000000ffff757224 */ /* 0x000fe200078e0020 */
[----:B------:R-:W-:Y:S01]  /*8c3b0*/  MOV R112, R35 ;  /* 0x0000002300707202 */ /* 0x000fe20000000f00 */
[----:B------:R-:W-:Y:S02]  /*8c3c0*/  IMAD.MOV.U32 R116, RZ, RZ, R33 ;  /* 0x000000ffff747224 */ /* 0x000fe400078e0021 */
[----:B------:R-:W-:Y:S01]  /*8c3d0*/  IMAD.MOV.U32 R113, RZ, RZ, R34 ;  /* 0x000000ffff717224 */ /* 0x000fe200078e0022 */
[----:B------:R-:W-:Y:S04]  /*8c3e0*/  STL [R1+0x4e18], R121 ;  /* 0x004e187901007387 */ /* 0x000fe80000100800 */
[----:B------:R1:W-:Y:S04]  /*8c3f0*/  STL [R1+0x4e24], R116 ;  /* 0x004e247401007387 */ /* 0x0003e80000100800 */
[----:B------:R4:W-:Y:S01]  /*8c400*/  STL [R1+0x4e20], R117 ;  /* 0x004e207501007387 */ /* 0x0009e20000100800 */
[C---:B--2---:R-:W-:Y:S11]  /*8c410*/  HMMA.1688.F32.TF32 R32, R236.reuse, R70, R244 ;  /* 0x00000046ec20723c */ /* 0x044ff600000810f4 */
[----:B------:R-:W-:Y:S11]  /*8c420*/  @!UPT UIADD3 URZ, URZ, URZ, URZ ;  /* 0x0000003f3f3ff290 */ /* 0x000ff6000fffe03f */
[----:B------:R-:W-:Y:S02]  /*8c430*/  @!UPT UIADD3 URZ, URZ, URZ, URZ ;  /* 0x0000003f3f3ff290 */ /* 0x000fe4000fffe03f */
[----:B------:R-:W-:Y:S02]  /*8c440*/  IMAD.MOV.U32 R109, RZ, RZ, R32 ;  /* 0x000000ffff6d7224 */ /* 0x000fe400078e0020 */
[----:B------:R-:W-:Y:S02]  /*8c450*/  IMAD.MOV.U32 R108, RZ, RZ, R33 ;  /* 0x000000ffff6c7224 */ /* 0x000fe400078e0021 */
[----:B------:R-:W-:Y:S02]  /*8c460*/  IMAD.MOV.U32 R97, RZ, RZ, R34 ;  /* 0x000000ffff617224 */ /* 0x000fe400078e0022 */
[----:B------:R-:W-:Y:S02]  /*8c470*/  IMAD.MOV.U32 R96, RZ, RZ, R35 ;  /* 0x000000ffff607224 */ /* 0x000fe400078e0023 */
[----:B------:R-:W-:Y:S01]  /*8c480*/  HMMA.1688.F32.TF32 R32, R236, R98, R248 ;  /* 0x00000062ec20723c */ /* 0x000fe200000810f8 */
        /* <DEDUP_REMOVED lines=88> */
[----:B-1----:R-:W-:Y:S01]  /*8ca10*/  MOV R116, R32 ;  /* 0x0000002000747202 */ /* 0x002fe20000000f00 */
[----:B----4-:R-:W-:-:S02]  /*8ca20*/  IMAD.MOV.U32 R117, RZ, RZ, R33 ;  /* 0x000000ffff757224 */ /* 0x010fc400078e0021 */
[----:B------:R-:W-:Y:S02]  /*8ca30*/  IMAD.MOV.U32 R120, RZ, RZ, R34 ;  /* 0x000000ffff787224 */ /* 0x000fe400078e0022 */
[----:B------:R-:W-:Y:S02]  /*8ca40*/  IMAD.MOV.U32 R121, RZ, RZ, R35 ;  /* 0x000000ffff797224 */ /* 0x000fe400078e0023 */
[C---:B--2---:R-:W-:Y:S08]  /*8ca50*/  HMMA.1688.F32.TF32 R32, R236.reuse, R102, R224 ;  /* 0x00000066ec20723c */ /* 0x044ff000000810e0 */
[C---:B---3--:R-:W-:Y:S11]  /*8ca60*/  HMMA.1688.F32.TF32 R128, R236.reuse, R106, R152 ;  /* 0x0000006aec80723c */ /* 0x048ff60000081098 */
[----:B------:R-:W-:Y:S05]  /*8ca70*/  @!UPT UIADD3 URZ, URZ, URZ, URZ ;  /* 0x0000003f3f3ff290 */ /* 0x000fea000fffe03f */
[----:B------:R-:W-:Y:S01]  /*8ca80*/  IMAD.MOV.U32 R69, RZ, RZ, R32 ;  /* 0x000000ffff457224 */ /* 0x000fe200078e0020 */
[----:B------:R-:W-:Y:S01]  /*8ca90*/  MOV R68, R33 ;  /* 0x0000002100447202 */ /* 0x000fe20000000f00 */
[----:B------:R-:W-:Y:S02]  /*8caa0*/  IMAD.MOV.U32 R29, RZ, RZ, R34 ;  /* 0x000000ffff1d7224 */ /* 0x000fe400078e0022 */
[----:B------:R-:W-:Y:S02]  /*8cab0*/  IMAD.MOV.U32 R28, RZ, RZ, R35 ;  /* 0x000000ffff1c7224 */ /* 0x000fe400078e0023 */
[C---:B------:R-:W-:Y:S08]  /*8cac0*/  HMMA.1688.F32.TF32 R32, R236.reuse, R114, R88 ;  /* 0x00000072ec20723c */ /* 0x040ff00000081058 */
[C---:B------:R-:W-:Y:S01]  /*8cad0*/  HMMA.1688.F32.TF32 R92, R236.reuse, R110, R156 ;  /* 0x0000006eec5c723c */ /* 0x040fe2000008109c */
[----:B------:R-:W-:Y:S04]  /*8cae0*/  STL.64 [R1+0x680], R128 ;  /* 0x0006808001007387 */ /* 0x000fe80000100a00 */
[----:B------:R-:W-:Y:S03]  /*8caf0*/  STL.64 [R1+0x688], R130 ;  /* 0x0006888201007387 */ /* 0x000fe60000100a00 */
[C---:B------:R-:W-:Y:S08]  /*8cb00*/  HMMA.1688.F32.TF32 R88, R236.reuse, R118, R36 ;  /* 0x00000076ec58723c */ /* 0x040ff00000081024 */
[C---:B------:R-:W-:Y:S07]  /*8cb10*/  HMMA.1688.F32.TF32 R36, R236.reuse, R122, R132 ;  /* 0x0000007aec24723c */ /* 0x040fee0000081084 */
[----:B------:R-:W-:Y:S04]  /*8cb20*/  STL.64 [R1+0x690], R92 ;  /* 0x0006905c01007387 */ /* 0x000fe80000100a00 */
[----:B------:R-:W-:Y:S04]  /*8cb30*/  STL.64 [R1+0x698], R94 ;  /* 0x0006985e01007387 */ /* 0x000fe80000100a00 */
[----:B------:R-:W-:Y:S04]  /*8cb40*/  STL.64 [R1+0x6a0], R32 ;  /* 0x0006a02001007387 */ /* 0x000fe80000100a00 */
[----:B------:R1:W-:Y:S02]  /*8cb50*/  STL.64 [R1+0x6a8], R34 ;  /* 0x0006a82201007387 */ /* 0x0003e40000100a00 */
[----:B-1----:R-:W-:Y:S02]  /*8cb60*/  HMMA.1688.F32.TF32 R32, R236, R126, R136 ;  /* 0x0000007eec20723c */ /* 0x002fe40000081088 */
        /* <DEDUP_REMOVED lines=8> */
[----:B------:R-:W-:Y:S04]  /*8cbf0*/  STL.64 [R1+0x6c0], R32 ;  /* 0x0006c02001007387 */ /* 0x000fe80000100a00 */
[----:B------:R1:W-:Y:S01]  /*8cc00*/  STL.64 [R1+0x6c8], R34 ;  /* 0x0006c82201007387 */ /* 0x0003e20000100a00 */
[C---:B------:R-:W-:Y:S03]  /*8cc10*/  HMMA.1688.F32.TF32 R44, R240.reuse, R30, R44 ;  /* 0x0000001ef02c723c */ /* 0x040fe6000008102c */
[----:B------:R-:W-:Y:S04]  /*8cc20*/  LDS R237, [R0+0x106180] ;  /* 0x1061800000ed7984 */ /* 0x000fe80000000800 */
[----:B------:R-:W-:Y:S01]  /*8cc30*/  LDS R239, [R0+0x107180] ;  /* 0x1071800000ef7984 */ /* 0x000fe20000000800 */
[----:B-1----:R-:W-:Y:S03]  /*8cc40*/  HMMA.1688.F32.TF32 R32, R240, R14, R80 ;  /* 0x0000000ef020723c */ /* 0x002fe60000081050 */
[----:B------:R-:W-:Y:S04]  /*8cc50*/  STL.64 [R1+0x6e0], R88 ;  /* 0x0006e05801007387 */ /* 0x000fe80000100a00 */
[----:B------:R-:W-:Y:S04]  /*8cc60*/  STL.64 [R1+0x6e8], R90 ;  /* 0x0006e85a01007387 */ /* 0x000fe80000100a00 */
[----:B------:R-:W-:Y:S04]  /*8cc70*/  STL.64 [R1+0x6f0], R36 ;  /* 0x0006f02401007387 */ /* 0x000fe80000100a00 */
[----:B------:R-:W-:Y:S08]  /*8cc80*/  STL.64 [R1+0x6f8], R38 ;  /* 0x0006f82601007387 */ /* 0x000ff00000100a00 */
[----:B------:R1:W-:Y:S01]  /*8cc90*/  STL.64 [R1+0x700], R32 ;  /* 0x0007002001007387 */ /* 0x0003e20000100a00 */
[----:B------:R-:W-:-:S02]  /*8cca0*/  IMAD.MOV.U32 R125, RZ, RZ, R34 ;  /* 0x000000ffff7d7224 */ /* 0x000fc400078e0022 */
[----:B------:R-:W-:Y:S02]  /*8ccb0*/  IMAD.MOV.U32 R124, RZ, RZ, R35 ;  /* 0x000000ffff7c7224 */ /* 0x000fe400078e0023 */
[C---:B-1----:R-:W-:Y:S08]  /*8ccc0*/  HMMA.1688.F32.TF32 R32, R240.reuse, R18, R76 ;  /* 0x00000012f020723c */ /* 0x042ff0000008104c */
[C---:B------:R-:W-:Y:S11]  /*8ccd0*/  HMMA.1688.F32.TF32 R36, R240.reuse, R22, R72 ;  /* 0x00000016f024723c */ /* 0x040ff60000081048 */
[----:B------:R-:W-:Y:S05]  /*8cce0*/  @!UPT UIADD3 URZ, URZ, URZ, URZ ;  /* 0x0000003f3f3ff290 */ /* 0x000fea000fffe03f */
[----:B------:R-:W-:Y:S01]  /*8ccf0*/  MOV R105, R32 ;  /* 0x0000002000697202 */ /* 0x000fe20000000f00 */
[----:B------:R-:W-:Y:S02]  /*8cd00*/  IMAD.MOV.U32 R104, RZ, RZ, R33 ;  /* 0x000000ffff687224 */ /* 0x000fe400078e0021 */
[----:B------:R-:W-:Y:S02]  /*8cd10*/  IMAD.MOV.U32 R101, RZ, RZ, R34 ;  /* 0x000000ffff657224 */ /* 0x000fe400078e0022 */
[----:B------:R-:W-:Y:S02]  /*8cd20*/  IMAD.MOV.U32 R100, RZ, RZ, R35 ;  /* 0x000000ffff647224 */ /* 0x000fe400078e0023 */
[C---:B------:R-:W-:Y:S01]  /*8cd30*/  HMMA.1688.F32.TF32 R32, R240.reuse, R26, R64 ;  /* 0x0000001af020723c */ /* 0x040fe20000081040 */
[----:B------:R-:W-:Y:S04]  /*8cd40*/  STL.64 [R1+0x720], R36 ;  /* 0x0007202401007387 */ /* 0x000fe80000100a00 */
[----:B------:R1:W-:Y:S03]  /*8cd50*/  STL.64 [R1+0x728], R38 ;  /* 0x0007282601007387 */ /* 0x0003e60000100a00 */
[C---:B-1----:R-:W-:Y:S11]  /*8cd60*/  HMMA.1688.F32.TF32 R36, R240.reuse, R70, R40 ;  /* 0x00000046f024723c */ /* 0x042ff60000081028 */
[----:B------:R-:W-:Y:S04]  /*8cd70*/  @!UPT UIADD3 URZ, URZ, URZ, URZ ;  /* 0x0000003f3f3ff290 */ /* 0x000fe8000fffe03f */
[----:B------:R-:W-:Y:S04]  /*8cd80*/  STL.64 [R1+0x730], R32 ;  /* 0x0007302001007387 */ /* 0x000fe80000100a00 */
[----:B------:R1:W-:Y:S02]  /*8cd90*/  STL.64 [R1+0x738], R34 ;  /* 0x0007382201007387 */ /* 0x0003e40000100a00 */
[C---:B-1----:R-:W-:Y:S02]  /*8cda0*/  HMMA.1688.F32.TF32 R32, R240.reuse, R98, R60 ;  /* 0x00000062f020723c */ /* 0x042fe4000008103c */
        /* <DEDUP_REMOVED lines=10> */
[----:B------:R1:W-:Y:S10]  /*8ce50*/  STL.64 [R1+0x1248], R42 ;  /* 0x0012482a01007387 */ /* 0x0003f40000100a00 */
[----:B------:R-:W-:Y:S04]  /*8ce60*/  STL.64 [R1+0x1230], R36 ;  /* 0x0012302401007387 */ /* 0x000fe80000100a00 */
[----:B------:R2:W-:Y:S01]  /*8ce70*/  STL.64 [R1+0x1238], R38 ;  /* 0x0012382601007387 */ /* 0x0005e20000100a00 */
[C---:B-1----:R-:W-:Y:S03]  /*8ce80*/  HMMA.1688.F32.TF32 R40, R240.reuse, R114, R84 ;  /* 0x00000072f028723c */ /* 0x042fe60000081054 */
[----:B------:R-:W-:Y:S05]  /*8ce90*/  STL.64 [R1+0x1220], R32 ;  /* 0x0012202001007387 */ /* 0x000fea0000100a00 */
[C---:B--2---:R-:W-:Y:S01]  /*8cea0*/  HMMA.1688.F32.TF32 R36, R240.reuse, R118, R244 ;  /* 0x00000076f024723c */ /* 0x044fe200000810f4 */
[----:B------:R1:W-:Y:S07]  /*8ceb0*/  STL.64 [R1+0x1228], R34 ;  /* 0x0012282201007387 */ /* 0x0003ee0000100a00 */
[C---:B-1----:R-:W-:Y:S07]  /*8cec0*/  HMMA.1688.F32.TF32 R32, R240.reuse, R122, R248 ;  /* 0x0000007af020723c */ /* 0x042fee00000810f8 */
[----:B------:R1:W-:Y:S04]  /*8ced0*/  STL.64 [R1+0x1210], R40 ;  /* 0x0012102801007387 */ /* 0x0003e80000100a00 */
[----:B------:R2:W-:Y:S04]  /*8cee0*/  STL.64 [R1+0x1218], R42 ;  /* 0x0012182a01007387 */ /* 0x0005e80000100a00 */
[----:B------:R-:W3:Y:S04]  /*8cef0*/  LDL.LU R84, [R1+0xca0] ;  /* 0x000ca00001547983 */ /* 0x000ee80000300800 */
[----:B------:R-:W-:Y:S04]  /*8cf00*/  STL.64 [R1+0x1200], R36 ;  /* 0x0012002401007387 */ /* 0x000fe80000100a00 */
[----:B------:R-:W-:Y:S04]  /*8cf10*/  STL.64 [R1+0x1208], R38 ;  /* 0x0012082601007387 */ /* 0x000fe80000100a00 */
        /* <DEDUP_REMOVED lines=69> */
[----:B----4-:R-:W-:Y:S03]  /*8d370*/  HMMA.1688.F32.TF32 R32, R240, R126, R248 ;  /* 0x0000007ef020723c */ /* 0x010fe600000810f8 */
[----:B------:R-:W4:Y:S04]  /*8d380*/  LDL.LU R248, [R1+0xc60] ;  /* 0x000c600001f87983 */ /* 0x000f280000300800 */
[----:B------:R-:W-:Y:S01]  /*8d390*/  LDS R240, [R252+0x106180] ;  /* 0x10618000fcf07984 */ /* 0x000fe20000000800 */
[C---:B---3--:R-:W-:Y:S03]  /*8d3a0*/  HMMA.1688.F32.TF32 R72, R232.reuse, R30, R72 ;  /* 0x0000001ee848723c */ /* 0x048fe60000081048 */
[----:B------:R-:W-:Y:S04]  /*8d3b0*/  LDS R242, [R252+0x107180] ;  /* 0x10718000fcf27984 */ /* 0x000fe80000000800 */
[----:B------:R-:W-:Y:S01]  /*8d3c0*/  LDS R241, [R3+0x106180] ;  /* 0x1061800003f17984 */ /* 0x000fe20000000800 */
[C---:B------:R-:W-:Y:S03]  /*8d3d0*/  HMMA.1688.F32.TF32 R88, R232.reuse, R6, R132 ;  /* 0x00000006e858723c */ /* 0x040fe60000081084 */
[----:B------:R-:W4:Y:S04]  /*8d3e0*/  LDS R243, [R3+0x107180] ;  /* 0x1071800003f37984 */ /* 0x000f280000000800 */
[----:B------:R-:W-:Y:S04]  /*8d3f0*/  STL.64 [R1+0xd10], R32 ;  /* 0x000d102001007387 */ /* 0x000fe80000100a00 */
[----:B------:R1:W-:Y:S04]  /*8d400*/  STL.64 [R1+0xd18], R34 ;  /* 0x000d182201007387 */ /* 0x0003e80000100a00 */
[----:B------:R-:W4:Y:S04]  /*8d410*/  LDL.LU R249, [R1+0xc64] ;  /* 0x000c640001f97983 */ /* 0x000f280000300800 */
[----:B------:R-:W4:Y:S04]  /*8d420*/  LDL.LU R250, [R1+0xc68] ;  /* 0x000c680001fa7983 */ /* 0x000f280000300800 */
[----:B------:R-:W4:Y:S01]  /*8d430*/  LDL.LU R251, [R1+0xc6c] ;  /* 0x000c6c0001fb7983 */ /* 0x000f220000300800 */
[C---:B------:R-:W-:Y:S08]  /*8d440*/  HMMA.1688.F32.TF32 R36, R232.reuse, R10, R136 ;  /* 0x0000000ae824723c */ /* 0x040ff00000081088 */
[C---:B-1----:R-:W-:Y:S01]  /*8d450*/  HMMA.1688.F32.TF32 R32, R232.reuse, R14, R216 ;  /* 0x0000000ee820723c */ /* 0x042fe200000810d8 */
[----:B------:R-:W-:Y:S04]  /*8d460*/  STL.64 [R1+0x11e0], R88 ;  /* 0x0011e05801007387 */ /* 0x000fe80000100a00 */
[----:B------:R-:W-:Y:S10]  /*8d470*/  STL.64 [R1+0x11e8], R90 ;  /* 0x0011e85a01007387 */ /* 0x000ff40000100a00 */
[----:B------:R-:W-:Y:S04]  /*8d480*/  STL.64 [R1+0x11d0], R36 ;  /* 0x0011d02401007387 */ /* 0x000fe80000100a00 */
[----:B------:R-:W-:Y:S04]  /*8d490*/  STL.64 [R1+0x11d8], R38 ;  /* 0x0011d82601007387 */ /* 0x000fe80000100a00 */
        /* <DEDUP_REMOVED lines=16> */
[----:B------:R-:W-:Y:S04]  /*8d5a0*/  STL.64 [R1+0x1188], R74 ;  /* 0x0011884a01007387 */ /* 0x000fe80000100a00 */
[----:B------:R-:W-:Y:S04]  /*8d5b0*/  STL.64 [R1+0x1170], R36 ;  /* 0x0011702401007387 */ /* 0x000fe80000100a00 */
[----:B------:R-:W-:Y:S09]  /*8d5c0*/  STL.64 [R1+0x1178], R38 ;  /* 0x0011782601007387 */ /* 0x000ff20000100a00 */
[----:B------:R-:W-:Y:S04]  /*8d5d0*/  STL.64 [R1+0x1160], R32 ;  /* 0x0011602001007387 */ /* 0x000fe80000100a00 */
[----:B------:R2:W-:Y:S02]  /*8d5e0*/  STL.64 [R1+0x1168], R34 ;  /* 0x0011682201007387 */ /* 0x0005e40000100a00 */
[C---:B--2---:R-:W-:Y:S08]  /*8d5f0*/  HMMA.1688.F32.TF32 R32, R232.reuse, R102, R40 ;  /* 0x00000066e820723c */ /* 0x044ff00000081028 */
[C---:B------:R-:W-:Y:S08]  /*8d600*/  HMMA.1688.F32.TF32 R40, R232.reuse, R106, R60 ;  /* 0x0000006ae828723c */ /* 0x040ff0000008103c */
[----:B------:R-:W-:Y:S07]  /*8d610*/  HMMA.1688.F32.TF32 R36, R232, R110, R56 ;  /* 0x0000006ee824723c */ /* 0x000fee0000081038 */
[----:B------:R1:W-:Y:S01]  /*8d620*/  STL.64 [R1+0x1150], R32 ;  /* 0x0011502001007387 */ /* 0x0003e20000100a00 */
[----:B------:R-:W-:Y:S01]  /*8d630*/  IMAD.MOV.U32 R5, RZ, RZ, R34 ;  /* 0x000000ffff057224 */ /* 0x000fe200078e0022 */
[----:B------:R-:W-:-:S02]  /*8d640*/  MOV R4, R35 ;  /* 0x0000002300047202 */ /* 0x000fc40000000f00 */
[C---:B-1----:R-:W-:Y:S04]  /*8d650*/  HMMA.1688.F32.TF32 R32, R232.reuse, R114, R52 ;  /* 0x00000072e820723c */ /* 0x042fe80000081034 */
[----:B------:R-:W-:Y:S04]  /*8d660*/  STL.64 [R1+0x1140], R40 ;  /* 0x0011402801007387 */ /* 0x000fe80000100a00 */
[----:B------:R1:W-:Y:S04]  /*8d670*/  STL.64 [R1+0x1148], R42 ;  /* 0x0011482a01007387 */ /* 0x0003e80000100a00 */
[----:B------:R-:W-:Y:S04]  /*8d680*/  STL.64 [R1+0x1130], R36 ;  /* 0x0011302401007387 */ /* 0x000fe80000100a00 */
[----:B------:R2:W-:Y:S01]  /*8d690*/  STL.64 [R1+0x1138], R38 ;  /* 0x0011382601007387 */ /* 0x0005e20000100a00 */
[C---:B-1----:R-:W-:Y:S06]  /*8d6a0*/  HMMA.1688.F32.TF32 R40, R232.reuse, R118, R48 ;  /* 0x00000076e828723c */ /* 0x042fec0000081030 */
[----:B------:R-:W-:Y:S02]  /*8d6b0*/  STL.64 [R1+0x1120], R32 ;  /* 0x0011202001007387 */ /* 0x000fe40000100a00 */
[C---:B--2---:R-:W-:Y:S02]  /*8d6c0*/  HMMA.1688.F32.TF32 R36, R232.reuse, R122, R84 ;  /* 0x0000007ae824723c */ /* 0x044fe40000081054 */
[----:B------:R1:W-:Y:S06]  /*8d6d0*/  STL.64 [R1+0x1128], R34 ;  /* 0x0011282201007387 */ /* 0x0003ec0000100a00 */
[----:B-1----:R-:W-:Y:S07]  /*8d6e0*/  HMMA.1688.F32.TF32 R32, R232, R126, R244 ;  /* 0x0000007ee820723c */ /* 0x002fee00000810f4 */
[----:B------:R-:W-:Y:S04]  /*8d6f0*/  STL.64 [R1+0x1110], R40 ;  /* 0x0011102801007387 */ /* 0x000fe80000100a00 */
[----:B------:R-:W-:Y:S04]  /*8d700*/  STL.64 [R1+0x1118], R42 ;  /* 0x0011182a01007387 */ /* 0x000fe80000100a00 */
[----:B------:R-:W-:Y:S04]  /*8d710*/  STL.64 [R1+0x1100], R36 ;  /* 0x0011002401007387 */ /* 0x000fe80000100a00 */
[----:B------:R-:W-:Y:S04]  /*8d720*/  STL.64 [R1+0x1108], R38 ;  /* 0x0011082601007387 */ /* 0x000fe80000100a00 */
[----:B------:R-:W-:Y:S04]  /*8d730*/  LDS R232, [R252+0x106200] ;  /* 0x10620000fce87984 */ /* 0x000fe80000000800 */
[----:B------:R-:W-:Y:S04]  /*8d740*/  LDS R234, [R252+0x107200] ;  /* 0x10720000fcea7984 */ /* 0x000fe80000000800 */
[----:B------:R-:W-:Y:S04]  /*8d750*/  STL.64 [R1+0xcf0], R32 ;  /* 0x000cf02001007387 */ /* 0x000fe80000100a00 */
[----:B------:R4:W-:Y:S04]  /*8d760*/  STL.64 [R1+0xcf8], R34 ;  /* 0x000cf82201007387 */ /* 0x0009e80000100a00 */
[----:B------:R-:W2:Y:S04]  /*8d770*/  LDL.LU R244, [R1+0x8a0] ;  /* 0x0008a00001f47983 */ /* 0x000ea80000300800 */
[----:B------:R-:W-:Y:S04]  /*8d780*/  LDS R233, [R3+0x106200] ;  /* 0x1062000003e97984 */ /* 0x000fe80000000800 */
[----:B------:R-:W1:Y:S01]  /*8d790*/  LDS R235, [R3+0x107200] ;  /* 0x1072000003eb7984 */ /* 0x000e620000000800 */
[C---:B----4-:R-:W-:Y:S11]  /*8d7a0*/  HMMA.1688.F32.TF32 R32, R240.reuse, R6, R248 ;  /* 0x00000006f020723c */ /* 0x050ff600000810f8 */
[----:B------:R-:W-:Y:S11]  /*8d7b0*/  @!UPT UIADD3 URZ, URZ, URZ, URZ ;  /* 0x0000003f3f3ff290 */ /* 0x000ff6000fffe03f */
[----:B------:R-:W-:Y:S01]  /*8d7c0*/  @!UPT UIADD3 URZ, URZ, URZ, URZ ;  /* 0x0000003f3f3ff290 */ /* 0x000fe2000fffe03f */
        /* <DEDUP_REMOVED lines=125> */
[C---:B----4-:R-:W-:Y:S08]  /*8dfa0*/  HMMA.1688.F32.TF32 R140, R240.reuse, R14, R140 ;  /* 0x0000000ef08c723c */ /* 0x050ff0000008108c */
[C---:B--2---:R-:W-:Y:S08]  /*8dfb0*/  HMMA.1688.F32.TF32 R144, R240.reuse, R10, R144 ;  /* 0x0000000af090723c */ /* 0x044ff00000081090 */
[C---:B---3--:R-:W-:Y:S11]  /*8dfc0*/  HMMA.1688.F32.TF32 R32, R240.reuse, R22, R32 ;  /* 0x00000016f020723c */ /* 0x048ff60000081020 */
[----:B------:R-:W-:Y:S04]  /*8dfd0*/  @!UPT UIADD3 URZ, URZ, URZ, URZ ;  /* 0x0000003f3f3ff290 */ /* 0x000fe8000fffe03f */
[----:B------:R-:W-:Y:S04]  /*8dfe0*/  STL.64 [R1+0xcd0], R144 ;  /* 0x000cd09001007387 */ /* 0x000fe80000100a00 */
[----:B------:R2:W-:Y:S04]  /*8dff0*/  STL.64 [R1+0xcd8], R146 ;  /* 0x000cd89201007387 */ /* 0x0005e80000100a00 */
[----:B--2---:R-:W2:Y:S04]  /*8e000*/  LDL.LU.64 R146, [R1+0x5070] ;  /* 0x0050700001927983 */ /* 0x004ea80000300a00 */
[----:B------:R-:W2:Y:S04]  /*8e010*/  LDL.LU.64 R144, [R1+0x5068] ;  /* 0x0050680001907983 */ /* 0x000ea80000300a00 */
[----:B------:R-:W-:Y:S04]  /*8e020*/  STL.64 [R1+0xcc0], R140 ;  /* 0x000cc08c01007387 */ /* 0x000fe80000100a00 */
[----:B------:R3:W-:Y:S02]  /*8e030*/  STL.64 [R1+0xcc8], R142 ;  /* 0x000cc88e01007387 */ /* 0x0007e40000100a00 */
[C---:B---3--:R-:W-:Y:S08]  /*8e040*/  HMMA.1688.F32.TF32 R140, R240.reuse, R18, R220 ;  /* 0x00000012f08c723c */ /* 0x048ff000000810dc */
[C---:B------:R-:W-:Y:S11]  /*8e050*/  HMMA.1688.F32.TF32 R208, R240.reuse, R26, R208 ;  /* 0x0000001af0d0723c */ /* 0x040ff600000810d0 */
[----:B------:R-:W-:Y:S04]  /*8e060*/  @!UPT UIADD3 URZ, URZ, URZ, URZ ;  /* 0x0000003f3f3ff290 */ /* 0x000fe8000fffe03f */
        /* <DEDUP_REMOVED lines=9> */
[----:B------:R-:W-:Y:S01]  /*8e100*/  STL.64 [R1+0xc80], R140 ;  /* 0x000c808c01007387 */ /* 0x000fe20000100a00 */
[C---:B------:R-:W-:Y:S03]  /*8e110*/  HMMA.1688.F32.TF32 R92, R240.reuse, R102, R200 ;  /* 0x00000066f05c723c */ /* 0x040fe600000810c8 */
[----:B------:R-:W-:Y:S04]  /*8e120*/  STL.64 [R1+0xc88], R142 ;  /* 0x000c888e01007387 */ /* 0x000fe80000100a00 */
[----:B------:R-:W-:Y:S04]  /*8e130*/  STL.64 [R1+0xc70], R32 ;  /* 0x000c702001007387 */ /* 0x000fe80000100a00 */
[----:B------:R3:W-:Y:S02]  /*8e140*/  STL.64 [R1+0xc78], R34 ;  /* 0x000c782201007387 */ /* 0x0007e40000100a00 */
[C---:B---3--:R-:W-:Y:S02]  /*8e150*/  HMMA.1688.F32.TF32 R32, R240.reuse, R106, R224 ;  /* 0x0000006af020723c */ /* 0x048fe400000810e0 */
[----:B------:R-:W-:Y:S04]  /*8e160*/  STL.64 [R1+0xc60], R128 ;  /* 0x000c608001007387 */ /* 0x000fe80000100a00 */
[----:B------:R3:W-:Y:S04]  /*8e170*/  STL.64 [R1+0xc68], R130 ;  /* 0x000c688201007387 */ /* 0x0007e80000100a00 */
[----:B------:R-:W-:Y:S04]  /*8e180*/  STL.64 [R1+0xc50], R92 ;  /* 0x000c505c01007387 */ /* 0x000fe80000100a00 */
[----:B------:R4:W-:Y:S01]  /*8e190*/  STL.64 [R1+0xc58], R94 ;  /* 0x000c585e01007387 */ /* 0x0009e20000100a00 */
[C---:B---3--:R-:W-:Y:S08]  /*8e1a0*/  HMMA.1688.F32.TF32 R128, R240.reuse, R110, R152 ;  /* 0x0000006ef080723c */ /* 0x048ff00000081098 */
[----:B------:R-:W-:Y:S01]  /*8e1b0*/  STL.64 [R1+0xc40], R32 ;  /* 0x000c402001007387 */ /* 0x000fe20000100a00 */
[C---:B----4-:R-:W-:Y:S03]  /*8e1c0*/  HMMA.1688.F32.TF32 R92, R240.reuse, R114, R156 ;  /* 0x00000072f05c723c */ /* 0x050fe6000008109c */
[----:B------:R3:W-:Y:S05]  /*8e1d0*/  STL.64 [R1+0xc48], R34 ;  /* 0x000c482201007387 */ /* 0x0007ea0000100a00 */
[C---:B---3--:R-:W-:Y:S06]  /*8e1e0*/  HMMA.1688.F32.TF32 R32, R240.reuse, R118, R88 ;  /* 0x00000076f020723c */ /* 0x048fec0000081058 */
[----:B------:R-:W-:Y:S04]  /*8e1f0*/  STL.64 [R1+0xc30], R128 ;  /* 0x000c308001007387 */ /* 0x000fe80000100a00 */
[----:B------:R-:W-:Y:S01]  /*8e200*/  STL.64 [R1+0xc38], R130 ;  /* 0x000c388201007387 */ /* 0x000fe20000100a00 */
[C---:B------:R-:W-:Y:S04]  /*8e210*/  HMMA.1688.F32.TF32 R88, R240.reuse, R122, R36 ;  /* 0x0000007af058723c */ /* 0x040fe80000081024 */
[----:B------:R-:W-:Y:S04]  /*8e220*/  STL.64 [R1+0xc20], R92 ;  /* 0x000c205c01007387 */ /* 0x000fe80000100a00 */
[----:B------:R-:W-:Y:S01]  /*8e230*/  STL.64 [R1+0xc28], R94 ;  /* 0x000c285e01007387 */ /* 0x000fe20000100a00 */
[----:B------:R-:W-:Y:S03]  /*8e240*/  HMMA.1688.F32.TF32 R36, R240, R126, R132 ;  /* 0x0000007ef024723c */ /* 0x000fe60000081084 */
[----:B------:R-:W-:Y:S04]  /*8e250*/  LDS R240, [R21+0x106200] ;  /* 0x1062000015f07984 */ /* 0x000fe80000000800 */
[----:B------:R-:W-:Y:S04]  /*8e260*/  LDS R242, [R21+0x107200] ;  /* 0x1072000015f27984 */ /* 0x000fe80000000800 */
[----:B------:R-:W-:Y:S04]  /*8e270*/  STL.64 [R1+0xc10], R32 ;  /* 0x000c102001007387 */ /* 0x000fe80000100a00 */
[----:B------:R3:W-:Y:S01]  /*8e280*/  STL.64 [R1+0xc18], R34 ;  /* 0x000c182201007387 */ /* 0x0007e20000100a00 */
[C---:B------:R-:W-:Y:S03]  /*8e290*/  HMMA.1688.F32.TF32 R76, R236.reuse, R22, R76 ;  /* 0x00000016ec4c723c */ /* 0x040fe6000008104c */
[----:B------:R-:W-:Y:S04]  /*8e2a0*/  LDS R241, [R0+0x106200] ;  /* 0x1062000000f17984 */ /* 0x000fe80000000800 */
[----:B------:R-:W4:Y:S01]  /*8e2b0*/  LDS R243, [R0+0x107200] ;  /* 0x1072000000f37984 */ /* 0x000f220000000800 */
[C---:B---3--:R-:W-:Y:S03]  /*8e2c0*/  HMMA.1688.F32.TF32 R32, R236.reuse, R6, R136 ;  /* 0x00000006ec20723c */ /* 0x048fe60000081088 */
[----:B------:R-:W-:Y:S04]  /*8e2d0*/  STL.64 [R1+0xc00], R88 ;  /* 0x000c005801007387 */ /* 0x000fe80000100a00 */
[----:B------:R3:W-:Y:S04]  /*8e2e0*/  STL.64 [R1+0xc08], R90 ;  /* 0x000c085a01007387 */ /* 0x0007e80000100a00 */
[----:B------:R-:W-:Y:S04]  /*8e2f0*/  STL.64 [R1+0x7c0], R36 ;  /* 0x0007c02401007387 */ /* 0x000fe80000100a00 */
[----:B------:R1:W-:Y:S01]  /*8e300*/  STL.64 [R1+0x7c8], R38 ;  /* 0x0007c82601007387 */ /* 0x0003e20000100a00 */
[C---:B---3--:R-:W-:Y:S07]  /*8e310*/  HMMA.1688.F32.TF32 R88, R236.reuse, R10, R216 ;  /* 0x0000000aec58723c */ /* 0x048fee00000810d8 */
[----:B------:R-:W-:Y:S01]  /*8e320*/  STL.64 [R1+0x7b0], R32 ;  /* 0x0007b02001007387 */ /* 0x000fe20000100a00 */
[C---:B-1----:R-:W-:Y:S03]  /*8e330*/  HMMA.1688.F32.TF32 R36, R236.reuse, R14, R212 ;  /* 0x0000000eec24723c */ /* 0x042fe600000810d4 */
[----:B------:R1:W-:Y:S05]  /*8e340*/  STL.64 [R1+0x7b8], R34 ;  /* 0x0007b82201007387 */ /* 0x0003ea0000100a00 */
[C---:B-1----:R-:W-:Y:S07]  /*8e350*/  HMMA.1688.F32.TF32 R32, R236.reuse, R18, R80 ;  /* 0x00000012ec20723c */ /* 0x042fee0000081050 */
[----:B------:R-:W-:Y:S04]  /*8e360*/  STL.64 [R1+0x7a0], R88 ;  /* 0x0007a05801007387 */ /* 0x000fe80000100a00 */
[----:B------:R-:W-:Y:S04]  /*8e370*/  STL.64 [R1+0x7a8], R90 ;  /* 0x0007a85a01007387 */ /* 0x000fe80000100a00 */
[----:B------:R-:W-:Y:S04]  /*8e380*/  STL.64 [R1+0x770], R36 ;  /* 0x0007702401007387 */ /* 0x000fe80000100a00 */
[----:B------:R1:W-:Y:S04]  /*8e390*/  STL.64 [R1+0x778], R38 ;  /* 0x0007782601007387 */ /* 0x0003e80000100a00 */
[----:B------:R-:W-:Y:S01]  /*8e3a0*/  STL.64 [R1+0xbf0], R32 ;  /* 0x000bf02001007387 */ /* 0x000fe20000100a00 */
[C---:B-1----:R-:W-:Y:S03]  /*8e3b0*/  HMMA.1688.F32.TF32 R36, R236.reuse, R26, R72 ;  /* 0x0000001aec24723c */ /* 0x042fe60000081048 */
[----:B------:R1:W-:Y:S05]  /*8e3c0*/  STL.64 [R1+0xbf8], R34 ;  /* 0x000bf82201007387 */ /* 0x0003ea0000100a00 */
[C---:B-1----:R-:W-:Y:S01]  /*8e3d0*/  HMMA.1688.F32.TF32 R32, R236.reuse, R30, R64 ;  /* 0x0000001eec20723c */ /* 0x042fe20000081040 */
[----:B------:R-:W-:Y:S04]  /*8e3e0*/  STL.64 [R1+0x9f0], R76 ;  /* 0x0009f04c01007387 */ /* 0x000fe80000100a00 */
[----:B------:R-:W-:Y:S03]  /*8e3f0*/  STL.64 [R1+0x9f8], R78 ;  /* 0x0009f84e01007387 */ /* 0x000fe60000100a00 */
[C---:B------:R-:W-:Y:S07]  /*8e400*/  HMMA.1688.F32.TF32 R44, R236.reuse, R70, R44 ;  /* 0x00000046ec2c723c */ /* 0x040fee000008102c */
        /* <DEDUP_REMOVED lines=21> */
[C---:B---3--:R-:W-:Y:S01]  /*8e560*/  HMMA.1688.F32.TF32 R36, R236.reuse, R122, R244 ;  /* 0x0000007aec24723c */ /* 0x048fe200000810f4 */
[----:B------:R1:W-:Y:S07]  /*8e570*/  STL.64 [R1+0x10c8], R34 ;  /* 0x0010c82201007387 */ /* 0x0003ee0000100a00 */
[----:B-1----:R-:W-:Y:S07]  /*8e580*/  HMMA.1688.F32.TF32 R32, R236, R126, R248 ;  /* 0x0000007eec20723c */ /* 0x002fee00000810f8 */
[----:B------:R1:W-:Y:S04]  /*8e590*/  STL.64 [R1+0x10b0], R40 ;  /* 0x0010b02801007387 */ /* 0x0003e80000100a00 */
[----:B------:R3:W-:Y:S04]  /*8e5a0*/  STL.64 [R1+0x10b8], R42 ;  /* 0x0010b82a01007387 */ /* 0x0007e80000100a00 */
[----:B------:R-:W2:Y:S04]  /*8e5b0*/  LDL.LU R244, [R1+0x330] ;  /* 0x0003300001f47983 */ /* 0x000ea80000300800 */
[----:B------:R1:W-:Y:S04]  /*8e5c0*/  STL.64 [R1+0x10a0], R36 ;  /* 0x0010a02401007387 */ /* 0x0003e80000100a00 */
[----:B------:R1:W-:Y:S04]  /*8e5d0*/  STL.64 [R1+0x10a8], R38 ;  /* 0x0010a82601007387 */ /* 0x0003e80000100a00 */
[----:B------:R-:W-:Y:S04]  /*8e5e0*/  LDS R236, [R252+0x106280] ;  /* 0x10628000fcec7984 */ /* 0x000fe80000000800 */
        /* <DEDUP_REMOVED lines=79> */
[----:B------:R-:W1:Y:S01]  /*8eae0*/  LDS R239, [R3+0x107280] ;  /* 0x1072800003ef7984 */ /* 0x000e620000000800 */
[C---:B--2---:R-:W-:Y:S08]  /*8eaf0*/  HMMA.1688.F32.TF32 R36, R232.reuse, R10, R36 ;  /* 0x0000000ae824723c */ /* 0x044ff00000081024 */
[C---:B---3--:R-:W-:Y:S08]  /*8eb00*/  HMMA.1688.F32.TF32 R88, R232.reuse, R6, R88 ;  /* 0x00000006e858723c */ /* 0x048ff00000081058 */
[C---:B----4-:R-:W-:Y:S11]  /*8eb10*/  HMMA.1688.F32.TF32 R32, R232.reuse, R14, R132 ;  /* 0x0000000ee820723c */ /* 0x050ff60000081084 */
[----:B------:R-:W-:Y:S04]  /*8eb20*/  @!UPT UIADD3 URZ, URZ, URZ, URZ ;  /* 0x0000003f3f3ff290 */ /* 0x000fe8000fffe03f */
[----:B------:R-:W-:Y:S04]  /*8eb30*/  STL.64 [R1+0x1090], R88 ;  /* 0x0010905801007387 */ /* 0x000fe80000100a00 */
[----:B------:R-:W-:Y:S04]  /*8eb40*/  STL.64 [R1+0x1098], R90 ;  /* 0x0010985a01007387 */ /* 0x000fe80000100a00 */
[----:B------:R-:W-:Y:S04]  /*8eb50*/  STL.64 [R1+0x1080], R36 ;  /* 0x0010802401007387 */ /* 0x000fe80000100a00 */
[----:B------:R-:W-:Y:S04]  /*8eb60*/  STL.64 [R1+0x1088], R38 ;  /* 0x0010882601007387 */ /* 0x000fe80000100a00 */
        /* <DEDUP_REMOVED lines=23> */
[C---:B------:R-:W-:Y:S07]  /*8ece0*/  HMMA.1688.F32.TF32 R36, R232.reuse, R110, R40 ;  /* 0x0000006ee824723c */ /* 0x040fee0000081028 */
[----:B------:R-:W-:Y:S04]  /*8ecf0*/  STL.64 [R1+0x1000], R32 ;  /* 0x0010002001007387 */ /* 0x000fe80000100a00 */
[----:B------:R2:W-:Y:S02]  /*8ed00*/  STL.64 [R1+0x1008], R34 ;  /* 0x0010082201007387 */ /* 0x0005e40000100a00 */
[C---:B--2---:R-:W-:Y:S02]  /*8ed10*/  HMMA.1688.F32.TF32 R32, R232.reuse, R114, R60 ;  /* 0x00000072e820723c */ /* 0x044fe4000008103c */
[----:B------:R-:W-:Y:S04]  /*8ed20*/  STL.64 [R1+0xff0], R44 ;  /* 0x000ff02c01007387 */ /* 0x000fe80000100a00 */
[----:B------:R-:W-:Y:S02]  /*8ed30*/  STL.64 [R1+0xff8], R46 ;  /* 0x000ff82e01007387 */ /* 0x000fe40000100a00 */
[C---:B------:R-:W-:Y:S02]  /*8ed40*/  HMMA.1688.F32.TF32 R40, R232.reuse, R118, R56 ;  /* 0x00000076e828723c */ /* 0x040fe40000081038 */
[----:B------:R-:W-:Y:S04]  /*8ed50*/  STL.64 [R1+0xfe0], R36 ;  /* 0x000fe02401007387 */ /* 0x000fe80000100a00 */
[----:B------:R2:W-:Y:S09]  /*8ed60*/  STL.64 [R1+0xfe8], R38 ;  /* 0x000fe82601007387 */ /* 0x0005f20000100a00 */
[----:B------:R-:W-:Y:S01]  /*8ed70*/  STL.64 [R1+0xfd0], R32 ;  /* 0x000fd02001007387 */ /* 0x000fe20000100a00 */
[C---:B--2---:R-:W-:Y:S03]  /*8ed80*/  HMMA.1688.F32.TF32 R36, R232.reuse, R122, R52 ;  /* 0x0000007ae824723c */ /* 0x044fe60000081034 */
[----:B------:R2:W-:Y:S05]  /*8ed90*/  STL.64 [R1+0xfd8], R34 ;  /* 0x000fd82201007387 */ /* 0x0005ea0000100a00 */
[----:B--2---:R-:W-:Y:S01]  /*8eda0*/  HMMA.1688.F32.TF32 R32, R232, R126, R48 ;  /* 0x0000007ee820723c */ /* 0x004fe20000081030 */
[----:B------:R-:W-:Y:S04]  /*8edb0*/  STL.64 [R1+0xfc0], R40 ;  /* 0x000fc02801007387 */ /* 0x000fe80000100a00 */
[----:B------:R2:W-:Y:S10]  /*8edc0*/  STL.64 [R1+0xfc8], R42 ;  /* 0x000fc82a01007387 */ /* 0x0005f40000100a00 */
[----:B------:R-:W-:Y:S04]  /*8edd0*/  STL.64 [R1+0xfb0], R36 ;  /* 0x000fb02401007387 */ /* 0x000fe80000100a00 */
[----:B------:R3:W-:Y:S01]  /*8ede0*/  STL.64 [R1+0xfb8], R38 ;  /* 0x000fb82601007387 */ /* 0x0007e20000100a00 */
[C---:B--2---:R-:W-:Y:S03]  /*8edf0*/  HMMA.1688.F32.TF32 R40, R240.reuse, R6, R84 ;  /* 0x00000006f028723c */ /* 0x044fe60000081054 */
[----:B------:R-:W-:Y:S04]  /*8ee00*/  LDS R232, [R21+0x106280] ;  /* 0x1062800015e87984 */ /* 0x000fe80000000800 */
[----:B------:R-:W-:Y:S01]  /*8ee10*/  LDS R234, [R21+0x107280] ;  /* 0x1072800015ea7984 */ /* 0x000fe20000000800 */
[C---:B---3--:R-:W-:Y:S03]  /*8ee20*/  HMMA.1688.F32.TF32 R36, R240.reuse, R10, R244 ;  /* 0x0000000af024723c */ /* 0x048fe600000810f4 */
[----:B------:R-:W-:Y:S04]  /*8ee30*/  STL.64 [R1+0x960], R32 ;  /* 0x0009602001007387 */ /* 0x000fe80000100a00 */
[----:B------:R2:W-:Y:S04]  /*8ee40*/  STL.64 [R1+0x968], R34 ;  /* 0x0009682201007387 */ /* 0x0005e80000100a00 */
[----:B------:R-:W-:Y:S04]  /*8ee50*/  LDS R233, [R0+0x106280] ;  /* 0x1062800000e97984 */ /* 0x000fe80000000800 */
[----:B------:R-:W3:Y:S01]  /*8ee60*/  LDS R235, [R0+0x107280] ;  /* 0x1072800000eb7984 */ /* 0x000ee20000000800 */
[C---:B--2---:R-:W-:Y:S03]  /*8ee70*/  HMMA.1688.F32.TF32 R32, R240.reuse, R14, R248 ;  /* 0x0000000ef020723c */ /* 0x044fe600000810f8 */
[----:B------:R2:W-:Y:S04]  /*8ee80*/  STL.64 [R1+0x950], R40 ;  /* 0x0009502801007387 */ /* 0x0005e80000100a00 */
[----:B------:R4:W-:Y:S04]  /*8ee90*/  STL.64 [R1+0x958], R42 ;  /* 0x0009582a01007387 */ /* 0x0009e80000100a00 */
[----:B------:R-:W3:Y:S04]  /*8eea0*/  LDL.LU R48, [R1+0x10] ;  /* 0x0000100001307983 */ /* 0x000ee80000300800 */
[----:B------:R1:W-:Y:S04]  /*8eeb0*/  STL.64 [R1+0x940], R36 ;  /* 0x0009402401007387 */ /* 0x0003e80000100a00 */
[----:B------:R1:W-:Y:S04]  /*8eec0*/  STL.64 [R1+0x948], R38 ;  /* 0x0009482601007387 */ /* 0x0003e80000100a00 */
[----:B------:R1:W-:Y:S04]  /*8eed0*/  STL.64 [R1+0x930], R32 ;  /* 0x0009302001007387 */ /* 0x0003e80000100a00 */
        /* <DEDUP_REMOVED lines=12> */
[----:B--2---:R-:W2:Y:S04]  /*8efa0*/  LDL.LU R40, [R1+0x50] ;  /* 0x0000500001287983 */ /* 0x004ea80000300800 */
[----:B------:R-:W2:Y:S04]  /*8efb0*/  LDL.LU R41, [R1+0x54] ;  /* 0x0000540001297983 */ /* 0x000ea80000300800 */
[----:B----4-:R-:W2:Y:S04]  /*8efc0*/  LDL.LU R42, [R1+0x58] ;  /* 0x00005800012a7983 */ /* 0x010ea80000300800 */
        /* <DEDUP_REMOVED lines=119> */
[----:B-1----:R-:W2:Y:S04]  /*8f740*/  LDL.LU.64 R142, [R1+0x5060] ;  /* 0x00506000018e7983 */ /* 0x002ea80000300a00 */
[----:B------:R-:W2:Y:S04]  /*8f750*/  LDL.LU.64 R140, [R1+0x5058] ;  /* 0x00505800018c7983 */ /* 0x000ea80000300a00 */
[----:B------:R-:W-:Y:S04]  /*8f760*/  STL.64 [R1+0x8f0], R220 ;  /* 0x0008f0dc01007387 */ /* 0x000fe80000100a00 */
[----:B------:R1:W-:Y:S01]  /*8f770*/  STL.64 [R1+0x8f8], R222 ;  /* 0x0008f8de01007387 */ /* 0x0003e20000100a00 */
[C---:B------:R-:W-:Y:S03]  /*8f780*/  HMMA.1688.F32.TF32 R156, R240.reuse, R118, R156 ;  /* 0x00000076f09c723c */ /* 0x040fe6000008109c */
        /* <DEDUP_REMOVED lines=49> */
[----:B------:R-:W2:Y:S04]  /*8faa0*/  LDL.LU R242, [R1+0xf8] ;  /* 0x0000f80001f27983 */ /* 0x000ea80000300800 */
[----:B------:R-:W2:Y:S01]  /*8fab0*/  LDL.LU R243, [R1+0xfc] ;  /* 0x0000fc0001f37983 */ /* 0x000ea20000300800 */
[C---:B------:R-:W-:Y:S08]  /*8fac0*/  HMMA.1688.F32.TF32 R244, R236.reuse, R6, R244 ;  /* 0x00000006ecf4723c */ /* 0x040ff000000810f4 */
[C---:B------:R-:W-:Y:S11]  /*8fad0*/  HMMA.1688.F32.TF32 R248, R236.reuse, R10, R248 ;  /* 0x0000000aecf8723c */ /* 0x040ff600000810f8 */
[----:B------:R-:W-:Y:S04]  /*8fae0*/  @!UPT UIADD3 URZ, URZ, URZ, URZ ;  /* 0x0000003f3f3ff290 */ /* 0x000fe8000fffe03f */
        /* <DEDUP_REMOVED lines=11> */
[C---:B------:R-:W-:Y:S08]  /*8fba0*/  HMMA.1688.F32.TF32 R72, R236.reuse, R102, R72 ;  /* 0x00000066ec48723c */ /* 0x040ff00000081048 */
[C---:B------:R-:W-:Y:S08]  /*8fbb0*/  HMMA.1688.F32.TF32 R64, R236.reuse, R106, R64 ;  /* 0x0000006aec40723c */ /* 0x040ff00000081040 */
[C---:B------:R-:W-:Y:S08]  /*8fbc0*/  HMMA.1688.F32.TF32 R44, R236.reuse, R110, R44 ;  /* 0x0000006eec2c723c */ /* 0x040ff0000008102c */
[C---:B------:R-:W-:Y:S08]  /*8fbd0*/  HMMA.1688.F32.TF32 R40, R236.reuse, R114, R40 ;  /* 0x00000072ec28723c */ /* 0x040ff00000081028 */
[----:B------:R-:W-:Y:S08]  /*8fbe0*/  HMMA.1688.F32.TF32 R60, R236, R118, R60 ;  /* 0x00000076ec3c723c */ /* 0x000ff0000008103c */
[----:B------:R-:W-:Y:S08]  /*8fbf0*/  HMMA.1688.F32.TF32 R48, R232, R6, R48 ;  /* 0x00000006e830723c */ /* 0x000ff00000081030 */
[C---:B--2---:R-:W-:Y:S11]  /*8fc00*/  HMMA.1688.F32.TF32 R240, R236.reuse, R14, R240 ;  /* 0x0000000eecf0723c */ /* 0x044ff600000810f0 */
[----:B------:R-:W-:Y:S11]  /*8fc10*/  @!UPT UIADD3 URZ, URZ, URZ, URZ ;  /* 0x0000003f3f3ff290 */ /* 0x000ff6000fffe03f */
[----:B------:R-:W-:Y:S01]  /*8fc20*/  @!UPT UIADD3 URZ, URZ, URZ, URZ ;  /* 0x0000003f3f3ff290 */ /* 0x000fe2000fffe03f */
[----:B------:R-:W-:Y:S04]  /*8fc30*/  STL.64 [R1+0x790], R240 ;  /* 0x000790f001007387 */ /* 0x000fe80000100a00 */
[----:B------:R1:W-:Y:S04]  /*8fc40*/  STL.64 [R1+0x798], R242 ;  /* 0x000798f201007387 */ /* 0x0003e80000100a00 */
[----:B------:R-:W-:Y:S04]  /*8fc50*/  STL.64 [R1+0x870], R132 ;  /* 0x0008708401007387 */ /* 0x000fe80000100a00 */
[----:B------:R2:W-:Y:S01]  /*8fc60*/  STL.64 [R1+0x878], R134 ;  /* 0x0008788601007387 */ /* 0x0005e20000100a00 */
[C---:B-1----:R-:W-:Y:S08]  /*8fc70*/  HMMA.1688.F32.TF32 R240, R236.reuse, R22, R136 ;  /* 0x00000016ecf0723c */ /* 0x042ff00000081088 */
[C---:B------:R-:W-:Y:S08]  /*8fc80*/  HMMA.1688.F32.TF32 R136, R236.reuse, R26, R216 ;  /* 0x0000001aec88723c */ /* 0x040ff000000810d8 */
[C---:B--2---:R-:W-:Y:S07]  /*8fc90*/  HMMA.1688.F32.TF32 R132, R236.reuse, R30, R212 ;  /* 0x0000001eec84723c */ /* 0x044fee00000810d4 */
        /* <DEDUP_REMOVED lines=18> */
[C---:B-1----:R-:W-:Y:S08]  /*8fdc0*/  HMMA.1688.F32.TF32 R44, R236.reuse, R122, R56 ;  /* 0x0000007aec2c723c */ /* 0x042ff00000081038 */
[----:B--2---:R-:W-:Y:S01]  /*8fdd0*/  HMMA.1688.F32.TF32 R40, R236, R126, R52 ;  /* 0x0000007eec28723c */ /* 0x004fe20000081034 */
[----:B------:R-:W-:Y:S04]  /*8fde0*/  STL.64 [R1+0xf60], R60 ;  /* 0x000f603c01007387 */ /* 0x000fe80000100a00 */
[----:B------:R-:W-:Y:S04]  /*8fdf0*/  STL.64 [R1+0xf68], R62 ;  /* 0x000f683e01007387 */ /* 0x000fe80000100a00 */
[----:B------:R-:W-:Y:S04]  /*8fe00*/  LDS R236, [R252+0x106300] ;  /* 0x10630000fcec7984 */ /* 0x000fe80000000800 */
[----:B------:R-:W-:Y:S04]  /*8fe10*/  LDS R238, [R252+0x107300] ;  /* 0x10730000fcee7984 */ /* 0x000fe80000000800 */
[----:B------:R-:W-:Y:S04]  /*8fe20*/  STL.64 [R1+0xf50], R44 ;  /* 0x000f502c01007387 */ /* 0x000fe80000100a00 */
[----:B------:R1:W-:Y:S04]  /*8fe30*/  STL.64 [R1+0xf58], R46 ;  /* 0x000f582e01007387 */ /* 0x0003e80000100a00 */
[----:B------:R-:W-:Y:S04]  /*8fe40*/  STL.64 [R1+0x900], R40 ;  /* 0x0009002801007387 */ /* 0x000fe80000100a00 */
[----:B------:R3:W-:Y:S01]  /*8fe50*/  STL.64 [R1+0x908], R42 ;  /* 0x0009082a01007387 */ /* 0x0007e20000100a00 */
[C---:B-1----:R-:W-:Y:S03]  /*8fe60*/  HMMA.1688.F32.TF32 R44, R232.reuse, R10, R84 ;  /* 0x0000000ae82c723c */ /* 0x042fe60000081054 */
[----:B------:R-:W-:Y:S04]  /*8fe70*/  LDS R237, [R3+0x106300] ;  /* 0x1063000003ed7984 */ /* 0x000fe80000000800 */
[----:B------:R-:W1:Y:S01]  /*8fe80*/  LDS R239, [R3+0x107300] ;  /* 0x1073000003ef7984 */ /* 0x000e620000000800 */
[----:B---3--:R-:W-:Y:S03]  /*8fe90*/  HMMA.1688.F32.TF32 R40, R232, R14, R248 ;  /* 0x0000000ee828723c */ /* 0x008fe600000810f8 */
[----:B------:R-:W-:Y:S04]  /*8fea0*/  STL.64 [R1+0xf40], R48 ;  /* 0x000f403001007387 */ /* 0x000fe80000100a00 */
[----:B------:R2:W-:Y:S01]  /*8feb0*/  STL.64 [R1+0xf48], R50 ;  /* 0x000f483201007387 */ /* 0x0005e20000100a00 */
[----:B------:R-:W-:-:S02]  /*8fec0*/  IMAD.MOV.U32 R248, RZ, RZ, R247 ;  /* 0x000000fffff87224 */ /* 0x000fc400078e00f7 */
[----:B------:R-:W-:-:S05]  /*8fed0*/  IMAD.MOV.U32 R249, RZ, RZ, R245 ;  /* 0x000000fffff97224 */ /* 0x000fca00078e00f5 */
[----:B------:R-:W-:Y:S04]  /*8fee0*/  STL.64 [R1+0xf30], R44 ;  /* 0x000f302c01007387 */ /* 0x000fe80000100a00 */
[----:B------:R-:W-:Y:S04]  /*8fef0*/  STL.64 [R1+0xf38], R46 ;  /* 0x000f382e01007387 */ /* 0x000fe80000100a00 */
[----:B------:R-:W3:Y:S04]  /*8ff00*/  LDL.LU R247, [R1+0x4f74] ;  /* 0x004f740001f77983 */ /* 0x000ee80000300800 */
[----:B------:R1:W-:Y:S04]  /*8ff10*/  STL.64 [R1+0xf20], R40 ;  /* 0x000f202801007387 */ /* 0x0003e80000100a00 */
[----:B------:R1:W-:Y:S04]  /*8ff20*/  STL.64 [R1+0xf28], R42 ;  /* 0x000f282a01007387 */ /* 0x0003e80000100a00 */
[----:B------:R-:W2:Y:S01]  /*8ff30*/  LDL.LU R245, [R1+0x4f70] ;  /* 0x004f700001f57983 */ /* 0x000ea20000300800 */
[----:B------:R-:W-:-:S02]  /*8ff40*/  IMAD.MOV.U32 R250, RZ, RZ, R246 ;  /* 0x000000fffffa7224 */ /* 0x000fc400078e00f6 */
[----:B------:R-:W-:Y:S01]  /*8ff50*/  IMAD.MOV.U32 R251, RZ, RZ, R244 ;  /* 0x000000fffffb7224 */ /* 0x000fe200078e00f4 */
[----:B------:R-:W4:Y:S04]  /*8ff60*/  LDL.LU R246, [R1+0x4f6c] ;  /* 0x004f6c0001f67983 */ /* 0x000f280000300800 */
[----:B------:R-:W4:Y:S04]  /*8ff70*/  LDL.LU R244, [R1+0x4f68] ;  /* 0x004f680001f47983 */ /* 0x000f280000300800 */
[----:B------:R-:W4:Y:S04]  /*8ff80*/  LDL.LU R84, [R1+0x290] ;  /* 0x0002900001547983 */ /* 0x000f280000300800 */
[----:B------:R-:W4:Y:S01]  /*8ff90*/  LDL.LU R85, [R1+0x294] ;  /* 0x0002940001557983 */ /* 0x000f220000300800 */
[----:B---3--:R-:W-:-:S03]  /*8ffa0*/  MOV R86, R247 ;  /* 0x000000f700567202 */ /* 0x008fc60000000f00 */
[----:B------:R-:W3:Y:S01]  /*8ffb0*/  LDL.LU R247, [R1+0x4f64] ;  /* 0x004f640001f77983 */ /* 0x000ee20000300800 */
[----:B--2---:R-:W-:-:S03]  /*8ffc0*/  IMAD.MOV.U32 R87, RZ, RZ, R245 ;  /* 0x000000ffff577224 */ /* 0x004fc600078e00f5 */
[----:B------:R-:W2:Y:S01]  /*8ffd0*/  LDL.LU R245, [R1+0x4f60] ;  /* 0x004f600001f57983 */ /* 0x000ea20000300800 */
[----:B----4-:R-:W-:-:S03]  /*8ffe0*/  IMAD.MOV.U32 R51, RZ, RZ, R246 ;  /* 0x000000ffff337224 */ /* 0x010fc600078e00f6 */
[----:B------:R-:W4:Y:S01]  /*8fff0*/  LDL.LU R48, [R1+0x2a0] ;  /* 0x0002a00001307983 */ /* 0x000f220000300800 */
[----:B------:R-:W-:-:S03]  /*90000*/  IMAD.MOV.U32 R50, RZ, RZ, R244 ;  /* 0x000000ffff327224 */ /* 0x000fc600078e00f4 */
[----:B------:R-:W4:Y:S04]  /*90010*/  LDL.LU R49, [R1+0x2a4] ;  /* 0x0002a40001317983 */ /* 0x000f280000300800 */
[----:B------:R-:W1:Y:S04]  /*90020*/  LDL.LU R244, [R1+0x4f5c] ;  /* 0x004f5c0001f47983 */ /* 0x000e680000300800 */
[----:B------:R-:W4:Y:S01]  /*90030*/  LDL.LU R246, [R1+0x4f58] ;  /* 0x004f580001f67983 */ /* 0x000f220000300800 */
[----:B---3--:R-:W-:-:S03]  /*90040*/  IMAD.MOV.U32 R52, RZ, RZ, R247 ;  /* 0x000000ffff347224 */ /* 0x008fc600078e00f7 */
[----:B------:R-:W3:Y:S01]  /*90050*/  LDL.LU R247, [R1+0x4f54] ;  /* 0x004f540001f77983 */ /* 0x000ee20000300800 */
[----:B--2---:R-:W-:-:S03]  /*90060*/  MOV R53, R245 ;  /* 0x000000f500357202 */ /* 0x004fc60000000f00 */
[----:B------:R-:W2:Y:S04]  /*90070*/  LDL.LU R245, [R1+0x4f50] ;  /* 0x004f500001f57983 */ /* 0x000ea80000300800 */
[----:B------:R-:W2:Y:S04]  /*90080*/  LDL.LU R54, [R1+0x2b8] ;  /* 0x0002b80001367983 */ /* 0x000ea80000300800 */
[----:B------:R-:W2:Y:S01]  /*90090*/  LDL.LU R55, [R1+0x2bc] ;  /* 0x0002bc0001377983 */ /* 0x000ea20000300800 */
[----:B-1----:R-:W-:-:S03]  /*900a0*/  IMAD.MOV.U32 R40, RZ, RZ, R244 ;  /* 0x000000ffff287224 */ /* 0x002fc600078e00f4 */
[----:B------:R-:W2:Y:S01]  /*900b0*/  LDL.LU R244, [R1+0x4f4c] ;  /* 0x004f4c0001f47983 */ /* 0x000ea20000300800 */
[----:B----4-:R-:W-:-:S03]  /*900c0*/  IMAD.MOV.U32 R41, RZ, RZ, R246 ;  /* 0x000000ffff297224 */ /* 0x010fc600078e00f6 */
[----:B------:R-:W4:Y:S01]  /*900d0*/  LDL.LU R246, [R1+0x4f48] ;  /* 0x004f480001f67983 */ /* 0x000f220000300800 */
[----:B---3--:R-:W-:-:S03]  /*900e0*/  IMAD.MOV.U32 R42, RZ, RZ, R247 ;  /* 0x000000ffff2a7224 */ /* 0x008fc600078e00f7 */
[----:B------:R-:W3:Y:S01]  /*900f0*/  LDL.LU R247, [R1+0x4f44] ;  /* 0x004f440001f77983 */ /* 0x000ee20000300800 */
[----:B--2---:R-:W-:-:S03]  /*90100*/  IMAD.MOV.U32 R43, RZ, RZ, R245 ;  /* 0x000000ffff2b7224 */ /* 0x004fc600078e00f5 */
[----:B------:R-:W2:Y:S04]  /*90110*/  LDL.LU R245, [R1+0x4f40] ;  /* 0x004f400001f57983 */ /* 0x000ea80000300800 */
[----:B------:R-:W2:Y:S04]  /*90120*/  LDL.LU R44, [R1+0x200] ;  /* 0x00020000012c7983 */ /* 0x000ea80000300800 */
[----:B------:R-:W2:Y:S04]  /*90130*/  LDL.LU R45, [R1+0x204] ;  /* 0x00020400012d7983 */ /* 0x000ea80000300800 */
[----:B------:R-:W2:Y:S04]  /*90140*/  LDL.LU R46, [R1+0x208] ;  /* 0x00020800012e7983 */ /* 0x000ea80000300800 */
[----:B------:R-:W2:Y:S01]  /*90150*/  LDL.LU R47, [R1+0x20c] ;  /* 0x00020c00012f7983 */ /* 0x000ea20000300800 */
[----:B------:R-:W-:-:S03]  /*90160*/  IMAD.MOV.U32 R75, RZ, RZ, R244 ;  /* 0x000000ffff4b7224 */ /* 0x000fc600078e00f4 */
[----:B------:R-:W2:Y:S04]  /*90170*/  LDL.LU R240, [R1+0x1a0] ;  /* 0x0001a00001f07983 */ /* 0x000ea80000300800 */
[----:B------:R-:W2:Y:S01]  /*90180*/  LDL.LU R241, [R1+0x1a4] ;  /* 0x0001a40001f17983 */ /* 0x000ea20000300800 */
[----:B----4-:R-:W-:-:S03]  /*90190*/  IMAD.MOV.U32 R73, RZ, RZ, R246 ;  /* 0x000000ffff497224 */ /* 0x010fc600078e00f6 */
[----:B------:R-:W4:Y:S04]  /*901a0*/  LDL.LU R242, [R1+0x1a8] ;  /* 0x0001a80001f27983 */ /* 0x000f280000300800 */
[----:B------:R-:W4:Y:S04]  /*901b0*/  LDL.LU R243, [R1+0x1ac] ;  /* 0x0001ac0001f37983 */ /* 0x000f280000300800 */
[----:B------:R-:W4:Y:S01]  /*901c0*/  LDL.LU R244, [R1+0x1b0] ;  /* 0x0001b00001f47983 */ /* 0x000f220000300800 */
[----:B---3--:R-:W-:Y:S01]  /*901d0*/  MOV R72, R247 ;  /* 0x000000f700487202 */ /* 0x008fe20000000f00 */
[----:B--2---:R-:W-:-:S02]  /*901e0*/  IMAD.MOV.U32 R74, RZ, RZ, R245 ;  /* 0x000000ffff4a7224 */ /* 0x004fc400078e00f5 */
        /* <DEDUP_REMOVED lines=41> */
[C---:B---3--:R-:W-:Y:S08]  /*90480*/  HMMA.1688.F32.TF32 R132, R232.reuse, R18, R132 ;  /* 0x00000012e884723c */ /* 0x048ff00000081084 */
[C---:B------:R-:W-:Y:S11]  /*90490*/  HMMA.1688.F32.TF32 R216, R232.reuse, R26, R216 ;  /* 0x0000001ae8d8723c */ /* 0x040ff600000810d8 */
[----:B------:R-:W-:Y:S04]  /*904a0*/  @!UPT UIADD3 URZ, URZ, URZ, URZ ;  /* 0x0000003f3f3ff290 */ /* 0x000fe8000fffe03f */
        /* <DEDUP_REMOVED lines=15> */
[----:B------:R-:W2:Y:S01]  /*905a0*/  LDL.LU.64 R244, [R1+0x4f00] ;  /* 0x004f000001f47983 */ /* 0x000ea20000300a00 */
[C---:B------:R-:W-:Y:S08]  /*905b0*/  HMMA.1688.F32.TF32 R240, R232.reuse, R70, R240 ;  /* 0x00000046e8f0723c */ /* 0x040ff000000810f0 */
[C---:B------:R-:W-:Y:S11]  /*905c0*/  HMMA.1688.F32.TF32 R212, R232.reuse, R102, R212 ;  /* 0x00000066e8d4723c */ /* 0x040ff600000810d4 */
[----:B------:R-:W-:Y:S04]  /*905d0*/  @!UPT UIADD3 URZ, URZ, URZ, URZ ;  /* 0x0000003f3f3ff290 */ /* 0x000fe8000fffe03f */
[----:B------:R-:W-:Y:S04]  /*905e0*/  STL.64 [R1+0xed0], R240 ;  /* 0x000ed0f001007387 */ /* 0x000fe80000100a00 */
[----:B------:R2:W-:Y:S01]  /*905f0*/  STL.64 [R1+0xed8], R242 ;  /* 0x000ed8f201007387 */ /* 0x0005e20000100a00 */
[C---:B------:R-:W-:Y:S08]  /*90600*/  HMMA.1688.F32.TF32 R80, R232.reuse, R106, R80 ;  /* 0x0000006ae850723c */ /* 0x040ff00000081050 */
[C---:B------:R-:W-:Y:S08]  /*90610*/  HMMA.1688.F32.TF32 R76, R232.reuse, R110, R76 ;  /* 0x0000006ee84c723c */ /* 0x040ff0000008104c */
[C---:B------:R-:W-:Y:S08]  /*90620*/  HMMA.1688.F32.TF32 R72, R232.reuse, R114, R72 ;  /* 0x00000072e848723c */ /* 0x040ff00000081048 */
[C---:B------:R-:W-:Y:S08]  /*90630*/  HMMA.1688.F32.TF32 R64, R232.reuse, R118, R64 ;  /* 0x00000076e840723c */ /* 0x040ff00000081040 */
[----:B------:R-:W-:Y:S08]  /*90640*/  HMMA.1688.F32.TF32 R44, R232, R122, R44 ;  /* 0x0000007ae82c723c */ /* 0x000ff0000008102c */
[C---:B------:R-:W-:Y:S08]  /*90650*/  HMMA.1688.F32.TF32 R60, R236.reuse, R6, R60 ;  /* 0x00000006ec3c723c */ /* 0x040ff0000008103c */
[C---:B------:R-:W-:Y:S08]  /*90660*/  HMMA.1688.F32.TF32 R56, R236.reuse, R10, R56 ;  /* 0x0000000aec38723c */ /* 0x040ff00000081038 */
[C---:B------:R-:W-:Y:S08]  /*90670*/  HMMA.1688.F32.TF32 R52, R236.reuse, R14, R52 ;  /* 0x0000000eec34723c */ /* 0x040ff00000081034 */
[C---:B------:R-:W-:Y:S08]  /*90680*/  HMMA.1688.F32.TF32 R48, R236.reuse, R18, R48 ;  /* 0x00000012ec30723c */ /* 0x040ff00000081030 */
[----:B------:R-:W-:Y:S08]  /*90690*/  HMMA.1688.F32.TF32 R84, R236, R22, R84 ;  /* 0x00000016ec54723c */ /* 0x000ff00000081054 */
[C---:B--2---:R-:W-:Y:S01]  /*906a0*/  HMMA.1688.F32.TF32 R240, R232.reuse, R98, R244 ;  /* 0x00000062e8f0723c */ /* 0x044fe200000810f4 */
[----:B------:R-:W2:Y:S07]  /*906b0*/  LDL.LU R244, [R1+0x280] ;  /* 0x0002800001f47983 */ /* 0x000eae0000300800 */
[----:B------:R-:W-:Y:S11]  /*906c0*/  HMMA.1688.F32.TF32 R232, R232, R126, R40 ;  /* 0x0000007ee8e8723c */ /* 0x000ff60000081028 */
[----:B------:R-:W-:Y:S04]  /*906d0*/  @!UPT UIADD3 URZ, URZ, URZ, URZ ;  /* 0x0000003f3f3ff290 */ /* 0x000fe8000fffe03f */
[----:B------:R-:W-:Y:S04]  /*906e0*/  STL.64 [R1+0xec0], R240 ;  /* 0x000ec0f001007387 */ /* 0x000fe80000100a00 */
[----:B------:R-:W-:Y:S04]  /*906f0*/  STL.64 [R1+0xec8], R242 ;  /* 0x000ec8f201007387 */ /* 0x000fe80000100a00 */
[----:B------:R-:W2:Y:S04]  /*90700*/  LDL.LU R245, [R1+0x284] ;  /* 0x0002840001f57983 */ /* 0x000ea80000300800 */
[----:B------:R-:W2:Y:S04]  /*90710*/  LDL.LU R246, [R1+0x288] ;  /* 0x0002880001f67983 */ /* 0x000ea80000300800 */
[----:B------:R-:W2:Y:S04]  /*90720*/  LDL.LU R247, [R1+0x28c] ;  /* 0x00028c0001f77983 */ /* 0x000ea80000300800 */
[----:B------:R-:W-:Y:S04]  /*90730*/  STL.64 [R1+0xd70], R212 ;  /* 0x000d70d401007387 */ /* 0x000fe80000100a00 */
[----:B------:R1:W-:Y:S04]  /*90740*/  STL.64 [R1+0xd78], R214 ;  /* 0x000d78d601007387 */ /* 0x0003e80000100a00 */
[----:B------:R-:W-:Y:S04]  /*90750*/  LDS R240, [R21+0x106300] ;  /* 0x1063000015f07984 */ /* 0x000fe80000000800 */
[----:B------:R-:W-:Y:S04]  /*90760*/  LDS R242, [R21+0x107300] ;  /* 0x1073000015f27984 */ /* 0x000fe80000000800 */
[----:B-1----:R-:W3:Y:S04]  /*90770*/  LDL.LU.64 R214, [R1+0x4ef8] ;  /* 0x004ef80001d67983 */ /* 0x002ee80000300a00 */
[----:B------:R-:W3:Y:S04]  /*90780*/  LDL.LU.64 R212, [R1+0x4ef0] ;  /* 0x004ef00001d47983 */ /* 0x000ee80000300a00 */
[----:B------:R-:W-:Y:S04]  /*90790*/  STL.64 [R1+0xd50], R80 ;  /* 0x000d505001007387 */ /* 0x000fe80000100a00 */
[----:B------:R1:W-:Y:S04]  /*907a0*/  STL.64 [R1+0xd58], R82 ;  /* 0x000d585201007387 */ /* 0x0003e80000100a00 */
[----:B------:R-:W-:Y:S04]  /*907b0*/  LDS R241, [R0+0x106300] ;  /* 0x1063000000f17984 */ /* 0x000fe80000000800 */
[----:B------:R-:W2:Y:S04]  /*907c0*/  LDS R243, [R0+0x107300] ;  /* 0x1073000000f37984 */ /* 0x000ea80000000800 */
        /* <DEDUP_REMOVED lines=18> */
[----:B------:R-:W3:Y:S04]  /*908f0*/  LDL.LU.64 R42, [R1+0x4e98] ;  /* 0x004e9800012a7983 */ /* 0x000ee80000300a00 */
[----:B------:R-:W3:Y:S04]  /*90900*/  LDL.LU.64 R40, [R1+0x4e90] ;  /* 0x004e900001287983 */ /* 0x000ee80000300a00 */
[----:B------:R-:W-:Y:S04]  /*90910*/  STL.64 [R1+0xbe0], R232 ;  /* 0x000be0e801007387 */ /* 0x000fe80000100a00 */
[----:B------:R-:W-:Y:S04]  /*90920*/  STL.64 [R1+0xbe8], R234 ;  /* 0x000be8ea01007387 */ /* 0x000fe80000100a00 */
[----:B------:R-:W-:Y:S04]  /*90930*/  STL.64 [R1+0xbd0], R60 ;  /* 0x000bd03c01007387 */ /* 0x000fe80000100a00 */
[----:B------:R1:W-:Y:S01]  /*90940*/  STL.64 [R1+0xbd8], R62 ;  /* 0x000bd83e01007387 */ /* 0x0003e20000100a00 */
[----:B--2---:R-:W-:Y:S03]  /*90950*/  HMMA.1688.F32.TF32 R244, R236, R26, R244 ;  /* 0x0000001aecf4723c */ /* 0x004fe600000810f4 */
[----:B-1----:R-:W2:Y:S04]  /*90960*/  LDL.LU.64 R62, [R1+0x4e88] ;  /* 0x004e8800013e7983 */ /* 0x002ea80000300a00 */
[----:B------:R-:W2:Y:S04]  /*90970*/  LDL.LU.64 R60, [R1+0x4e80] ;  /* 0x004e8000013c7983 */ /* 0x000ea80000300a00 */
[----:B------:R-:W-:Y:S04]  /*90980*/  STL.64 [R1+0xbc0], R56 ;  /* 0x000bc03801007387 */ /* 0x000fe80000100a00 */
[----:B------:R1:W-:Y:S01]  /*90990*/  STL.64 [R1+0xbc8], R58 ;  /* 0x000bc83a01007387 */ /* 0x0003e20000100a00 */
[-C--:B------:R-:W-:Y:S03]  /*909a0*/  HMMA.1688.F32.TF32 R36, R240, R30.reuse, R36 ;  /* 0x0000001ef024723c */ /* 0x080fe60000081024 */
[----:B------:R-:W-:Y:S04]  /*909b0*/  LDS R232, [R252+0x106380] ;  /* 0x10638000fce87984 */ /* 0x000fe80000000800 */
[----:B------:R-:W-:Y:S04]  /*909c0*/  LDS R234, [R252+0x107380] ;  /* 0x10738000fcea7984 */ /* 0x000fe80000000800 */
[----:B-1----:R-:W2:Y:S04]  /*909d0*/  LDL.LU.64 R58, [R1+0x4e78] ;  /* 0x004e7800013a7983 */ /* 0x002ea80000300a00 */
[----:B------:R-:W2:Y:S04]  /*909e0*/  LDL.LU.64 R56, [R1+0x4e70] ;  /* 0x004e700001387983 */ /* 0x000ea80000300a00 */
[----:B------:R-:W-:Y:S04]  /*909f0*/  STL.64 [R1+0xbb0], R52 ;  /* 0x000bb03401007387 */ /* 0x000fe80000100a00 */
[----:B------:R1:W-:Y:S04]  /*90a00*/  STL.64 [R1+0xbb8], R54 ;  /* 0x000bb83601007387 */ /* 0x0003e80000100a00 */
[----:B------:R-:W-:Y:S04]  /*90a10*/  LDS R233, [R3+0x106380] ;  /* 0x1063800003e97984 */ /* 0x000fe80000000800 */
[----:B------:R-:W3:Y:S04]  /*90a20*/  LDS R235, [R3+0x107380] ;  /* 0x1073800003eb7984 */ /* 0x000ee80000000800 */
        /* <DEDUP_REMOVED lines=8> */
[----:B-1----:R-:W4:Y:S04]  /*90ab0*/  LDL.LU.64 R86, [R1+0x4e48] ;  /* 0x004e480001567983 */ /* 0x002f280000300a00 */
[----:B------:R-:W4:Y:S04]  /*90ac0*/  LDL.LU.64 R84, [R1+0x4e40] ;  /* 0x004e400001547983 */ /* 0x000f280000300a00 */
[----:B------:R-:W-:Y:S04]  /*90ad0*/  STL.64 [R1+0xb80], R244 ;  /* 0x000b80f401007387 */ /* 0x000fe80000100a00 */
[----:B------:R1:W-:Y:S02]  /*90ae0*/  STL.64 [R1+0xb88], R246 ;  /* 0x000b88f601007387 */ /* 0x0003e40000100a00 */
[C---:B-1----:R-:W-:Y:S11]  /*90af0*/  HMMA.1688.F32.TF32 R244, R236.reuse, R30, R248 ;  /* 0x0000001eecf4723c */ /* 0x042ff600000810f8 */
[----:B------:R-:W-:Y:S11]  /*90b00*/  @!UPT UIADD3 URZ, URZ, URZ, URZ ;  /* 0x0000003f3f3ff290 */ /* 0x000ff6000fffe03f */
[----:B------:R-:W-:Y:S01]  /*90b10*/  @!UPT UIADD3 URZ, URZ, URZ, URZ ;  /* 0x0000003f3f3ff290 */ /* 0x000fe2000fffe03f */
[----:B------:R-:W-:Y:S04]  /*90b20*/  STL.64 [R1+0xb70], R244 ;  /* 0x000b70f401007387 */ /* 0x000fe80000100a00 */
[----:B------:R2:W-:Y:S01]  /*90b30*/  STL.64 [R1+0xb78], R246 ;  /* 0x000b78f601007387 */ /* 0x0005e20000100a00 */
[----:B---3--:R-:W-:Y:S08]  /*90b40*/  HMMA.1688.F32.TF32 R40, R236, R114, R40 ;  /* 0x00000072ec28723c */ /* 0x008ff00000081028 */
[----:B------:R-:W-:Y:S08]  /*90b50*/  HMMA.1688.F32.TF32 R32, R232, R6, R32 ;  /* 0x00000006e820723c */ /* 0x000ff00000081020 */
[C---:B--2---:R-:W-:Y:S08]  /*90b60*/  HMMA.1688.F32.TF32 R244, R236.reuse, R98, R48 ;  /* 0x00000062ecf4723c */ /* 0x044ff00000081030 */
[C---:B------:R-:W-:Y:S08]  /*90b70*/  HMMA.1688.F32.TF32 R48, R236.reuse, R106, R56 ;  /* 0x0000006aec30723c */ /* 0x040ff00000081038 */
[C---:B----4-:R-:W-:Y:S08]  /*90b80*/  HMMA.1688.F32.TF32 R248, R236.reuse, R70, R84 ;  /* 0x00000046ecf8723c */ /* 0x050ff00000081054 */
[C---:B------:R-:W-:Y:S08]  /*90b90*/  HMMA.1688.F32.TF32 R84, R236.reuse, R102, R52 ;  /* 0x00000066ec54723c */ /* 0x040ff00000081034 */
[C---:B------:R-:W-:Y:S07]  /*90ba0*/  HMMA.1688.F32.TF32 R52, R236.reuse, R110, R60 ;  /* 0x0000006eec34723c */ /* 0x040fee000008103c */
        /* <DEDUP_REMOVED lines=9> */
[----:B------:R-:W-:Y:S01]  /*90c40*/  STL.64 [R1+0xb18], R54 ;  /* 0x000b183601007387 */ /* 0x000fe20000100a00 */
[C---:B-1----:R-:W-:Y:S03]  /*90c50*/  HMMA.1688.F32.TF32 R48, R236.reuse, R118, R44 ;  /* 0x00000076ec30723c */ /* 0x042fe6000008102c */
[----:B------:R-:W-:Y:S04]  /*90c60*/  STL.64 [R1+0xb00], R40 ;  /* 0x000b002801007387 */ /* 0x000fe80000100a00 */
[----:B------:R1:W-:Y:S01]  /*90c70*/  STL.64 [R1+0xb08], R42 ;  /* 0x000b082a01007387 */ /* 0x0003e20000100a00 */
[C---:B------:R-:W-:Y:S08]  /*90c80*/  HMMA.1688.F32.TF32 R44, R236.reuse, R122, R64 ;  /* 0x0000007aec2c723c */ /* 0x040ff00000081040 */
[----:B-1----:R-:W-:Y:S07]  /*90c90*/  HMMA.1688.F32.TF32 R40, R236, R126, R72 ;  /* 0x0000007eec28723c */ /* 0x002fee0000081048 */
        /* <DEDUP_REMOVED lines=16> */
[----:B--2---:R-:W-:Y:S01]  /*90da0*/  HMMA.1688.F32.TF32 R44, R240, R22, R136 ;  /* 0x00000016f02c723c */ /* 0x004fe20000081088 */
[----:B------:R-:W-:-:S02]  /*90db0*/  IMAD.MOV.U32 R247, RZ, RZ, R2 ;  /* 0x000000fffff77224 */ /* 0x000fc400078e0002 */
[----:B------:R-:W-:Y:S04]  /*90dc0*/  LDS R136, [R21+0x106380] ;  /* 0x1063800015887984 */ /* 0x000fe80000000800 */
[----:B------:R-:W-:Y:S01]  /*90dd0*/  LDS R138, [R21+0x107380] ;  /* 0x10738000158a7984 */ /* 0x000fe20000000800 */
[C---:B-1----:R-:W-:Y:S03]  /*90de0*/  HMMA.1688.F32.TF32 R40, R240.reuse, R26, R132 ;  /* 0x0000001af028723c */ /* 0x042fe60000081084 */
[----:B------:R-:W-:Y:S04]  /*90df0*/  LDS R137, [R0+0x106380] ;  /* 0x1063800000897984 */ /* 0x000fe80000000800 */
[----:B------:R-:W1:Y:S04]  /*90e00*/  LDS R139, [R0+0x107380] ;  /* 0x10738000008b7984 */ /* 0x000e680000000800 */
        /* <DEDUP_REMOVED lines=9> */
[C---:B---3--:R-:W-:Y:S03]  /*90ea0*/  HMMA.1688.F32.TF32 R40, R240.reuse, R98, R156 ;  /* 0x00000062f028723c */ /* 0x048fe6000008109c */
[----:B------:R-:W-:Y:S04]  /*90eb0*/  LDS R132, [R252+0x108000] ;  /* 0x10800000fc847984 */ /* 0x000fe80000000800 */
[----:B------:R-:W-:Y:S01]  /*90ec0*/  LDS R134, [R252+0x109000] ;  /* 0x10900000fc867984 */ /* 0x000fe20000000800 */
[C---:B--2---:R-:W-:Y:S03]  /*90ed0*/  HMMA.1688.F32.TF32 R36, R240.reuse, R102, R152 ;  /* 0x00000066f024723c */ /* 0x044fe60000081098 */
[----:B------:R-:W-:Y:S04]  /*90ee0*/  LDS R133, [R3+0x108000] ;  /* 0x1080000003857984 */ /* 0x000fe80000000800 */
[----:B------:R-:W-:Y:S04]  /*90ef0*/  LDS R135, [R3+0x109000] ;  /* 0x1090000003877984 */ /* 0x000fe80000000800 */
        /* <DEDUP_REMOVED lines=19> */
[----:B--2---:R-:W-:Y:S03]  /*91030*/  HMMA.1688.F32.TF32 R36, R240, R126, R208 ;  /* 0x0000007ef024723c */ /* 0x004fe600000810d0 */
[----:B------:R-:W-:Y:S04]  /*91040*/  LDS R128, [R21+0x108000] ;  /* 0x1080000015807984 */ /* 0x000fe80000000800 */
[----:B------:R-:W-:Y:S04]  /*91050*/  LDS R130, [R21+0x109000] ;  /* 0x1090000015827984 */ /* 0x000fe80000000800 */
        /* <DEDUP_REMOVED lines=39> */
[----:B------:R-:W-:Y:S04]  /*912d0*/  STL.64 [R1+0xdb8], R42 ;  /* 0x000db82a01007387 */ /* 0x000fe80000100a00 */
[----:B------:R-:W-:Y:S04]  /*912e0*/  STL.64 [R1+0xda0], R36 ;  /* 0x000da02401007387 */ /* 0x000fe80000100a00 */
[----:B------:R-:W-:Y:S04]  /*912f0*/  STL.64 [R1+0xda8], R38 ;  /* 0x000da82601007387 */ /* 0x000fe80000100a00 */
[----:B------:R-:W-:Y:S04]  /*91300*/  STL.64 [R1+0xd90], R32 ;  /* 0x000d902001007387 */ /* 0x000fe80000100a00 */
[----:B------:R2:W-:Y:S02]  /*91310*/  STL.64 [R1+0xd98], R34 ;  /* 0x000d982201007387 */ /* 0x0005e40000100a00 */
[C---:B--2---:R-:W-:Y:S08]  /*91320*/  HMMA.1688.F32.TF32 R32, R232.reuse, R118, R188 ;  /* 0x00000076e820723c */ /* 0x044ff000000810bc */
[C---:B------:R-:W-:Y:S01]  /*91330*/  HMMA.1688.F32.TF32 R36, R232.reuse, R122, R192 ;  /* 0x0000007ae824723c */ /* 0x040fe200000810c0 */
[----:B------:R-:W-:Y:S04]  /*91340*/  LDS R192, [R252+0x108100] ;  /* 0x10810000fcc07984 */ /* 0x000fe80000000800 */
[----:B------:R-:W-:Y:S04]  /*91350*/  LDS R194, [R252+0x109100] ;  /* 0x10910000fcc27984 */ /* 0x000fe80000000800 */
[----:B------:R-:W-:Y:S04]  /*91360*/  LDS R193, [R3+0x108100] ;  /* 0x1081000003c17984 */ /* 0x000fe80000000800 */
[----:B------:R-:W-:Y:S04]  /*91370*/  LDS R195, [R3+0x109100] ;  /* 0x1091000003c37984 */ /* 0x000fe80000000800 */
[----:B------:R-:W-:Y:S04]  /*91380*/  STL.64 [R1+0xd80], R32 ;  /* 0x000d802001007387 */ /* 0x000fe80000100a00 */
[----:B------:R2:W-:Y:S04]  /*91390*/  STL.64 [R1+0xd88], R34 ;  /* 0x000d882201007387 */ /* 0x0005e80000100a00 */
[----:B------:R-:W3:Y:S01]  /*913a0*/  LDL.LU R248, [R1+0x1420] ;  /* 0x0014200001f87983 */ /* 0x000ee20000300800 */
[----:B--2---:R-:W-:Y:S03]  /*913b0*/  HMMA.1688.F32.TF32 R32, R232, R126, R196 ;  /* 0x0000007ee820723c */ /* 0x004fe600000810c4 */
[----:B------:R-:W-:Y:S04]  /*913c0*/  STL.64 [R1+0xd60], R36 ;  /* 0x000d602401007387 */ /* 0x000fe80000100a00 */
[----:B------:R-:W-:Y:S11]  /*913d0*/  STL.64 [R1+0xd68], R38 ;  /* 0x000d682601007387 */ /* 0x000ff60000100a00 */
[----:B------:R-:W-:Y:S05]  /*913e0*/  @!UPT UIADD3 URZ, URZ, URZ, URZ ;  /* 0x0000003f3f3ff290 */ /* 0x000fea000fffe03f */
[----:B------:R-:W-:Y:S04]  /*913f0*/  STL.64 [R1+0xa20], R32 ;  /* 0x000a202001007387 */ /* 0x000fe80000100a00 */
[----:B------:R-:W-:Y:S04]  /*91400*/  STL.64 [R1+0xa28], R34 ;  /* 0x000a282201007387 */ /* 0x000fe80000100a00 */
[----:B------:R-:W3:Y:S04]  /*91410*/  LDL.LU R249, [R1+0x1424] ;  /* 0x0014240001f97983 */ /* 0x000ee80000300800 */
[----:B------:R-:W3:Y:S04]  /*91420*/  LDL.LU R250, [R1+0x1428] ;  /* 0x0014280001fa7983 */ /* 0x000ee80000300800 */
[----:B------:R-:W3:Y:S04]  /*91430*/  LDL.LU R251, [R1+0x142c] ;  /* 0x00142c0001fb7983 */ /* 0x000ee80000300800 */
[----:B------:R-:W2:Y:S04]  /*91440*/  LDL.LU R244, [R1+0x1430] ;  /* 0x0014300001f47983 */ /* 0x000ea80000300800 */
[----:B------:R-:W2:Y:S04]  /*91450*/  LDL.LU R245, [R1+0x1434] ;  /* 0x0014340001f57983 */ /* 0x000ea80000300800 */
[----:B------:R-:W2:Y:S04]  /*91460*/  LDL.LU R246, [R1+0x1438] ;  /* 0x0014380001f67983 */ /* 0x000ea80000300800 */
[----:B------:R-:W4:Y:S04]  /*91470*/  LDL.LU R2, [R1+0x4e38] ;  /* 0x004e380001027983 */ /* 0x000f280000300800 */
[----:B------:R-:W2:Y:S04]  /*91480*/  LDL.LU R236, [R1+0x1440] ;  /* 0x0014400001ec7983 */ /* 0x000ea80000300800 */
[----:B------:R-:W2:Y:S04]  /*91490*/  LDL.LU R237, [R1+0x1444] ;  /* 0x0014440001ed7983 */ /* 0x000ea80000300800 */
[----:B------:R-:W2:Y:S04]  /*914a0*/  LDL.LU R238, [R1+0x1448] ;  /* 0x0014480001ee7983 */ /* 0x000ea80000300800 */
[----:B------:R-:W2:Y:S04]  /*914b0*/  LDL.LU R239, [R1+0x144c] ;  /* 0x00144c0001ef7983 */ /* 0x000ea80000300800 */
[----:B------:R-:W1:Y:S04]  /*914c0*/  LDL.LU R212, [R1+0x1450] ;  /* 0x0014500001d47983 */ /* 0x000e680000300800 */
[----:B------:R-:W1:Y:S04]  /*914d0*/  LDL.LU R213, [R1+0x1454] ;  /* 0x0014540001d57983 */ /* 0x000e680000300800 */
[----:B------:R-:W1:Y:S01]  /*914e0*/  LDL.LU R214, [R1+0x1458] ;  /* 0x0014580001d67983 */ /* 0x000e620000300800 */
[----:B----4-:R-:W-:-:S03]  /*914f0*/  MOV R215, R2 ;  /* 0x0000000200d77202 */ /* 0x010fc60000000f00 */
[----:B------:R-:W4:Y:S04]  /*91500*/  LDL.LU R2, [R1+0x4e34] ;  /* 0x004e340001027983 */ /* 0x000f280000300800 */
[----:B------:R-:W2:Y:S04]  /*91510*/  LDL.LU R156, [R1+0x1460] ;  /* 0x00146000019c7983 */ /* 0x000ea80000300800 */
[----:B------:R-:W2:Y:S04]  /*91520*/  LDL.LU R157, [R1+0x1464] ;  /* 0x00146400019d7983 */ /* 0x000ea80000300800 */
[----:B------:R-:W2:Y:S04]  /*91530*/  LDL.LU R158, [R1+0x1468] ;  /* 0x00146800019e7983 */ /* 0x000ea80000300800 */
[----:B------:R-:W2:Y:S04]  /*91540*/  LDL.LU R159, [R1+0x146c] ;  /* 0x00146c00019f7983 */ /* 0x000ea80000300800 */
[----:B------:R-:W3:Y:S01]  /*91550*/  LDL.LU R152, [R1+0x1470] ;  /* 0x0014700001987983 */ /* 0x000ee20000300800 */
[----:B----4-:R-:W-:-:S03]  /*91560*/  IMAD.MOV.U32 R153, RZ, RZ, R2 ;  /* 0x000000ffff997224 */ /* 0x010fc600078e0002 */
[----:B------:R-:W4:Y:S04]  /*91570*/  LDL.LU R2, [R1+0x4e30] ;  /* 0x004e300001027983 */ /* 0x000f280000300800 */
[----:B------:R-:W3:Y:S04]  /*91580*/  LDL.LU R154, [R1+0x1478] ;  /* 0x00147800019a7983 */ /* 0x000ee80000300800 */
[----:B------:R-:W3:Y:S01]  /*91590*/  LDL.LU R155, [R1+0x147c] ;  /* 0x00147c00019b7983 */ /* 0x000ee20000300800 */
[C---:B-1----:R-:W-:Y:S08]  /*915a0*/  HMMA.1688.F32.TF32 R140, R136.reuse, R14, R212 ;  /* 0x0000000e888c723c */ /* 0x042ff000000810d4 */
[C---:B--2---:R-:W-:Y:S01]  /*915b0*/  HMMA.1688.F32.TF32 R144, R136.reuse, R10, R156 ;  /* 0x0000000a8890723c */ /* 0x044fe2000008109c */
[----:B----4-:R-:W1:Y:S04]  /*915c0*/  LDSM.16.M88.4 R32, [R2+0x80] ;  /* 0x000080000220783b */ /* 0x010e680000000200 */
[----:B------:R-:W2:Y:S04]  /*915d0*/  LDSM.16.M88.4 R52, [R2+0x4080] ;  /* 0x004080000234783b */ /* 0x000ea80000000200 */
[----:B------:R-:W4:Y:S04]  /*915e0*/  LDSM.16.M88.4 R216, [R2+0x8080] ;  /* 0x0080800002d8783b */ /* 0x000f280000000200 */
[----:B------:R-:W1:Y:S04]  /*915f0*/  LDSM.16.M88.4 R92, [R2+0xc080] ;  /* 0x00c08000025c783b */ /* 0x000e680000000200 */
[----:B------:R-:W1:Y:S04]  /*91600*/  LDSM.16.M88.4 R88, [R2+0x10080] ;  /* 0x010080000258783b */ /* 0x000e680000000200 */
[----:B------:R-:W1:Y:S04]  /*91610*/  LDSM.16.M88.4 R84, [R2+0x14080] ;  /* 0x014080000254783b */ /* 0x000e680000000200 */
[----:B------:R-:W1:Y:S04]  /*91620*/  LDSM.16.M88.4 R80, [R2+0x18080] ;  /* 0x018080000250783b */ /* 0x000e680000000200 */
[----:B------:R-:W2:Y:S04]  /*91630*/  LDSM.16.M88.4 R76, [R2+0x1c080] ;  /* 0x01c08000024c783b */ /* 0x000ea80000000200 */
[----:B------:R-:W2:Y:S04]  /*91640*/  LDSM.16.M88.4 R64, [R2+0x20080] ;  /* 0x020080000240783b */ /* 0x000ea80000000200 */
[----:B------:R-:W3:Y:S04]  /*91650*/  LDSM.16.M88.4 R60, [R2+0x24080] ;  /* 0x02408000023c783b */ /* 0x000ee80000000200 */
[----:B------:R-:W3:Y:S04]  /*91660*/  LDSM.16.M88.4 R56, [R2+0x28080] ;  /* 0x028080000238783b */ /* 0x000ee80000000200 */
[----:B------:R-:W3:Y:S04]  /*91670*/  LDSM.16.M88.4 R36, [R2+0x2c080] ;  /* 0x02c080000224783b */ /* 0x000ee80000000200 */
[----:B------:R-:W3:Y:S04]  /*91680*/  LDSM.16.M88.4 R40, [R2+0x30080] ;  /* 0x030080000228783b */ /* 0x000ee80000000200 */
[----:B------:R-:W3:Y:S04]  /*91690*/  LDSM.16.M88.4 R44, [R2+0x34080] ;  /* 0x03408000022c783b */ /* 0x000ee80000000200 */
[----:B------:R-:W3:Y:S04]  /*916a0*/  LDSM.16.M88.4 R48, [R2+0x38080] ;  /* 0x038080000230783b */ /* 0x000ee80000000200 */
[----:B------:R-:W3:Y:S04]  /*916b0*/  LDSM.16.M88.4 R72, [R2+0x3c080] ;  /* 0x03c080000248783b */ /* 0x000ee80000000200 */
[----:B-1----:R-:W-:Y:S04]  /*916c0*/  STL [R1+0x4dc4], R34 ;  /* 0x004dc42201007387 */ /* 0x002fe80000100800 */
[----:B------:R-:W-:Y:S04]  /*916d0*/  STL [R1+0x4dc0], R35 ;  /* 0x004dc02301007387 */ /* 0x000fe80000100800 */
[----:B--2---:R-:W-:Y:S04]  /*916e0*/  STL [R1+0x4dcc], R54 ;  /* 0x004dcc3601007387 */ /* 0x004fe80000100800 */
[----:B------:R-:W-:Y:S04]  /*916f0*/  STL [R1+0x4dc8], R55 ;  /* 0x004dc83701007387 */ /* 0x000fe80000100800 */
[----:B----4-:R-:W-:Y:S04]  /*91700*/  STL [R1+0x4d48], R218 ;  /* 0x004d48da01007387 */ /* 0x010fe80000100800 */
[----:B------:R-:W-:Y:S04]  /*91710*/  STL [R1+0x4d44], R219 ;  /* 0x004d44db01007387 */ /* 0x000fe80000100800 */
[----:B------:R-:W-:Y:S04]  /*91720*/  STL [R1+0x4d34], R94 ;  /* 0x004d345e01007387 */ /* 0x000fe80000100800 */
[----:B------:R-:W-:Y:S01]  /*91730*/  STL [R1+0x4d30], R95 ;  /* 0x004d305f01007387 */ /* 0x000fe20000100800 */
[C---:B---3--:R-:W-:Y:S03]  /*91740*/  HMMA.1688.F32.TF32 R148, R136.reuse, R6, R152 ;  /* 0x000000068894723c */ /* 0x048fe60000081098 */
        /* <DEDUP_REMOVED lines=28> */
[----:B------:R-:W-:Y:S04]  /*91910*/  STL.64 [R1+0xa00], R144 ;  /* 0x000a009001007387 */ /* 0x000fe80000100a00 */
[----:B------:R3:W-:Y:S01]  /*91920*/  STL.64 [R1+0xa08], R146 ;  /* 0x000a089201007387 */ /* 0x0007e20000100a00 */
[C---:B-1----:R-:W-:Y:S03]  /*91930*/  HMMA.1688.F32.TF32 R148, R136.reuse, R18, R236 ;  /* 0x000000128894723c */ /* 0x042fe600000810ec */
[----:B------:R-:W-:Y:S04]  /*91940*/  STL.64 [R1+0x9e0], R140 ;  /* 0x0009e08c01007387 */ /* 0x000fe80000100a00 */
[----:B------:R1:W-:Y:S01]  /*91950*/  STL.64 [R1+0x9e8], R142 ;  /* 0x0009e88e01007387 */ /* 0x0003e20000100a00 */
[C---:B---3--:R-:W-:Y:S08]  /*91960*/  HMMA.1688.F32.TF32 R144, R136.reuse, R22, R244 ;  /* 0x000000168890723c */ /* 0x048ff000000810f4 */
[C---:B-1----:R-:W-:Y:S07]  /*91970*/  HMMA.1688.F32.TF32 R140, R136.reuse, R26, R248 ;  /* 0x0000001a888c723c */ /* 0x042fee00000810f8 */
[----:B------:R-:W-:Y:S04]  /*91980*/  STL.64 [R1+0x9c0], R148 ;  /* 0x0009c09401007387 */ /* 0x000fe80000100a00 */
[----:B------:R-:W-:Y:S04]  /*91990*/  STL.64 [R1+0x9c8], R150 ;  /* 0x0009c89601007387 */ /* 0x000fe80000100a00 */
[----:B------:R-:W3:Y:S04]  /*919a0*/  LDL.LU R224, [R1+0x370] ;  /* 0x0003700001e07983 */ /* 0x000ee80000300800 */
[----:B------:R-:W-:Y:S04]  /*919b0*/  STL.64 [R1+0x9a0], R144 ;  /* 0x0009a09001007387 */ /* 0x000fe80000100a00 */
[----:B------:R1:W-:Y:S04]  /*919c0*/  STL.64 [R1+0x9a8], R146 ;  /* 0x0009a89201007387 */ /* 0x0003e80000100a00 */
[----:B------:R-:W-:Y:S04]  /*919d0*/  STL.64 [R1+0x920], R140 ;  /* 0x0009208c01007387 */ /* 0x000fe80000100a00 */
[----:B------:R4:W-:Y:S04]  /*919e0*/  STL.64 [R1+0x928], R142 ;  /* 0x0009288e01007387 */ /* 0x0009e80000100a00 */
[----:B------:R-:W3:Y:S04]  /*919f0*/  LDL.LU R225, [R1+0x374] ;  /* 0x0003740001e17983 */ /* 0x000ee80000300800 */
[----:B------:R-:W3:Y:S04]  /*91a00*/  LDL.LU R226, [R1+0x378] ;  /* 0x0003780001e27983 */ /* 0x000ee80000300800 */
[----:B------:R-:W3:Y:S04]  /*91a10*/  LDL.LU R227, [R1+0x37c] ;  /* 0x00037c0001e37983 */ /* 0x000ee80000300800 */
        /* <DEDUP_REMOVED lines=40> */
[C---:B-1----:R-:W-:Y:S08]  /*91ca0*/  HMMA.1688.F32.TF32 R144, R136.reuse, R70, R212 ;  /* 0x000000468890723c */ /* 0x042ff000000810d4 */
[C---:B--2---:R-:W-:Y:S08]  /*91cb0*/  HMMA.1688.F32.TF32 R148, R136.reuse, R30, R156 ;  /* 0x0000001e8894723c */ /* 0x044ff0000008109c */
[C---:B----4-:R-:W-:Y:S11]  /*91cc0*/  HMMA.1688.F32.TF32 R140, R136.reuse, R98, R248 ;  /* 0x00000062888c723c */ /* 0x050ff600000810f8 */
[----:B------:R-:W-:Y:S04]  /*91cd0*/  @!UPT UIADD3 URZ, URZ, URZ, URZ ;  /* 0x0000003f3f3ff290 */ /* 0x000fe8000fffe03f */
[----:B------:R-:W-:Y:S04]  /*91ce0*/  STL.64 [R1+0x610], R148 ;  /* 0x0006109401007387 */ /* 0x000fe80000100a00 */
[----:B------:R-:W-:Y:S04]  /*91cf0*/  STL.64 [R1+0x618], R150 ;  /* 0x0006189601007387 */ /* 0x000fe80000100a00 */
[----:B------:R-:W2:Y:S04]  /*91d00*/  LDL.LU R152, [R1+0x390] ;  /* 0x0003900001987983 */ /* 0x000ea80000300800 */
[----:B------:R-:W-:Y:S04]  /*91d10*/  STL.64 [R1+0x5f0], R144 ;  /* 0x0005f09001007387 */ /* 0x000fe80000100a00 */
[----:B------:R-:W-:Y:S04]  /*91d20*/  STL.64 [R1+0x5f8], R146 ;  /* 0x0005f89201007387 */ /* 0x000fe80000100a00 */
[----:B------:R-:W-:Y:S04]  /*91d30*/  STL.64 [R1+0x320], R140 ;  /* 0x0003208c01007387 */ /* 0x000fe80000100a00 */
[----:B------:R3:W-:Y:S04]  /*91d40*/  STL.64 [R1+0x328], R142 ;  /* 0x0003288e01007387 */ /* 0x0007e80000100a00 */
[----:B------:R-:W2:Y:S04]  /*91d50*/  LDL.LU R153, [R1+0x394] ;  /* 0x0003940001997983 */ /* 0x000ea80000300800 */
[----:B------:R-:W2:Y:S04]  /*91d60*/  LDL.LU R154, [R1+0x398] ;  /* 0x00039800019a7983 */ /* 0x000ea80000300800 */
[----:B------:R-:W2:Y:S04]  /*91d70*/  LDL.LU R155, [R1+0x39c] ;  /* 0x00039c00019b7983 */ /* 0x000ea80000300800 */
[----:B------:R-:W4:Y:S01]  /*91d80*/  LDL.LU R248, [R1+0x3a0] ;  /* 0x0003a00001f87983 */ /* 0x000f220000300800 */
[C---:B---3--:R-:W-:Y:S03]  /*91d90*/  HMMA.1688.F32.TF32 R140, R136.reuse, R106, R240 ;  /* 0x0000006a888c723c */ /* 0x048fe600000810f0 */
[----:B------:R-:W4:Y:S04]  /*91da0*/  LDL.LU R249, [R1+0x3a4] ;  /* 0x0003a40001f97983 */ /* 0x000f280000300800 */
[----:B------:R-:W4:Y:S04]  /*91db0*/  LDL.LU R250, [R1+0x3a8] ;  /* 0x0003a80001fa7983 */ /* 0x000f280000300800 */
[----:B------:R-:W4:Y:S04]  /*91dc0*/  LDL.LU R251, [R1+0x3ac] ;  /* 0x0003ac0001fb7983 */ /* 0x000f280000300800 */
[----:B------:R-:W3:Y:S01]  /*91dd0*/  LDL.LU R156, [R1+0x3b0] ;  /* 0x0003b000019c7983 */ /* 0x000ee20000300800 */
[C---:B------:R-:W-:Y:S03]  /*91de0*/  HMMA.1688.F32.TF32 R144, R136.reuse, R102, R220 ;  /* 0x000000668890723c */ /* 0x040fe600000810dc */
        /* <DEDUP_REMOVED lines=8> */
[----:B------:R-:W-:Y:S04]  /*91e70*/  STL.64 [R1+0x300], R144 ;  /* 0x0003009001007387 */ /* 0x000fe80000100a00 */
[----:B------:R1:W-:Y:S04]  /*91e80*/  STL.64 [R1+0x308], R146 ;  /* 0x0003089201007387 */ /* 0x0003e80000100a00 */
[----:B------:R-:W-:Y:S04]  /*91e90*/  STL.64 [R1+0x2e0], R140 ;  /* 0x0002e08c01007387 */ /* 0x000fe80000100a00 */
[----:B------:R1:W-:Y:S02]  /*91ea0*/  STL.64 [R1+0x2e8], R142 ;  /* 0x0002e88e01007387 */ /* 0x0003e40000100a00 */
[C---:B-1----:R-:W-:Y:S08]  /*91eb0*/  HMMA.1688.F32.TF32 R144, R136.reuse, R114, R204 ;  /* 0x000000728890723c */ /* 0x042ff000000810cc */
[C---:B------:R-:W-:Y:S01]  /*91ec0*/  HMMA.1688.F32.TF32 R140, R136.reuse, R118, R236 ;  /* 0x00000076888c723c */ /* 0x040fe200000810ec */
[----:B------:R-:W-:Y:S04]  /*91ed0*/  STL.64 [R1+0x2c0], R148 ;  /* 0x0002c09401007387 */ /* 0x000fe80000100a00 */
[----:B------:R-:W-:Y:S04]  /*91ee0*/  STL.64 [R1+0x2c8], R150 ;  /* 0x0002c89601007387 */ /* 0x000fe80000100a00 */
[----:B------:R-:W3:Y:S06]  /*91ef0*/  LDL.LU R236, [R1+0x3d0] ;  /* 0x0003d00001ec7983 */ /* 0x000eec0000300800 */
[----:B------:R-:W-:Y:S04]  /*91f00*/  STL.64 [R1+0x2a0], R144 ;  /* 0x0002a09001007387 */ /* 0x000fe80000100a00 */
[----:B------:R1:W-:Y:S04]  /*91f10*/  STL.64 [R1+0x2a8], R146 ;  /* 0x0002a89201007387 */ /* 0x0003e80000100a00 */
[----:B------:R-:W-:Y:S04]  /*91f20*/  STL.64 [R1+0x100], R140 ;  /* 0x0001008c01007387 */ /* 0x000fe80000100a00 */
[----:B------:R1:W-:Y:S04]  /*91f30*/  STL.64 [R1+0x108], R142 ;  /* 0x0001088e01007387 */ /* 0x0003e80000100a00 */
[----:B------:R-:W3:Y:S04]  /*91f40*/  LDL.LU R237, [R1+0x3d4] ;  /* 0x0003d40001ed7983 */ /* 0x000ee80000300800 */
[----:B------:R-:W3:Y:S04]  /*91f50*/  LDL.LU R238, [R1+0x3d8] ;  /* 0x0003d80001ee7983 */ /* 0x000ee80000300800 */
[----:B------:R-:W3:Y:S01]  /*91f60*/  LDL.LU R239, [R1+0x3dc] ;  /* 0x0003dc0001ef7983 */ /* 0x000ee20000300800 */
[C---:B-1----:R-:W-:Y:S08]  /*91f70*/  HMMA.1688.F32.TF32 R144, R136.reuse, R122, R200 ;  /* 0x0000007a8890723c */ /* 0x042ff000000810c8 */
[----:B------:R-:W-:Y:S08]  /*91f80*/  HMMA.1688.F32.TF32 R136, R136, R126, R224 ;  /* 0x0000007e8888723c */ /* 0x000ff000000810e0 */
[----:B------:R-:W-:Y:S07]  /*91f90*/  HMMA.1688.F32.TF32 R140, R132, R32, R244 ;  /* 0x00000020848c723c */ /* 0x000fee00000810f4 */
[----:B------:R-:W-:Y:S04]  /*91fa0*/  STL.64 [R1+0x80], R144 ;  /* 0x0000809001007387 */ /* 0x000fe80000100a00 */
[----:B------:R-:W-:Y:S04]  /*91fb0*/  STL.64 [R1+0x88], R146 ;  /* 0x0000889201007387 */ /* 0x000fe80000100a00 */
[----:B------:R-:W-:Y:S04]  /*91fc0*/  STL.64 [R1+0x20], R136 ;  /* 0x0000208801007387 */ /* 0x000fe80000100a00 */
[----:B------:R2:W-:Y:S04]  /*91fd0*/  STL.64 [R1+0x28], R138 ;  /* 0x0000288a01007387 */ /* 0x0005e80000100a00 */
[----:B------:R1:W-:Y:S04]  /*91fe0*/  STL.64 [R1+0x10], R140 ;  /* 0x0000108c01007387 */ /* 0x0003e80000100a00 */
[----:B------:R-:W3:Y:S04]  /*91ff0*/  LDL.LU R244, [R1+0x3e0] ;  /* 0x0003e00001f47983 */ /* 0x000ee80000300800 */
[----:B------:R-:W3:Y:S04]  /*92000*/  LDL.LU R245, [R1+0x3e4] ;  /* 0x0003e40001f57983 */ /* 0x000ee80000300800 */
[----:B------:R-:W3:Y:S01]  /*92010*/  LDL.LU R246, [R1+0x3e8] ;  /* 0x0003e80001f67983 */ /* 0x000ee20000300800 */
[----:B------:R-:W-:-:S02]  /*92020*/  IMAD.MOV.U32 R247, RZ, RZ, R0 ;  /* 0x000000fffff77224 */ /* 0x000fc400078e0000 */
[----:B------:R-:W-:Y:S02]  /*92030*/  IMAD.MOV.U32 R54, RZ, RZ, R142 ;  /* 0x000000ffff367224 */ /* 0x000fe400078e008e */
[----:B------:R-:W-:-:S03]  /*92040*/  IMAD.MOV.U32 R55, RZ, RZ, R143 ;  /* 0x000000ffff377224 */ /* 0x000fc600078e008f */
[----:B------:R-:W-:Y:S01]  /*92050*/  STL [R1+0x4de0], R54 ;  /* 0x004de03601007387 */ /* 0x000fe20000100800 */
[C---:B--2---:R-:W-:Y:S11]  /*92060*/  HMMA.1688.F32.TF32 R136, R132.reuse, R52, R152 ;  /* 0x000000348488723c */ /* 0x044ff60000081098 */
[----:B------:R-:W-:Y:S11]  /*92070*/  @!UPT UIADD3 URZ, URZ, URZ, URZ ;  /* 0x0000003f3f3ff290 */ /* 0x000ff6000fffe03f */
[----:B------:R-:W-:Y:S02]  /*92080*/  @!UPT UIADD3 URZ, URZ, URZ, URZ ;  /* 0x0000003f3f3ff290 */ /* 0x000fe4000fffe03f */
[----:B------:R-:W-:Y:S01]  /*92090*/  MOV R34, R136 ;  /* 0x0000008800227202 */ /* 0x000fe20000000f00 */
[----:B------:R-:W-:Y:S02]  /*920a0*/  IMAD.MOV.U32 R35, RZ, RZ, R137 ;  /* 0x000000ffff237224 */ /* 0x000fe400078e0089 */
[----:B------:R-:W-:Y:S02]  /*920b0*/  IMAD.MOV.U32 R2, RZ, RZ, R138 ;  /* 0x000000ffff027224 */ /* 0x000fe400078e008a */
[----:B------:R-:W-:Y:S01]  /*920c0*/  IMAD.MOV.U32 R0, RZ, RZ, R139 ;  /* 0x000000ffff007224 */ /* 0x000fe200078e008b */
[C---:B----4-:R-:W-:Y:S08]  /*920d0*/  HMMA.1688.F32.TF32 R248, R132.reuse, R216, R248 ;  /* 0x000000d884f8723c */ /* 0x050ff000000810f8 */
[C---:B---3--:R-:W-:Y:S08]  /*920e0*/  HMMA.1688.F32.TF32 R136, R132.reuse, R88, R212 ;  /* 0x000000588488723c */ /* 0x048ff000000810d4 */
[----:B-1----:R-:W-:Y:S07]  /*920f0*/  HMMA.1688.F32.TF32 R140, R132, R92, R156 ;  /* 0x0000005c848c723c */ /* 0x002fee000008109c */
[----:B------:R1:W-:Y:S04]  /*92100*/  STL [R1+0x4d8c], R248 ;  /* 0x004d8cf801007387 */ /* 0x0003e80000100800 */
[----:B------:R2:W-:Y:S05]  /*92110*/  STL [R1+0x4d88], R249 ;  /* 0x004d88f901007387 */ /* 0x0005ea0000100800 */
[----:B------:R-:W-:Y:S01]  /*92120*/  IMAD.MOV.U32 R38, RZ, RZ, R136 ;  /* 0x000000ffff267224 */ /* 0x000fe200078e0088 */
[----:B------:R-:W-:Y:S01]  /*92130*/  MOV R39, R137 ;  /* 0x0000008900277202 */ /* 0x000fe20000000f00 */
[----:B------:R-:W-:-:S02]  /*92140*/  IMAD.MOV.U32 R58, RZ, RZ, R138 ;  /* 0x000000ffff3a7224 */ /* 0x000fc400078e008a */
[----:B------:R-:W-:Y:S01]  /*92150*/  IMAD.MOV.U32 R59, RZ, RZ, R139 ;  /* 0x000000ffff3b7224 */ /* 0x000fe200078e008b */
[----:B------:R3:W-:Y:S04]  /*92160*/  STL [R1+0x4d84], R250 ;  /* 0x004d84fa01007387 */ /* 0x0007e80000100800 */
[----:B------:R4:W-:Y:S04]  /*92170*/  STL [R1+0x4d80], R251 ;  /* 0x004d80fb01007387 */ /* 0x0009e80000100800 */
[----:B------:R-:W-:Y:S04]  /*92180*/  STL.64 [R1+0x70], R140 ;  /* 0x0000708c01007387 */ /* 0x000fe80000100a00 */
[----:B------:R-:W-:Y:S04]  /*92190*/  STL.64 [R1+0x78], R142 ;  /* 0x0000788e01007387 */ /* 0x000fe80000100a00 */
[----:B------:R1:W-:Y:S04]  /*921a0*/  STL [R1+0x4d9c], R59 ;  /* 0x004d9c3b01007387 */ /* 0x0003e80000100800 */
[----:B------:R-:W-:Y:S04]  /*921b0*/  STL [R1+0x4d98], R58 ;  /* 0x004d983a01007387 */ /* 0x000fe80000100800 */
[----:B------:R1:W-:Y:S01]  /*921c0*/  STL [R1+0x4d94], R39 ;  /* 0x004d942701007387 */ /* 0x0003e20000100800 */
[----:B------:R-:W-:Y:S03]  /*921d0*/  HMMA.1688.F32.TF32 R136, R132, R84, R236 ;  /* 0x000000548488723c */ /* 0x000fe600000810ec */
[----:B------:R1:W-:Y:S04]  /*921e0*/  STL [R1+0x4d90], R38 ;  /* 0x004d902601007387 */ /* 0x0003e80000100800 */
[----:B------:R-:W2:Y:S04]  /*921f0*/  LDL.LU R236, [R1+0x3f0] ;  /* 0x0003f00001ec7983 */ /* 0x000ea80000300800 */
[----:B------:R-:W2:Y:S04]  /*92200*/  LDL.LU R237, [R1+0x3f4] ;  /* 0x0003f40001ed7983 */ /* 0x000ea80000300800 */
[----:B------:R-:W2:Y:S04]  /*92210*/  LDL.LU R238, [R1+0x3f8] ;  /* 0x0003f80001ee7983 */ /* 0x000ea80000300800 */
[----:B------:R-:W2:Y:S05]  /*92220*/  LDL.LU R239, [R1+0x3fc] ;  /* 0x0003fc0001ef7983 */ /* 0x000eaa0000300800 */
[----:B------:R-:W-:Y:S01]  /*92230*/  IMAD.MOV.U32 R43, RZ, RZ, R139 ;  /* 0x000000ffff2b7224 */ /* 0x000fe200078e008b */
[----:B------:R-:W-:Y:S01]  /*92240*/  MOV R42, R138 ;  /* 0x0000008a002a7202 */ /* 0x000fe20000000f00 */
[----:B------:R-:W-:-:S02]  /*92250*/  IMAD.MOV.U32 R47, RZ, RZ, R137 ;  /* 0x000000ffff2f7224 */ /* 0x000fc400078e0089 */
[----:B------:R-:W-:Y:S01]  /*92260*/  IMAD.MOV.U32 R46, RZ, RZ, R136 ;  /* 0x000000ffff2e7224 */ /* 0x000fe200078e0088 */
[----:B------:R1:W-:Y:S04]  /*92270*/  STL [R1+0x4dac], R43 ;  /* 0x004dac2b01007387 */ /* 0x0003e80000100800 */
[----:B------:R1:W-:Y:S04]  /*92280*/  STL [R1+0x4da8], R42 ;  /* 0x004da82a01007387 */ /* 0x0003e80000100800 */
[----:B------:R-:W-:Y:S04]  /*92290*/  STL [R1+0x4da4], R47 ;  /* 0x004da42f01007387 */ /* 0x000fe80000100800 */
[----:B------:R1:W-:Y:S04]  /*922a0*/  STL [R1+0x4da0], R46 ;  /* 0x004da02e01007387 */ /* 0x0003e80000100800 */
[----:B------:R-:W3:Y:S04]  /*922b0*/  LDL.LU R156, [R1+0x440] ;  /* 0x00044000019c7983 */ /* 0x000ee80000300800 */
[----:B------:R-:W4:Y:S01]  /*922c0*/  LDL.LU R157, [R1+0x444] ;  /* 0x00044400019d7983 */ /* 0x000f220000300800 */
[----:B------:R-:W-:Y:S03]  /*922d0*/  HMMA.1688.F32.TF32 R136, R132, R80, R244 ;  /* 0x000000508488723c */ /* 0x000fe600000810f4 */
        /* <DEDUP_REMOVED lines=22> */
[----:B------:R1:W-:Y:S04]  /*92440*/  STL [R1+0x4dbc], R67 ;  /* 0x004dbc4301007387 */ /* 0x0003e80000100800 */
[----:B------:R1:W-:Y:S04]  /*92450*/  STL [R1+0x4db8], R66 ;  /* 0x004db84201007387 */ /* 0x0003e80000100800 */
[----:B------:R1:W-:Y:S04]  /*92460*/  STL [R1+0x4db4], R63 ;  /* 0x004db43f01007387 */ /* 0x0003e80000100800 */
[----:B------:R1:W-:Y:S04]  /*92470*/  STL [R1+0x4db0], R62 ;  /* 0x004db03e01007387 */ /* 0x0003e80000100800 */
[----:B------:R-:W4:Y:S04]  /*92480*/  LDL.LU R212, [R1+0x450] ;  /* 0x0004500001d47983 */ /* 0x000f280000300800 */
[----:B------:R-:W4:Y:S04]  /*92490*/  LDL.LU R213, [R1+0x454] ;  /* 0x0004540001d57983 */ /* 0x000f280000300800 */
[----:B------:R-:W4:Y:S04]  /*924a0*/  LDL.LU R214, [R1+0x458] ;  /* 0x0004580001d67983 */ /* 0x000f280000300800 */
[----:B------:R-:W4:Y:S01]  /*924b0*/  LDL.LU R215, [R1+0x45c] ;  /* 0x00045c0001d77983 */ /* 0x000f220000300800 */
[----:B--2---:R-:W-:Y:S03]  /*924c0*/  HMMA.1688.F32.TF32 R136, R132, R76, R236 ;  /* 0x0000004c8488723c */ /* 0x004fe600000810ec */
[----:B------:R-:W2:Y:S04]  /*924d0*/  LDL.LU R236, [R1+0x470] ;  /* 0x0004700001ec7983 */ /* 0x000ea80000300800 */
[----:B------:R-:W2:Y:S04]  /*924e0*/  LDL.LU R237, [R1+0x474] ;  /* 0x0004740001ed7983 */ /* 0x000ea80000300800 */
[----:B------:R-:W2:Y:S04]  /*924f0*/  LDL.LU R238, [R1+0x478] ;  /* 0x0004780001ee7983 */ /* 0x000ea80000300800 */
[----:B------:R-:W2:Y:S09]  /*92500*/  LDL.LU R239, [R1+0x47c] ;  /* 0x00047c0001ef7983 */ /* 0x000eb20000300800 */
[----:B-1----:R-:W-:-:S02]  /*92510*/  IMAD.MOV.U32 R248, RZ, RZ, R136 ;  /* 0x000000fffff87224 */ /* 0x002fc400078e0088 */
[----:B------:R-:W-:Y:S02]  /*92520*/  IMAD.MOV.U32 R249, RZ, RZ, R137 ;  /* 0x000000fffff97224 */ /* 0x000fe400078e0089 */
[----:B---3--:R-:W-:Y:S02]  /*92530*/  IMAD.MOV.U32 R250, RZ, RZ, R138 ;  /* 0x000000fffffa7224 */ /* 0x008fe400078e008a */
[----:B----4-:R-:W-:Y:S02]  /*92540*/  IMAD.MOV.U32 R251, RZ, RZ, R139 ;  /* 0x000000fffffb7224 */ /* 0x010fe400078e008b */
[C---:B------:R-:W-:Y:S11]  /*92550*/  HMMA.1688.F32.TF32 R136, R132.reuse, R60, R200 ;  /* 0x0000003c8488723c */ /* 0x040ff600000810c8 */
[----:B------:R-:W-:Y:S11]  /*92560*/  @!UPT UIADD3 URZ, URZ, URZ, URZ ;  /* 0x0000003f3f3ff290 */ /* 0x000ff6000fffe03f */
[----:B------:R-:W-:Y:S02]  /*92570*/  @!UPT UIADD3 URZ, URZ, URZ, URZ ;  /* 0x0000003f3f3ff290 */ /* 0x000fe4000fffe03f */
[----:B------:R-:W-:Y:S01]  /*92580*/  MOV R78, R136 ;  /* 0x00000088004e7202 */ /* 0x000fe20000000f00 */
[----:B------:R-:W-:Y:S02]  /*92590*/  IMAD.MOV.U32 R218, RZ, RZ, R137 ;  /* 0x000000ffffda7224 */ /* 0x000fe400078e0089 */
[----:B------:R-:W-:Y:S02]  /*925a0*/  IMAD.MOV.U32 R219, RZ, RZ, R138 ;  /* 0x000000ffffdb7224 */ /* 0x000fe400078e008a */
[----:B------:R-:W-:Y:S02]  /*925b0*/  IMAD.MOV.U32 R79, RZ, RZ, R139 ;  /* 0x000000ffff4f7224 */ /* 0x000fe400078e008b */
[C---:B------:R-:W-:Y:S08]  /*925c0*/  HMMA.1688.F32.TF32 R136, R132.reuse, R56, R224 ;  /* 0x000000388488723c */ /* 0x040ff000000810e0 */
[C---:B------:R-:W-:Y:S11]  /*925d0*/  HMMA.1688.F32.TF32 R244, R132.reuse, R64, R244 ;  /* 0x0000004084f4723c */ /* 0x040ff600000810f4 */
[----:B------:R-:W-:Y:S05]  /*925e0*/  @!UPT UIADD3 URZ, URZ, URZ, URZ ;  /* 0x0000003f3f3ff290 */ /* 0x000fea000fffe03f */
[----:B------:R-:W-:Y:S01]  /*925f0*/  IMAD.MOV.U32 R82, RZ, RZ, R136 ;  /* 0x000000ffff527224 */ /* 0x000fe200078e0088 */
[----:B------:R-:W-:Y:S01]  /*92600*/  MOV R83, R137 ;  /* 0x0000008900537202 */ /* 0x000fe20000000f00 */
[----:B------:R-:W-:Y:S02]  /*92610*/  IMAD.MOV.U32 R94, RZ, RZ, R138 ;  /* 0x000000ffff5e7224 */ /* 0x000fe400078e008a */
[----:B------:R-:W-:Y:S02]  /*92620*/  IMAD.MOV.U32 R95, RZ, RZ, R139 ;  /* 0x000000ffff5f7224 */ /* 0x000fe400078e008b */
[----:B------:R-:W-:Y:S01]  /*92630*/  HMMA.1688.F32.TF32 R136, R132, R36, R152 ;  /* 0x000000248488723c */ /* 0x000fe20000081098 */
[----:B------:R-:W-:Y:S04]  /*92640*/  STL.64 [R1+0x4dd8], R250 ;  /* 0x004dd8fa01007387 */ /* 0x000fe80000100a00 */
[----:B------:R-:W-:Y:S04]  /*92650*/  STL.64 [R1+0x4dd0], R248 ;  /* 0x004dd0f801007387 */ /* 0x000fe80000100a00 */
[----:B------:R-:W-:Y:S04]  /*92660*/  STL.64 [R1+0x4df0], R246 ;  /* 0x004df0f601007387 */ /* 0x000fe80000100a00 */
[----:B------:R-:W-:Y:S04]  /*92670*/  STL.64 [R1+0x4de8], R244 ;  /* 0x004de8f401007387 */ /* 0x000fe80000100a00 */
[----:B------:R-:W3:Y:S07]  /*92680*/  LDL R54, [R1+0xb34] ;  /* 0x000b340001367983 */ /* 0x000eee0000100800 */
[----:B------:R-:W-:Y:S01]  /*92690*/  IMAD.MOV.U32 R59, RZ, RZ, R136 ;  /* 0x000000ffff3b7224 */ /* 0x000fe200078e0088 */
[----:B------:R-:W-:Y:S01]  /*926a0*/  MOV R39, R138 ;  /* 0x0000008a00277202 */ /* 0x000fe20000000f00 */
[----:B------:R-:W-:-:S02]  /*926b0*/  IMAD.MOV.U32 R58, RZ, RZ, R137 ;  /* 0x000000ffff3a7224 */ /* 0x000fc400078e0089 */
[----:B------:R-:W-:Y:S02]  /*926c0*/  IMAD.MOV.U32 R38, RZ, RZ, R139 ;  /* 0x000000ffff267224 */ /* 0x000fe400078e008b */
[----:B------:R-:W-:Y:S01]  /*926d0*/  HMMA.1688.F32.TF32 R136, R132, R40, R156 ;  /* 0x000000288488723c */ /* 0x000fe2000008109c */
        /* <DEDUP_REMOVED lines=65> */
[----:B------:R-:W-:-:S03]  /*92af0*/  IMAD.MOV.U32 R43, RZ, RZ, R136 ;  /* 0x000000ffff2b7224 */ /* 0x000fc600078e0088 */
[----:B------:R-:W4:Y:S01]  /*92b00*/  LDL.LU R225, [R1+0x1354] ;  /* 0x0013540001e17983 */ /* 0x000f220000300800 */
[----:B------:R-:W-:Y:S01]  /*92b10*/  IMAD.MOV.U32 R42, RZ, RZ, R137 ;  /* 0x000000ffff2a7224 */ /* 0x000fe200078e0089 */
[----:B------:R-:W-:Y:S02]  /*92b20*/  MOV R46, R139 ;  /* 0x0000008b002e7202 */ /* 0x000fe40000000f00 */
[----:B------:R-:W4:Y:S01]  /*92b30*/  LDL.LU R226, [R1+0x1358] ;  /* 0x0013580001e27983 */ /* 0x000f220000300800 */
[----:B------:R-:W-:-:S03]  /*92b40*/  IMAD.MOV.U32 R47, RZ, RZ, R138 ;  /* 0x000000ffff2f7224 */ /* 0x000fc600078e008a */
[----:B------:R-:W4:Y:S01]  /*92b50*/  LDL.LU R227, [R1+0x135c] ;  /* 0x00135c0001e37983 */ /* 0x000f220000300800 */
[----:B------:R-:W-:Y:S03]  /*92b60*/  HMMA.1688.F32.TF32 R136, R132, R44, R212 ;  /* 0x0000002c8488723c */ /* 0x000fe600000810d4 */
[----:B------:R-:W4:Y:S04]  /*92b70*/  LDL.LU R212, [R1+0x1330] ;  /* 0x0013300001d47983 */ /* 0x000f280000300800 */
[----:B------:R-:W4:Y:S04]  /*92b80*/  LDL.LU R213, [R1+0x1334] ;  /* 0x0013340001d57983 */ /* 0x000f280000300800 */
[----:B------:R-:W4:Y:S04]  /*92b90*/  LDL.LU R214, [R1+0x1338] ;  /* 0x0013380001d67983 */ /* 0x000f280000300800 */
[----:B------:R-:W4:Y:S09]  /*92ba0*/  LDL.LU R215, [R1+0x133c] ;  /* 0x00133c0001d77983 */ /* 0x000f320000300800 */
[----:B------:R-:W-:-:S02]  /*92bb0*/  IMAD.MOV.U32 R67, RZ, RZ, R136 ;  /* 0x000000ffff437224 */ /* 0x000fc400078e0088 */
[----:B------:R-:W-:Y:S02]  /*92bc0*/  IMAD.MOV.U32 R66, RZ, RZ, R137 ;  /* 0x000000ffff427224 */ /* 0x000fe400078e0089 */
[----:B------:R-:W-:Y:S02]  /*92bd0*/  IMAD.MOV.U32 R63, RZ, RZ, R138 ;  /* 0x000000ffff3f7224 */ /* 0x000fe400078e008a */
[----:B------:R-:W-:Y:S02]  /*92be0*/  IMAD.MOV.U32 R62, RZ, RZ, R139 ;  /* 0x000000ffff3e7224 */ /* 0x000fe400078e008b */
[C---:B--2---:R-:W-:Y:S01]  /*92bf0*/  HMMA.1688.F32.TF32 R136, R132.reuse, R48, R236 ;  /* 0x000000308488723c */ /* 0x044fe200000810ec */
[----:B------:R-:W2:Y:S04]  /*92c00*/  LDL.LU R236, [R1+0x1320] ;  /* 0x0013200001ec7983 */ /* 0x000ea80000300800 */
[----:B------:R-:W2:Y:S02]  /*92c10*/  LDL.LU R237, [R1+0x1324] ;  /* 0x0013240001ed7983 */ /* 0x000ea40000300800 */
[----:B------:R-:W-:Y:S01]  /*92c20*/  IMAD.MOV.U32 R238, RZ, RZ, R25 ;  /* 0x000000ffffee7224 */ /* 0x000fe200078e0019 */
[----:B------:R-:W-:Y:S11]  /*92c30*/  MOV R239, R24 ;  /* 0x0000001800ef7202 */ /* 0x000ff60000000f00 */
[----:B------:R-:W-:Y:S05]  /*92c40*/  @!UPT UIADD3 URZ, URZ, URZ, URZ ;  /* 0x0000003f3f3ff290 */ /* 0x000fea000fffe03f */
[----:B------:R-:W-:Y:S01]  /*92c50*/  MOV R86, R136 ;  /* 0x0000008800567202 */ /* 0x000fe20000000f00 */
[----:B------:R-:W-:Y:S02]  /*92c60*/  IMAD.MOV.U32 R90, RZ, RZ, R137 ;  /* 0x000000ffff5a7224 */ /* 0x000fe400078e0089 */
[----:B------:R-:W-:Y:S02]  /*92c70*/  IMAD.MOV.U32 R91, RZ, RZ, R138 ;  /* 0x000000ffff5b7224 */ /* 0x000fe400078e008a */
[----:B------:R-:W-:Y:S01]  /*92c80*/  IMAD.MOV.U32 R87, RZ, RZ, R139 ;  /* 0x000000ffff577224 */ /* 0x000fe200078e008b */
[----:B---3--:R-:W-:Y:S08]  /*92c90*/  HMMA.1688.F32.TF32 R132, R132, R72, R176 ;  /* 0x000000488484723c */ /* 0x008ff000000810b0 */
[C---:B------:R-:W-:Y:S08]  /*92ca0*/  HMMA.1688.F32.TF32 R24, R128.reuse, R32, R172 ;  /* 0x000000208018723c */ /* 0x040ff000000810ac */
[C---:B----4-:R-:W-:Y:S07]  /*92cb0*/  HMMA.1688.F32.TF32 R136, R128.reuse, R52, R168 ;  /* 0x000000348088723c */ /* 0x050fee00000810a8 */
[----:B------:R-:W-:Y:S04]  /*92cc0*/  STL.64 [R1+0x90], R132 ;  /* 0x0000908401007387 */ /* 0x000fe80000100a00 */
[----:B------:R1:W-:Y:S02]  /*92cd0*/  STL.64 [R1+0x98], R134 ;  /* 0x0000988601007387 */ /* 0x0003e40000100a00 */
[C---:B-1----:R-:W-:Y:S02]  /*92ce0*/  HMMA.1688.F32.TF32 R132, R128.reuse, R216, R164 ;  /* 0x000000d88084723c */ /* 0x042fe400000810a4 */
[----:B------:R-:W-:Y:S04]  /*92cf0*/  STL.64 [R1+0x290], R24 ;  /* 0x0002901801007387 */ /* 0x000fe80000100a00 */
[----:B------:R-:W-:Y:S04]  /*92d00*/  STL.64 [R1+0x298], R26 ;  /* 0x0002981a01007387 */ /* 0x000fe80000100a00 */
[----:B------:R-:W-:Y:S04]  /*92d10*/  STL.64 [R1+0x280], R136 ;  /* 0x0002808801007387 */ /* 0x000fe80000100a00 */
[----:B------:R-:W-:Y:S01]  /*92d20*/  STL.64 [R1+0x288], R138 ;  /* 0x0002888a01007387 */ /* 0x000fe20000100a00 */
[C---:B------:R-:W-:Y:S03]  /*92d30*/  HMMA.1688.F32.TF32 R140, R128.reuse, R76, R140 ;  /* 0x0000004c808c723c */ /* 0x040fe6000008108c */
[----:B------:R-:W-:Y:S04]  /*92d40*/  LDS R24, [R252+0x108080] ;  /* 0x10808000fc187984 */ /* 0x000fe80000000800 */
[----:B------:R-:W-:Y:S04]  /*92d50*/  LDS R26, [R252+0x109080] ;  /* 0x10908000fc1a7984 */ /* 0x000fe80000000800 */
[----:B------:R-:W-:Y:S04]  /*92d60*/  STL.64 [R1+0x270], R132 ;  /* 0x0002708401007387 */ /* 0x000fe80000100a00 */
[----:B------:R1:W-:Y:S04]  /*92d70*/  STL.64 [R1+0x278], R134 ;  /* 0x0002788601007387 */ /* 0x0003e80000100a00 */
[----:B------:R-:W-:Y:S04]  /*92d80*/  LDS R25, [R3+0x108080] ;  /* 0x1080800003197984 */ /* 0x000fe80000000800 */
[----:B------:R-:W3:Y:S01]  /*92d90*/  LDS R27, [R3+0x109080] ;  /* 0x10908000031b7984 */ /* 0x000ee20000000800 */
        /* <DEDUP_REMOVED lines=8> */
[C---:B------:R-:W-:Y:S11]  /*92e20*/  HMMA.1688.F32.TF32 R136, R128.reuse, R80, R144 ;  /* 0x000000508088723c */ /* 0x040ff60000081090 */
[----:B------:R-:W-:Y:S04]  /*92e30*/  @!UPT UIADD3 URZ, URZ, URZ, URZ ;  /* 0x0000003f3f3ff290 */ /* 0x000fe8000fffe03f */
[----:B------:R-:W-:Y:S04]  /*92e40*/  STL.64 [R1+0x240], R132 ;  /* 0x0002408401007387 */ /* 0x000fe80000100a00 */
[----:B------:R1:W-:Y:S02]  /*92e50*/  STL.64 [R1+0x248], R134 ;  /* 0x0002488601007387 */ /* 0x0003e40000100a00 */
[C---:B-1----:R-:W-:Y:S02]  /*92e60*/  HMMA.1688.F32.TF32 R132, R128.reuse, R64, R220 ;  /* 0x000000408084723c */ /* 0x042fe400000810dc */
[----:B------:R-:W-:Y:S04]  /*92e70*/  STL.64 [R1+0x230], R136 ;  /* 0x0002308801007387 */ /* 0x000fe80000100a00 */
[----:B------:R-:W-:Y:S04]  /*92e80*/  STL.64 [R1+0x238], R138 ;  /* 0x0002388a01007387 */ /* 0x000fe80000100a00 */
[----:B------:R-:W-:Y:S04]  /*92e90*/  STL.64 [R1+0x220], R140 ;  /* 0x0002208c01007387 */ /* 0x000fe80000100a00 */
[----:B------:R1:W-:Y:S04]  /*92ea0*/  STL.64 [R1+0x228], R142 ;  /* 0x0002288e01007387 */ /* 0x0003e80000100a00 */
[----:B------:R-:W-:Y:S04]  /*92eb0*/  LDS R136, [R21+0x108080] ;  /* 0x1080800015887984 */ /* 0x000fe80000000800 */
[----:B------:R4:W-:Y:S04]  /*92ec0*/  LDS R138, [R21+0x109080] ;  /* 0x10908000158a7984 */ /* 0x0009e80000000800 */
[----:B------:R-:W-:Y:S04]  /*92ed0*/  STL.64 [R1+0x210], R132 ;  /* 0x0002108401007387 */ /* 0x000fe80000100a00 */
[----:B------:R2:W-:Y:S01]  /*92ee0*/  STL.64 [R1+0x218], R134 ;  /* 0x0002188601007387 */ /* 0x0005e20000100a00 */
[C---:B-1----:R-:W-:Y:S03]  /*92ef0*/  HMMA.1688.F32.TF32 R140, R128.reuse, R56, R208 ;  /* 0x00000038808c723c */ /* 0x042fe600000810d0 */
[----:B----4-:R-:W4:Y:S04]  /*92f00*/  LDL.LU R21, [R1+0x4e28] ;  /* 0x004e280001157983 */ /* 0x010f280000300800 */
[----:B------:R-:W-:Y:S01]  /*92f10*/  LDS R137, [R54+0x108080] ;  /* 0x1080800036897984 */ /* 0x000fe20000000800 */
[C---:B--2---:R-:W-:Y:S03]  /*92f20*/  HMMA.1688.F32.TF32 R132, R128.reuse, R60, R240 ;  /* 0x0000003c8084723c */ /* 0x044fe600000810f0 */
[----:B------:R-:W1:Y:S11]  /*92f30*/  LDS R139, [R54+0x109080] ;  /* 0x10908000368b7984 */ /* 0x000e760000000800 */
[----:B------:R-:W-:Y:S09]  /*92f40*/  @!UPT UIADD3 URZ, URZ, URZ, URZ ;  /* 0x0000003f3f3ff290 */ /* 0x000ff2000fffe03f */
        /* <DEDUP_REMOVED lines=9> */
[C---:B--2---:R-:W-:Y:S08]  /*92fe0*/  HMMA.1688.F32.TF32 R132, R128.reuse, R48, R152 ;  /* 0x000000308084723c */ /* 0x044ff00000081098 */
[----:B------:R-:W-:Y:S01]  /*92ff0*/  HMMA.1688.F32.TF32 R128, R128, R72, R156 ;  /* 0x000000488080723c */ /* 0x000fe2000008109c */
        /* <DEDUP_REMOVED lines=8> */
[C---:B---3--:R-:W-:Y:S08]  /*93080*/  HMMA.1688.F32.TF32 R132, R24.reuse, R32, R212 ;  /* 0x000000201884723c */ /* 0x048ff000000810d4 */
[----:B--2---:R-:W-:Y:S11]  /*93090*/  HMMA.1688.F32.TF32 R128, R24, R52, R236 ;  /* 0x000000341880723c */ /* 0x004ff600000810ec */
[----:B------:R-:W-:Y:S04]  /*930a0*/  @!UPT UIADD3 URZ, URZ, URZ, URZ ;  /* 0x0000003f3f3ff290 */ /* 0x000fe8000fffe03f */
[----:B------:R-:W-:Y:S04]  /*930b0*/  STL.64 [R1+0x190], R132 ;  /* 0x0001908401007387 */ /* 0x000fe80000100a00 */
[----:B------:R-:W-:Y:S04]  /*930c0*/  STL.64 [R1+0x198], R134 ;  /* 0x0001988601007387 */ /* 0x000fe80000100a00 */
[----:B------:R-:W-:Y:S04]  /*930d0*/  STL [R1+0x180], R128 ;  /* 0x0001808001007387 */ /* 0x000fe80000100800 */
[----:B------:R-:W-:Y:S04]  /*930e0*/  STL [R1+0x18c], R131 ;  /* 0x00018c8301007387 */ /* 0x000fe80000100800 */
        /* <DEDUP_REMOVED lines=44> */
[----:B------:R-:W-:Y:S01]  /*933b0*/  IMAD.MOV.U32 R236, RZ, RZ, R13 ;  /* 0x000000ffffec7224 */ /* 0x000fe200078e000d */
[----:B------:R-:W-:Y:S01]  /*933c0*/  MOV R239, R8 ;  /* 0x0000000800ef7202 */ /* 0x000fe20000000f00 */
[----:B------:R-:W-:-:S02]  /*933d0*/  IMAD.MOV.U32 R237, RZ, RZ, R12 ;  /* 0x000000ffffed7224 */ /* 0x000fc400078e000c */
[----:B------:R-:W-:Y:S02]  /*933e0*/  IMAD.MOV.U32 R238, RZ, RZ, R9 ;  /* 0x000000ffffee7224 */ /* 0x000fe400078e0009 */
[----:B------:R-:W-:Y:S02]  /*933f0*/  IMAD.MOV.U32 R75, RZ, RZ, R130 ;  /* 0x000000ffff4b7224 */ /* 0x000fe400078e0082 */
[----:B------:R-:W-:-:S03]  /*93400*/  IMAD.MOV.U32 R74, RZ, RZ, R129 ;  /* 0x000000ffff4a7224 */ /* 0x000fc600078e0081 */
[----:B------:R1:W-:Y:S04]  /*93410*/  STL [R1+0x4d0c], R75 ;  /* 0x004d0c4b01007387 */ /* 0x0003e80000100800 */
[----:B------:R1:W-:Y:S01]  /*93420*/  STL [R1+0x4d08], R74 ;  /* 0x004d084a01007387 */ /* 0x0003e20000100800 */
[----:B------:R-:W-:Y:S01]  /*93430*/  MOV R158, R17 ;  /* 0x00000011009e7202 */ /* 0x000fe20000000f00 */
[----:B------:R-:W-:Y:S02]  /*93440*/  IMAD.MOV.U32 R159, RZ, RZ, R16 ;  /* 0x000000ffff9f7224 */ /* 0x000fe400078e0010 */
[----:B----4-:R-:W-:Y:S02]  /*93450*/  IMAD.MOV.U32 R156, RZ, RZ, R21 ;  /* 0x000000ffff9c7224 */ /* 0x010fe400078e0015 */
[----:B------:R-:W-:-:S07]  /*93460*/  IMAD.MOV.U32 R157, RZ, RZ, R20 ;  /* 0x000000ffff9d7224 */ /* 0x000fce00078e0014 */
[C---:B------:R-:W-:Y:S07]  /*93470*/  HMMA.1688.F32.TF32 R20, R24.reuse, R40, R156 ;  /* 0x000000281814723c */ /* 0x040fee000008109c */
[----:B------:R-:W-:Y:S02]  /*93480*/  IMAD.MOV.U32 R156, RZ, RZ, R116 ;  /* 0x000000ffff9c7224 */ /* 0x000fe400078e0074 */
[----:B------:R-:W-:Y:S01]  /*93490*/  IMAD.MOV.U32 R157, RZ, RZ, R117 ;  /* 0x000000ffff9d7224 */ /* 0x000fe200078e0075 */
[----:B------:R-:W-:Y:S01]  /*934a0*/  MOV R159, R121 ;  /* 0x00000079009f7202 */ /* 0x000fe20000000f00 */
[----:B------:R-:W-:Y:S01]  /*934b0*/  IMAD.MOV.U32 R158, RZ, RZ, R120 ;  /* 0x000000ffff9e7224 */ /* 0x000fe200078e0078 */
[C---:B--2---:R-:W-:Y:S08]  /*934c0*/  HMMA.1688.F32.TF32 R8, R24.reuse, R92, R144 ;  /* 0x0000005c1808723c */ /* 0x044ff00000081090 */
[----:B---3--:R-:W-:Y:S11]  /*934d0*/  HMMA.1688.F32.TF32 R12, R24, R216, R148 ;  /* 0x000000d8180c723c */ /* 0x008ff60000081094 */
[----:B------:R-:W-:Y:S05]  /*934e0*/  @!UPT UIADD3 URZ, URZ, URZ, URZ ;  /* 0x0000003f3f3ff290 */ /* 0x000fea000fffe03f */
[----:B-1----:R-:W-:Y:S02]  /*934f0*/  IMAD.MOV.U32 R75, RZ, RZ, R10 ;  /* 0x000000ffff4b7224 */ /* 0x002fe400078e000a */
[----:B------:R-:W-:-:S05]  /*93500*/  IMAD.MOV.U32 R74, RZ, RZ, R11 ;  /* 0x000000ffff4a7224 */ /* 0x000fca00078e000b */
[----:B------:R-:W-:Y:S04]  /*93510*/  STL.64 [R1+0x170], R12 ;  /* 0x0001700c01007387 */ /* 0x000fe80000100a00 */
[----:B------:R-:W-:Y:S04]  /*93520*/  STL.64 [R1+0x178], R14 ;  /* 0x0001780e01007387 */ /* 0x000fe80000100a00 */
[----:B------:R1:W-:Y:S02]  /*93530*/  STL.64 [R1+0x160], R8 ;  /* 0x0001600801007387 */ /* 0x0003e40000100a00 */
[C---:B-1----:R-:W-:Y:S02]  /*93540*/  HMMA.1688.F32.TF32 R8, R24.reuse, R88, R140 ;  /* 0x000000581808723c */ /* 0x042fe4000008108c */
[----:B------:R-:W-:Y:S04]  /*93550*/  STL [R1+0x4d14], R74 ;  /* 0x004d144a01007387 */ /* 0x000fe80000100800 */
[----:B------:R-:W-:Y:S02]  /*93560*/  STL [R1+0x4d10], R75 ;  /* 0x004d104b01007387 */ /* 0x000fe40000100800 */
        /* <DEDUP_REMOVED lines=8> */
[----:B------:R-:W-:Y:S09]  /*935f0*/  STL.64 [R1+0x138], R14 ;  /* 0x0001380e01007387 */ /* 0x000ff20000100a00 */
[----:B------:R-:W-:Y:S01]  /*93600*/  STL [R1+0x120], R8 ;  /* 0x0001200801007387 */ /* 0x000fe20000100800 */
[----:B------:R-:W-:-:S02]  /*93610*/  IMAD.MOV.U32 R50, RZ, RZ, R9 ;  /* 0x000000ffff327224 */ /* 0x000fc400078e0009 */
[----:B------:R-:W-:Y:S01]  /*93620*/  IMAD.MOV.U32 R51, RZ, RZ, R10 ;  /* 0x000000ffff337224 */ /* 0x000fe200078e000a */
[----:B------:R1:W-:Y:S02]  /*93630*/  STL [R1+0x12c], R11 ;  /* 0x00012c0b01007387 */ /* 0x0003e40000100800 */
[C---:B-1----:R-:W-:Y:S08]  /*93640*/  HMMA.1688.F32.TF32 R8, R24.reuse, R64, R204 ;  /* 0x000000401808723c */ /* 0x042ff000000810cc */
[C---:B------:R-:W-:Y:S08]  /*93650*/  HMMA.1688.F32.TF32 R12, R24.reuse, R56, R224 ;  /* 0x00000038180c723c */ /* 0x040ff000000810e0 */
[C---:B------:R-:W-:Y:S07]  /*93660*/  HMMA.1688.F32.TF32 R16, R24.reuse, R36, R152 ;  /* 0x000000241810723c */ /* 0x040fee0000081098 */
[----:B------:R1:W-:Y:S01]  /*93670*/  STL.64 [R1+0x110], R8 ;  /* 0x0001100801007387 */ /* 0x0003e20000100a00 */
[----:B------:R-:W-:Y:S01]  /*93680*/  MOV R74, R10 ;  /* 0x0000000a004a7202 */ /* 0x000fe20000000f00 */
[----:B------:R-:W-:Y:S01]  /*93690*/  IMAD.MOV.U32 R75, RZ, RZ, R11 ;  /* 0x000000ffff4b7224 */ /* 0x000fe200078e000b */
[C---:B------:R-:W-:Y:S08]  /*936a0*/  HMMA.1688.F32.TF32 R184, R24.reuse, R44, R212 ;  /* 0x0000002c18b8723c */ /* 0x040ff000000810d4 */
[C---:B-1----:R-:W-:Y:S11]  /*936b0*/  HMMA.1688.F32.TF32 R8, R24.reuse, R60, R200 ;  /* 0x0000003c1808723c */ /* 0x042ff600000810c8 */
        /* <DEDUP_REMOVED lines=42> */
[----:B------:R-:W-:Y:S01]  /*93960*/  HMMA.1688.F32.TF32 R188, R24, R48, R236 ;  /* 0x0000003018bc723c */ /* 0x000fe200000810ec */
[----:B------:R-:W-:-:S06]  /*93970*/  MOV R226, R113 ;  /* 0x0000007100e27202 */ /* 0x000fcc0000000f00 */
[----:B------:R-:W-:Y:S02]  /*93980*/  IMAD.MOV.U32 R238, RZ, RZ, R29 ;  /* 0x000000ffffee7224 */ /* 0x000fe400078e001d */
[----:B------:R-:W-:Y:S02]  /*93990*/  IMAD.MOV.U32 R239, RZ, RZ, R28 ;  /* 0x000000ffffef7224 */ /* 0x000fe400078e001c */
[----:B------:R-:W-:Y:S02]  /*939a0*/  IMAD.MOV.U32 R236, RZ, RZ, R69 ;  /* 0x000000ffffec7224 */ /* 0x000fe400078e0045 */
[----:B------:R-:W-:Y:S01]  /*939b0*/  IMAD.MOV.U32 R237, RZ, RZ, R68 ;  /* 0x000000ffffed7224 */ /* 0x000fe200078e0044 */
[----:B------:R-:W-:Y:S01]  /*939c0*/  MOV R155, R96 ;  /* 0x00000060009b7202 */ /* 0x000fe20000000f00 */
[----:B------:R-:W-:Y:S02]  /*939d0*/  IMAD.MOV.U32 R227, RZ, RZ, R112 ;  /* 0x000000ffffe37224 */ /* 0x000fe400078e0070 */
[----:B------:R-:W-:-:S02]  /*939e0*/  IMAD.MOV.U32 R154, RZ, RZ, R97 ;  /* 0x000000ffff9a7224 */ /* 0x000fc400078e0061 */
[----:B------:R-:W-:Y:S02]  /*939f0*/  IMAD.MOV.U32 R152, RZ, RZ, R109 ;  /* 0x000000ffff987224 */ /* 0x000fe400078e006d */
[----:B------:R-:W-:Y:S02]  /*93a00*/  IMAD.MOV.U32 R153, RZ, RZ, R108 ;  /* 0x000000ffff997224 */ /* 0x000fe400078e006c */
[----:B------:R-:W-:Y:S05]  /*93a10*/  STL.64 [R1+0x4be8], R190 ;  /* 0x004be8be01007387 */ /* 0x000fea0000100a00 */
[----:B------:R-:W-:Y:S01]  /*93a20*/  HMMA.1688.F32.TF32 R112, R136, R76, R152 ;  /* 0x0000004c8870723c */ /* 0x000fe20000081098 */
[----:B------:R-:W-:Y:S01]  /*93a30*/  STL.64 [R1+0x4be0], R188 ;  /* 0x004be0bc01007387 */ /* 0x000fe20000100a00 */
[----:B--2---:R-:W-:-:S02]  /*93a40*/  IMAD.MOV.U32 R225, RZ, RZ, R116 ;  /* 0x000000ffffe17224 */ /* 0x004fc400078e0074 */
[----:B---3--:R-:W-:Y:S02]  /*93a50*/  IMAD.MOV.U32 R224, RZ, RZ, R117 ;  /* 0x000000ffffe07224 */ /* 0x008fe400078e0075 */
[----:B----4-:R-:W-:Y:S02]  /*93a60*/  IMAD.MOV.U32 R203, RZ, RZ, R120 ;  /* 0x000000ffffcb7224 */ /* 0x010fe400078e0078 */
[----:B------:R-:W-:-:S03]  /*93a70*/  IMAD.MOV.U32 R202, RZ, RZ, R121 ;  /* 0x000000ffffca7224 */ /* 0x000fc600078e0079 */
[C---:B------:R-:W-:Y:S08]  /*93a80*/  HMMA.1688.F32.TF32 R108, R136.reuse, R80, R224 ;  /* 0x00000050886c723c */ /* 0x040ff000000810e0 */
[C---:B------:R-:W-:Y:S08]  /*93a90*/  HMMA.1688.F32.TF32 R116, R136.reuse, R64, R156 ;  /* 0x000000408874723c */ /* 0x040ff0000008109c */
[----:B------:R-:W-:Y:S08]  /*93aa0*/  HMMA.1688.F32.TF32 R28, R136, R32, R220 ;  /* 0x00000020881c723c */ /* 0x000ff000000810dc */
[----:B------:R-:W-:Y:S08]  /*93ab0*/  HMMA.1688.F32.TF32 R24, R24, R72, R140 ;  /* 0x000000481818723c */ /* 0x000ff0000008108c */
[C---:B------:R-:W-:Y:S08]  /*93ac0*/  HMMA.1688.F32.TF32 R140, R136.reuse, R88, R204 ;  /* 0x00000058888c723c */ /* 0x040ff000000810cc */
[C---:B------:R-:W-:Y:S08]  /*93ad0*/  HMMA.1688.F32.TF32 R68, R136.reuse, R52, R240 ;  /* 0x000000348844723c */ /* 0x040ff000000810f0 */
[C---:B------:R-:W-:Y:S01]  /*93ae0*/  HMMA.1688.F32.TF32 R212, R136.reuse, R216, R212 ;  /* 0x000000d888d4723c */ /* 0x040fe200000810d4 */
[----:B------:R-:W-:Y:S07]  /*93af0*/  STL.64 [R1+0x4bf8], R26 ;  /* 0x004bf81a01007387 */ /* 0x000fee0000100a00 */
        /* <DEDUP_REMOVED lines=55> */
[----:B------:R-:W2:Y:S01]  /*93e70*/  LDL.LU R237, [R1+0x704] ;  /* 0x0007040001ed7983 */ /* 0x000ea20000300800 */
[----:B------:R-:W-:Y:S01]  /*93e80*/  IMAD.MOV.U32 R158, RZ, RZ, R101 ;  /* 0x000000ffff9e7224 */ /* 0x000fe200078e0065 */
[----:B------:R-:W-:Y:S01]  /*93e90*/  MOV R159, R100 ;  /* 0x00000064009f7202 */ /* 0x000fe20000000f00 */
[----:B------:R-:W-:-:S02]  /*93ea0*/  IMAD.MOV.U32 R156, RZ, RZ, R105 ;  /* 0x000000ffff9c7224 */ /* 0x000fc400078e0069 */
[----:B------:R-:W-:Y:S01]  /*93eb0*/  IMAD.MOV.U32 R157, RZ, RZ, R104 ;  /* 0x000000ffff9d7224 */ /* 0x000fe200078e0068 */
[----:B------:R-:W-:Y:S01]  /*93ec0*/  MOV R238, R125 ;  /* 0x0000007d00ee7202 */ /* 0x000fe20000000f00 */
[----:B------:R-:W-:Y:S01]  /*93ed0*/  IMAD.MOV.U32 R239, RZ, RZ, R124 ;  /* 0x000000ffffef7224 */ /* 0x000fe200078e007c */
[----:B------:R-:W-:Y:S04]  /*93ee0*/  STL.64 [R1+0x4c98], R122 ;  /* 0x004c987a01007387 */ /* 0x000fe80000100a00 */
[----:B------:R-:W-:Y:S01]  /*93ef0*/  STL.64 [R1+0x4c90], R120 ;  /* 0x004c907801007387 */ /* 0x000fe20000100a00 */
[C---:B---3--:R-:W-:Y:S08]  /*93f00*/  HMMA.1688.F32.TF32 R104, R136.reuse, R36, R220 ;  /* 0x000000248868723c */ /* 0x048ff000000810dc */
[C---:B----4-:R-:W-:Y:S08]  /*93f10*/  HMMA.1688.F32.TF32 R100, R136.reuse, R56, R148 ;  /* 0x000000388864723c */ /* 0x050ff00000081094 */
[C---:B--2---:R-:W-:Y:S08]  /*93f20*/  HMMA.1688.F32.TF32 R124, R136.reuse, R40, R240 ;  /* 0x00000028887c723c */ /* 0x044ff000000810f0 */
[C---:B------:R-:W-:Y:S07]  /*93f30*/  HMMA.1688.F32.TF32 R128, R136.reuse, R44, R208 ;  /* 0x0000002c8880723c */ /* 0x040fee00000810d0 */
[----:B------:R1:W-:Y:S04]  /*93f40*/  STL [R1+0x4b8c], R103 ;  /* 0x004b8c6701007387 */ /* 0x0003e80000100800 */
[----:B-1----:R-:W2:Y:S01]  /*93f50*/  LDL R103, [R1+0xb30] ;  /* 0x000b300001677983 */ /* 0x002ea20000100800 */
[C---:B------:R-:W-:Y:S08]  /*93f60*/  HMMA.1688.F32.TF32 R132, R136.reuse, R48, R204 ;  /* 0x000000308884723c */ /* 0x040ff000000810cc */
[----:B------:R-:W-:Y:S08]  /*93f70*/  HMMA.1688.F32.TF32 R136, R136, R72, R200 ;  /* 0x000000488888723c */ /* 0x000ff000000810c8 */
        /* <DEDUP_REMOVED lines=107> */
[----:B------:R-:W-:Y:S04]  /*94630*/  LDS R238, [R103+0x109100] ;  /* 0x1091000067ee7984 */ /* 0x000fe80000000800 */
[----:B------:R-:W-:Y:S04]  /*94640*/  LDS R237, [R54+0x108100] ;  /* 0x1081000036ed7984 */ /* 0x000fe80000000800 */
[----:B------:R-:W3:Y:S01]  /*94650*/  LDS R239, [R54+0x109100] ;  /* 0x1091000036ef7984 */ /* 0x000ee20000000800 */
[----:B------:R-:W-:-:S02]  /*94660*/  IMAD.MOV.U32 R250, RZ, RZ, R5 ;  /* 0x000000fffffa7224 */ /* 0x000fc400078e0005 */
[----:B------:R-:W-:Y:S01]  /*94670*/  IMAD.MOV.U32 R251, RZ, RZ, R4 ;  /* 0x000000fffffb7224 */ /* 0x000fe200078e0004 */
[C---:B---3--:R-:W-:Y:S08]  /*94680*/  HMMA.1688.F32.TF32 R28, R236.reuse, R216, R188 ;  /* 0x000000d8ec1c723c */ /* 0x048ff000000810bc */
[C---:B------:R-:W-:Y:S08]  /*94690*/  HMMA.1688.F32.TF32 R24, R236.reuse, R92, R184 ;  /* 0x0000005cec18723c */ /* 0x040ff000000810b8 */
[C---:B------:R-:W-:Y:S08]  /*946a0*/  HMMA.1688.F32.TF32 R20, R236.reuse, R88, R20 ;  /* 0x00000058ec14723c */ /* 0x040ff00000081014 */
[C---:B------:R-:W-:Y:S01]  /*946b0*/  HMMA.1688.F32.TF32 R12, R236.reuse, R80, R12 ;  /* 0x00000050ec0c723c */ /* 0x040fe2000008100c */
[----:B------:R-:W-:Y:S04]  /*946c0*/  STL.64 [R1+0x2b0], R28 ;  /* 0x0002b01c01007387 */ /* 0x000fe80000100a00 */
[----:B------:R-:W-:Y:S04]  /*946d0*/  STL.64 [R1+0x2b8], R30 ;  /* 0x0002b81e01007387 */ /* 0x000fe80000100a00 */
[----:B------:R-:W-:Y:S01]  /*946e0*/  STL.64 [R1+0x2d0], R24 ;  /* 0x0002d01801007387 */ /* 0x000fe20000100a00 */
[C---:B----4-:R-:W-:Y:S03]  /*946f0*/  HMMA.1688.F32.TF32 R8, R236.reuse, R76, R8 ;  /* 0x0000004cec08723c */ /* 0x050fe60000081008 */
[----:B------:R-:W-:Y:S04]  /*94700*/  STL.64 [R1+0x2d8], R26 ;  /* 0x0002d81a01007387 */ /* 0x000fe80000100a00 */
[----:B------:R-:W-:Y:S04]  /*94710*/  STL.64 [R1+0x2f0], R20 ;  /* 0x0002f01401007387 */ /* 0x000fe80000100a00 */
[----:B------:R-:W-:Y:S01]  /*94720*/  STL.64 [R1+0x2f8], R22 ;  /* 0x0002f81601007387 */ /* 0x000fe20000100a00 */
[C---:B------:R-:W-:Y:S11]  /*94730*/  HMMA.1688.F32.TF32 R16, R236.reuse, R84, R16 ;  /* 0x00000054ec10723c */ /* 0x040ff60000081010 */
[----:B------:R-:W-:Y:S11]  /*94740*/  @!UPT UIADD3 URZ, URZ, URZ, URZ ;  /* 0x0000003f3f3ff290 */ /* 0x000ff6000fffe03f */
[----:B------:R-:W-:Y:S01]  /*94750*/  @!UPT UIADD3 URZ, URZ, URZ, URZ ;  /* 0x0000003f3f3ff290 */ /* 0x000fe2000fffe03f */
[----:B------:R-:W-:Y:S04]  /*94760*/  STL.64 [R1+0x310], R16 ;  /* 0x0003101001007387 */ /* 0x000fe80000100a00 */
[----:B------:R1:W-:Y:S04]  /*94770*/  STL.64 [R1+0x318], R18 ;  /* 0x0003181201007387 */ /* 0x0003e80000100a00 */
[----:B------:R-:W-:Y:S04]  /*94780*/  STL.64 [R1+0x330], R12 ;  /* 0x0003300c01007387 */ /* 0x000fe80000100a00 */
[----:B------:R2:W-:Y:S01]  /*94790*/  STL.64 [R1+0x338], R14 ;  /* 0x0003380e01007387 */ /* 0x0005e20000100a00 */
[C---:B-1----:R-:W-:Y:S08]  /*947a0*/  HMMA.1688.F32.TF32 R16, R236.reuse, R64, R244 ;  /* 0x00000040ec10723c */ /* 0x042ff000000810f4 */
[----:B--2---:R-:W-:Y:S01]  /*947b0*/  HMMA.1688.F32.TF32 R12, R236, R60, R248 ;  /* 0x0000003cec0c723c */ /* 0x004fe200000810f8 */
[----:B------:R1:W-:Y:S04]  /*947c0*/  STL.64 [R1+0x340], R8 ;  /* 0x0003400801007387 */ /* 0x0003e80000100a00 */
[----:B------:R2:W-:Y:S04]  /*947d0*/  STL.64 [R1+0x348], R10 ;  /* 0x0003480a01007387 */ /* 0x0005e80000100a00 */
[----:B-1----:R-:W3:Y:S06]  /*947e0*/  LDL.LU R8, [R1+0x770] ;  /* 0x0007700001087983 */ /* 0x002eec0000300800 */
[----:B------:R-:W-:Y:S04]  /*947f0*/  STL.64 [R1+0x350], R16 ;  /* 0x0003501001007387 */ /* 0x000fe80000100a00 */
[----:B------:R-:W-:Y:S04]  /*94800*/  STL.64 [R1+0x358], R18 ;  /* 0x0003581201007387 */ /* 0x000fe80000100a00 */
[----:B------:R1:W-:Y:S04]  /*94810*/  STL.64 [R1+0x360], R12 ;  /* 0x0003600c01007387 */ /* 0x0003e80000100a00 */
[----:B------:R4:W-:Y:S04]  /*94820*/  STL.64 [R1+0x368], R14 ;  /* 0x0003680e01007387 */ /* 0x0009e80000100a00 */
[----:B------:R-:W3:Y:S04]  /*94830*/  LDL.LU R9, [R1+0x774] ;  /* 0x0007740001097983 */ /* 0x000ee80000300800 */
[----:B--2---:R-:W3:Y:S04]  /*94840*/  LDL.LU R10, [R1+0x778] ;  /* 0x00077800010a7983 */ /* 0x004ee80000300800 */
[----:B------:R-:W3:Y:S04]  /*94850*/  LDL.LU R11, [R1+0x77c] ;  /* 0x00077c00010b7983 */ /* 0x000ee80000300800 */
[----:B-1----:R-:W2:Y:S04]  /*94860*/  LDL.LU R12, [R1+0x7a0] ;  /* 0x0007a000010c7983 */ /* 0x002ea80000300800 */
        /* <DEDUP_REMOVED lines=104> */
[C---:B------:R-:W-:Y:S01]  /*94ef0*/  HMMA.1688.F32.TF32 R168, R192.reuse, R64, R240 ;  /* 0x00000040c0a8723c */ /* 0x040fe200000810f0 */
[----:B------:R-:W-:Y:S04]  /*94f00*/  LDS R240, [R252+0x108180] ;  /* 0x10818000fcf07984 */ /* 0x000fe80000000800 */
[----:B------:R-:W-:Y:S04]  /*94f10*/  LDS R242, [R252+0x109180] ;  /* 0x10918000fcf27984 */ /* 0x000fe80000000800 */
[----:B------:R-:W-:Y:S04]  /*94f20*/  LDS R241, [R3+0x108180] ;  /* 0x1081800003f17984 */ /* 0x000fe80000000800 */
[----:B------:R-:W2:Y:S01]  /*94f30*/  LDS R243, [R3+0x109180] ;  /* 0x1091800003f37984 */ /* 0x000ea20000000800 */
[C---:B------:R-:W-:Y:S08]  /*94f40*/  HMMA.1688.F32.TF32 R156, R192.reuse, R84, R156 ;  /* 0x00000054c09c723c */ /* 0x040ff0000008109c */
[C---:B------:R-:W-:Y:S08]  /*94f50*/  HMMA.1688.F32.TF32 R204, R192.reuse, R80, R204 ;  /* 0x00000050c0cc723c */ /* 0x040ff000000810cc */
[----:B------:R-:W-:Y:S08]  /*94f60*/  HMMA.1688.F32.TF32 R208, R192, R76, R208 ;  /* 0x0000004cc0d0723c */ /* 0x000ff000000810d0 */
[C---:B--2---:R-:W-:Y:S08]  /*94f70*/  HMMA.1688.F32.TF32 R116, R240.reuse, R92, R116 ;  /* 0x0000005cf074723c */ /* 0x044ff00000081074 */
[----:B---3--:R-:W-:Y:S08]  /*94f80*/  HMMA.1688.F32.TF32 R104, R240, R52, R104 ;  /* 0x00000034f068723c */ /* 0x008ff00000081068 */
[C---:B----4-:R-:W-:Y:S08]  /*94f90*/  HMMA.1688.F32.TF32 R128, R236.reuse, R72, R128 ;  /* 0x00000048ec80723c */ /* 0x050ff00000081080 */
[C---:B------:R-:W-:Y:S08]  /*94fa0*/  HMMA.1688.F32.TF32 R132, R236.reuse, R48, R132 ;  /* 0x00000030ec84723c */ /* 0x040ff00000081084 */
[C---:B------:R-:W-:Y:S08]  /*94fb0*/  HMMA.1688.F32.TF32 R136, R236.reuse, R44, R136 ;  /* 0x0000002cec88723c */ /* 0x040ff00000081088 */
[C---:B------:R-:W-:Y:S08]  /*94fc0*/  HMMA.1688.F32.TF32 R148, R236.reuse, R56, R148 ;  /* 0x00000038ec94723c */ /* 0x040ff00000081094 */
[C---:B------:R-:W-:Y:S11]  /*94fd0*/  HMMA.1688.F32.TF32 R224, R236.reuse, R36, R224 ;  /* 0x00000024ece0723c */ /* 0x040ff600000810e0 */
[----:B------:R-:W-:Y:S04]  /*94fe0*/  @!UPT UIADD3 URZ, URZ, URZ, URZ ;  /* 0x0000003f3f3ff290 */ /* 0x000fe8000fffe03f */
[----:B------:R-:W-:Y:S04]  /*94ff0*/  STL.64 [R1+0x370], R148 ;  /* 0x0003709401007387 */ /* 0x000fe80000100a00 */
[----:B------:R1:W-:Y:S02]  /*95000*/  STL.64 [R1+0x378], R150 ;  /* 0x0003789601007387 */ /* 0x0003e40000100a00 */
[----:B-1----:R-:W-:Y:S08]  /*95010*/  HMMA.1688.F32.TF32 R148, R236, R40, R220 ;  /* 0x00000028ec94723c */ /* 0x002ff000000810dc */
[C---:B------:R-:W-:Y:S01]  /*95020*/  HMMA.1688.F32.TF32 R124, R240.reuse, R32, R124 ;  /* 0x00000020f07c723c */ /* 0x040fe2000008107c */
[----:B------:R-:W-:Y:S04]  /*95030*/  STL.64 [R1+0x380], R224 ;  /* 0x000380e001007387 */ /* 0x000fe80000100a00 */
[----:B------:R-:W-:Y:S10]  /*95040*/  STL.64 [R1+0x388], R226 ;  /* 0x000388e201007387 */ /* 0x000ff40000100a00 */
        /* <DEDUP_REMOVED lines=12> */
[----:B------:R1:W-:Y:S02]  /*95110*/  STL.64 [R1+0x3e8], R106 ;  /* 0x0003e86a01007387 */ /* 0x0003e40000100a00 */
[----:B-1----:R-:W-:Y:S02]  /*95120*/  HMMA.1688.F32.TF32 R104, R240, R88, R112 ;  /* 0x00000058f068723c */ /* 0x002fe40000081070 */
[----:B------:R-:W-:Y:S04]  /*95130*/  STL.64 [R1+0x3f0], R120 ;  /* 0x0003f07801007387 */ /* 0x000fe80000100a00 */
[----:B------:R-:W-:Y:S02]  /*95140*/  STL.64 [R1+0x3f8], R122 ;  /* 0x0003f87a01007387 */ /* 0x000fe40000100a00 */
[C---:B------:R-:W-:Y:S02]  /*95150*/  HMMA.1688.F32.TF32 R172, R192.reuse, R60, R172 ;  /* 0x0000003cc0ac723c */ /* 0x040fe400000810ac */
[----:B------:R-:W-:Y:S04]  /*95160*/  STL.64 [R1+0x400], R116 ;  /* 0x0004007401007387 */ /* 0x000fe80000100a00 */
[----:B------:R-:W-:Y:S02]  /*95170*/  STL.64 [R1+0x408], R118 ;  /* 0x0004087601007387 */ /* 0x000fe40000100a00 */
[C---:B------:R-:W-:Y:S08]  /*95180*/  HMMA.1688.F32.TF32 R176, R192.reuse, R56, R176 ;  /* 0x00000038c0b0723c */ /* 0x040ff000000810b0 */
[C---:B------:R-:W-:Y:S01]  /*95190*/  HMMA.1688.F32.TF32 R180, R192.reuse, R36, R180 ;  /* 0x00000024c0b4723c */ /* 0x040fe200000810b4 */
[----:B------:R-:W-:Y:S07]  /*951a0*/  STL.64 [R1+0x410], R104 ;  /* 0x0004106801007387 */ /* 0x000fee0000100a00 */
[C---:B------:R-:W-:Y:S01]  /*951b0*/  HMMA.1688.F32.TF32 R160, R192.reuse, R40, R160 ;  /* 0x00000028c0a0723c */ /* 0x040fe200000810a0 */
[----:B------:R1:W-:Y:S07]  /*951c0*/  STL.64 [R1+0x418], R106 ;  /* 0x0004186a01007387 */ /* 0x0003ee0000100a00 */
[C---:B------:R-:W-:Y:S08]  /*951d0*/  HMMA.1688.F32.TF32 R164, R192.reuse, R44, R164 ;  /* 0x0000002cc0a4723c */ /* 0x040ff000000810a4 */
[C---:B------:R-:W-:Y:S08]  /*951e0*/  HMMA.1688.F32.TF32 R228, R192.reuse, R48, R228 ;  /* 0x00000030c0e4723c */ /* 0x040ff000000810e4 */
[----:B------:R-:W-:Y:S01]  /*951f0*/  HMMA.1688.F32.TF32 R192, R192, R72, R232 ;  /* 0x00000048c0c0723c */ /* 0x000fe200000810e8 */
[----:B------:R-:W-:Y:S04]  /*95200*/  LDS R232, [R103+0x108180] ;  /* 0x1081800067e87984 */ /* 0x000fe80000000800 */
[----:B------:R-:W-:Y:S03]  /*95210*/  LDS R234, [R103+0x109180] ;  /* 0x1091800067ea7984 */ /* 0x000fe60000000800 */
[C---:B------:R-:W-:Y:S01]  /*95220*/  HMMA.1688.F32.TF32 R112, R240.reuse, R84, R108 ;  /* 0x00000054f070723c */ /* 0x040fe2000008106c */
[----:B------:R-:W-:Y:S04]  /*95230*/  LDS R233, [R54+0x108180] ;  /* 0x1081800036e97984 */ /* 0x000fe80000000800 */
[----:B------:R-:W2:Y:S03]  /*95240*/  LDS R235, [R54+0x109180] ;  /* 0x1091800036eb7984 */ /* 0x000ea60000000800 */
[C---:B------:R-:W-:Y:S08]  /*95250*/  HMMA.1688.F32.TF32 R108, R240.reuse, R80, R144 ;  /* 0x00000050f06c723c */ /* 0x040ff00000081090 */
[C---:B-1----:R-:W-:Y:S08]  /*95260*/  HMMA.1688.F32.TF32 R104, R240.reuse, R76, R140 ;  /* 0x0000004cf068723c */ /* 0x042ff0000008108c */
[C---:B------:R-:W-:Y:S01]  /*95270*/  HMMA.1688.F32.TF32 R96, R240.reuse, R64, R96 ;  /* 0x00000040f060723c */ /* 0x040fe20000081060 */
        /* <DEDUP_REMOVED lines=10> */
[C---:B-1----:R-:W-:Y:S08]  /*95320*/  HMMA.1688.F32.TF32 R96, R240.reuse, R36, R28 ;  /* 0x00000024f060723c */ /* 0x042ff0000008101c */
[C---:B------:R-:W-:Y:S08]  /*95330*/  HMMA.1688.F32.TF32 R68, R240.reuse, R40, R24 ;  /* 0x00000028f044723c */ /* 0x040ff00000081018 */
[C---:B------:R-:W-:Y:S08]  /*95340*/  HMMA.1688.F32.TF32 R28, R240.reuse, R44, R188 ;  /* 0x0000002cf01c723c */ /* 0x040ff000000810bc */
[C---:B------:R-:W-:Y:S08]  /*95350*/  HMMA.1688.F32.TF32 R24, R240.reuse, R48, R184 ;  /* 0x00000030f018723c */ /* 0x040ff000000810b8 */
[----:B------:R-:W-:Y:S08]  /*95360*/  HMMA.1688.F32.TF32 R20, R240, R72, R20 ;  /* 0x00000048f014723c */ /* 0x000ff00000081014 */
[C---:B--2---:R-:W-:Y:S01]  /*95370*/  HMMA.1688.F32.TF32 R16, R232.reuse, R32, R16 ;  /* 0x00000020e810723c */ /* 0x044fe20000081010 */
[----:B------:R-:W-:Y:S07]  /*95380*/  STL.64 [R1+0x4d0], R108 ;  /* 0x0004d06c01007387 */ /* 0x000fee0000100a00 */
        /* <DEDUP_REMOVED lines=24> */
[----:B--2---:R-:W-:Y:S03]  /*95510*/  HMMA.1688.F32.TF32 R8, R232, R88, R248 ;  /* 0x00000058e808723c */ /* 0x004fe600000810f8 */
[----:B------:R-:W-:Y:S04]  /*95520*/  LDS R241, [R54+0x108200] ;  /* 0x1082000036f17984 */ /* 0x000fe80000000800 */
[----:B------:R-:W-:Y:S08]  /*95530*/  LDS R243, [R54+0x109200] ;  /* 0x1092000036f37984 */ /* 0x000ff00000000800 */
[----:B------:R-:W-:Y:S04]  /*95540*/  STL.64 [R1+0x5a0], R12 ;  /* 0x0005a00c01007387 */ /* 0x000fe80000100a00 */
[----:B------:R-:W-:Y:S04]  /*95550*/  STL.64 [R1+0x5a8], R14 ;  /* 0x0005a80e01007387 */ /* 0x000fe80000100a00 */
[----:B------:R-:W2:Y:S04]  /*95560*/  LDL.LU R244, [R1+0xff0] ;  /* 0x000ff00001f47983 */ /* 0x000ea80000300800 */
[----:B------:R1:W-:Y:S04]  /*95570*/  STL.64 [R1+0x590], R8 ;  /* 0x0005900801007387 */ /* 0x0003e80000100a00 */
[----:B------:R3:W-:Y:S04]  /*95580*/  STL.64 [R1+0x598], R10 ;  /* 0x0005980a01007387 */ /* 0x0007e80000100a00 */
[----:B------:R-:W2:Y:S04]  /*95590*/  LDL.LU R245, [R1+0xff4] ;  /* 0x000ff40001f57983 */ /* 0x000ea80000300800 */
[----:B------:R-:W2:Y:S04]  /*955a0*/  LDL.LU R246, [R1+0xff8] ;  /* 0x000ff80001f67983 */ /* 0x000ea80000300800 */
[----:B------:R-:W2:Y:S04]  /*955b0*/  LDL.LU R247, [R1+0xffc] ;  /* 0x000ffc0001f77983 */ /* 0x000ea80000300800 */
[----:B-1----:R-:W4:Y:S04]  /*955c0*/  LDL.LU R8, [R1+0x1000] ;  /* 0x0010000001087983 */ /* 0x002f280000300800 */
[----:B------:R-:W4:Y:S04]  /*955d0*/  LDL.LU R9, [R1+0x1004] ;  /* 0x0010040001097983 */ /* 0x000f280000300800 */
[----:B---3--:R-:W4:Y:S04]  /*955e0*/  LDL.LU R10, [R1+0x1008] ;  /* 0x00100800010a7983 */ /* 0x008f280000300800 */
[----:B------:R-:W4:Y:S04]  /*955f0*/  LDL.LU R11, [R1+0x100c] ;  /* 0x00100c00010b7983 */ /* 0x000f280000300800 */
        /* <DEDUP_REMOVED lines=85> */
[----:B------:R-:W-:Y:S01]  /*95b50*/  HMMA.1688.F32.TF32 R200, R236, R52, R200 ;  /* 0x00000034ecc8723c */ /* 0x000fe200000810c8 */
[----:B------:R-:W-:Y:S04]  /*95b60*/  LDS R236, [R252+0x108200] ;  /* 0x10820000fcec7984 */ /* 0x000fe80000000800 */
[----:B------:R-:W-:Y:S04]  /*95b70*/  LDS R238, [R252+0x109200] ;  /* 0x10920000fcee7984 */ /* 0x000fe80000000800 */
[----:B------:R-:W-:Y:S04]  /*95b80*/  LDS R237, [R3+0x108200] ;  /* 0x1082000003ed7984 */ /* 0x000fe80000000800 */
[----:B------:R-:W1:Y:S01]  /*95b90*/  LDS R239, [R3+0x109200] ;  /* 0x1092000003ef7984 */ /* 0x000e620000000800 */
[C---:B--2---:R-:W-:Y:S08]  /*95ba0*/  HMMA.1688.F32.TF32 R104, R232.reuse, R64, R104 ;  /* 0x00000040e868723c */ /* 0x044ff00000081068 */
[C---:B---3--:R-:W-:Y:S08]  /*95bb0*/  HMMA.1688.F32.TF32 R128, R232.reuse, R80, R128 ;  /* 0x00000050e880723c */ /* 0x048ff00000081080 */
[C---:B----4-:R-:W-:Y:S08]  /*95bc0*/  HMMA.1688.F32.TF32 R132, R232.reuse, R84, R132 ;  /* 0x00000054e884723c */ /* 0x050ff00000081084 */
[C---:B------:R-:W-:Y:S11]  /*95bd0*/  HMMA.1688.F32.TF32 R124, R232.reuse, R76, R124 ;  /* 0x0000004ce87c723c */ /* 0x040ff6000008107c */
[----:B------:R-:W-:Y:S04]  /*95be0*/  @!UPT UIADD3 URZ, URZ, URZ, URZ ;  /* 0x0000003f3f3ff290 */ /* 0x000fe8000fffe03f */
[----:B------:R-:W-:Y:S04]  /*95bf0*/  STL.64 [R1+0x580], R132 ;  /* 0x0005808401007387 */ /* 0x000fe80000100a00 */
[----:B------:R-:W-:Y:S04]  /*95c00*/  STL.64 [R1+0x588], R134 ;  /* 0x0005888601007387 */ /* 0x000fe80000100a00 */
        /* <DEDUP_REMOVED lines=13> */
[----:B------:R-:W-:Y:S02]  /*95ce0*/  STL.64 [R1+0x538], R118 ;  /* 0x0005387601007387 */ /* 0x000fe40000100a00 */
[C---:B------:R-:W-:Y:S08]  /*95cf0*/  HMMA.1688.F32.TF32 R112, R232.reuse, R40, R108 ;  /* 0x00000028e870723c */ /* 0x040ff0000008106c */
[C---:B------:R-:W-:Y:S07]  /*95d00*/  HMMA.1688.F32.TF32 R108, R232.reuse, R44, R144 ;  /* 0x0000002ce86c723c */ /* 0x040fee0000081090 */
[----:B------:R-:W-:Y:S01]  /*95d10*/  STL.64 [R1+0x520], R104 ;  /* 0x0005206801007387 */ /* 0x000fe20000100a00 */
[C---:B------:R-:W-:Y:S03]  /*95d20*/  HMMA.1688.F32.TF32 R96, R232.reuse, R72, R96 ;  /* 0x00000048e860723c */ /* 0x040fe60000081060 */
[----:B------:R2:W-:Y:S05]  /*95d30*/  STL.64 [R1+0x528], R106 ;  /* 0x0005286a01007387 */ /* 0x0005ea0000100a00 */
[----:B--2---:R-:W-:Y:S01]  /*95d40*/  HMMA.1688.F32.TF32 R104, R232, R48, R140 ;  /* 0x00000030e868723c */ /* 0x004fe2000008108c */
        /* <DEDUP_REMOVED lines=13> */
[C---:B--2---:R-:W-:Y:S08]  /*95e20*/  HMMA.1688.F32.TF32 R96, R236.reuse, R52, R68 ;  /* 0x00000034ec60723c */ /* 0x044ff00000081044 */
        /* <DEDUP_REMOVED lines=15> */
[C---:B--2---:R-:W-:Y:S08]  /*95f20*/  HMMA.1688.F32.TF32 R24, R236.reuse, R76, R16 ;  /* 0x0000004cec18723c */ /* 0x044ff00000081010 */
        /* <DEDUP_REMOVED lines=22> */
[----:B---3--:R-:W3:Y:S04]  /*96090*/  LDL.LU R8, [R1+0x860] ;  /* 0x0008600001087983 */ /* 0x008ee80000300800 */
[----:B------:R-:W3:Y:S04]  /*960a0*/  LDL.LU R9, [R1+0x864] ;  /* 0x0008640001097983 */ /* 0x000ee80000300800 */
[----:B----4-:R-:W3:Y:S04]  /*960b0*/  LDL.LU R10, [R1+0x868] ;  /* 0x00086800010a7983 */ /* 0x010ee80000300800 */
[----:B------:R-:W3:Y:S04]  /*960c0*/  LDL.LU R11, [R1+0x86c] ;  /* 0x00086c00010b7983 */ /* 0x000ee80000300800 */
[----:B------:R-:W1:Y:S04]  /*960d0*/  LDL.LU R20, [R1+0x800] ;  /* 0x0008000001147983 */ /* 0x000e680000300800 */
[----:B------:R-:W1:Y:S04]  /*960e0*/  LDL.LU R21, [R1+0x804] ;  /* 0x0008040001157983 */ /* 0x000e680000300800 */
[----:B------:R-:W1:Y:S04]  /*960f0*/  LDL.LU R22, [R1+0x808] ;  /* 0x0008080001167983 */ /* 0x000e680000300800 */
[----:B------:R-:W1:Y:S04]  /*96100*/  LDL.LU R23, [R1+0x80c] ;  /* 0x00080c0001177983 */ /* 0x000e680000300800 */
        /* <DEDUP_REMOVED lines=99> */
[----:B------:R-:W-:Y:S08]  /*96740*/  HMMA.1688.F32.TF32 R132, R240, R32, R132 ;  /* 0x00000020f084723c */ /* 0x000ff00000081084 */
[C---:B------:R-:W-:Y:S08]  /*96750*/  HMMA.1688.F32.TF32 R136, R236.reuse, R72, R136 ;  /* 0x00000048ec88723c */ /* 0x040ff00000081088 */
[C---:B------:R-:W-:Y:S08]  /*96760*/  HMMA.1688.F32.TF32 R148, R236.reuse, R40, R148 ;  /* 0x00000028ec94723c */ /* 0x040ff00000081094 */
[C---:B------:R-:W-:Y:S11]  /*96770*/  HMMA.1688.F32.TF32 R224, R236.reuse, R44, R224 ;  /* 0x0000002cece0723c */ /* 0x040ff600000810e0 */
[----:B------:R-:W-:Y:S04]  /*96780*/  @!UPT UIADD3 URZ, URZ, URZ, URZ ;  /* 0x0000003f3f3ff290 */ /* 0x000fe8000fffe03f */
[----:B------:R-:W-:Y:S04]  /*96790*/  STL.64 [R1+0x6b0], R148 ;  /* 0x0006b09401007387 */ /* 0x000fe80000100a00 */
[----:B------:R2:W-:Y:S02]  /*967a0*/  STL.64 [R1+0x6b8], R150 ;  /* 0x0006b89601007387 */ /* 0x0005e40000100a00 */
[----:B--2---:R-:W-:Y:S08]  /*967b0*/  HMMA.1688.F32.TF32 R148, R236, R48, R220 ;  /* 0x00000030ec94723c */ /* 0x004ff000000810dc */
[C---:B------:R-:W-:Y:S01]  /*967c0*/  HMMA.1688.F32.TF32 R124, R240.reuse, R216, R124 ;  /* 0x000000d8f07c723c */ /* 0x040fe2000008107c */
[----:B------:R-:W-:Y:S04]  /*967d0*/  STL.64 [R1+0x6c0], R224 ;  /* 0x0006c0e001007387 */ /* 0x000fe80000100a00 */
[----:B------:R-:W-:Y:S03]  /*967e0*/  STL.64 [R1+0x6c8], R226 ;  /* 0x0006c8e201007387 */ /* 0x000fe60000100a00 */
[C---:B------:R-:W-:Y:S01]  /*967f0*/  HMMA.1688.F32.TF32 R120, R240.reuse, R88, R120 ;  /* 0x00000058f078723c */ /* 0x040fe20000081078 */
[----:B------:R-:W-:Y:S04]  /*96800*/  LDS R236, [R252+0x108300] ;  /* 0x10830000fcec7984 */ /* 0x000fe80000000800 */
[----:B------:R-:W-:Y:S04]  /*96810*/  LDS R238, [R252+0x109300] ;  /* 0x10930000fcee7984 */ /* 0x000fe80000000800 */
        /* <DEDUP_REMOVED lines=15> */
[C---:B--2---:R-:W-:Y:S03]  /*96910*/  HMMA.1688.F32.TF32 R104, R240.reuse, R80, R112 ;  /* 0x00000050f068723c */ /* 0x044fe60000081070 */
[----:B------:R-:W-:Y:S04]  /*96920*/  STL.64 [R1+0x730], R120 ;  /* 0x0007307801007387 */ /* 0x000fe80000100a00 */
[----:B------:R-:W-:Y:S01]  /*96930*/  STL.64 [R1+0x738], R122 ;  /* 0x0007387a01007387 */ /* 0x000fe20000100a00 */
[C---:B------:R-:W-:Y:S03]  /*96940*/  HMMA.1688.F32.TF32 R112, R240.reuse, R76, R108 ;  /* 0x0000004cf070723c */ /* 0x040fe6000008106c */
[----:B------:R-:W-:Y:S04]  /*96950*/  STL.64 [R1+0x740], R116 ;  /* 0x0007407401007387 */ /* 0x000fe80000100a00 */
[----:B------:R-:W-:Y:S01]  /*96960*/  STL.64 [R1+0x748], R118 ;  /* 0x0007487601007387 */ /* 0x000fe20000100a00 */
[C---:B------:R-:W-:Y:S07]  /*96970*/  HMMA.1688.F32.TF32 R108, R240.reuse, R64, R144 ;  /* 0x00000040f06c723c */ /* 0x040fee0000081090 */
[----:B------:R-:W-:Y:S04]  /*96980*/  STL.64 [R1+0x750], R104 ;  /* 0x0007506801007387 */ /* 0x000fe80000100a00 */
[----:B------:R2:W-:Y:S02]  /*96990*/  STL.64 [R1+0x758], R106 ;  /* 0x0007586a01007387 */ /* 0x0005e40000100a00 */
[C---:B--2---:R-:W-:Y:S02]  /*969a0*/  HMMA.1688.F32.TF32 R104, R240.reuse, R60, R140 ;  /* 0x0000003cf068723c */ /* 0x044fe4000008108c */
[----:B------:R-:W-:Y:S04]  /*969b0*/  STL.64 [R1+0x760], R112 ;  /* 0x0007607001007387 */ /* 0x000fe80000100a00 */
[----:B------:R-:W-:Y:S04]  /*969c0*/  STL.64 [R1+0x768], R114 ;  /* 0x0007687201007387 */ /* 0x000fe80000100a00 */
[----:B------:R-:W-:Y:S04]  /*969d0*/  STL.64 [R1+0x770], R108 ;  /* 0x0007706c01007387 */ /* 0x000fe80000100a00 */
[----:B------:R2:W-:Y:S09]  /*969e0*/  STL.64 [R1+0x778], R110 ;  /* 0x0007786e01007387 */ /* 0x0005f20000100a00 */
[----:B------:R-:W-:Y:S01]  /*969f0*/  STL.64 [R1+0x7f0], R104 ;  /* 0x0007f06801007387 */ /* 0x000fe20000100a00 */
[C---:B--2---:R-:W-:Y:S03]  /*96a00*/  HMMA.1688.F32.TF32 R108, R240.reuse, R36, R212 ;  /* 0x00000024f06c723c */ /* 0x044fe600000810d4 */
[----:B------:R2:W-:Y:S04]  /*96a10*/  STL.64 [R1+0x7f8], R106 ;  /* 0x0007f86a01007387 */ /* 0x0005e80000100a00 */
[----:B------:R-:W-:Y:S04]  /*96a20*/  STL.64 [R1+0x7e0], R96 ;  /* 0x0007e06001007387 */ /* 0x000fe80000100a00 */
[----:B------:R3:W-:Y:S01]  /*96a30*/  STL.64 [R1+0x7e8], R98 ;  /* 0x0007e86201007387 */ /* 0x0007e20000100a00 */
[C---:B--2---:R-:W-:Y:S08]  /*96a40*/  HMMA.1688.F32.TF32 R104, R240.reuse, R40, R68 ;  /* 0x00000028f068723c */ /* 0x044ff00000081044 */
[C---:B---3--:R-:W-:Y:S08]  /*96a50*/  HMMA.1688.F32.TF32 R96, R240.reuse, R44, R28 ;  /* 0x0000002cf060723c */ /* 0x048ff0000008101c */
[C---:B------:R-:W-:Y:S08]  /*96a60*/  HMMA.1688.F32.TF32 R68, R240.reuse, R48, R24 ;  /* 0x00000030f044723c */ /* 0x040ff00000081018 */
[----:B------:R-:W-:Y:S08]  /*96a70*/  HMMA.1688.F32.TF32 R28, R240, R72, R188 ;  /* 0x00000048f01c723c */ /* 0x000ff000000810bc */
[C---:B-1----:R-:W-:Y:S08]  /*96a80*/  HMMA.1688.F32.TF32 R20, R232.reuse, R52, R20 ;  /* 0x00000034e814723c */ /* 0x042ff00000081014 */
[C---:B------:R-:W-:Y:S01]  /*96a90*/  HMMA.1688.F32.TF32 R16, R232.reuse, R216, R16 ;  /* 0x000000d8e810723c */ /* 0x040fe20000081010 */
        /* <DEDUP_REMOVED lines=127> */
[C---:B------:R-:W-:Y:S11]  /*97290*/  HMMA.1688.F32.TF32 R120, R232.reuse, R36, R120 ;  /* 0x00000024e878723c */ /* 0x040ff60000081078 */
[----:B------:R-:W-:Y:S04]  /*972a0*/  @!UPT UIADD3 URZ, URZ, URZ, URZ ;  /* 0x0000003f3f3ff290 */ /* 0x000fe8000fffe03f */
[----:B------:R-:W-:Y:S04]  /*972b0*/  STL.64 [R1+0x880], R132 ;  /* 0x0008808401007387 */ /* 0x000fe80000100a00 */
[----:B------:R-:W-:Y:S04]  /*972c0*/  STL.64 [R1+0x888], R134 ;  /* 0x0008888601007387 */ /* 0x000fe80000100a00 */
[----:B------:R-:W-:Y:S04]  /*972d0*/  STL.64 [R1+0x870], R128 ;  /* 0x0008708001007387 */ /* 0x000fe80000100a00 */
[----:B------:R4:W-:Y:S02]  /*972e0*/  STL.64 [R1+0x878], R130 ;  /* 0x0008788201007387 */ /* 0x0009e40000100a00 */
[C---:B----4-:R-:W-:Y:S08]  /*972f0*/  HMMA.1688.F32.TF32 R128, R232.reuse, R60, R124 ;  /* 0x0000003ce880723c */ /* 0x050ff0000008107c */
[C---:B------:R-:W-:Y:S08]  /*97300*/  HMMA.1688.F32.TF32 R124, R232.reuse, R56, R104 ;  /* 0x00000038e87c723c */ /* 0x040ff00000081068 */
[C---:B------:R-:W-:Y:S07]  /*97310*/  HMMA.1688.F32.TF32 R104, R232.reuse, R40, R116 ;  /* 0x00000028e868723c */ /* 0x040fee0000081074 */
        /* <DEDUP_REMOVED lines=9> */
[----:B------:R2:W-:Y:S02]  /*973b0*/  STL.64 [R1+0x838], R106 ;  /* 0x0008386a01007387 */ /* 0x0005e40000100a00 */
[----:B--2---:R-:W-:Y:S02]  /*973c0*/  HMMA.1688.F32.TF32 R104, R232, R72, R144 ;  /* 0x00000048e868723c */ /* 0x004fe40000081090 */
        /* <DEDUP_REMOVED lines=12> */
[----:B------:R-:W2:Y:S01]  /*97490*/  LDS R235, [R54+0x109300] ;  /* 0x1093000036eb7984 */ /* 0x000ea20000000800 */
        /* <DEDUP_REMOVED lines=36> */
[----:B------:R-:W-:Y:S04]  /*976e0*/  STL.64 [R1+0x9f0], R12 ;  /* 0x0009f00c01007387 */ /* 0x000fe80000100a00 */
[----:B------:R-:W-:Y:S04]  /*976f0*/  STL.64 [R1+0x9f8], R14 ;  /* 0x0009f80e01007387 */ /* 0x000fe80000100a00 */
[----:B------:R1:W-:Y:S04]  /*97700*/  STL.64 [R1+0xcc0], R8 ;  /* 0x000cc00801007387 */ /* 0x0003e80000100a00 */
[----:B------:R4:W-:Y:S04]  /*97710*/  STL.64 [R1+0xcc8], R10 ;  /* 0x000cc80a01007387 */ /* 0x0009e80000100a00 */
[----:B------:R-:W3:Y:S04]  /*97720*/  LDL.LU R245, [R1+0xa54] ;  /* 0x000a540001f57983 */ /* 0x000ee80000300800 */
[----:B------:R-:W3:Y:S04]  /*97730*/  LDL.LU R246, [R1+0xa58] ;  /* 0x000a580001f67983 */ /* 0x000ee80000300800 */
[----:B------:R-:W3:Y:S04]  /*97740*/  LDL.LU R247, [R1+0xa5c] ;  /* 0x000a5c0001f77983 */ /* 0x000ee80000300800 */
[----:B-1----:R-:W2:Y:S04]  /*97750*/  LDL.LU R8, [R1+0xa60] ;  /* 0x000a600001087983 */ /* 0x002ea80000300800 */
[----:B------:R-:W2:Y:S04]  /*97760*/  LDL.LU R9, [R1+0xa64] ;  /* 0x000a640001097983 */ /* 0x000ea80000300800 */
[----:B----4-:R-:W4:Y:S04]  /*97770*/  LDL.LU R10, [R1+0xa68] ;  /* 0x000a6800010a7983 */ /* 0x010f280000300800 */
        /* <DEDUP_REMOVED lines=105> */
[----:B------:R-:W-:Y:S08]  /*97e10*/  HMMA.1688.F32.TF32 R136, R236, R52, R136 ;  /* 0x00000034ec88723c */ /* 0x000ff00000081088 */
[C---:B------:R-:W-:Y:S08]  /*97e20*/  HMMA.1688.F32.TF32 R148, R240.reuse, R48, R148 ;  /* 0x00000030f094723c */ /* 0x040ff00000081094 */
[----:B------:R-:W-:Y:S08]  /*97e30*/  HMMA.1688.F32.TF32 R240, R240, R72, R224 ;  /* 0x00000048f0f0723c */ /* 0x000ff000000810e0 */
[C---:B------:R-:W-:Y:S07]  /*97e40*/  HMMA.1688.F32.TF32 R220, R236.reuse, R32, R220 ;  /* 0x00000020ecdc723c */ /* 0x040fee00000810dc */
[----:B------:R-:W-:Y:S01]  /*97e50*/  STL.64 [R1+0xd50], R148 ;  /* 0x000d509401007387 */ /* 0x000fe20000100a00 */
[C---:B------:R-:W-:Y:S03]  /*97e60*/  HMMA.1688.F32.TF32 R124, R236.reuse, R88, R124 ;  /* 0x00000058ec7c723c */ /* 0x040fe6000008107c */
[----:B------:R1:W-:Y:S04]  /*97e70*/  STL.64 [R1+0xd58], R150 ;  /* 0x000d589601007387 */ /* 0x0003e80000100a00 */
[----:B-1----:R-:W2:Y:S04]  /*97e80*/  LDL.LU.64 R150, [R1+0x4e10] ;  /* 0x004e100001967983 */ /* 0x002ea80000300a00 */
[----:B------:R-:W2:Y:S04]  /*97e90*/  LDL.LU.64 R148, [R1+0x4e08] ;  /* 0x004e080001947983 */ /* 0x000ea80000300a00 */
[----:B------:R-:W3:Y:S04]  /*97ea0*/  LDL.LU.64 R226, [R1+0x4e00] ;  /* 0x004e000001e27983 */ /* 0x000ee80000300a00 */
[----:B------:R-:W3:Y:S04]  /*97eb0*/  LDL.LU.64 R224, [R1+0x4df8] ;  /* 0x004df80001e07983 */ /* 0x000ee80000300a00 */
        /* <DEDUP_REMOVED lines=19> */
[----:B------:R-:W-:Y:S04]  /*97ff0*/  STL.64 [R1+0xd10], R120 ;  /* 0x000d107801007387 */ /* 0x000fe80000100a00 */
[----:B------:R-:W-:Y:S01]  /*98000*/  STL.64 [R1+0xd18], R122 ;  /* 0x000d187a01007387 */ /* 0x000fe20000100a00 */
[C---:B------:R-:W-:Y:S03]  /*98010*/  HMMA.1688.F32.TF32 R112, R236.reuse, R60, R108 ;  /* 0x0000003cec70723c */ /* 0x040fe6000008106c */
[----:B------:R-:W-:Y:S04]  /*98020*/  STL.64 [R1+0xd00], R116 ;  /* 0x000d007401007387 */ /* 0x000fe80000100a00 */
[----:B------:R-:W-:Y:S01]  /*98030*/  STL.64 [R1+0xd08], R118 ;  /* 0x000d087601007387 */ /* 0x000fe20000100a00 */
[C---:B------:R-:W-:Y:S03]  /*98040*/  HMMA.1688.F32.TF32 R108, R236.reuse, R56, R144 ;  /* 0x00000038ec6c723c */ /* 0x040fe60000081090 */
[----:B------:R-:W-:Y:S04]  /*98050*/  LDS R241, [R3+0x108380] ;  /* 0x1083800003f17984 */ /* 0x000fe80000000800 */
[----:B------:R-:W1:Y:S04]  /*98060*/  LDS R243, [R3+0x109380] ;  /* 0x1093800003f37984 */ /* 0x000e680000000800 */
[----:B------:R-:W-:Y:S04]  /*98070*/  STL.64 [R1+0xcf0], R104 ;  /* 0x000cf06801007387 */ /* 0x000fe80000100a00 */
[----:B------:R4:W-:Y:S02]  /*98080*/  STL.64 [R1+0xcf8], R106 ;  /* 0x000cf86a01007387 */ /* 0x0009e40000100a00 */
[C---:B----4-:R-:W-:Y:S02]  /*98090*/  HMMA.1688.F32.TF32 R104, R236.reuse, R36, R140 ;  /* 0x00000024ec68723c */ /* 0x050fe4000008108c */
[----:B------:R-:W-:Y:S04]  /*980a0*/  STL.64 [R1+0xd70], R112 ;  /* 0x000d707001007387 */ /* 0x000fe80000100a00 */
[----:B------:R-:W-:Y:S04]  /*980b0*/  STL.64 [R1+0xd78], R114 ;  /* 0x000d787201007387 */ /* 0x000fe80000100a00 */
[----:B------:R-:W-:Y:S04]  /*980c0*/  STL.64 [R1+0xce0], R108 ;  /* 0x000ce06c01007387 */ /* 0x000fe80000100a00 */
[----:B------:R4:W-:Y:S09]  /*980d0*/  STL.64 [R1+0xce8], R110 ;  /* 0x000ce86e01007387 */ /* 0x0009f20000100a00 */
[----:B------:R-:W-:Y:S01]  /*980e0*/  STL.64 [R1+0xc70], R104 ;  /* 0x000c706801007387 */ /* 0x000fe20000100a00 */
[C---:B----4-:R-:W-:Y:S03]  /*980f0*/  HMMA.1688.F32.TF32 R108, R236.reuse, R44, R212 ;  /* 0x0000002cec6c723c */ /* 0x050fe600000810d4 */
[----:B------:R4:W-:Y:S04]  /*98100*/  STL.64 [R1+0xc78], R106 ;  /* 0x000c786a01007387 */ /* 0x0009e80000100a00 */
[----:B------:R-:W-:Y:S04]  /*98110*/  STL.64 [R1+0xc40], R96 ;  /* 0x000c406001007387 */ /* 0x000fe80000100a00 */
[----:B------:R1:W-:Y:S01]  /*98120*/  STL.64 [R1+0xc48], R98 ;  /* 0x000c486201007387 */ /* 0x0003e20000100a00 */
[C---:B----4-:R-:W-:Y:S08]  /*98130*/  HMMA.1688.F32.TF32 R104, R236.reuse, R48, R68 ;  /* 0x00000030ec68723c */ /* 0x050ff00000081044 */
[----:B-1----:R-:W-:Y:S08]  /*98140*/  HMMA.1688.F32.TF32 R96, R236, R72, R28 ;  /* 0x00000048ec60723c */ /* 0x002ff0000008101c */
[C---:B------:R-:W-:Y:S08]  /*98150*/  HMMA.1688.F32.TF32 R20, R232.reuse, R92, R20 ;  /* 0x0000005ce814723c */ /* 0x040ff00000081014 */
[C---:B------:R-:W-:Y:S01]  /*98160*/  HMMA.1688.F32.TF32 R16, R232.reuse, R88, R16 ;  /* 0x00000058e810723c */ /* 0x040fe20000081010 */
[----:B------:R-:W-:Y:S04]  /*98170*/  STL.64 [R1+0xc20], R108 ;  /* 0x000c206c01007387 */ /* 0x000fe80000100a00 */
[----:B------:R-:W-:Y:S03]  /*98180*/  LDS R237, [R54+0x108380] ;  /* 0x1083800036ed7984 */ /* 0x000fe60000000800 */
[C---:B------:R-:W-:Y:S01]  /*98190*/  HMMA.1688.F32.TF32 R68, R232.reuse, R32, R24 ;  /* 0x00000020e844723c */ /* 0x040fe20000081018 */
[----:B------:R-:W-:Y:S04]  /*981a0*/  LDS R239, [R54+0x109380] ;  /* 0x1093800036ef7984 */ /* 0x000fe80000000800 */
[----:B------:R-:W-:Y:S03]  /*981b0*/  LDS R236, [R103+0x108380] ;  /* 0x1083800067ec7984 */ /* 0x000fe60000000800 */
[C---:B------:R-:W-:Y:S01]  /*981c0*/  HMMA.1688.F32.TF32 R28, R232.reuse, R52, R188 ;  /* 0x00000034e81c723c */ /* 0x040fe200000810bc */
[----:B------:R-:W1:Y:S07]  /*981d0*/  LDS R238, [R103+0x109380] ;  /* 0x1093800067ee7984 */ /* 0x000e6e0000000800 */
        /* <DEDUP_REMOVED lines=20> */
[C---:B----4-:R-:W-:Y:S08]  /*98320*/  HMMA.1688.F32.TF32 R16, R232.reuse, R76, R244 ;  /* 0x0000004ce810723c */ /* 0x050ff000000810f4 */
[----:B-1----:R-:W-:Y:S01]  /*98330*/  HMMA.1688.F32.TF32 R12, R232, R64, R248 ;  /* 0x00000040e80c723c */ /* 0x002fe200000810f8 */
[----:B------:R1:W-:Y:S04]  /*98340*/  STL.64 [R1+0xb00], R8 ;  /* 0x000b000801007387 */ /* 0x0003e80000100a00 */
[----:B------:R4:W-:Y:S04]  /*98350*/  STL.64 [R1+0xb08], R10 ;  /* 0x000b080a01007387 */ /* 0x0009e80000100a00 */
[----:B-1----:R-:W2:Y:S06]  /*98360*/  LDL.LU R8, [R1+0xa00] ;  /* 0x000a000001087983 */ /* 0x002eac0000300800 */
[----:B------:R-:W-:Y:S04]  /*98370*/  STL.64 [R1+0xae0], R16 ;  /* 0x000ae01001007387 */ /* 0x000fe80000100a00 */
[----:B------:R-:W-:Y:S04]  /*98380*/  STL.64 [R1+0xae8], R18 ;  /* 0x000ae81201007387 */ /* 0x000fe80000100a00 */
[----:B------:R1:W-:Y:S04]  /*98390*/  STL.64 [R1+0xab0], R12 ;  /* 0x000ab00c01007387 */ /* 0x0003e80000100a00 */
[----:B------:R1:W-:Y:S04]  /*983a0*/  STL.64 [R1+0xab8], R14 ;  /* 0x000ab80e01007387 */ /* 0x0003e80000100a00 */
[----:B------:R-:W2:Y:S04]  /*983b0*/  LDL.LU R9, [R1+0xa04] ;  /* 0x000a040001097983 */ /* 0x000ea80000300800 */
[----:B----4-:R-:W2:Y:S04]  /*983c0*/  LDL.LU R10, [R1+0xa08] ;  /* 0x000a0800010a7983 */ /* 0x010ea80000300800 */
[----:B------:R-:W2:Y:S04]  /*983d0*/  LDL.LU R11, [R1+0xa0c] ;  /* 0x000a0c00010b7983 */ /* 0x000ea80000300800 */
[----:B-1----:R-:W4:Y:S04]  /*983e0*/  LDL.LU R12, [R1+0xa10] ;  /* 0x000a1000010c7983 */ /* 0x002f280000300800 */
        /* <DEDUP_REMOVED lines=95> */
[----:B--2---:R-:W-:Y:S08]  /*989e0*/  HMMA.1688.F32.TF32 R20, R240, R48, R20 ;  /* 0x00000030f014723c */ /* 0x004ff00000081014 */
[C---:B----4-:R-:W-:Y:S08]  /*989f0*/  HMMA.1688.F32.TF32 R12, R236.reuse, R32, R12 ;  /* 0x00000020ec0c723c */ /* 0x050ff0000008100c */
[----:B------:R-:W-:Y:S08]  /*98a00*/  HMMA.1688.F32.TF32 R8, R236, R52, R8 ;  /* 0x00000034ec08723c */ /* 0x000ff00000081008 */
[----:B---3--:R-:W-:Y:S08]  /*98a10*/  HMMA.1688.F32.TF32 R116, R240, R216, R116 ;  /* 0x000000d8f074723c */ /* 0x008ff00000081074 */
[C---:B------:R-:W-:Y:S08]  /*98a20*/  HMMA.1688.F32.TF32 R128, R232.reuse, R48, R128 ;  /* 0x00000030e880723c */ /* 0x040ff00000081080 */
[C---:B------:R-:W-:Y:S08]  /*98a30*/  HMMA.1688.F32.TF32 R132, R232.reuse, R44, R132 ;  /* 0x0000002ce884723c */ /* 0x040ff00000081084 */
[C---:B------:R-:W-:Y:S08]  /*98a40*/  HMMA.1688.F32.TF32 R136, R232.reuse, R40, R136 ;  /* 0x00000028e888723c */ /* 0x040ff00000081088 */
[C---:B------:R-:W-:Y:S08]  /*98a50*/  HMMA.1688.F32.TF32 R248, R232.reuse, R56, R248 ;  /* 0x00000038e8f8723c */ /* 0x040ff000000810f8 */
[C---:B------:R-:W-:Y:S08]  /*98a60*/  HMMA.1688.F32.TF32 R244, R232.reuse, R60, R244 ;  /* 0x0000003ce8f4723c */ /* 0x040ff000000810f4 */
[C---:B------:R-:W-:Y:S11]  /*98a70*/  HMMA.1688.F32.TF32 R220, R232.reuse, R36, R220 ;  /* 0x00000024e8dc723c */ /* 0x040ff600000810dc */
[----:B------:R-:W-:Y:S04]  /*98a80*/  @!UPT UIADD3 URZ, URZ, URZ, URZ ;  /* 0x0000003f3f3ff290 */ /* 0x000fe8000fffe03f */
[----:B------:R-:W-:Y:S01]  /*98a90*/  STL.64 [R1+0xaa0], R244 ;  /* 0x000aa0f401007387 */ /* 0x000fe20000100a00 */
[----:B------:R-:W-:Y:S03]  /*98aa0*/  HMMA.1688.F32.TF32 R124, R232, R72, R124 ;  /* 0x00000048e87c723c */ /* 0x000fe6000008107c */
[----:B------:R1:W-:Y:S04]  /*98ab0*/  STL.64 [R1+0xaa8], R246 ;  /* 0x000aa8f601007387 */ /* 0x0003e80000100a00 */
[----:B------:R-:W-:Y:S01]  /*98ac0*/  LDS R232, [R252+0x10a000] ;  /* 0x10a00000fce87984 */ /* 0x000fe20000000800 */
[C---:B------:R-:W-:Y:S03]  /*98ad0*/  HMMA.1688.F32.TF32 R120, R240.reuse, R52, R120 ;  /* 0x00000034f078723c */ /* 0x040fe60000081078 */
[----:B------:R-:W-:Y:S04]  /*98ae0*/  LDS R234, [R252+0x10b000] ;  /* 0x10b00000fcea7984 */ /* 0x000fe80000000800 */
[----:B-1----:R-:W2:Y:S01]  /*98af0*/  LDL.LU.64 R246, [R1+0x4df0] ;  /* 0x004df00001f67983 */ /* 0x002ea20000300a00 */
[C---:B------:R-:W-:Y:S03]  /*98b00*/  HMMA.1688.F32.TF32 R104, R240.reuse, R32, R104 ;  /* 0x00000020f068723c */ /* 0x040fe60000081068 */
[----:B------:R-:W2:Y:S04]  /*98b10*/  LDL.LU.64 R244, [R1+0x4de8] ;  /* 0x004de80001f47983 */ /* 0x000ea80000300a00 */
[----:B------:R-:W3:Y:S04]  /*98b20*/  LDL.LU R54, [R1+0x4de0] ;  /* 0x004de00001367983 */ /* 0x000ee80000300800 */
[----:B------:R-:W-:Y:S04]  /*98b30*/  STL.64 [R1+0xa90], R248 ;  /* 0x000a90f801007387 */ /* 0x000fe80000100a00 */
[----:B------:R1:W-:Y:S04]  /*98b40*/  STL.64 [R1+0xa98], R250 ;  /* 0x000a98fa01007387 */ /* 0x0003e80000100a00 */
[----:B------:R-:W-:Y:S04]  /*98b50*/  LDS R233, [R3+0x10a000] ;  /* 0x10a0000003e97984 */ /* 0x000fe80000000800 */
[----:B------:R-:W4:Y:S04]  /*98b60*/  LDS R235, [R3+0x10b000] ;  /* 0x10b0000003eb7984 */ /* 0x000f280000000800 */
[----:B-1----:R-:W2:Y:S04]  /*98b70*/  LDL.LU.64 R250, [R1+0x4dd8] ;  /* 0x004dd80001fa7983 */ /* 0x002ea80000300a00 */
[----:B------:R-:W2:Y:S04]  /*98b80*/  LDL.LU.64 R248, [R1+0x4dd0] ;  /* 0x004dd00001f87983 */ /* 0x000ea80000300a00 */
        /* <DEDUP_REMOVED lines=12> */
[C---:B-1----:R-:W-:Y:S02]  /*98c50*/  HMMA.1688.F32.TF32 R104, R240.reuse, R92, R112 ;  /* 0x0000005cf068723c */ /* 0x042fe40000081070 */
[----:B------:R-:W-:Y:S04]  /*98c60*/  STL.64 [R1+0xac0], R120 ;  /* 0x000ac07801007387 */ /* 0x000fe80000100a00 */
[----:B------:R-:W-:Y:S02]  /*98c70*/  STL.64 [R1+0xac8], R122 ;  /* 0x000ac87a01007387 */ /* 0x000fe40000100a00 */
[C---:B------:R-:W-:Y:S02]  /*98c80*/  HMMA.1688.F32.TF32 R112, R240.reuse, R88, R108 ;  /* 0x00000058f070723c */ /* 0x040fe4000008106c */
[----:B------:R-:W-:Y:S04]  /*98c90*/  STL.64 [R1+0xad0], R116 ;  /* 0x000ad07401007387 */ /* 0x000fe80000100a00 */
[----:B------:R-:W-:Y:S02]  /*98ca0*/  STL.64 [R1+0xad8], R118 ;  /* 0x000ad87601007387 */ /* 0x000fe40000100a00 */
[C---:B------:R-:W-:Y:S07]  /*98cb0*/  HMMA.1688.F32.TF32 R108, R240.reuse, R84, R144 ;  /* 0x00000054f06c723c */ /* 0x040fee0000081090 */
[----:B------:R-:W-:Y:S01]  /*98cc0*/  STL.64 [R1+0xaf0], R104 ;  /* 0x000af06801007387 */ /* 0x000fe20000100a00 */
[C---:B------:R-:W-:Y:S03]  /*98cd0*/  HMMA.1688.F32.TF32 R96, R240.reuse, R76, R96 ;  /* 0x0000004cf060723c */ /* 0x040fe60000081060 */
[----:B------:R1:W-:Y:S05]  /*98ce0*/  STL.64 [R1+0xaf8], R106 ;  /* 0x000af86a01007387 */ /* 0x0003ea0000100a00 */
[C---:B-1----:R-:W-:Y:S01]  /*98cf0*/  HMMA.1688.F32.TF32 R104, R240.reuse, R80, R140 ;  /* 0x00000050f068723c */ /* 0x042fe2000008108c */
[----:B------:R-:W-:Y:S04]  /*98d00*/  STL.64 [R1+0xb10], R112 ;  /* 0x000b107001007387 */ /* 0x000fe80000100a00 */
[----:B------:R-:W-:Y:S04]  /*98d10*/  STL.64 [R1+0xb18], R114 ;  /* 0x000b187201007387 */ /* 0x000fe80000100a00 */
[----:B------:R-:W-:Y:S04]  /*98d20*/  STL.64 [R1+0xb40], R108 ;  /* 0x000b406c01007387 */ /* 0x000fe80000100a00 */
[----:B------:R1:W-:Y:S10]  /*98d30*/  STL.64 [R1+0xb48], R110 ;  /* 0x000b486e01007387 */ /* 0x0003f40000100a00 */
[----:B------:R-:W-:Y:S01]  /*98d40*/  STL.64 [R1+0xb60], R104 ;  /* 0x000b606801007387 */ /* 0x000fe20000100a00 */
[C---:B-1----:R-:W-:Y:S03]  /*98d50*/  HMMA.1688.F32.TF32 R108, R240.reuse, R64, R212 ;  /* 0x00000040f06c723c */ /* 0x042fe600000810d4 */
[----:B------:R1:W-:Y:S04]  /*98d60*/  STL.64 [R1+0xb68], R106 ;  /* 0x000b686a01007387 */ /* 0x0003e80000100a00 */
[----:B------:R-:W-:Y:S04]  /*98d70*/  STL.64 [R1+0xb80], R96 ;  /* 0x000b806001007387 */ /* 0x000fe80000100a00 */
[----:B------:R4:W-:Y:S01]  /*98d80*/  STL.64 [R1+0xb88], R98 ;  /* 0x000b886201007387 */ /* 0x0009e20000100a00 */
[C---:B-1----:R-:W-:Y:S08]  /*98d90*/  HMMA.1688.F32.TF32 R104, R240.reuse, R60, R68 ;  /* 0x0000003cf068723c */ /* 0x042ff00000081044 */
[C---:B----4-:R-:W-:Y:S08]  /*98da0*/  HMMA.1688.F32.TF32 R96, R240.reuse, R56, R28 ;  /* 0x00000038f060723c */ /* 0x050ff0000008101c */
        /* <DEDUP_REMOVED lines=17> */
[----:B------:R1:W-:Y:S04]  /*98ec0*/  STL.64 [R1+0xcd8], R22 ;  /* 0x000cd81601007387 */ /* 0x0003e80000100a00 */
[----:B------:R2:W-:Y:S04]  /*98ed0*/  STL.64 [R1+0xc50], R16 ;  /* 0x000c501001007387 */ /* 0x0005e80000100a00 */
[----:B------:R2:W-:Y:S04]  /*98ee0*/  STL.64 [R1+0xc58], R18 ;  /* 0x000c581201007387 */ /* 0x0005e80000100a00 */
[----:B-1----:R-:W3:Y:S04]  /*98ef0*/  LDL.LU R24, [R1+0x2c0] ;  /* 0x0002c00001187983 */ /* 0x002ee80000300800 */
[----:B------:R1:W-:Y:S04]  /*98f00*/  STL.64 [R1+0xa20], R12 ;  /* 0x000a200c01007387 */ /* 0x0003e80000100a00 */
[----:B------:R1:W-:Y:S04]  /*98f10*/  STL.64 [R1+0xa28], R14 ;  /* 0x000a280e01007387 */ /* 0x0003e80000100a00 */
[----:B------:R1:W-:Y:S04]  /*98f20*/  STL.64 [R1+0xa10], R8 ;  /* 0x000a100801007387 */ /* 0x0003e80000100a00 */
[----:B------:R1:W-:Y:S04]  /*98f30*/  STL.64 [R1+0xa18], R10 ;  /* 0x000a180a01007387 */ /* 0x0003e80000100a00 */
[----:B------:R-:W3:Y:S04]  /*98f40*/  LDL.LU R25, [R1+0x2c4] ;  /* 0x0002c40001197983 */ /* 0x000ee80000300800 */
[----:B----4-:R-:W4:Y:S04]  /*98f50*/  LDL.LU R26, [R1+0x2c8] ;  /* 0x0002c800011a7983 */ /* 0x010f280000300800 */
[----:B------:R-:W4:Y:S04]  /*98f60*/  LDL.LU R27, [R1+0x2cc] ;  /* 0x0002cc00011b7983 */ /* 0x000f280000300800 */
        /* <DEDUP_REMOVED lines=40> */
[----:B------:R-:W-:Y:S04]  /*991f0*/  LDS R240, [R252+0x10a080] ;  /* 0x10a08000fcf07984 */ /* 0x000fe80000000800 */
[----:B------:R-:W-:Y:S04]  /*99200*/  LDS R242, [R252+0x10b080] ;  /* 0x10b08000fcf27984 */ /* 0x000fe80000000800 */
[----:B------:R-:W-:Y:S04]  /*99210*/  LDS R241, [R3+0x10a080] ;  /* 0x10a0800003f17984 */ /* 0x000fe80000000800 */
[----:B------:R-:W-:Y:S01]  /*99220*/  LDS R243, [R3+0x10b080] ;  /* 0x10b0800003f37984 */ /* 0x000fe20000000800 */
[C---:B---3--:R-:W-:Y:S08]  /*99230*/  HMMA.1688.F32.TF32 R104, R236.reuse, R92, R212 ;  /* 0x0000005cec68723c */ /* 0x048ff000000810d4 */
[C---:B----4-:R-:W-:Y:S08]  /*99240*/  HMMA.1688.F32.TF32 R108, R236.reuse, R216, R96 ;  /* 0x000000d8ec6c723c */ /* 0x050ff00000081060 */
[C---:B------:R-:W-:Y:S11]  /*99250*/  HMMA.1688.F32.TF32 R96, R236.reuse, R88, R184 ;  /* 0x00000058ec60723c */ /* 0x040ff600000810b8 */
[----:B------:R-:W-:Y:S04]  /*99260*/  @!UPT UIADD3 URZ, URZ, URZ, URZ ;  /* 0x0000003f3f3ff290 */ /* 0x000fe8000fffe03f */
[----:B------:R-:W-:Y:S04]  /*99270*/  STL.64 [R1+0xa00], R108 ;  /* 0x000a006c01007387 */ /* 0x000fe80000100a00 */
[----:B------:R-:W-:Y:S04]  /*99280*/  STL.64 [R1+0xa08], R110 ;  /* 0x000a086e01007387 */ /* 0x000fe80000100a00 */
[----:B------:R-:W3:Y:S04]  /*99290*/  LDL.LU R184, [R1+0x100] ;  /* 0x0001000001b87983 */ /* 0x000ee80000300800 */
[----:B------:R-:W-:Y:S04]  /*992a0*/  STL.64 [R1+0x9e0], R104 ;  /* 0x0009e06801007387 */ /* 0x000fe80000100a00 */
[----:B------:R-:W-:Y:S04]  /*992b0*/  STL.64 [R1+0x9e8], R106 ;  /* 0x0009e86a01007387 */ /* 0x000fe80000100a00 */
[----:B------:R-:W-:Y:S04]  /*992c0*/  STL.64 [R1+0x9c0], R96 ;  /* 0x0009c06001007387 */ /* 0x000fe80000100a00 */
[----:B------:R1:W-:Y:S04]  /*992d0*/  STL.64 [R1+0x9c8], R98 ;  /* 0x0009c86201007387 */ /* 0x0003e80000100a00 */
[----:B------:R-:W3:Y:S04]  /*992e0*/  LDL.LU R185, [R1+0x104] ;  /* 0x0001040001b97983 */ /* 0x000ee80000300800 */
[----:B------:R-:W3:Y:S01]  /*992f0*/  LDL.LU R186, [R1+0x108] ;  /* 0x0001080001ba7983 */ /* 0x000ee20000300800 */
[C---:B-1----:R-:W-:Y:S03]  /*99300*/  HMMA.1688.F32.TF32 R96, R236.reuse, R84, R20 ;  /* 0x00000054ec60723c */ /* 0x042fe60000081014 */
[----:B------:R-:W3:Y:S04]  /*99310*/  LDL.LU R187, [R1+0x10c] ;  /* 0x00010c0001bb7983 */ /* 0x000ee80000300800 */
[----:B------:R-:W4:Y:S11]  /*99320*/  LDL.LU R20, [R1+0x80] ;  /* 0x0000800001147983 */ /* 0x000f360000300800 */
[----:B------:R-:W-:Y:S05]  /*99330*/  @!UPT UIADD3 URZ, URZ, URZ, URZ ;  /* 0x0000003f3f3ff290 */ /* 0x000fea000fffe03f */
[----:B------:R-:W-:Y:S04]  /*99340*/  STL.64 [R1+0x9a0], R96 ;  /* 0x0009a06001007387 */ /* 0x000fe80000100a00 */
[----:B------:R2:W-:Y:S04]  /*99350*/  STL.64 [R1+0x9a8], R98 ;  /* 0x0009a86201007387 */ /* 0x0005e80000100a00 */
[----:B------:R-:W4:Y:S04]  /*99360*/  LDL.LU R21, [R1+0x84] ;  /* 0x0000840001157983 */ /* 0x000f280000300800 */
[----:B------:R-:W4:Y:S01]  /*99370*/  LDL.LU R22, [R1+0x88] ;  /* 0x0000880001167983 */ /* 0x000f220000300800 */
[C---:B--2---:R-:W-:Y:S03]  /*99380*/  HMMA.1688.F32.TF32 R96, R236.reuse, R80, R16 ;  /* 0x00000050ec60723c */ /* 0x044fe60000081010 */
[----:B------:R-:W4:Y:S04]  /*99390*/  LDL.LU R23, [R1+0x8c] ;  /* 0x00008c0001177983 */ /* 0x000f280000300800 */
[----:B------:R-:W2:Y:S11]  /*993a0*/  LDL.LU R16, [R1+0x20] ;  /* 0x0000200001107983 */ /* 0x000eb60000300800 */
[----:B------:R-:W-:Y:S05]  /*993b0*/  @!UPT UIADD3 URZ, URZ, URZ, URZ ;  /* 0x0000003f3f3ff290 */ /* 0x000fea000fffe03f */
[----:B------:R-:W-:Y:S04]  /*993c0*/  STL.64 [R1+0x920], R96 ;  /* 0x0009206001007387 */ /* 0x000fe80000100a00 */
[----:B------:R1:W-:Y:S04]  /*993d0*/  STL.64 [R1+0x928], R98 ;  /* 0x0009286201007387 */ /* 0x0003e80000100a00 */
[----:B------:R-:W2:Y:S04]  /*993e0*/  LDL.LU R17, [R1+0x24] ;  /* 0x0000240001117983 */ /* 0x000ea80000300800 */
[----:B------:R-:W2:Y:S01]  /*993f0*/  LDL.LU R18, [R1+0x28] ;  /* 0x0000280001127983 */ /* 0x000ea20000300800 */
[C---:B-1----:R-:W-:Y:S03]  /*99400*/  HMMA.1688.F32.TF32 R96, R236.reuse, R76, R12 ;  /* 0x0000004cec60723c */ /* 0x042fe6000008100c */
[----:B------:R-:W2:Y:S04]  /*99410*/  LDL.LU R19, [R1+0x2c] ;  /* 0x00002c0001137983 */ /* 0x000ea80000300800 */
[----:B------:R-:W2:Y:S11]  /*99420*/  LDL.LU R12, [R1+0x10] ;  /* 0x00001000010c7983 */ /* 0x000eb60000300800 */
[----:B------:R-:W-:Y:S05]  /*99430*/  @!UPT UIADD3 URZ, URZ, URZ, URZ ;  /* 0x0000003f3f3ff290 */ /* 0x000fea000fffe03f */
[----:B------:R-:W-:Y:S04]  /*99440*/  STL.64 [R1+0x5f0], R96 ;  /* 0x0005f06001007387 */ /* 0x000fe80000100a00 */
[----:B------:R1:W-:Y:S01]  /*99450*/  STL.64 [R1+0x5f8], R98 ;  /* 0x0005f86201007387 */ /* 0x0003e20000100a00 */
[----:B------:R-:W-:Y:S02]  /*99460*/  IMAD.MOV.U32 R14, RZ, RZ, R54 ;  /* 0x000000ffff0e7224 */ /* 0x000fe400078e0036 */
[----:B------:R-:W-:Y:S01]  /*99470*/  IMAD.MOV.U32 R15, RZ, RZ, R55 ;  /* 0x000000ffff0f7224 */ /* 0x000fe200078e0037 */
[----:B------:R-:W2:Y:S04]  /*99480*/  LDL.LU R13, [R1+0x14] ;  /* 0x00001400010d7983 */ /* 0x000ea80000300800 */
[----:B------:R-:W2:Y:S01]  /*99490*/  LDL.LU R54, [R1+0x4dcc] ;  /* 0x004dcc0001367983 */ /* 0x000ea20000300800 */
[----:B-1----:R-:W-:Y:S03]  /*994a0*/  HMMA.1688.F32.TF32 R96, R236, R64, R8 ;  /* 0x00000040ec60723c */ /* 0x002fe60000081008 */
[----:B------:R-:W2:Y:S04]  /*994b0*/  LDL.LU R55, [R1+0x4dc8] ;  /* 0x004dc80001377983 */ /* 0x000ea80000300800 */
[----:B------:R-:W-:-:S02]  /*994c0*/  MOV R8, R34 ;  /* 0x0000002200087202 */ /* 0x000fc40000000f00 */
[----:B------:R-:W2:Y:S01]  /*994d0*/  LDL.LU R34, [R1+0x4dc4] ;  /* 0x004dc40001227983 */ /* 0x000ea20000300800 */
[----:B------:R-:W-:Y:S11]  /*994e0*/  IMAD.MOV.U32 R9, RZ, RZ, R35 ;  /* 0x000000ffff097224 */ /* 0x000ff600078e0023 */
[----:B------:R-:W-:Y:S02]  /*994f0*/  @!UPT UIADD3 URZ, URZ, URZ, URZ ;  /* 0x0000003f3f3ff290 */ /* 0x000fe4000fffe03f */
[----:B------:R-:W-:Y:S04]  /*99500*/  STL.64 [R1+0x320], R96 ;  /* 0x0003206001007387 */ /* 0x000fe80000100a00 */
[----:B------:R1:W-:Y:S04]  /*99510*/  STL.64 [R1+0x328], R98 ;  /* 0x0003286201007387 */ /* 0x0003e80000100a00 */
[----:B------:R-:W2:Y:S01]  /*99520*/  LDL.LU R35, [R1+0x4dc0] ;  /* 0x004dc00001237983 */ /* 0x000ea20000300800 */
[C---:B-1----:R-:W-:Y:S08]  /*99530*/  HMMA.1688.F32.TF32 R96, R236.reuse, R60, R68 ;  /* 0x0000003cec60723c */ /* 0x042ff00000081044 */
[C---:B------:R-:W-:Y:S08]  /*99540*/  HMMA.1688.F32.TF32 R68, R236.reuse, R56, R28 ;  /* 0x00000038ec44723c */ /* 0x040ff0000008101c */
[C---:B------:R-:W-:Y:S08]  /*99550*/  HMMA.1688.F32.TF32 R28, R236.reuse, R36, R24 ;  /* 0x00000024ec1c723c */ /* 0x040ff00000081018 */
[----:B------:R-:W-:Y:S01]  /*99560*/  HMMA.1688.F32.TF32 R24, R236, R40, R188 ;  /* 0x00000028ec18723c */ /* 0x000fe200000810bc */
[----:B------:R-:W-:Y:S01]  /*99570*/  IMAD.MOV.U32 R11, RZ, RZ, R0 ;  /* 0x000000ffff0b7224 */ /* 0x000fe200078e0000 */
[----:B------:R-:W-:Y:S04]  /*99580*/  STL.64 [R1+0x300], R96 ;  /* 0x0003006001007387 */ /* 0x000fe80000100a00 */
[----:B------:R-:W-:Y:S04]  /*99590*/  STL.64 [R1+0x308], R98 ;  /* 0x0003086201007387 */ /* 0x000fe80000100a00 */
[----:B------:R-:W-:Y:S04]  /*995a0*/  STL.64 [R1+0x2e0], R68 ;  /* 0x0002e04401007387 */ /* 0x000fe80000100a00 */
[----:B------:R-:W-:Y:S04]  /*995b0*/  STL.64 [R1+0x2e8], R70 ;  /* 0x0002e84601007387 */ /* 0x000fe80000100a00 */
[----:B------:R-:W-:Y:S06]  /*995c0*/  STL.64 [R1+0xd60], R28 ;  /* 0x000d601c01007387 */ /* 0x000fec0000100a00 */
[----:B------:R-:W-:Y:S01]  /*995d0*/  IMAD.MOV.U32 R0, RZ, RZ, R24 ;  /* 0x000000ffff007224 */ /* 0x000fe200078e0018 */
[----:B------:R-:W-:Y:S01]  /*995e0*/  STL.64 [R1+0xd68], R30 ;  /* 0x000d681e01007387 */ /* 0x000fe20000100a00 */
[----:B------:R-:W-:Y:S01]  /*995f0*/  MOV R217, R25 ;  /* 0x0000001900d97202 */ /* 0x000fe20000000f00 */
[----:B------:R-:W-:-:S02]  /*99600*/  IMAD.MOV.U32 R216, RZ, RZ, R26 ;  /* 0x000000ffffd87224 */ /* 0x000fc400078e001a */
[----:B------:R-:W-:Y:S01]  /*99610*/  IMAD.MOV.U32 R89, RZ, RZ, R27 ;  /* 0x000000ffff597224 */ /* 0x000fe200078e001b */
[----:B------:R1:W-:Y:S04]  /*99620*/  STL [R1+0x4b88], R0 ;  /* 0x004b880001007387 */ /* 0x0003e80000100800 */
[----:B-1----:R-:W2:Y:S01]  /*99630*/  LDL R0, [R1+0xb34] ;  /* 0x000b340001007983 */ /* 0x002ea20000100800 */
[C---:B---3--:R-:W-:Y:S08]  /*99640*/  HMMA.1688.F32.TF32 R24, R236.reuse, R44, R184 ;  /* 0x0000002cec18723c */ /* 0x048ff000000810b8 */
[C---:B----4-:R-:W-:Y:S08]  /*99650*/  HMMA.1688.F32.TF32 R20, R236.reuse, R48, R20 ;  /* 0x00000030ec14723c */ /* 0x050ff00000081014 */
[----:B--2---:R-:W-:Y:S11]  /*99660*/  HMMA.1688.F32.TF32 R16, R236, R72, R16 ;  /* 0x00000048ec10723c */ /* 0x004ff60000081010 */
[----:B------:R-:W-:Y:S05]  /*99670*/  @!UPT UIADD3 URZ, URZ, URZ, URZ ;  /* 0x0000003f3f3ff290 */ /* 0x000fea000fffe03f */
[----:B------:R-:W-:Y:S01]  /*99680*/  IMAD.MOV.U32 R37, RZ, RZ, R20 ;  /* 0x000000ffff257224 */ /* 0x000fe200078e0014 */
[----:B------:R-:W-:Y:S01]  /*99690*/  MOV R32, R23 ;  /* 0x0000001700207202 */ /* 0x000fe20000000f00 */
[----:B------:R-:W-:Y:S01]  /*996a0*/  IMAD.MOV.U32 R36, RZ, RZ, R21 ;  /* 0x000000ffff247224 */ /* 0x000fe200078e0015 */
[----:B------:R-:W-:Y:S05]  /*996b0*/  HMMA.1688.F32.TF32 R12, R232, R34, R12 ;  /* 0x00000022e80c723c */ /* 0x000fea000008100c */
        /* <DEDUP_REMOVED lines=8> */
[----:B------:R-:W-:Y:S01]  /*99740*/  IMAD.MOV.U32 R16, RZ, RZ, R43 ;  /* 0x000000ffff107224 */ /* 0x000fe200078e002b */
[----:B------:R-:W-:Y:S01]  /*99750*/  LDS R236, [R103+0x10a000] ;  /* 0x10a0000067ec7984 */ /* 0x000fe20000000800 */
[----:B------:R-:W-:-:S02]  /*99760*/  IMAD.MOV.U32 R41, RZ, RZ, R18 ;  /* 0x000000ffff297224 */ /* 0x000fc400078e0012 */
[----:B------:R-:W-:Y:S01]  /*99770*/  IMAD.MOV.U32 R17, RZ, RZ, R42 ;  /* 0x000000ffff117224 */ /* 0x000fe200078e002a */
[----:B------:R-:W-:Y:S02]  /*99780*/  LDS R238, [R103+0x10b000] ;  /* 0x10b0000067ee7984 */ /* 0x000fe40000000800 */
[----:B------:R-:W-:Y:S01]  /*99790*/  MOV R56, R12 ;  /* 0x0000000c00387202 */ /* 0x000fe20000000f00 */
[----:B------:R-:W-:Y:S02]  /*997a0*/  IMAD.MOV.U32 R53, RZ, RZ, R13 ;  /* 0x000000ffff357224 */ /* 0x000fe400078e000d */
[----:B------:R-:W-:Y:S02]  /*997b0*/  IMAD.MOV.U32 R12, RZ, RZ, R67 ;  /* 0x000000ffff0c7224 */ /* 0x000fe400078e0043 */
[----:B------:R-:W-:Y:S01]  /*997c0*/  IMAD.MOV.U32 R45, RZ, RZ, R14 ;  /* 0x000000ffff2d7224 */ /* 0x000fe200078e000e */
[----:B------:R-:W2:Y:S01]  /*997d0*/  LDL.LU R67, [R1+0x4dbc] ;  /* 0x004dbc0001437983 */ /* 0x000ea20000300800 */
[----:B------:R-:W-:Y:S01]  /*997e0*/  IMAD.MOV.U32 R13, RZ, RZ, R66 ;  /* 0x000000ffff0d7224 */ /* 0x000fe200078e0042 */
[----:B------:R-:W-:Y:S01]  /*997f0*/  MOV R14, R63 ;  /* 0x0000003f000e7202 */ /* 0x000fe20000000f00 */
[----:B------:R-:W-:Y:S01]  /*99800*/  IMAD.MOV.U32 R44, RZ, RZ, R15 ;  /* 0x000000ffff2c7224 */ /* 0x000fe200078e000f */
[----:B------:R-:W3:Y:S01]  /*99810*/  LDL.LU R66, [R1+0x4db8] ;  /* 0x004db80001427983 */ /* 0x000ee20000300800 */
[----:B------:R-:W-:-:S03]  /*99820*/  IMAD.MOV.U32 R15, RZ, RZ, R62 ;  /* 0x000000ffff0f7224 */ /* 0x000fc600078e003e */
        /* <DEDUP_REMOVED lines=23> */
[----:B------:R-:W-:Y:S01]  /*999a0*/  IMAD.MOV.U32 R61, RZ, RZ, R27 ;  /* 0x000000ffff3d7224 */ /* 0x000fe200078e001b */
[----:B------:R-:W4:Y:S01]  /*999b0*/  LDL.LU R249, [R1+0x4d88] ;  /* 0x004d880001f97983 */ /* 0x000f220000300800 */
[----:B------:R-:W-:Y:S02]  /*999c0*/  IMAD.MOV.U32 R26, RZ, RZ, R250 ;  /* 0x000000ffff1a7224 */ /* 0x000fe400078e00fa */
[----:B------:R-:W-:Y:S01]  /*999d0*/  IMAD.MOV.U32 R27, RZ, RZ, R251 ;  /* 0x000000ffff1b7224 */ /* 0x000fe200078e00fb */
        /* <DEDUP_REMOVED lines=8> */
[----:B------:R-:W-:Y:S01]  /*99a60*/  LDS R237, [R0+0x10a000] ;  /* 0x10a0000000ed7984 */ /* 0x000fe20000000800 */
[----:B------:R-:W-:Y:S02]  /*99a70*/  IMAD.MOV.U32 R186, RZ, RZ, R94 ;  /* 0x000000ffffba7224 */ /* 0x000fe400078e005e */
[----:B------:R-:W-:Y:S01]  /*99a80*/  IMAD.MOV.U32 R187, RZ, RZ, R95 ;  /* 0x000000ffffbb7224 */ /* 0x000fe200078e005f */
[----:B------:R-:W1:Y:S01]  /*99a90*/  LDS R239, [R0+0x10b000] ;  /* 0x10b0000000ef7984 */ /* 0x000e620000000800 */
[----:B--2---:R-:W-:Y:S01]  /*99aa0*/  MOV R31, R67 ;  /* 0x00000043001f7202 */ /* 0x004fe20000000f00 */
[----:B---3--:R-:W-:Y:S02]  /*99ab0*/  IMAD.MOV.U32 R30, RZ, RZ, R66 ;  /* 0x000000ffff1e7224 */ /* 0x008fe400078e0042 */
[----:B----4-:R-:W-:Y:S02]  /*99ac0*/  IMAD.MOV.U32 R29, RZ, RZ, R63 ;  /* 0x000000ffff1d7224 */ /* 0x010fe400078e003f */
[----:B------:R-:W-:-:S02]  /*99ad0*/  IMAD.MOV.U32 R71, RZ, RZ, R43 ;  /* 0x000000ffff477224 */ /* 0x000fc400078e002b */
[----:B------:R-:W-:Y:S01]  /*99ae0*/  IMAD.MOV.U32 R70, RZ, RZ, R42 ;  /* 0x000000ffff467224 */ /* 0x000fe200078e002a */
[----:B------:R-:W-:Y:S01]  /*99af0*/  MOV R69, R47 ;  /* 0x0000002f00457202 */ /* 0x000fe20000000f00 */
[----:B------:R-:W-:Y:S02]  /*99b00*/  IMAD.MOV.U32 R68, RZ, RZ, R46 ;  /* 0x000000ffff447224 */ /* 0x000fe400078e002e */
[----:B------:R-:W2:Y:S04]  /*99b10*/  LDL.LU R46, [R1+0x4d7c] ;  /* 0x004d7c00012e7983 */ /* 0x000ea80000300800 */
[----:B------:R-:W2:Y:S04]  /*99b20*/  LDL.LU R47, [R1+0x4d78] ;  /* 0x004d7800012f7983 */ /* 0x000ea80000300800 */
[----:B------:R-:W3:Y:S01]  /*99b30*/  LDL.LU R42, [R1+0x4d74] ;  /* 0x004d7400012a7983 */ /* 0x000ee20000300800 */
[----:B------:R-:W-:Y:S01]  /*99b40*/  MOV R214, R58 ;  /* 0x0000003a00d67202 */ /* 0x000fe20000000f00 */
[----:B------:R-:W-:-:S02]  /*99b50*/  IMAD.MOV.U32 R213, RZ, RZ, R39 ;  /* 0x000000ffffd57224 */ /* 0x000fc400078e0027 */
[----:B------:R-:W3:Y:S01]  /*99b60*/  LDL.LU R43, [R1+0x4d70] ;  /* 0x004d7000012b7983 */ /* 0x000ee20000300800 */
[----:B------:R-:W-:-:S03]  /*99b70*/  IMAD.MOV.U32 R212, RZ, RZ, R38 ;  /* 0x000000ffffd47224 */ /* 0x000fc600078e0026 */
        /* <DEDUP_REMOVED lines=14> */
[----:B------:R-:W3:Y:S04]  /*99c60*/  LDL.LU R79, [R1+0x4d40] ;  /* 0x004d4000014f7983 */ /* 0x000ee80000300800 */
[----:B------:R-:W3:Y:S04]  /*99c70*/  LDL.LU R82, [R1+0x4d3c] ;  /* 0x004d3c0001527983 */ /* 0x000ee80000300800 */
[----:B------:R-:W3:Y:S04]  /*99c80*/  LDL.LU R83, [R1+0x4d38] ;  /* 0x004d380001537983 */ /* 0x000ee80000300800 */
[----:B------:R-:W3:Y:S04]  /*99c90*/  LDL.LU R94, [R1+0x4d34] ;  /* 0x004d3400015e7983 */ /* 0x000ee80000300800 */
[----:B------:R-:W3:Y:S05]  /*99ca0*/  LDL.LU R95, [R1+0x4d30] ;  /* 0x004d3000015f7983 */ /* 0x000eea0000300800 */
[----:B------:R-:W-:Y:S01]  /*99cb0*/  IMAD.MOV.U32 R52, RZ, RZ, R8 ;  /* 0x000000ffff347224 */ /* 0x000fe200078e0008 */
[----:B------:R-:W-:Y:S01]  /*99cc0*/  MOV R49, R9 ;  /* 0x0000000900317202 */ /* 0x000fe20000000f00 */
[----:B------:R-:W-:-:S02]  /*99cd0*/  IMAD.MOV.U32 R48, RZ, RZ, R10 ;  /* 0x000000ffff307224 */ /* 0x000fc400078e000a */
[----:B------:R-:W-:Y:S02]  /*99ce0*/  IMAD.MOV.U32 R2, RZ, RZ, R11 ;  /* 0x000000ffff027224 */ /* 0x000fe400078e000b */
[----:B--2---:R-:W-:Y:S11]  /*99cf0*/  HMMA.1688.F32.TF32 R8, R232, R218, R248 ;  /* 0x000000dae808723c */ /* 0x004ff600000810f8 */
[----:B------:R-:W-:Y:S11]  /*99d00*/  @!UPT UIADD3 URZ, URZ, URZ, URZ ;  /* 0x0000003f3f3ff290 */ /* 0x000ff6000fffe03f */
[----:B------:R-:W-:Y:S02]  /*99d10*/  @!UPT UIADD3 URZ, URZ, URZ, URZ ;  /* 0x0000003f3f3ff290 */ /* 0x000fe4000fffe03f */
[----:B------:R-:W-:Y:S01]  /*99d20*/  IMAD.MOV.U32 R85, RZ, RZ, R8 ;  /* 0x000000ffff557224 */ /* 0x000fe200078e0008 */
[----:B------:R-:W-:Y:S01]  /*99d30*/  MOV R84, R9 ;  /* 0x0000000900547202 */ /* 0x000fe20000000f00 */
[----:B------:R-:W-:Y:S02]  /*99d40*/  IMAD.MOV.U32 R8, RZ, RZ, R86 ;  /* 0x000000ffff087224 */ /* 0x000fe400078e0056 */
[----:B------:R-:W-:Y:S01]  /*99d50*/  IMAD.MOV.U32 R81, RZ, RZ, R10 ;  /* 0x000000ffff517224 */ /* 0x000fe200078e000a */
[----:B------:R-:W2:Y:S01]  /*99d60*/  LDL.LU R86, [R1+0x4d2c] ;  /* 0x004d2c0001567983 */ /* 0x000ea20000300800 */
[----:B------:R-:W-:Y:S01]  /*99d70*/  IMAD.MOV.U32 R9, RZ, RZ, R90 ;  /* 0x000000ffff097224 */ /* 0x000fe200078e005a */
[----:B------:R-:W-:Y:S02]  /*99d80*/  MOV R10, R91 ;  /* 0x0000005b000a7202 */ /* 0x000fe40000000f00 */
[----:B------:R-:W2:Y:S04]  /*99d90*/  LDL.LU R90, [R1+0x4d28] ;  /* 0x004d2800015a7983 */ /* 0x000ea80000300800 */
[----:B------:R-:W2:Y:S01]  /*99da0*/  LDL.LU R91, [R1+0x4d24] ;  /* 0x004d2400015b7983 */ /* 0x000ea20000300800 */
[----:B------:R-:W-:-:S02]  /*99db0*/  IMAD.MOV.U32 R80, RZ, RZ, R11 ;  /* 0x000000ffff507224 */ /* 0x000fc400078e000b */
[----:B------:R-:W-:Y:S02]  /*99dc0*/  IMAD.MOV.U32 R11, RZ, RZ, R87 ;  /* 0x000000ffff0b7224 */ /* 0x000fe400078e0057 */
[----:B------:R-:W2:Y:S01]  /*99dd0*/  LDL.LU R87, [R1+0x4d20] ;  /* 0x004d200001577983 */ /* 0x000ea20000300800 */
[C---:B---3--:R-:W-:Y:S11]  /*99de0*/  HMMA.1688.F32.TF32 R96, R232.reuse, R94, R96 ;  /* 0x0000005ee860723c */ /* 0x048ff60000081060 */
[----:B------:R-:W-:Y:S11]  /*99df0*/  @!UPT UIADD3 URZ, URZ, URZ, URZ ;  /* 0x0000003f3f3ff290 */ /* 0x000ff6000fffe03f */
[----:B------:R-:W-:Y:S02]  /*99e00*/  @!UPT UIADD3 URZ, URZ, URZ, URZ ;  /* 0x0000003f3f3ff290 */ /* 0x000fe4000fffe03f */
[----:B------:R-:W-:Y:S01]  /*99e10*/  IMAD.MOV.U32 R77, RZ, RZ, R96 ;  /* 0x000000ffff4d7224 */ /* 0x000fe200078e0060 */
[----:B------:R-:W-:Y:S01]  /*99e20*/  MOV R72, R99 ;  /* 0x0000006300487202 */ /* 0x000fe20000000f00 */
[----:B------:R-:W-:Y:S02]  /*99e30*/  IMAD.MOV.U32 R76, RZ, RZ, R97 ;  /* 0x000000ffff4c7224 */ /* 0x000fe400078e0061 */
[----:B------:R-:W-:Y:S01]  /*99e40*/  IMAD.MOV.U32 R73, RZ, RZ, R98 ;  /* 0x000000ffff497224 */ /* 0x000fe200078e0062 */
[C---:B----4-:R-:W-:Y:S08]  /*99e50*/  HMMA.1688.F32.TF32 R20, R232.reuse, R38, R20 ;  /* 0x00000026e814723c */ /* 0x050ff00000081014 */
[C---:B------:R-:W-:Y:S08]  /*99e60*/  HMMA.1688.F32.TF32 R16, R232.reuse, R42, R16 ;  /* 0x0000002ae810723c */ /* 0x040ff00000081010 */
[----:B------:R-:W-:Y:S01]  /*99e70*/  HMMA.1688.F32.TF32 R12, R232, R46, R12 ;  /* 0x0000002ee80c723c */ /* 0x000fe2000008100c */
[----:B------:R-:W-:Y:S01]  /*99e80*/  MOV R250, R74 ;  /* 0x0000004a00fa7202 */ /* 0x000fe20000000f00 */
[----:B------:R-:W-:-:S06]  /*99e90*/  IMAD.MOV.U32 R251, RZ, RZ, R75 ;  /* 0x000000fffffb7224 */ /* 0x000fcc00078e004b */
[C---:B--2---:R-:W-:Y:S11]  /*99ea0*/  HMMA.1688.F32.TF32 R96, R232.reuse, R90, R212 ;  /* 0x0000005ae860723c */ /* 0x044ff600000810d4 */
[----:B------:R-:W-:Y:S11]  /*99eb0*/  @!UPT UIADD3 URZ, URZ, URZ, URZ ;  /* 0x0000003f3f3ff290 */ /* 0x000ff6000fffe03f */
[----:B------:R-:W-:Y:S01]  /*99ec0*/  @!UPT UIADD3 URZ, URZ, URZ, URZ ;  /* 0x0000003f3f3ff290 */ /* 0x000fe2000fffe03f */
[----:B------:R2:W-:Y:S01]  /*99ed0*/  STL.64 [R1+0xfe0], R96 ;  /* 0x000fe06001007387 */ /* 0x0005e20000100a00 */
[----:B------:R-:W-:Y:S02]  /*99ee0*/  IMAD.MOV.U32 R93, RZ, RZ, R98 ;  /* 0x000000ffff5d7224 */ /* 0x000fe400078e0062 */
[----:B------:R-:W-:Y:S02]  /*99ef0*/  IMAD.MOV.U32 R92, RZ, RZ, R99 ;  /* 0x000000ffff5c7224 */ /* 0x000fe400078e0063 */
        /* <DEDUP_REMOVED lines=13> */
[----:B---3--:R-:W-:Y:S01]  /*99fd0*/  HMMA.1688.F32.TF32 R24, R232, R58, R184 ;  /* 0x0000003ae818723c */ /* 0x008fe200000810b8 */
[----:B------:R-:W-:-:S02]  /*99fe0*/  IMAD.MOV.U32 R245, RZ, RZ, R50 ;  /* 0x000000fffff57224 */ /* 0x000fc400078e0032 */
[----:B------:R-:W-:Y:S11]  /*99ff0*/  IMAD.MOV.U32 R246, RZ, RZ, R51 ;  /* 0x000000fffff67224 */ /* 0x000ff600078e0033 */
[----:B------:R-:W-:Y:S01]  /*9a000*/  @!UPT UIADD3 URZ, URZ, URZ, URZ ;  /* 0x0000003f3f3ff290 */ /* 0x000fe2000fffe03f */
        /* <DEDUP_REMOVED lines=13> */
[----:B------:R-:W4:Y:S04]  /*9a0e0*/  LDL.LU R247, [R1+0x12c] ;  /* 0x00012c0001f77983 */ /* 0x000f280000300800 */
[----:B------:R-:W4:Y:S04]  /*9a0f0*/  LDL.LU R248, [R1+0x110] ;  /* 0x0001100001f87983 */ /* 0x000f280000300800 */
[----:B------:R-:W4:Y:S04]  /*9a100*/  LDL.LU R249, [R1+0x114] ;  /* 0x0001140001f97983 */ /* 0x000f280000300800 */
[----:B------:R-:W4:Y:S04]  /*9a110*/  LDL.LU R74, [R1+0x4d14] ;  /* 0x004d1400014a7983 */ /* 0x000f280000300800 */
[----:B------:R-:W4:Y:S04]  /*9a120*/  LDL.LU R75, [R1+0x4d10] ;  /* 0x004d1000014b7983 */ /* 0x000f280000300800 */
[----:B---3--:R-:W3:Y:S01]  /*9a130*/  LDL.LU R12, [R1+0x150] ;  /* 0x00015000010c7983 */ /* 0x008ee20000300800 */
[----:B--2---:R-:W-:Y:S01]  /*9a140*/  HMMA.1688.F32.TF32 R8, R232, R50, R8 ;  /* 0x00000032e808723c */ /* 0x004fe20000081008 */
[----:B----4-:R-:W-:Y:S11]  /*9a150*/  IMAD.MOV.U32 R19, RZ, RZ, R74 ;  /* 0x000000ffff137224 */ /* 0x010ff600078e004a */
[----:B------:R-:W-:Y:S11]  /*9a160*/  @!UPT UIADD3 URZ, URZ, URZ, URZ ;  /* 0x0000003f3f3ff290 */ /* 0x000ff6000fffe03f */
[----:B------:R2:W-:Y:S04]  /*9a170*/  STL.64 [R1+0x1470], R8 ;  /* 0x0014700801007387 */ /* 0x0005e80000100a00 */
[----:B------:R4:W-:Y:S04]  /*9a180*/  STL.64 [R1+0x1478], R10 ;  /* 0x0014780a01007387 */ /* 0x0009e80000100a00 */
[----:B------:R-:W3:Y:S01]  /*9a190*/  LDL.LU R13, [R1+0x154] ;  /* 0x00015400010d7983 */ /* 0x000ee20000300800 */
[----:B------:R-:W-:-:S03]  /*9a1a0*/  IMAD.MOV.U32 R18, RZ, RZ, R75 ;  /* 0x000000ffff127224 */ /* 0x000fc600078e004b */
[----:B------:R-:W3:Y:S04]  /*9a1b0*/  LDL.LU R14, [R1+0x158] ;  /* 0x00015800010e7983 */ /* 0x000ee80000300800 */
[----:B------:R-:W3:Y:S04]  /*9a1c0*/  LDL.LU R15, [R1+0x15c] ;  /* 0x00015c00010f7983 */ /* 0x000ee80000300800 */
        /* <DEDUP_REMOVED lines=78> */
[----:B--2---:R-:W-:-:S03]  /*9a6b0*/  MOV R186, R75 ;  /* 0x0000004b00ba7202 */ /* 0x004fc60000000f00 */
[----:B------:R-:W2:Y:S01]  /*9a6c0*/  LDL.LU R190, [R1+0x198] ;  /* 0x0001980001be7983 */ /* 0x000ea20000300800 */
[----:B---3--:R-:W-:-:S03]  /*9a6d0*/  IMAD.MOV.U32 R185, RZ, RZ, R74 ;  /* 0x000000ffffb97224 */ /* 0x008fc600078e004a */
[----:B------:R-:W2:Y:S04]  /*9a6e0*/  LDL.LU R191, [R1+0x19c] ;  /* 0x00019c0001bf7983 */ /* 0x000ea80000300800 */
[----:B------:R-:W3:Y:S04]  /*9a6f0*/  LDL.LU R184, [R1+0x180] ;  /* 0x0001800001b87983 */ /* 0x000ee80000300800 */
[----:B------:R-:W2:Y:S04]  /*9a700*/  LDL.LU R74, [R1+0x4d04] ;  /* 0x004d0400014a7983 */ /* 0x000ea80000300800 */
[----:B------:R-:W2:Y:S04]  /*9a710*/  LDL.LU R75, [R1+0x4d00] ;  /* 0x004d0000014b7983 */ /* 0x000ea80000300800 */
[----:B------:R-:W3:Y:S04]  /*9a720*/  LDL.LU R187, [R1+0x18c] ;  /* 0x00018c0001bb7983 */ /* 0x000ee80000300800 */
[----:B------:R-:W3:Y:S04]  /*9a730*/  LDL.LU R8, [R1+0x140] ;  /* 0x0001400001087983 */ /* 0x000ee80000300800 */
[----:B------:R-:W3:Y:S04]  /*9a740*/  LDL.LU R9, [R1+0x144] ;  /* 0x0001440001097983 */ /* 0x000ee80000300800 */
[----:B----4-:R-:W4:Y:S04]  /*9a750*/  LDL.LU R10, [R1+0x148] ;  /* 0x00014800010a7983 */ /* 0x010f280000300800 */
[----:B------:R-:W4:Y:S01]  /*9a760*/  LDL.LU R11, [R1+0x14c] ;  /* 0x00014c00010b7983 */ /* 0x000f220000300800 */
[C---:B-1----:R-:W-:Y:S08]  /*9a770*/  HMMA.1688.F32.TF32 R28, R236.reuse, R50, R28 ;  /* 0x00000032ec1c723c */ /* 0x042ff0000008101c */
        /* <DEDUP_REMOVED lines=13> */
[----:B--2---:R-:W-:Y:S01]  /*9a850*/  HMMA.1688.F32.TF32 R232, R232, R74, R220 ;  /* 0x0000004ae8e8723c */ /* 0x004fe200000810dc */
[----:B------:R-:W2:Y:S04]  /*9a860*/  LDL.LU.64 R222, [R1+0x4cf8] ;  /* 0x004cf80001de7983 */ /* 0x000ea80000300a00 */
[----:B------:R-:W2:Y:S11]  /*9a870*/  LDL.LU.64 R220, [R1+0x4cf0] ;  /* 0x004cf00001dc7983 */ /* 0x000eb60000300a00 */
[----:B------:R-:W-:Y:S07]  /*9a880*/  @!UPT UIADD3 URZ, URZ, URZ, URZ ;  /* 0x0000003f3f3ff290 */ /* 0x000fee000fffe03f */
[----:B------:R-:W-:Y:S04]  /*9a890*/  STL.64 [R1+0xf90], R232 ;  /* 0x000f90e801007387 */ /* 0x000fe80000100a00 */
[----:B------:R-:W-:Y:S04]  /*9a8a0*/  STL.64 [R1+0xf98], R234 ;  /* 0x000f98ea01007387 */ /* 0x000fe80000100a00 */
[----:B------:R-:W-:Y:S04]  /*9a8b0*/  STL.64 [R1+0x1460], R136 ;  /* 0x0014608801007387 */ /* 0x000fe80000100a00 */
[----:B------:R1:W-:Y:S01]  /*9a8c0*/  STL.64 [R1+0x1468], R138 ;  /* 0x0014688a01007387 */ /* 0x0003e20000100a00 */
[----:B------:R-:W-:Y:S03]  /*9a8d0*/  HMMA.1688.F32.TF32 R68, R236, R46, R68 ;  /* 0x0000002eec44723c */ /* 0x000fe60000081044 */
[----:B------:R-:W-:Y:S04]  /*9a8e0*/  LDS R232, [R103+0x10a080] ;  /* 0x10a0800067e87984 */ /* 0x000fe80000000800 */
[----:B------:R-:W-:Y:S04]  /*9a8f0*/  LDS R234, [R103+0x10b080] ;  /* 0x10b0800067ea7984 */ /* 0x000fe80000000800 */
[----:B-1----:R-:W2:Y:S04]  /*9a900*/  LDL.LU.64 R138, [R1+0x4ce8] ;  /* 0x004ce800018a7983 */ /* 0x002ea80000300a00 */
[----:B------:R-:W2:Y:S04]  /*9a910*/  LDL.LU.64 R136, [R1+0x4ce0] ;  /* 0x004ce00001887983 */ /* 0x000ea80000300a00 */
[----:B------:R-:W-:Y:S04]  /*9a920*/  STL.64 [R1+0x1450], R132 ;  /* 0x0014508401007387 */ /* 0x000fe80000100a00 */
[----:B------:R1:W-:Y:S01]  /*9a930*/  STL.64 [R1+0x1458], R134 ;  /* 0x0014588601007387 */ /* 0x0003e20000100a00 */
[----:B------:R-:W-:Y:S03]  /*9a940*/  HMMA.1688.F32.TF32 R188, R240, R34, R188 ;  /* 0x00000022f0bc723c */ /* 0x000fe600000810bc */
        /* <DEDUP_REMOVED lines=39> */
[C---:B---3--:R-:W-:Y:S03]  /*9abc0*/  HMMA.1688.F32.TF32 R184, R240.reuse, R54, R184 ;  /* 0x00000036f0b8723c */ /* 0x048fe600000810b8 */
[----:B-1----:R-:W3:Y:S04]  /*9abd0*/  LDL.LU.64 R142, [R1+0x4c48] ;  /* 0x004c4800018e7983 */ /* 0x002ee80000300a00 */
[----:B------:R-:W3:Y:S04]  /*9abe0*/  LDL.LU.64 R140, [R1+0x4c40] ;  /* 0x004c4000018c7983 */ /* 0x000ee80000300a00 */
        /* <DEDUP_REMOVED lines=17> */
[C---:B----4-:R-:W-:Y:S03]  /*9ad00*/  HMMA.1688.F32.TF32 R8, R240.reuse, R86, R8 ;  /* 0x00000056f008723c */ /* 0x050fe60000081008 */
[----:B-1----:R-:W2:Y:S04]  /*9ad10*/  LDL.LU.64 R30, [R1+0x4c08] ;  /* 0x004c0800011e7983 */ /* 0x002ea80000300a00 */
[----:B------:R-:W2:Y:S04]  /*9ad20*/  LDL.LU.64 R28, [R1+0x4c00] ;  /* 0x004c0000011c7983 */ /* 0x000ea80000300a00 */
[----:B------:R-:W4:Y:S04]  /*9ad30*/  LDL.LU.64 R26, [R1+0x4bf8] ;  /* 0x004bf800011a7983 */ /* 0x000f280000300a00 */
[----:B------:R-:W4:Y:S04]  /*9ad40*/  LDL.LU.64 R24, [R1+0x4bf0] ;  /* 0x004bf00001187983 */ /* 0x000f280000300a00 */
[----:B------:R1:W-:Y:S04]  /*9ad50*/  STL.64 [R1+0xf80], R236 ;  /* 0x000f80ec01007387 */ /* 0x0003e80000100a00 */
[----:B------:R1:W-:Y:S04]  /*9ad60*/  STL.64 [R1+0xf88], R238 ;  /* 0x000f88ee01007387 */ /* 0x0003e80000100a00 */
[----:B-1----:R-:W2:Y:S04]  /*9ad70*/  LDL.LU R236, [R1+0x130] ;  /* 0x0001300001ec7983 */ /* 0x002ea80000300800 */
[----:B------:R-:W2:Y:S04]  /*9ad80*/  LDL.LU R237, [R1+0x134] ;  /* 0x0001340001ed7983 */ /* 0x000ea80000300800 */
[----:B------:R-:W2:Y:S04]  /*9ad90*/  LDL.LU R238, [R1+0x138] ;  /* 0x0001380001ee7983 */ /* 0x000ea80000300800 */
[----:B------:R-:W2:Y:S04]  /*9ada0*/  LDL.LU R239, [R1+0x13c] ;  /* 0x00013c0001ef7983 */ /* 0x000ea80000300800 */
        /* <DEDUP_REMOVED lines=24> */
[C---:B------:R-:W-:Y:S08]  /*9af30*/  HMMA.1688.F32.TF32 R244, R240.reuse, R78, R244 ;  /* 0x0000004ef0f4723c */ /* 0x040ff000000810f4 */
[C---:B--2---:R-:W-:Y:S11]  /*9af40*/  HMMA.1688.F32.TF32 R236, R240.reuse, R82, R236 ;  /* 0x00000052f0ec723c */ /* 0x044ff600000810ec */
[----:B------:R-:W-:Y:S11]  /*9af50*/  @!UPT UIADD3 URZ, URZ, URZ, URZ ;  /* 0x0000003f3f3ff290 */ /* 0x000ff6000fffe03f */
[----:B------:R-:W-:Y:S01]  /*9af60*/  @!UPT UIADD3 URZ, URZ, URZ, URZ ;  /* 0x0000003f3f3ff290 */ /* 0x000fe2000fffe03f */
[----:B------:R-:W-:Y:S04]  /*9af70*/  STL.64 [R1+0xf10], R236 ;  /* 0x000f10ec01007387 */ /* 0x000fe80000100a00 */
[----:B------:R1:W-:Y:S02]  /*9af80*/  STL.64 [R1+0xf18], R238 ;  /* 0x000f18ee01007387 */ /* 0x0003e40000100a00 */
[C---:B-1----:R-:W-:Y:S02]  /*9af90*/  HMMA.1688.F32.TF32 R236, R240.reuse, R66, R248 ;  /* 0x00000042f0ec723c */ /* 0x042fe400000810f8 */
[----:B------:R-:W-:Y:S04]  /*9afa0*/  STL.64 [R1+0xf00], R244 ;  /* 0x000f00f401007387 */ /* 0x000fe80000100a00 */
[----:B------:R-:W-:Y:S11]  /*9afb0*/  STL.64 [R1+0xf08], R246 ;  /* 0x000f08f601007387 */ /* 0x000ff60000100a00 */
[----:B------:R-:W-:Y:S06]  /*9afc0*/  @!UPT UIADD3 URZ, URZ, URZ, URZ ;  /* 0x0000003f3f3ff290 */ /* 0x000fec000fffe03f */
[----:B------:R-:W-:Y:S04]  /*9afd0*/  STL.64 [R1+0xef0], R236 ;  /* 0x000ef0ec01007387 */ /* 0x000fe80000100a00 */
[----:B------:R-:W-:Y:S01]  /*9afe0*/  STL.64 [R1+0xef8], R238 ;  /* 0x000ef8ee01007387 */ /* 0x000fe20000100a00 */
[C---:B---3--:R-:W-:Y:S08]  /*9aff0*/  HMMA.1688.F32.TF32 R16, R240.reuse, R38, R16 ;  /* 0x00000026f010723c */ /* 0x048ff00000081010 */
[C---:B----4-:R-:W-:Y:S08]  /*9b000*/  HMMA.1688.F32.TF32 R12, R240.reuse, R58, R12 ;  /* 0x0000003af00c723c */ /* 0x050ff0000008100c */
[C---:B------:R-:W-:Y:S11]  /*9b010*/  HMMA.1688.F32.TF32 R8, R240.reuse, R62, R8 ;  /* 0x0000003ef008723c */ /* 0x040ff60000081008 */
[----:B------:R-:W-:Y:S11]  /*9b020*/  @!UPT UIADD3 URZ, URZ, URZ, URZ ;  /* 0x0000003f3f3ff290 */ /* 0x000ff6000fffe03f */
[----:B------:R-:W-:Y:S01]  /*9b030*/  @!UPT UIADD3 URZ, URZ, URZ, URZ ;  /* 0x0000003f3f3ff290 */ /* 0x000fe2000fffe03f */
        /* <DEDUP_REMOVED lines=12> */
[----:B------:R-:W-:Y:S04]  /*9b100*/  STL.64 [R1+0xea0], R12 ;  /* 0x000ea00c01007387 */ /* 0x000fe80000100a00 */
[----:B------:R1:W-:Y:S05]  /*9b110*/  STL.64 [R1+0xea8], R14 ;  /* 0x000ea80e01007387 */ /* 0x0003ea0000100a00 */
        /* <DEDUP_REMOVED lines=11> */
[C---:B-1----:R-:W-:Y:S03]  /*9b1d0*/  HMMA.1688.F32.TF32 R8, R232.reuse, R218, R212 ;  /* 0x000000dae808723c */ /* 0x042fe600000810d4 */
[----:B------:R-:W-:Y:S04]  /*9b1e0*/  STL.64 [R1+0xdf0], R12 ;  /* 0x000df00c01007387 */ /* 0x000fe80000100a00 */
[----:B------:R-:W-:Y:S04]  /*9b1f0*/  STL.64 [R1+0xdf8], R14 ;  /* 0x000df80e01007387 */ /* 0x000fe80000100a00 */
[----:B------:R-:W-:Y:S04]  /*9b200*/  STL.64 [R1+0xde0], R16 ;  /* 0x000de01001007387 */ /* 0x000fe80000100a00 */
[----:B------:R1:W-:Y:S04]  /*9b210*/  STL.64 [R1+0xde8], R18 ;  /* 0x000de81201007387 */ /* 0x0003e80000100a00 */
[----:B------:R-:W-:Y:S04]  /*9b220*/  LDS R12, [R252+0x10a100] ;  /* 0x10a10000fc0c7984 */ /* 0x000fe80000000800 */
[----:B------:R-:W-:Y:S04]  /*9b230*/  LDS R14, [R252+0x10b100] ;  /* 0x10b10000fc0e7984 */ /* 0x000fe80000000800 */
[----:B------:R-:W-:Y:S04]  /*9b240*/  STL.64 [R1+0xdd0], R8 ;  /* 0x000dd00801007387 */ /* 0x000fe80000100a00 */
[----:B------:R2:W-:Y:S01]  /*9b250*/  STL.64 [R1+0xdd8], R10 ;  /* 0x000dd80a01007387 */ /* 0x0005e20000100a00 */
[C---:B-1----:R-:W-:Y:S03]  /*9b260*/  HMMA.1688.F32.TF32 R16, R232.reuse, R86, R144 ;  /* 0x00000056e810723c */ /* 0x042fe60000081090 */
[----:B------:R-:W-:Y:S04]  /*9b270*/  LDS R13, [R3+0x10a100] ;  /* 0x10a10000030d7984 */ /* 0x000fe80000000800 */
[----:B------:R-:W1:Y:S01]  /*9b280*/  LDS R15, [R3+0x10b100] ;  /* 0x10b10000030f7984 */ /* 0x000e620000000800 */
[C---:B--2---:R-:W-:Y:S11]  /*9b290*/  HMMA.1688.F32.TF32 R8, R232.reuse, R94, R96 ;  /* 0x0000005ee808723c */ /* 0x044ff60000081060 */
[----:B------:R-:W-:Y:S11]  /*9b2a0*/  @!UPT UIADD3 URZ, URZ, URZ, URZ ;  /* 0x0000003f3f3ff290 */ /* 0x000ff6000fffe03f */
[----:B------:R-:W-:Y:S01]  /*9b2b0*/  @!UPT UIADD3 URZ, URZ, URZ, URZ ;  /* 0x0000003f3f3ff290 */ /* 0x000fe2000fffe03f */
        /* <DEDUP_REMOVED lines=13> */
[----:B------:R-:W-:Y:S04]  /*9b390*/  LDS R8, [R103+0x10a100] ;  /* 0x10a1000067087984 */ /* 0x000fe80000000800 */
[----:B------:R-:W-:Y:S04]  /*9b3a0*/  STL.64 [R1+0xe30], R16 ;  /* 0x000e301001007387 */ /* 0x000fe80000100a00 */
[----:B------:R2:W-:Y:S04]  /*9b3b0*/  LDS R10, [R103+0x10b100] ;  /* 0x10b10000670a7984 */ /* 0x0005e80000000800 */
[----:B------:R3:W-:Y:S04]  /*9b3c0*/  STL.64 [R1+0xe38], R18 ;  /* 0x000e381201007387 */ /* 0x0007e80000100a00 */
[----:B--2---:R-:W2:Y:S04]  /*9b3d0*/  LDL.LU R103, [R1+0x4b8c] ;  /* 0x004b8c0001677983 */ /* 0x004ea80000300800 */
[----:B------:R-:W4:Y:S04]  /*9b3e0*/  LDL.LU R248, [R1+0x2b0] ;  /* 0x0002b00001f87983 */ /* 0x000f280000300800 */
[----:B------:R-:W4:Y:S04]  /*9b3f0*/  LDL.LU R249, [R1+0x2b4] ;  /* 0x0002b40001f97983 */ /* 0x000f280000300800 */
[----:B------:R-:W4:Y:S04]  /*9b400*/  LDL.LU R250, [R1+0x2b8] ;  /* 0x0002b80001fa7983 */ /* 0x000f280000300800 */
[----:B------:R-:W4:Y:S01]  /*9b410*/  LDL.LU R251, [R1+0x2bc] ;  /* 0x0002bc0001fb7983 */ /* 0x000f220000300800 */
[C---:B---3--:R-:W-:Y:S03]  /*9b420*/  HMMA.1688.F32.TF32 R16, R232.reuse, R62, R120 ;  /* 0x0000003ee810723c */ /* 0x048fe60000081078 */
[----:B------:R-:W-:Y:S04]  /*9b430*/  LDS R9, [R0+0x10a100] ;  /* 0x10a1000000097984 */ /* 0x000fe80000000800 */
[----:B------:R-:W3:Y:S01]  /*9b440*/  LDS R11, [R0+0x10b100] ;  /* 0x10b10000000b7984 */ /* 0x000ee20000000800 */
[C---:B------:R-:W-:Y:S11]  /*9b450*/  HMMA.1688.F32.TF32 R20, R232.reuse, R38, R104 ;  /* 0x00000026e814723c */ /* 0x040ff60000081068 */
[----:B------:R-:W-:Y:S04]  /*9b460*/  @!UPT UIADD3 URZ, URZ, URZ, URZ ;  /* 0x0000003f3f3ff290 */ /* 0x000fe8000fffe03f */
[----:B------:R-:W-:Y:S04]  /*9b470*/  STL.64 [R1+0x1370], R16 ;  /* 0x0013701001007387 */ /* 0x000fe80000100a00 */
[----:B------:R1:W-:Y:S02]  /*9b480*/  STL.64 [R1+0x1378], R18 ;  /* 0x0013781201007387 */ /* 0x0003e40000100a00 */
[C---:B-1----:R-:W-:Y:S08]  /*9b490*/  HMMA.1688.F32.TF32 R16, R232.reuse, R42, R124 ;  /* 0x0000002ae810723c */ /* 0x042ff0000008107c */
        /* <DEDUP_REMOVED lines=22> */
[----:B------:R1:W-:Y:S02]  /*9b600*/  STL.64 [R1+0x1318], R26 ;  /* 0x0013181a01007387 */ /* 0x0003e40000100a00 */
[C---:B-1----:R-:W-:Y:S10]  /*9b610*/  HMMA.1688.F32.TF32 R24, R12.reuse, R94, R152 ;  /* 0x0000005e0c18723c */ /* 0x042ff40000081098 */
[----:B------:R-:W-:Y:S04]  /*9b620*/  STL.64 [R1+0x1300], R16 ;  /* 0x0013001001007387 */ /* 0x000fe80000100a00 */
[----:B------:R1:W-:Y:S04]  /*9b630*/  STL.64 [R1+0x1308], R18 ;  /* 0x0013081201007387 */ /* 0x0003e80000100a00 */
[----:B------:R-:W-:Y:S04]  /*9b640*/  STL.64 [R1+0x12f0], R20 ;  /* 0x0012f01401007387 */ /* 0x000fe80000100a00 */
[----:B------:R2:W-:Y:S01]  /*9b650*/  STL.64 [R1+0x12f8], R22 ;  /* 0x0012f81601007387 */ /* 0x0005e20000100a00 */
[C---:B-1----:R-:W-:Y:S08]  /*9b660*/  HMMA.1688.F32.TF32 R16, R12.reuse, R90, R4 ;  /* 0x0000005a0c10723c */ /* 0x042ff00000081004 */
[C---:B--2---:R-:W-:Y:S08]  /*9b670*/  HMMA.1688.F32.TF32 R20, R12.reuse, R86, R156 ;  /* 0x000000560c14723c */ /* 0x044ff0000008109c */
        /* <DEDUP_REMOVED lines=20> */
[C---:B-1----:R-:W-:Y:S01]  /*9b7c0*/  HMMA.1688.F32.TF32 R4, R12.reuse, R42, R160 ;  /* 0x0000002a0c04723c */ /* 0x042fe200000810a0 */
        /* <DEDUP_REMOVED lines=12> */
[----:B-1----:R-:W-:Y:S07]  /*9b890*/  HMMA.1688.F32.TF32 R4, R12, R74, R192 ;  /* 0x0000004a0c04723c */ /* 0x002fee00000810c0 */
[----:B------:R-:W-:Y:S04]  /*9b8a0*/  STL.64 [R1+0x1240], R16 ;  /* 0x0012401001007387 */ /* 0x000fe80000100a00 */
[----:B------:R1:W-:Y:S01]  /*9b8b0*/  STL.64 [R1+0x1248], R18 ;  /* 0x0012481201007387 */ /* 0x0003e20000100a00 */
[C---:B---3--:R-:W-:Y:S03]  /*9b8c0*/  HMMA.1688.F32.TF32 R12, R8.reuse, R54, R200 ;  /* 0x00000036080c723c */ /* 0x048fe600000810c8 */
[----:B------:R-:W-:Y:S04]  /*9b8d0*/  STL.64 [R1+0x1230], R20 ;  /* 0x0012301401007387 */ /* 0x000fe80000100a00 */
[----:B------:R-:W-:Y:S01]  /*9b8e0*/  STL.64 [R1+0x1238], R22 ;  /* 0x0012381601007387 */ /* 0x000fe20000100a00 */
[C---:B-1----:R-:W-:Y:S03]  /*9b8f0*/  HMMA.1688.F32.TF32 R16, R8.reuse, R34, R196 ;  /* 0x000000220810723c */ /* 0x042fe600000810c4 */
[----:B------:R-:W-:Y:S04]  /*9b900*/  STL.64 [R1+0x120], R4 ;  /* 0x0001200401007387 */ /* 0x000fe80000100a00 */
[----:B------:R4:W-:Y:S04]  /*9b910*/  STL.64 [R1+0x128], R6 ;  /* 0x0001280601007387 */ /* 0x0009e80000100a00 */
[----:B------:R-:W-:Y:S04]  /*9b920*/  LDS R201, [R0+0x10a200] ;  /* 0x10a2000000c97984 */ /* 0x000fe80000000800 */
[----:B------:R-:W-:Y:S01]  /*9b930*/  LDS R203, [R0+0x10b200] ;  /* 0x10b2000000cb7984 */ /* 0x000fe20000000800 */
[C---:B----4-:R-:W-:Y:S07]  /*9b940*/  HMMA.1688.F32.TF32 R4, R8.reuse, R218, R248 ;  /* 0x000000da0804723c */ /* 0x050fee00000810f8 */
        /* <DEDUP_REMOVED lines=68> */
[----:B--2---:R-:W2:Y:S04]  /*9bd90*/  LDL.LU R18, [R1+0x3f8] ;  /* 0x0003f80001127983 */ /* 0x004ea80000300800 */
[----:B------:R-:W2:Y:S01]  /*9bda0*/  LDL.LU R19, [R1+0x3fc] ;  /* 0x0003fc0001137983 */ /* 0x000ea20000300800 */
[C---:B---3--:R-:W-:Y:S08]  /*9bdb0*/  HMMA.1688.F32.TF32 R244, R8.reuse, R50, R244 ;  /* 0x0000003208f4723c */ /* 0x048ff000000810f4 */
[C---:B----4-:R-:W-:Y:S01]  /*9bdc0*/  HMMA.1688.F32.TF32 R4, R8.reuse, R90, R236 ;  /* 0x0000005a0804723c */ /* 0x050fe200000810ec */
[----:B------:R-:W3:Y:S07]  /*9bdd0*/  LDL.LU R236, [R1+0x400] ;  /* 0x0004000001ec7983 */ /* 0x000eee0000300800 */
[C---:B------:R-:W-:Y:S11]  /*9bde0*/  HMMA.1688.F32.TF32 R12, R8.reuse, R94, R112 ;  /* 0x0000005e080c723c */ /* 0x040ff60000081070 */
[----:B------:R-:W-:Y:S11]  /*9bdf0*/  @!UPT UIADD3 URZ, URZ, URZ, URZ ;  /* 0x0000003f3f3ff290 */ /* 0x000ff6000fffe03f */
[----:B------:R-:W-:Y:S01]  /*9be00*/  @!UPT UIADD3 URZ, URZ, URZ, URZ ;  /* 0x0000003f3f3ff290 */ /* 0x000fe2000fffe03f */
[----:B------:R-:W-:Y:S04]  /*9be10*/  STL.64 [R1+0xb0], R12 ;  /* 0x0000b00c01007387 */ /* 0x000fe80000100a00 */
[----:B------:R1:W-:Y:S04]  /*9be20*/  STL.64 [R1+0xb8], R14 ;  /* 0x0000b80e01007387 */ /* 0x0003e80000100a00 */
[----:B------:R-:W-:Y:S04]  /*9be30*/  STL.64 [R1+0xa0], R4 ;  /* 0x0000a00401007387 */ /* 0x000fe80000100a00 */
[----:B------:R4:W-:Y:S01]  /*9be40*/  STL.64 [R1+0xa8], R6 ;  /* 0x0000a80601007387 */ /* 0x0009e20000100a00 */
[C---:B-1----:R-:W-:Y:S03]  /*9be50*/  HMMA.1688.F32.TF32 R12, R8.reuse, R86, R108 ;  /* 0x00000056080c723c */ /* 0x042fe6000008106c */
[----:B------:R-:W3:Y:S04]  /*9be60*/  LDL.LU R237, [R1+0x404] ;  /* 0x0004040001ed7983 */ /* 0x000ee80000300800 */
[----:B------:R-:W3:Y:S01]  /*9be70*/  LDL.LU R238, [R1+0x408] ;  /* 0x0004080001ee7983 */ /* 0x000ee20000300800 */
[C---:B----4-:R-:W-:Y:S03]  /*9be80*/  HMMA.1688.F32.TF32 R4, R8.reuse, R82, R144 ;  /* 0x000000520804723c */ /* 0x050fe60000081090 */
[----:B------:R-:W3:Y:S05]  /*9be90*/  LDL.LU R239, [R1+0x40c] ;  /* 0x00040c0001ef7983 */ /* 0x000eea0000300800 */
[C---:B------:R-:W-:Y:S07]  /*9bea0*/  HMMA.1688.F32.TF32 R100, R8.reuse, R78, R140 ;  /* 0x0000004e0864723c */ /* 0x040fee000008108c */
[----:B------:R-:W-:Y:S04]  /*9beb0*/  STL.64 [R1+0x90], R12 ;  /* 0x0000900c01007387 */ /* 0x000fe80000100a00 */
[----:B------:R1:W-:Y:S04]  /*9bec0*/  STL.64 [R1+0x98], R14 ;  /* 0x0000980e01007387 */ /* 0x0003e80000100a00 */
[----:B------:R-:W-:Y:S04]  /*9bed0*/  STL.64 [R1+0x80], R4 ;  /* 0x0000800401007387 */ /* 0x000fe80000100a00 */
[----:B------:R4:W-:Y:S01]  /*9bee0*/  STL.64 [R1+0x88], R6 ;  /* 0x0000880601007387 */ /* 0x0009e20000100a00 */
[C---:B-1----:R-:W-:Y:S08]  /*9bef0*/  HMMA.1688.F32.TF32 R12, R8.reuse, R66, R96 ;  /* 0x00000042080c723c */ /* 0x042ff00000081060 */
[C---:B----4-:R-:W-:Y:S01]  /*9bf00*/  HMMA.1688.F32.TF32 R4, R8.reuse, R62, R212 ;  /* 0x0000003e0804723c */ /* 0x050fe200000810d4 */
[----:B------:R-:W-:Y:S04]  /*9bf10*/  STL.64 [R1+0x70], R100 ;  /* 0x0000706401007387 */ /* 0x000fe80000100a00 */
[----:B------:R-:W-:Y:S03]  /*9bf20*/  STL.64 [R1+0x78], R102 ;  /* 0x0000786601007387 */ /* 0x000fe60000100a00 */
[C---:B------:R-:W-:Y:S01]  /*9bf30*/  HMMA.1688.F32.TF32 R68, R8.reuse, R58, R68 ;  /* 0x0000003a0844723c */ /* 0x040fe20000081044 */
[----:B------:R-:W-:Y:S04]  /*9bf40*/  LDS R97, [R0+0x10a180] ;  /* 0x10a1800000617984 */ /* 0x000fe80000000800 */
[----:B------:R-:W-:Y:S04]  /*9bf50*/  LDS R99, [R0+0x10b180] ;  /* 0x10b1800000637984 */ /* 0x000fe80000000800 */
[----:B------:R-:W-:Y:S01]  /*9bf60*/  STL.64 [R1+0x60], R12 ;  /* 0x0000600c01007387 */ /* 0x000fe20000100a00 */
[C---:B------:R-:W-:Y:S03]  /*9bf70*/  HMMA.1688.F32.TF32 R248, R8.reuse, R46, R248 ;  /* 0x0000002e08f8723c */ /* 0x040fe600000810f8 */
[----:B------:R1:W-:Y:S04]  /*9bf80*/  STL.64 [R1+0x68], R14 ;  /* 0x0000680e01007387 */ /* 0x0003e80000100a00 */
[----:B------:R-:W-:Y:S04]  /*9bf90*/  STL.64 [R1+0x50], R4 ;  /* 0x0000500401007387 */ /* 0x000fe80000100a00 */
[----:B------:R4:W-:Y:S01]  /*9bfa0*/  STL.64 [R1+0x58], R6 ;  /* 0x0000580601007387 */ /* 0x0009e20000100a00 */
[C---:B-1----:R-:W-:Y:S08]  /*9bfb0*/  HMMA.1688.F32.TF32 R12, R8.reuse, R38, R240 ;  /* 0x00000026080c723c */ /* 0x042ff000000810f0 */
[C---:B----4-:R-:W-:Y:S08]  /*9bfc0*/  HMMA.1688.F32.TF32 R4, R8.reuse, R42, R24 ;  /* 0x0000002a0804723c */ /* 0x050ff00000081018 */
[----:B------:R-:W-:Y:S08]  /*9bfd0*/  HMMA.1688.F32.TF32 R232, R8, R74, R188 ;  /* 0x0000004a08e8723c */ /* 0x000ff000000810bc */
[C---:B------:R-:W-:Y:S08]  /*9bfe0*/  HMMA.1688.F32.TF32 R228, R28.reuse, R34, R184 ;  /* 0x000000221ce4723c */ /* 0x040ff000000810b8 */
[C---:B------:R-:W-:Y:S01]  /*9bff0*/  HMMA.1688.F32.TF32 R224, R28.reuse, R54, R20 ;  /* 0x000000361ce0723c */ /* 0x040fe20000081014 */
[----:B------:R-:W-:Y:S07]  /*9c000*/  STL.64 [R1+0x40], R68 ;  /* 0x0000404401007387 */ /* 0x000fee0000100a00 */
[C---:B--2---:R-:W-:Y:S01]  /*9c010*/  HMMA.1688.F32.TF32 R220, R28.reuse, R218, R16 ;  /* 0x000000da1cdc723c */ /* 0x044fe20000081010 */
[----:B------:R-:W-:Y:S04]  /*9c020*/  STL.64 [R1+0x48], R70 ;  /* 0x0000484601007387 */ /* 0x000fe80000100a00 */
[----:B------:R-:W-:Y:S04]  /*9c030*/  STL.64 [R1+0x20], R12 ;  /* 0x0000200c01007387 */ /* 0x000fe80000100a00 */
[----:B------:R-:W-:Y:S04]  /*9c040*/  STL.64 [R1+0x28], R14 ;  /* 0x0000280e01007387 */ /* 0x000fe80000100a00 */
[----:B------:R-:W-:Y:S04]  /*9c050*/  STL.64 [R1+0x4a18], R250 ;  /* 0x004a18fa01007387 */ /* 0x000fe80000100a00 */
[----:B------:R-:W-:Y:S04]  /*9c060*/  STL.64 [R1], R4 ;  /* 0x0000000401007387 */ /* 0x000fe80000100a00 */
[----:B------:R-:W-:Y:S04]  /*9c070*/  STL.64 [R1+0x8], R6 ;  /* 0x0000080601007387 */ /* 0x000fe80000100a00 */
[----:B------:R-:W-:Y:S04]  /*9c080*/  STL.64 [R1+0x4a10], R248 ;  /* 0x004a10f801007387 */ /* 0x000fe80000100a00 */
[----:B------:R1:W-:Y:S04]  /*9c090*/  STL.64 [R1+0x4a28], R246 ;  /* 0x004a28f601007387 */ /* 0x0003e80000100a00 */
[----:B-1----:R-:W2:Y:S04]  /*9c0a0*/  LDL R247, [R1+0xb30] ;  /* 0x000b300001f77983 */ /* 0x002ea80000100800 */
        /* <DEDUP_REMOVED lines=57> */
[----:B------:R-:W3:Y:S08]  /*9c440*/  LDL.LU R239, [R1+0x46c] ;  /* 0x00046c0001ef7983 */ /* 0x000ef00000300800 */
[----:B------:R-:W-:Y:S04]  /*9c450*/  STL.64 [R1+0x4a78], R6 ;  /* 0x004a780601007387 */ /* 0x000fe80000100a00 */
[----:B------:R1:W-:Y:S04]  /*9c460*/  STL.64 [R1+0x4a70], R4 ;  /* 0x004a700401007387 */ /* 0x0003e80000100a00 */
[----:B--2---:R-:W-:Y:S04]  /*9c470*/  LDS R96, [R247+0x10a180] ;  /* 0x10a18000f7607984 */ /* 0x004fe80000000800 */
[----:B------:R-:W2:Y:S04]  /*9c480*/  LDS R98, [R247+0x10b180] ;  /* 0x10b18000f7627984 */ /* 0x000ea80000000800 */
[----:B------:R-:W-:Y:S04]  /*9c490*/  LDS R200, [R247+0x10a200] ;  /* 0x10a20000f7c87984 */ /* 0x000fe80000000800 */
[----:B------:R-:W1:Y:S01]  /*9c4a0*/  LDS R202, [R247+0x10b200] ;  /* 0x10b20000f7ca7984 */ /* 0x000e620000000800 */
[C---:B----4-:R-:W-:Y:S08]  /*9c4b0*/  HMMA.1688.F32.TF32 R16, R28.reuse, R82, R16 ;  /* 0x000000521c10723c */ /* 0x050ff00000081010 */
[C---:B------:R-:W-:Y:S08]  /*9c4c0*/  HMMA.1688.F32.TF32 R8, R28.reuse, R90, R108 ;  /* 0x0000005a1c08723c */ /* 0x040ff0000008106c */
[C---:B------:R-:W-:Y:S08]  /*9c4d0*/  HMMA.1688.F32.TF32 R12, R28.reuse, R86, R144 ;  /* 0x000000561c0c723c */ /* 0x040ff00000081090 */
[C---:B------:R-:W-:Y:S07]  /*9c4e0*/  HMMA.1688.F32.TF32 R20, R28.reuse, R78, R20 ;  /* 0x0000004e1c14723c */ /* 0x040fee0000081014 */
[----:B------:R-:W-:Y:S01]  /*9c4f0*/  STL.64 [R1+0x4a88], R10 ;  /* 0x004a880a01007387 */ /* 0x000fe20000100a00 */
[C---:B------:R-:W-:Y:S03]  /*9c500*/  HMMA.1688.F32.TF32 R24, R28.reuse, R66, R24 ;  /* 0x000000421c18723c */ /* 0x040fe60000081018 */
[----:B------:R4:W-:Y:S04]  /*9c510*/  STL.64 [R1+0x4a80], R8 ;  /* 0x004a800801007387 */ /* 0x0009e80000100a00 */
[----:B------:R-:W-:Y:S04]  /*9c520*/  STL.64 [R1+0x4a98], R14 ;  /* 0x004a980e01007387 */ /* 0x000fe80000100a00 */
[----:B------:R-:W-:Y:S04]  /*9c530*/  STL.64 [R1+0x4a90], R12 ;  /* 0x004a900c01007387 */ /* 0x000fe80000100a00 */
[----:B------:R-:W-:Y:S01]  /*9c540*/  STL.64 [R1+0x4aa8], R18 ;  /* 0x004aa81201007387 */ /* 0x000fe20000100a00 */
[C---:B-1----:R-:W-:Y:S03]  /*9c550*/  HMMA.1688.F32.TF32 R4, R28.reuse, R62, R140 ;  /* 0x0000003e1c04723c */ /* 0x042fe6000008108c */
[----:B------:R-:W-:Y:S04]  /*9c560*/  STL.64 [R1+0x4aa0], R16 ;  /* 0x004aa01001007387 */ /* 0x000fe80000100a00 */
[----:B------:R-:W-:Y:S04]  /*9c570*/  STL.64 [R1+0x4ab8], R22 ;  /* 0x004ab81601007387 */ /* 0x000fe80000100a00 */
[----:B------:R-:W-:Y:S01]  /*9c580*/  STL.64 [R1+0x4ab0], R20 ;  /* 0x004ab01401007387 */ /* 0x000fe20000100a00 */
[C---:B----4-:R-:W-:Y:S03]  /*9c590*/  HMMA.1688.F32.TF32 R8, R28.reuse, R58, R212 ;  /* 0x0000003a1c08723c */ /* 0x050fe600000810d4 */
[----:B------:R-:W-:Y:S04]  /*9c5a0*/  STL [R1+0x49bc], R24 ;  /* 0x0049bc1801007387 */ /* 0x000fe80000100800 */
[----:B------:R-:W-:Y:S04]  /*9c5b0*/  STL [R1+0x49b8], R25 ;  /* 0x0049b81901007387 */ /* 0x000fe80000100800 */
[----:B------:R-:W-:Y:S04]  /*9c5c0*/  STL [R1+0x49b4], R26 ;  /* 0x0049b41a01007387 */ /* 0x000fe80000100800 */
[----:B------:R-:W-:Y:S04]  /*9c5d0*/  STL [R1+0x49b0], R27 ;  /* 0x0049b01b01007387 */ /* 0x000fe80000100800 */
[----:B------:R-:W-:Y:S04]  /*9c5e0*/  STL.64 [R1+0x1220], R4 ;  /* 0x0012200401007387 */ /* 0x000fe80000100a00 */
[----:B------:R1:W-:Y:S02]  /*9c5f0*/  STL.64 [R1+0x1228], R6 ;  /* 0x0012280601007387 */ /* 0x0003e40000100a00 */
[C---:B-1----:R-:W-:Y:S02]  /*9c600*/  HMMA.1688.F32.TF32 R4, R28.reuse, R38, R68 ;  /* 0x000000261c04723c */ /* 0x042fe40000081044 */
[----:B------:R-:W-:Y:S04]  /*9c610*/  STL.64 [R1+0x1210], R8 ;  /* 0x0012100801007387 */ /* 0x000fe80000100a00 */
[----:B------:R1:W-:Y:S02]  /*9c620*/  STL.64 [R1+0x1218], R10 ;  /* 0x0012180a01007387 */ /* 0x0003e40000100a00 */
[C---:B------:R-:W-:Y:S08]  /*9c630*/  HMMA.1688.F32.TF32 R12, R28.reuse, R42, R240 ;  /* 0x0000002a1c0c723c */ /* 0x040ff000000810f0 */
[C---:B-1----:R-:W-:Y:S07]  /*9c640*/  HMMA.1688.F32.TF32 R8, R28.reuse, R46, R188 ;  /* 0x0000002e1c08723c */ /* 0x042fee00000810bc */
[----:B------:R-:W-:Y:S04]  /*9c650*/  STL.64 [R1+0x1200], R4 ;  /* 0x0012000401007387 */ /* 0x000fe80000100a00 */
[----:B------:R1:W-:Y:S02]  /*9c660*/  STL.64 [R1+0x1208], R6 ;  /* 0x0012080601007387 */ /* 0x0003e40000100a00 */
[C---:B-1----:R-:W-:Y:S02]  /*9c670*/  HMMA.1688.F32.TF32 R4, R28.reuse, R50, R184 ;  /* 0x000000321c04723c */ /* 0x042fe400000810b8 */
[----:B------:R-:W-:Y:S04]  /*9c680*/  STL.64 [R1+0x11f0], R12 ;  /* 0x0011f00c01007387 */ /* 0x000fe80000100a00 */
[----:B------:R-:W-:Y:S04]  /*9c690*/  STL.64 [R1+0x11f8], R14 ;  /* 0x0011f80e01007387 */ /* 0x000fe80000100a00 */
[----:B------:R-:W-:Y:S04]  /*9c6a0*/  STL.64 [R1+0x11e0], R8 ;  /* 0x0011e00801007387 */ /* 0x000fe80000100a00 */
[----:B------:R-:W-:Y:S04]  /*9c6b0*/  STL.64 [R1+0x11e8], R10 ;  /* 0x0011e80a01007387 */ /* 0x000fe80000100a00 */
[----:B------:R-:W4:Y:S05]  /*9c6c0*/  LDL.LU R188, [R1+0x550] ;  /* 0x0005500001bc7983 */ /* 0x000f2a0000300800 */
[----:B------:R-:W-:Y:S04]  /*9c6d0*/  STL.64 [R1+0x11d0], R4 ;  /* 0x0011d00401007387 */ /* 0x000fe80000100a00 */
[----:B------:R2:W-:Y:S04]  /*9c6e0*/  STL.64 [R1+0x11d8], R6 ;  /* 0x0011d80601007387 */ /* 0x0005e80000100a00 */
        /* <DEDUP_REMOVED lines=19> */
[----:B---3--:R-:W-:Y:S03]  /*9c820*/  HMMA.1688.F32.TF32 R28, R28, R74, R236 ;  /* 0x0000004a1c1c723c */ /* 0x008fe600000810ec */
        /* <DEDUP_REMOVED lines=18> */
[C---:B--2---:R-:W-:Y:S11]  /*9c950*/  HMMA.1688.F32.TF32 R4, R96.reuse, R34, R108 ;  /* 0x000000226004723c */ /* 0x044ff6000008106c */
[----:B------:R-:W-:Y:S11]  /*9c960*/  @!UPT UIADD3 URZ, URZ, URZ, URZ ;  /* 0x0000003f3f3ff290 */ /* 0x000ff6000fffe03f */
[----:B------:R-:W-:Y:S01]  /*9c970*/  @!UPT UIADD3 URZ, URZ, URZ, URZ ;  /* 0x0000003f3f3ff290 */ /* 0x000fe2000fffe03f */
[----:B------:R4:W-:Y:S01]  /*9c980*/  STL [R1+0x11cc], R7 ;  /* 0x0011cc0701007387 */ /* 0x0009e20000100800 */
[----:B------:R-:W-:Y:S02]  /*9c990*/  IMAD.MOV.U32 R25, RZ, RZ, R4 ;  /* 0x000000ffff197224 */ /* 0x000fe400078e0004 */
[----:B------:R-:W-:Y:S02]  /*9c9a0*/  IMAD.MOV.U32 R26, RZ, RZ, R5 ;  /* 0x000000ffff1a7224 */ /* 0x000fe400078e0005 */
[----:B------:R-:W-:Y:S02]  /*9c9b0*/  IMAD.MOV.U32 R27, RZ, RZ, R6 ;  /* 0x000000ffff1b7224 */ /* 0x000fe400078e0006 */
[----:B----4-:R-:W-:Y:S03]  /*9c9c0*/  HMMA.1688.F32.TF32 R4, R96, R54, R144 ;  /* 0x000000366004723c */ /* 0x010fe60000081090 */
[----:B------:R-:W-:Y:S04]  /*9c9d0*/  STL [R1+0x49c8], R27 ;  /* 0x0049c81b01007387 */ /* 0x000fe80000100800 */
[----:B------:R-:W-:Y:S04]  /*9c9e0*/  STL [R1+0x49c4], R25 ;  /* 0x0049c41901007387 */ /* 0x000fe80000100800 */
[----:B------:R-:W-:Y:S11]  /*9c9f0*/  STL [R1+0x49c0], R26 ;  /* 0x0049c01a01007387 */ /* 0x000ff60000100800 */
[----:B------:R-:W-:Y:S01]  /*9ca00*/  @!UPT UIADD3 URZ, URZ, URZ, URZ ;  /* 0x0000003f3f3ff290 */ /* 0x000fe2000fffe03f */
[----:B------:R-:W-:Y:S01]  /*9ca10*/  STL.64 [R1+0x11b0], R4 ;  /* 0x0011b00401007387 */ /* 0x000fe20000100a00 */
[----:B------:R-:W-:-:S03]  /*9ca20*/  IMAD.MOV.U32 R24, RZ, RZ, R7 ;  /* 0x000000ffff187224 */ /* 0x000fc600078e0007 */
[----:B------:R1:W-:Y:S02]  /*9ca30*/  STL [R1+0x11b8], R6 ;  /* 0x0011b80601007387 */ /* 0x0003e40000100800 */
[C---:B-1----:R-:W-:Y:S02]  /*9ca40*/  HMMA.1688.F32.TF32 R4, R96.reuse, R218, R184 ;  /* 0x000000da6004723c */ /* 0x042fe400000810b8 */
[----:B------:R-:W-:Y:S04]  /*9ca50*/  STL [R1+0x49cc], R24 ;  /* 0x0049cc1801007387 */ /* 0x000fe80000100800 */
[----:B------:R-:W2:Y:S11]  /*9ca60*/  LDL.LU R184, [R1+0x540] ;  /* 0x0005400001b87983 */ /* 0x000eb60000300800 */
[----:B------:R-:W-:Y:S06]  /*9ca70*/  @!UPT UIADD3 URZ, URZ, URZ, URZ ;  /* 0x0000003f3f3ff290 */ /* 0x000fec000fffe03f */
[----:B------:R-:W-:Y:S04]  /*9ca80*/  STL.64 [R1+0x11a0], R4 ;  /* 0x0011a00401007387 */ /* 0x000fe80000100a00 */
[----:B------:R3:W-:Y:S04]  /*9ca90*/  STL.64 [R1+0x11a8], R6 ;  /* 0x0011a80601007387 */ /* 0x0007e80000100a00 */
[----:B------:R-:W2:Y:S04]  /*9caa0*/  LDL.LU R185, [R1+0x544] ;  /* 0x0005440001b97983 */ /* 0x000ea80000300800 */
[----:B------:R-:W2:Y:S04]  /*9cab0*/  LDL.LU R186, [R1+0x548] ;  /* 0x0005480001ba7983 */ /* 0x000ea80000300800 */
[----:B------:R-:W2:Y:S01]  /*9cac0*/  LDL.LU R187, [R1+0x54c] ;  /* 0x00054c0001bb7983 */ /* 0x000ea20000300800 */
[C---:B---3--:R-:W-:Y:S03]  /*9cad0*/  HMMA.1688.F32.TF32 R4, R96.reuse, R94, R236 ;  /* 0x0000005e6004723c */ /* 0x048fe600000810ec */
[----:B------:R-:W3:Y:S11]  /*9cae0*/  LDL.LU R236, [R1+0x530] ;  /* 0x0005300001ec7983 */ /* 0x000ef60000300800 */
[----:B------:R-:W-:Y:S09]  /*9caf0*/  @!UPT UIADD3 URZ, URZ, URZ, URZ ;  /* 0x0000003f3f3ff290 */ /* 0x000ff2000fffe03f */
[----:B------:R-:W-:Y:S04]  /*9cb00*/  STL.64 [R1+0x1190], R4 ;  /* 0x0011900401007387 */ /* 0x000fe80000100a00 */
[----:B------:R1:W-:Y:S04]  /*9cb10*/  STL.64 [R1+0x1198], R6 ;  /* 0x0011980601007387 */ /* 0x0003e80000100a00 */
[----:B------:R-:W3:Y:S04]  /*9cb20*/  LDL.LU R237, [R1+0x534] ;  /* 0x0005340001ed7983 */ /* 0x000ee80000300800 */
[----:B------:R-:W3:Y:S04]  /*9cb30*/  LDL.LU R238, [R1+0x538] ;  /* 0x0005380001ee7983 */ /* 0x000ee80000300800 */
[----:B------:R-:W3:Y:S01]  /*9cb40*/  LDL.LU R239, [R1+0x53c] ;  /* 0x00053c0001ef7983 */ /* 0x000ee20000300800 */
[C---:B------:R-:W-:Y:S08]  /*9cb50*/  HMMA.1688.F32.TF32 R12, R96.reuse, R90, R140 ;  /* 0x0000005a600c723c */ /* 0x040ff0000008108c */
[C---:B------:R-:W-:Y:S08]  /*9cb60*/  HMMA.1688.F32.TF32 R8, R96.reuse, R86, R212 ;  /* 0x000000566008723c */ /* 0x040ff000000810d4 */
[----:B-1----:R-:W-:Y:S07]  /*9cb70*/  HMMA.1688.F32.TF32 R4, R96, R82, R68 ;  /* 0x000000526004723c */ /* 0x002fee0000081044 */
[----:B------:R-:W-:Y:S04]  /*9cb80*/  STL.64 [R1+0x1180], R12 ;  /* 0x0011800c01007387 */ /* 0x000fe80000100a00 */
[----:B------:R-:W-:Y:S04]  /*9cb90*/  STL.64 [R1+0x1188], R14 ;  /* 0x0011880e01007387 */ /* 0x000fe80000100a00 */
[----:B------:R-:W-:Y:S04]  /*9cba0*/  STL.64 [R1+0x1170], R8 ;  /* 0x0011700801007387 */ /* 0x000fe80000100a00 */
[----:B------:R1:W-:Y:S05]  /*9cbb0*/  STL.64 [R1+0x1178], R10 ;  /* 0x0011780a01007387 */ /* 0x0003ea0000100a00 */
[----:B------:R-:W-:Y:S01]  /*9cbc0*/  MOV R31, R4 ;  /* 0x00000004001f7202 */ /* 0x000fe20000000f00 */
[----:B------:R-:W-:-:S02]  /*9cbd0*/  IMAD.MOV.U32 R30, RZ, RZ, R5 ;  /* 0x000000ffff1e7224 */ /* 0x000fc400078e0005 */
[----:B------:R-:W-:Y:S02]  /*9cbe0*/  IMAD.MOV.U32 R29, RZ, RZ, R6 ;  /* 0x000000ffff1d7224 */ /* 0x000fe400078e0006 */
[----:B------:R-:W-:Y:S01]  /*9cbf0*/  IMAD.MOV.U32 R28, RZ, RZ, R7 ;  /* 0x000000ffff1c7224 */ /* 0x000fe200078e0007 */
[C---:B-1----:R-:W-:Y:S08]  /*9cc00*/  HMMA.1688.F32.TF32 R8, R96.reuse, R78, R240 ;  /* 0x0000004e6008723c */ /* 0x042ff000000810f0 */
[----:B------:R-:W-:Y:S01]  /*9cc10*/  HMMA.1688.F32.TF32 R4, R96, R66, R188 ;  /* 0x000000426004723c */ /* 0x000fe200000810bc */
[----:B------:R1:W-:Y:S04]  /*9cc20*/  STL [R1+0x49dc], R28 ;  /* 0x0049dc1c01007387 */ /* 0x0003e80000100800 */
[----:B------:R4:W-:Y:S04]  /*9cc30*/  STL [R1+0x49d8], R29 ;  /* 0x0049d81d01007387 */ /* 0x0009e80000100800 */
[----:B------:R1:W-:Y:S04]  /*9cc40*/  STL [R1+0x49d4], R30 ;  /* 0x0049d41e01007387 */ /* 0x0003e80000100800 */
[----:B------:R1:W-:Y:S04]  /*9cc50*/  STL [R1+0x49d0], R31 ;  /* 0x0049d01f01007387 */ /* 0x0003e80000100800 */
[----:B------:R-:W-:Y:S04]  /*9cc60*/  STL.64 [R1+0x1150], R8 ;  /* 0x0011500801007387 */ /* 0x000fe80000100a00 */
[----:B------:R-:W-:Y:S03]  /*9cc70*/  STL.64 [R1+0x1158], R10 ;  /* 0x0011580a01007387 */ /* 0x000fe60000100a00 */
[----:B-1----:R-:W-:Y:S01]  /*9cc80*/  IMAD.MOV.U32 R28, RZ, RZ, R4 ;  /* 0x000000ffff1c7224 */ /* 0x002fe200078e0004 */
[----:B----4-:R-:W-:Y:S01]  /*9cc90*/  MOV R29, R5 ;  /* 0x00000005001d7202 */ /* 0x010fe20000000f00 */
        /* <DEDUP_REMOVED lines=9> */
[----:B------:R-:W-:Y:S04]  /*9cd30*/  STL [R1+0x49e0], R29 ;  /* 0x0049e01d01007387 */ /* 0x000fe80000100800 */
        /* <DEDUP_REMOVED lines=21> */
[----:B---3--:R-:W-:Y:S03]  /*9ce90*/  HMMA.1688.F32.TF32 R4, R96, R58, R236 ;  /* 0x0000003a6004723c */ /* 0x008fe600000810ec */
[----:B------:R-:W3:Y:S04]  /*9cea0*/  LDL.LU R236, [R1+0x4e0] ;  /* 0x0004e00001ec7983 */ /* 0x000ee80000300800 */
[----:B------:R-:W3:Y:S04]  /*9ceb0*/  LDL.LU R237, [R1+0x4e4] ;  /* 0x0004e40001ed7983 */ /* 0x000ee80000300800 */
[----:B------:R-:W3:Y:S04]  /*9cec0*/  LDL.LU R238, [R1+0x4e8] ;  /* 0x0004e80001ee7983 */ /* 0x000ee80000300800 */
[----:B------:R-:W3:Y:S09]  /*9ced0*/  LDL.LU R239, [R1+0x4ec] ;  /* 0x0004ec0001ef7983 */ /* 0x000ef20000300800 */
[----:B------:R-:W-:Y:S01]  /*9cee0*/  IMAD.MOV.U32 R24, RZ, RZ, R4 ;  /* 0x000000ffff187224 */ /* 0x000fe200078e0004 */
[----:B------:R-:W-:Y:S01]  /*9cef0*/  MOV R25, R6 ;  /* 0x0000000600197202 */ /* 0x000fe20000000f00 */
[----:B------:R-:W-:-:S02]  /*9cf00*/  IMAD.MOV.U32 R27, RZ, RZ, R5 ;  /* 0x000000ffff1b7224 */ /* 0x000fc400078e0005 */
[----:B------:R-:W-:Y:S02]  /*9cf10*/  IMAD.MOV.U32 R26, RZ, RZ, R7 ;  /* 0x000000ffff1a7224 */ /* 0x000fe400078e0007 */
[C---:B----4-:R-:W-:Y:S03]  /*9cf20*/  HMMA.1688.F32.TF32 R4, R96.reuse, R38, R212 ;  /* 0x000000266004723c */ /* 0x050fe600000810d4 */
[----:B------:R1:W-:Y:S11]  /*9cf30*/  STL [R1+0x49fc], R26 ;  /* 0x0049fc1a01007387 */ /* 0x0003f60000100800 */
[----:B------:R-:W-:Y:S10]  /*9cf40*/  @!UPT UIADD3 URZ, URZ, URZ, URZ ;  /* 0x0000003f3f3ff290 */ /* 0x000ff4000fffe03f */
[----:B------:R-:W-:Y:S01]  /*9cf50*/  IMAD.MOV.U32 R31, RZ, RZ, R4 ;  /* 0x000000ffff1f7224 */ /* 0x000fe200078e0004 */
[----:B------:R-:W-:Y:S01]  /*9cf60*/  MOV R29, R7 ;  /* 0x00000007001d7202 */ /* 0x000fe20000000f00 */
[----:B------:R-:W-:Y:S02]  /*9cf70*/  IMAD.MOV.U32 R30, RZ, RZ, R5 ;  /* 0x000000ffff1e7224 */ /* 0x000fe400078e0005 */
[----:B------:R-:W-:Y:S01]  /*9cf80*/  IMAD.MOV.U32 R28, RZ, RZ, R6 ;  /* 0x000000ffff1c7224 */ /* 0x000fe200078e0006 */
[----:B------:R4:W-:Y:S04]  /*9cf90*/  STL [R1+0x49f8], R25 ;  /* 0x0049f81901007387 */ /* 0x0009e80000100800 */
[----:B------:R1:W-:Y:S04]  /*9cfa0*/  STL [R1+0x49f4], R27 ;  /* 0x0049f41b01007387 */ /* 0x0003e80000100800 */
[----:B------:R1:W-:Y:S04]  /*9cfb0*/  STL [R1+0x49f0], R24 ;  /* 0x0049f01801007387 */ /* 0x0003e80000100800 */
[----:B------:R1:W-:Y:S04]  /*9cfc0*/  STL [R1+0x4a0c], R29 ;  /* 0x004a0c1d01007387 */ /* 0x0003e80000100800 */
[----:B------:R1:W-:Y:S04]  /*9cfd0*/  STL [R1+0x4a08], R28 ;  /* 0x004a081c01007387 */ /* 0x0003e80000100800 */
[----:B------:R1:W-:Y:S04]  /*9cfe0*/  STL [R1+0x4a04], R31 ;  /* 0x004a041f01007387 */ /* 0x0003e80000100800 */
[----:B------:R1:W-:Y:S01]  /*9cff0*/  STL [R1+0x4a00], R30 ;  /* 0x004a001e01007387 */ /* 0x0003e20000100800 */
[C---:B--2---:R-:W-:Y:S11]  /*9d000*/  HMMA.1688.F32.TF32 R4, R96.reuse, R42, R68 ;  /* 0x0000002a6004723c */ /* 0x044ff60000081044 */
[----:B------:R-:W-:Y:S11]  /*9d010*/  @!UPT UIADD3 URZ, URZ, URZ, URZ ;  /* 0x0000003f3f3ff290 */ /* 0x000ff6000fffe03f */
[----:B------:R-:W-:Y:S02]  /*9d020*/  @!UPT UIADD3 URZ, URZ, URZ, URZ ;  /* 0x0000003f3f3ff290 */ /* 0x000fe4000fffe03f */
[----:B-1----:R-:W-:Y:S02]  /*9d030*/  IMAD.MOV.U32 R26, RZ, RZ, R4 ;  /* 0x000000ffff1a7224 */ /* 0x002fe400078e0004 */
[----:B----4-:R-:W-:Y:S02]  /*9d040*/  IMAD.MOV.U32 R25, RZ, RZ, R5 ;  /* 0x000000ffff197224 */ /* 0x010fe400078e0005 */
[----:B------:R-:W-:Y:S02]  /*9d050*/  IMAD.MOV.U32 R27, RZ, RZ, R6 ;  /* 0x000000ffff1b7224 */ /* 0x000fe400078e0006 */
[----:B------:R-:W-:Y:S02]  /*9d060*/  IMAD.MOV.U32 R24, RZ, RZ, R7 ;  /* 0x000000ffff187224 */ /* 0x000fe400078e0007 */
[C---:B------:R-:W-:Y:S01]  /*9d070*/  HMMA.1688.F32.TF32 R4, R96.reuse, R46, R240 ;  /* 0x0000002e6004723c */ /* 0x040fe200000810f0 */
[----:B------:R-:W-:Y:S11]  /*9d080*/  STL.64 [R1+0x4ac8], R26 ;  /* 0x004ac81a01007387 */ /* 0x000ff60000100a00 */
[----:B------:R-:W-:Y:S11]  /*9d090*/  @!UPT UIADD3 URZ, URZ, URZ, URZ ;  /* 0x0000003f3f3ff290 */ /* 0x000ff6000fffe03f */
[----:B------:R-:W-:Y:S01]  /*9d0a0*/  @!UPT UIADD3 URZ, URZ, URZ, URZ ;  /* 0x0000003f3f3ff290 */ /* 0x000fe2000fffe03f */
[----:B------:R-:W-:Y:S01]  /*9d0b0*/  MOV R29, R4 ;  /* 0x00000004001d7202 */ /* 0x000fe20000000f00 */
[----:B------:R-:W-:Y:S02]  /*9d0c0*/  IMAD.MOV.U32 R28, RZ, RZ, R5 ;  /* 0x000000ffff1c7224 */ /* 0x000fe400078e0005 */
[----:B------:R-:W-:Y:S02]  /*9d0d0*/  IMAD.MOV.U32 R31, RZ, RZ, R6 ;  /* 0x000000ffff1f7224 */ /* 0x000fe400078e0006 */
[----:B------:R-:W-:Y:S02]  /*9d0e0*/  IMAD.MOV.U32 R30, RZ, RZ, R7 ;  /* 0x000000ffff1e7224 */ /* 0x000fe400078e0007 */
[C---:B------:R-:W-:Y:S08]  /*9d0f0*/  HMMA.1688.F32.TF32 R4, R96.reuse, R50, R188 ;  /* 0x000000326004723c */ /* 0x040ff000000810bc */
[----:B------:R-:W-:Y:S01]  /*9d100*/  HMMA.1688.F32.TF32 R96, R96, R74, R184 ;  /* 0x0000004a6060723c */ /* 0x000fe200000810b8 */
[----:B------:R-:W-:Y:S04]  /*9d110*/  STL.64 [R1+0x4ac0], R24 ;  /* 0x004ac01801007387 */ /* 0x000fe80000100a00 */
[----:B------:R-:W-:Y:S04]  /*9d120*/  STL.64 [R1+0x4ad8], R30 ;  /* 0x004ad81e01007387 */ /* 0x000fe80000100a00 */
[----:B------:R-:W-:Y:S11]  /*9d130*/  STL.64 [R1+0x4ad0], R28 ;  /* 0x004ad01c01007387 */ /* 0x000ff60000100a00 */
[----:B------:R-:W-:Y:S03]  /*9d140*/  @!UPT UIADD3 URZ, URZ, URZ, URZ ;  /* 0x0000003f3f3ff290 */ /* 0x000fe6000fffe03f */
[----:B------:R-:W-:Y:S04]  /*9d150*/  STL.64 [R1+0x4948], R98 ;  /* 0x0049486201007387 */ /* 0x000fe80000100a00 */
[----:B------:R-:W-:Y:S04]  /*9d160*/  STL.64 [R1+0x460], R4 ;  /* 0x0004600401007387 */ /* 0x000fe80000100a00 */
[----:B------:R1:W-:Y:S04]  /*9d170*/  STL.64 [R1+0x468], R6 ;  /* 0x0004680601007387 */ /* 0x0003e80000100a00 */
        /* <DEDUP_REMOVED lines=41> */
[C---:B---3--:R-:W-:Y:S03]  /*9d410*/  HMMA.1688.F32.TF32 R100, R160.reuse, R34, R236 ;  /* 0x00000022a064723c */ /* 0x048fe600000810ec */
[----:B------:R-:W3:Y:S04]  /*9d420*/  LDL.LU R236, [R1+0x6a0] ;  /* 0x0006a00001ec7983 */ /* 0x000ee80000300800 */
[----:B------:R-:W3:Y:S04]  /*9d430*/  LDL.LU R237, [R1+0x6a4] ;  /* 0x0006a40001ed7983 */ /* 0x000ee80000300800 */
[----:B------:R-:W3:Y:S04]  /*9d440*/  LDL.LU R238, [R1+0x6a8] ;  /* 0x0006a80001ee7983 */ /* 0x000ee80000300800 */
[----:B------:R-:W3:Y:S08]  /*9d450*/  LDL.LU R239, [R1+0x6ac] ;  /* 0x0006ac0001ef7983 */ /* 0x000ef00000300800 */
[----:B------:R-:W-:Y:S04]  /*9d460*/  STL.64 [R1+0x4958], R102 ;  /* 0x0049586601007387 */ /* 0x000fe80000100a00 */
[----:B------:R-:W-:Y:S01]  /*9d470*/  STL.64 [R1+0x4950], R100 ;  /* 0x0049506401007387 */ /* 0x000fe20000100a00 */
[C---:B----4-:R-:W-:Y:S08]  /*9d480*/  HMMA.1688.F32.TF32 R124, R160.reuse, R82, R212 ;  /* 0x00000052a07c723c */ /* 0x050ff000000810d4 */
[C---:B--2---:R-:W-:Y:S08]  /*9d490*/  HMMA.1688.F32.TF32 R108, R160.reuse, R218, R108 ;  /* 0x000000daa06c723c */ /* 0x044ff0000008106c */
[C---:B------:R-:W-:Y:S08]  /*9d4a0*/  HMMA.1688.F32.TF32 R104, R160.reuse, R54, R116 ;  /* 0x00000036a068723c */ /* 0x040ff00000081074 */
[C---:B------:R-:W-:Y:S08]  /*9d4b0*/  HMMA.1688.F32.TF32 R112, R160.reuse, R94, R112 ;  /* 0x0000005ea070723c */ /* 0x040ff00000081070 */
[C---:B------:R-:W-:Y:S07]  /*9d4c0*/  HMMA.1688.F32.TF32 R116, R160.reuse, R90, R144 ;  /* 0x0000005aa074723c */ /* 0x040fee0000081090 */
[----:B------:R-:W-:Y:S01]  /*9d4d0*/  STL.64 [R1+0x4978], R106 ;  /* 0x0049786a01007387 */ /* 0x000fe20000100a00 */
[C---:B------:R-:W-:Y:S03]  /*9d4e0*/  HMMA.1688.F32.TF32 R120, R160.reuse, R86, R140 ;  /* 0x00000056a078723c */ /* 0x040fe6000008108c */
[----:B------:R-:W-:Y:S05]  /*9d4f0*/  STL.64 [R1+0x4970], R104 ;  /* 0x0049706801007387 */ /* 0x000fea0000100a00 */
[C---:B------:R-:W-:Y:S08]  /*9d500*/  HMMA.1688.F32.TF32 R140, R160.reuse, R58, R184 ;  /* 0x0000003aa08c723c */ /* 0x040ff000000810b8 */
[C---:B------:R-:W-:Y:S01]  /*9d510*/  HMMA.1688.F32.TF32 R128, R160.reuse, R78, R68 ;  /* 0x0000004ea080723c */ /* 0x040fe20000081044 */
[----:B------:R-:W-:Y:S07]  /*9d520*/  STL.64 [R1+0x4988], R110 ;  /* 0x0049886e01007387 */ /* 0x000fee0000100a00 */
[C---:B------:R-:W-:Y:S01]  /*9d530*/  HMMA.1688.F32.TF32 R132, R160.reuse, R66, R240 ;  /* 0x00000042a084723c */ /* 0x040fe200000810f0 */
[----:B------:R-:W-:Y:S04]  /*9d540*/  STL.64 [R1+0x4980], R108 ;  /* 0x0049806c01007387 */ /* 0x000fe80000100a00 */
[----:B------:R-:W-:Y:S03]  /*9d550*/  STL.64 [R1+0x4998], R114 ;  /* 0x0049987201007387 */ /* 0x000fe60000100a00 */
        /* <DEDUP_REMOVED lines=16> */
[C---:B---3--:R-:W-:Y:S03]  /*9d660*/  HMMA.1688.F32.TF32 R144, R160.reuse, R38, R236 ;  /* 0x00000026a090723c */ /* 0x048fe600000810ec */
        /* <DEDUP_REMOVED lines=36> */
[----:B------:R-:W-:Y:S04]  /*9d8b0*/  STL.64 [R1+0x4b48], R146 ;  /* 0x004b489201007387 */ /* 0x000fe80000100a00 */
[----:B------:R-:W-:Y:S01]  /*9d8c0*/  STL.64 [R1+0x4b40], R144 ;  /* 0x004b409001007387 */ /* 0x000fe20000100a00 */
[C---:B---3--:R-:W-:Y:S03]  /*9d8d0*/  HMMA.1688.F32.TF32 R148, R160.reuse, R42, R236 ;  /* 0x0000002aa094723c */ /* 0x048fe600000810ec */
[----:B------:R-:W3:Y:S04]  /*9d8e0*/  LDL.LU R236, [R1+0x740] ;  /* 0x0007400001ec7983 */ /* 0x000ee80000300800 */
[----:B------:R-:W3:Y:S04]  /*9d8f0*/  LDL.LU R237, [R1+0x744] ;  /* 0x0007440001ed7983 */ /* 0x000ee80000300800 */
[----:B------:R-:W3:Y:S04]  /*9d900*/  LDL.LU R238, [R1+0x748] ;  /* 0x0007480001ee7983 */ /* 0x000ee80000300800 */
[----:B------:R-:W3:Y:S01]  /*9d910*/  LDL.LU R239, [R1+0x74c] ;  /* 0x00074c0001ef7983 */ /* 0x000ee20000300800 */
[C---:B----4-:R-:W-:Y:S07]  /*9d920*/  HMMA.1688.F32.TF32 R152, R160.reuse, R46, R188 ;  /* 0x0000002ea098723c */ /* 0x050fee00000810bc */
[----:B------:R-:W-:Y:S04]  /*9d930*/  STL.64 [R1+0x4b58], R150 ;  /* 0x004b589601007387 */ /* 0x000fe80000100a00 */
[----:B------:R-:W-:Y:S04]  /*9d940*/  STL.64 [R1+0x4b50], R148 ;  /* 0x004b509401007387 */ /* 0x000fe80000100a00 */
[----:B------:R-:W4:Y:S04]  /*9d950*/  LDL.LU R188, [R1+0x750] ;  /* 0x0007500001bc7983 */ /* 0x000f280000300800 */
[----:B------:R-:W4:Y:S04]  /*9d960*/  LDL.LU R189, [R1+0x754] ;  /* 0x0007540001bd7983 */ /* 0x000f280000300800 */
[----:B------:R-:W4:Y:S04]  /*9d970*/  LDL.LU R190, [R1+0x758] ;  /* 0x0007580001be7983 */ /* 0x000f280000300800 */
[----:B------:R-:W4:Y:S04]  /*9d980*/  LDL.LU R191, [R1+0x75c] ;  /* 0x00075c0001bf7983 */ /* 0x000f280000300800 */
[----:B------:R-:W-:Y:S01]  /*9d990*/  STL.64 [R1+0x4b68], R154 ;  /* 0x004b689a01007387 */ /* 0x000fe20000100a00 */
[----:B--2---:R-:W-:Y:S03]  /*9d9a0*/  HMMA.1688.F32.TF32 R156, R160, R50, R240 ;  /* 0x00000032a09c723c */ /* 0x004fe600000810f0 */
[----:B------:R-:W-:Y:S04]  /*9d9b0*/  STL.64 [R1+0x4b60], R152 ;  /* 0x004b609801007387 */ /* 0x000fe80000100a00 */
[----:B------:R-:W2:Y:S04]  /*9d9c0*/  LDL.LU R240, [R1+0x760] ;  /* 0x0007600001f07983 */ /* 0x000ea80000300800 */
[----:B------:R-:W2:Y:S04]  /*9d9d0*/  LDL.LU R241, [R1+0x764] ;  /* 0x0007640001f17983 */ /* 0x000ea80000300800 */
[----:B------:R-:W2:Y:S04]  /*9d9e0*/  LDL.LU R242, [R1+0x768] ;  /* 0x0007680001f27983 */ /* 0x000ea80000300800 */
[----:B------:R-:W2:Y:S01]  /*9d9f0*/  LDL.LU R243, [R1+0x76c] ;  /* 0x00076c0001f37983 */ /* 0x000ea20000300800 */
[C---:B------:R-:W-:Y:S03]  /*9da00*/  HMMA.1688.F32.TF32 R180, R200.reuse, R90, R184 ;  /* 0x0000005ac8b4723c */ /* 0x040fe600000810b8 */
[----:B------:R-:W-:Y:S04]  /*9da10*/  STL.64 [R1+0x4b80], R158 ;  /* 0x004b809e01007387 */ /* 0x000fe80000100a00 */
[----:B------:R-:W-:Y:S11]  /*9da20*/  STL.64 [R1+0x4b78], R156 ;  /* 0x004b789c01007387 */ /* 0x000ff60000100a00 */
[----:B------:R-:W-:Y:S05]  /*9da30*/  @!UPT UIADD3 URZ, URZ, URZ, URZ ;  /* 0x0000003f3f3ff290 */ /* 0x000fea000fffe03f */
[----:B------:R-:W-:Y:S04]  /*9da40*/  STL [R1+0x48a4], R180 ;  /* 0x0048a4b401007387 */ /* 0x000fe80000100800 */
[----:B------:R-:W-:Y:S04]  /*9da50*/  STL [R1+0x48a0], R181 ;  /* 0x0048a0b501007387 */ /* 0x000fe80000100800 */
[----:B------:R-:W-:Y:S04]  /*9da60*/  STL [R1+0x489c], R182 ;  /* 0x00489cb601007387 */ /* 0x000fe80000100800 */
[----:B------:R-:W-:Y:S01]  /*9da70*/  STL [R1+0x4898], R183 ;  /* 0x004898b701007387 */ /* 0x000fe20000100800 */
[C---:B------:R-:W-:Y:S08]  /*9da80*/  HMMA.1688.F32.TF32 R164, R200.reuse, R34, R208 ;  /* 0x00000022c8a4723c */ /* 0x040ff000000810d0 */
[C---:B------:R-:W-:Y:S08]  /*9da90*/  HMMA.1688.F32.TF32 R172, R200.reuse, R218, R212 ;  /* 0x000000dac8ac723c */ /* 0x040ff000000810d4 */
[C---:B------:R-:W-:Y:S08]  /*9daa0*/  HMMA.1688.F32.TF32 R176, R200.reuse, R94, R68 ;  /* 0x0000005ec8b0723c */ /* 0x040ff00000081044 */
[C---:B---3--:R-:W-:Y:S01]  /*9dab0*/  HMMA.1688.F32.TF32 R184, R200.reuse, R86, R236 ;  /* 0x00000056c8b8723c */ /* 0x048fe200000810ec */
[----:B------:R-:W3:Y:S04]  /*9dac0*/  LDL.LU R236, [R1+0x770] ;  /* 0x0007700001ec7983 */ /* 0x000ee80000300800 */
[----:B------:R-:W3:Y:S04]  /*9dad0*/  LDL.LU R237, [R1+0x774] ;  /* 0x0007740001ed7983 */ /* 0x000ee80000300800 */
[----:B------:R-:W3:Y:S04]  /*9dae0*/  LDL.LU R238, [R1+0x778] ;  /* 0x0007780001ee7983 */ /* 0x000ee80000300800 */
[----:B------:R-:W3:Y:S01]  /*9daf0*/  LDL.LU R239, [R1+0x77c] ;  /* 0x00077c0001ef7983 */ /* 0x000ee20000300800 */
[C---:B----4-:R-:W-:Y:S09]  /*9db00*/  HMMA.1688.F32.TF32 R188, R200.reuse, R82, R188 ;  /* 0x00000052c8bc723c */ /* 0x050ff200000810bc */
        /* <DEDUP_REMOVED lines=23> */
[----:B------:R-:W4:Y:S01]  /*9dc80*/  LDL.LU R211, [R1+0x7cc] ;  /* 0x0007cc0001d37983 */ /* 0x000f220000300800 */
[C---:B--2---:R-:W-:Y:S03]  /*9dc90*/  HMMA.1688.F32.TF32 R192, R200.reuse, R78, R240 ;  /* 0x0000004ec8c0723c */ /* 0x044fe600000810f0 */
[----:B------:R-:W2:Y:S04]  /*9dca0*/  LDL.LU R212, [R1+0x7b0] ;  /* 0x0007b00001d47983 */ /* 0x000ea80000300800 */
[----:B------:R-:W2:Y:S04]  /*9dcb0*/  LDL.LU R213, [R1+0x7b4] ;  /* 0x0007b40001d57983 */ /* 0x000ea80000300800 */
[----:B------:R-:W2:Y:S04]  /*9dcc0*/  LDL.LU R214, [R1+0x7b8] ;  /* 0x0007b80001d67983 */ /* 0x000ea80000300800 */
[----:B------:R-:W2:Y:S08]  /*9dcd0*/  LDL.LU R215, [R1+0x7bc] ;  /* 0x0007bc0001d77983 */ /* 0x000eb00000300800 */
[----:B------:R-:W-:Y:S04]  /*9dce0*/  STL [R1+0x48c8], R192 ;  /* 0x0048c8c001007387 */ /* 0x000fe80000100800 */
[----:B------:R-:W-:Y:S04]  /*9dcf0*/  STL [R1+0x48c4], R193 ;  /* 0x0048c4c101007387 */ /* 0x000fe80000100800 */
[----:B------:R-:W-:Y:S04]  /*9dd00*/  STL [R1+0x4890], R194 ;  /* 0x004890c201007387 */ /* 0x000fe80000100800 */
[----:B------:R-:W-:Y:S04]  /*9dd10*/  STL [R1+0x488c], R195 ;  /* 0x00488cc301007387 */ /* 0x000fe80000100800 */
        /* <DEDUP_REMOVED lines=9> */
[----:B------:R-:W-:Y:S04]  /*9ddb0*/  LDS R236, [R247+0x10a280] ;  /* 0x10a28000f7ec7984 */ /* 0x000fe80000000800 */
[----:B------:R-:W-:Y:S01]  /*9ddc0*/  LDS R238, [R247+0x10b280] ;  /* 0x10b28000f7ee7984 */ /* 0x000fe20000000800 */
[----:B------:R-:W-:Y:S03]  /*9ddd0*/  HMMA.1688.F32.TF32 R160, R160, R74, R168 ;  /* 0x0000004aa0a0723c */ /* 0x000fe600000810a8 */
[----:B------:R-:W-:Y:S04]  /*9dde0*/  LDS R237, [R0+0x10a280] ;  /* 0x10a2800000ed7984 */ /* 0x000fe80000000800 */
[----:B------:R-:W-:Y:S08]  /*9ddf0*/  LDS R239, [R0+0x10b280] ;  /* 0x10b2800000ef7984 */ /* 0x000ff00000000800 */
[----:B------:R3:W-:Y:S04]  /*9de00*/  STL [R1+0x48d4], R196 ;  /* 0x0048d4c401007387 */ /* 0x0007e80000100800 */
[----:B------:R-:W-:Y:S04]  /*9de10*/  STL [R1+0x48d0], R197 ;  /* 0x0048d0c501007387 */ /* 0x000fe80000100800 */
[----:B------:R-:W-:Y:S04]  /*9de20*/  STL [R1+0x48cc], R198 ;  /* 0x0048ccc601007387 */ /* 0x000fe80000100800 */
[----:B------:R-:W-:Y:S01]  /*9de30*/  STL [R1+0x4888], R199 ;  /* 0x004888c701007387 */ /* 0x000fe20000100800 */
[C---:B----4-:R-:W-:Y:S08]  /*9de40*/  HMMA.1688.F32.TF32 R8, R200.reuse, R62, R228 ;  /* 0x0000003ec808723c */ /* 0x050ff000000810e4 */
[C---:B-1----:R-:W-:Y:S11]  /*9de50*/  HMMA.1688.F32.TF32 R4, R200.reuse, R58, R232 ;  /* 0x0000003ac804723c */ /* 0x042ff600000810e8 */
[----:B------:R-:W-:Y:S04]  /*9de60*/  @!UPT UIADD3 URZ, URZ, URZ, URZ ;  /* 0x0000003f3f3ff290 */ /* 0x000fe8000fffe03f */
[----:B------:R-:W-:Y:S04]  /*9de70*/  STL.64 [R1+0x450], R8 ;  /* 0x0004500801007387 */ /* 0x000fe80000100a00 */
[----:B------:R1:W-:Y:S04]  /*9de80*/  STL.64 [R1+0x458], R10 ;  /* 0x0004580a01007387 */ /* 0x0003e80000100a00 */
[----:B------:R-:W-:Y:S01]  /*9de90*/  STL.64 [R1+0x440], R4 ;  /* 0x0004400401007387 */ /* 0x000fe20000100a00 */
[----:B---3--:R-:W-:Y:S01]  /*9dea0*/  IMAD.MOV.U32 R196, RZ, RZ, R7 ;  /* 0x000000ffffc47224 */ /* 0x008fe200078e0007 */
[C---:B-1----:R-:W-:Y:S02]  /*9deb0*/  HMMA.1688.F32.TF32 R8, R200.reuse, R38, R248 ;  /* 0x00000026c808723c */ /* 0x042fe400000810f8 */
[----:B------:R1:W-:Y:S06]  /*9dec0*/  STL [R1+0x448], R6 ;  /* 0x0004480601007387 */ /* 0x0003ec0000100800 */
[----:B-1----:R-:W-:Y:S01]  /*9ded0*/  HMMA.1688.F32.TF32 R4, R200, R42, R208 ;  /* 0x0000002ac804723c */ /* 0x002fe200000810d0 */
[----:B------:R1:W-:Y:S11]  /*9dee0*/  STL [R1+0x48d8], R196 ;  /* 0x0048d8c401007387 */ /* 0x0003f60000100800 */
[----:B------:R-:W-:Y:S11]  /*9def0*/  @!UPT UIADD3 URZ, URZ, URZ, URZ ;  /* 0x0000003f3f3ff290 */ /* 0x000ff6000fffe03f */
[----:B------:R-:W-:Y:S01]  /*9df00*/  STL.64 [R1+0x420], R4 ;  /* 0x0004200401007387 */ /* 0x000fe20000100a00 */
[----:B-1----:R-:W-:-:S03]  /*9df10*/  MOV R196, R7 ;  /* 0x0000000700c47202 */ /* 0x002fc60000000f00 */
[----:B------:R-:W-:Y:S04]  /*9df20*/  STL.64 [R1+0x430], R8 ;  /* 0x0004300801007387 */ /* 0x000fe80000100a00 */
[----:B------:R-:W-:Y:S04]  /*9df30*/  STL.64 [R1+0x438], R10 ;  /* 0x0004380a01007387 */ /* 0x000fe80000100a00 */
[----:B------:R2:W-:Y:S04]  /*9df40*/  STL [R1+0x428], R6 ;  /* 0x0004280601007387 */ /* 0x0005e80000100800 */
[----:B------:R-:W3:Y:S04]  /*9df50*/  LDL.LU R248, [R1+0x8f0] ;  /* 0x0008f00001f87983 */ /* 0x000ee80000300800 */
[----:B------:R-:W3:Y:S01]  /*9df60*/  LDL.LU R249, [R1+0x8f4] ;  /* 0x0008f40001f97983 */ /* 0x000ee20000300800 */
[----:B--2---:R-:W-:Y:S03]  /*9df70*/  HMMA.1688.F32.TF32 R4, R200, R46, R212 ;  /* 0x0000002ec804723c */ /* 0x004fe600000810d4 */
[----:B------:R-:W3:Y:S04]  /*9df80*/  LDL.LU R250, [R1+0x8f8] ;  /* 0x0008f80001fa7983 */ /* 0x000ee80000300800 */
[----:B------:R-:W3:Y:S04]  /*9df90*/  LDL.LU R251, [R1+0x8fc] ;  /* 0x0008fc0001fb7983 */ /* 0x000ee80000300800 */
[----:B------:R1:W-:Y:S04]  /*9dfa0*/  STL [R1+0x48dc], R196 ;  /* 0x0048dcc401007387 */ /* 0x0003e80000100800 */
[----:B------:R-:W2:Y:S04]  /*9dfb0*/  LDL.LU R208, [R1+0x8e0] ;  /* 0x0008e00001d07983 */ /* 0x000ea80000300800 */
[----:B------:R-:W2:Y:S04]  /*9dfc0*/  LDL.LU R209, [R1+0x8e4] ;  /* 0x0008e40001d17983 */ /* 0x000ea80000300800 */
[----:B------:R-:W2:Y:S01]  /*9dfd0*/  LDL.LU R210, [R1+0x8e8] ;  /* 0x0008e80001d27983 */ /* 0x000ea20000300800 */
[----:B------:R-:W-:-:S02]  /*9dfe0*/  IMAD.MOV.U32 R197, RZ, RZ, R4 ;  /* 0x000000ffffc57224 */ /* 0x000fc400078e0004 */
[----:B------:R-:W-:Y:S01]  /*9dff0*/  IMAD.MOV.U32 R198, RZ, RZ, R5 ;  /* 0x000000ffffc67224 */ /* 0x000fe200078e0005 */
[----:B------:R-:W2:Y:S01]  /*9e000*/  LDL.LU R211, [R1+0x8ec] ;  /* 0x0008ec0001d37983 */ /* 0x000ea20000300800 */
[----:B------:R-:W-:Y:S02]  /*9e010*/  IMAD.MOV.U32 R192, RZ, RZ, R6 ;  /* 0x000000ffffc07224 */ /* 0x000fe400078e0006 */
[----:B------:R-:W-:Y:S02]  /*9e020*/  IMAD.MOV.U32 R193, RZ, RZ, R7 ;  /* 0x000000ffffc17224 */ /* 0x000fe400078e0007 */
[C---:B------:R-:W-:Y:S01]  /*9e030*/  HMMA.1688.F32.TF32 R4, R200.reuse, R50, R68 ;  /* 0x00000032c804723c */ /* 0x040fe20000081044 */
[----:B------:R-:W-:Y:S04]  /*9e040*/  LDS R68, [R252+0x10a300] ;  /* 0x10a30000fc447984 */ /* 0x000fe80000000800 */
[----:B------:R-:W-:Y:S04]  /*9e050*/  STL [R1+0x48ec], R193 ;  /* 0x0048ecc101007387 */ /* 0x000fe80000100800 */
[----:B------:R-:W-:Y:S04]  /*9e060*/  STL [R1+0x48e8], R192 ;  /* 0x0048e8c001007387 */ /* 0x000fe80000100800 */
[----:B------:R-:W-:Y:S04]  /*9e070*/  STL [R1+0x48e4], R198 ;  /* 0x0048e4c601007387 */ /* 0x000fe80000100800 */
[----:B------:R-:W-:Y:S01]  /*9e080*/  STL [R1+0x48e0], R197 ;  /* 0x0048e0c501007387 */ /* 0x000fe20000100800 */
[C---:B------:R-:W-:Y:S03]  /*9e090*/  HMMA.1688.F32.TF32 R168, R200.reuse, R54, R204 ;  /* 0x00000036c8a8723c */ /* 0x040fe600000810cc */
[----:B------:R-:W-:Y:S03]  /*9e0a0*/  LDS R204, [R252+0x10a280] ;  /* 0x10a28000fccc7984 */ /* 0x000fe60000000800 */
[----:B-1----:R-:W-:Y:S01]  /*9e0b0*/  MOV R196, R5 ;  /* 0x0000000500c47202 */ /* 0x002fe20000000f00 */
[----:B------:R-:W-:Y:S04]  /*9e0c0*/  STL [R1+0x400], R4 ;  /* 0x0004000401007387 */ /* 0x000fe80000100800 */
[----:B------:R-:W-:Y:S04]  /*9e0d0*/  STL.64 [R1+0x408], R6 ;  /* 0x0004080601007387 */ /* 0x000fe80000100a00 */
[----:B------:R-:W-:Y:S04]  /*9e0e0*/  STL [R1+0x48f0], R196 ;  /* 0x0048f0c401007387 */ /* 0x000fe80000100800 */
        /* <DEDUP_REMOVED lines=9> */
[----:B------:R-:W-:Y:S04]  /*9e180*/  LDS R206, [R252+0x10b280] ;  /* 0x10b28000fcce7984 */ /* 0x000fe80000000800 */
[----:B------:R-:W-:Y:S04]  /*9e190*/  LDS R205, [R3+0x10a280] ;  /* 0x10a2800003cd7984 */ /* 0x000fe80000000800 */
[----:B------:R-:W3:Y:S04]  /*9e1a0*/  LDS R207, [R3+0x10b280] ;  /* 0x10b2800003cf7984 */ /* 0x000ee80000000800 */
[----:B------:R1:W-:Y:S04]  /*9e1b0*/  STL [R1+0x48fc], R200 ;  /* 0x0048fcc801007387 */ /* 0x0003e80000100800 */
[----:B------:R1:W-:Y:S04]  /*9e1c0*/  STL [R1+0x48f8], R201 ;  /* 0x0048f8c901007387 */ /* 0x0003e80000100800 */
[----:B------:R1:W-:Y:S04]  /*9e1d0*/  STL [R1+0x48f4], R202 ;  /* 0x0048f4ca01007387 */ /* 0x0003e80000100800 */
[----:B------:R-:W-:Y:S04]  /*9e1e0*/  STL [R1+0x4884], R203 ;  /* 0x004884cb01007387 */ /* 0x000fe80000100800 */
[----:B------:R-:W-:Y:S04]  /*9e1f0*/  LDS R70, [R252+0x10b300] ;  /* 0x10b30000fc467984 */ /* 0x000fe80000000800 */
[----:B------:R-:W-:Y:S04]  /*9e200*/  LDS R69, [R3+0x10a300] ;  /* 0x10a3000003457984 */ /* 0x000fe80000000800 */
[----:B------:R-:W1:Y:S01]  /*9e210*/  LDS R71, [R3+0x10b300] ;  /* 0x10b3000003477984 */ /* 0x000e620000000800 */
[C---:B---3--:R-:W-:Y:S11]  /*9e220*/  HMMA.1688.F32.TF32 R4, R204.reuse, R34, R248 ;  /* 0x00000022cc04723c */ /* 0x048ff600000810f8 */
[----:B------:R-:W-:Y:S11]  /*9e230*/  @!UPT UIADD3 URZ, URZ, URZ, URZ ;  /* 0x0000003f3f3ff290 */ /* 0x000ff6000fffe03f */
[----:B------:R-:W-:Y:S02]  /*9e240*/  @!UPT UIADD3 URZ, URZ, URZ, URZ ;  /* 0x0000003f3f3ff290 */ /* 0x000fe4000fffe03f */
[----:B------:R-:W-:Y:S02]  /*9e250*/  IMAD.MOV.U32 R188, RZ, RZ, R4 ;  /* 0x000000ffffbc7224 */ /* 0x000fe400078e0004 */
[----:B------:R-:W-:Y:S02]  /*9e260*/  IMAD.MOV.U32 R189, RZ, RZ, R5 ;  /* 0x000000ffffbd7224 */ /* 0x000fe400078e0005 */
[----:B------:R-:W-:Y:S02]  /*9e270*/  IMAD.MOV.U32 R190, RZ, RZ, R6 ;  /* 0x000000ffffbe7224 */ /* 0x000fe400078e0006 */
[----:B------:R-:W-:Y:S02]  /*9e280*/  IMAD.MOV.U32 R191, RZ, RZ, R7 ;  /* 0x000000ffffbf7224 */ /* 0x000fe400078e0007 */
[C---:B--2---:R-:W-:Y:S11]  /*9e290*/  HMMA.1688.F32.TF32 R4, R204.reuse, R54, R208 ;  /* 0x00000036cc04723c */ /* 0x044ff600000810d0 */
[----:B------:R-:W-:Y:S11]  /*9e2a0*/  @!UPT UIADD3 URZ, URZ, URZ, URZ ;  /* 0x0000003f3f3ff290 */ /* 0x000ff6000fffe03f */
[----:B------:R-:W-:Y:S02]  /*9e2b0*/  @!UPT UIADD3 URZ, URZ, URZ, URZ ;  /* 0x0000003f3f3ff290 */ /* 0x000fe4000fffe03f */
[----:B------:R-:W-:Y:S01]  /*9e2c0*/  MOV R184, R4 ;  /* 0x0000000400b87202 */ /* 0x000fe20000000f00 */
[----:B------:R-:W-:Y:S02]  /*9e2d0*/  IMAD.MOV.U32 R185, RZ, RZ, R5 ;  /* 0x000000ffffb97224 */ /* 0x000fe400078e0005 */
[----:B------:R-:W-:Y:S02]  /*9e2e0*/  IMAD.MOV.U32 R186, RZ, RZ, R6 ;  /* 0x000000ffffba7224 */ /* 0x000fe400078e0006 */
[----:B------:R-:W-:Y:S02]  /*9e2f0*/  IMAD.MOV.U32 R180, RZ, RZ, R7 ;  /* 0x000000ffffb47224 */ /* 0x000fe400078e0007 */
[----:B----4-:R-:W-:Y:S01]  /*9e300*/  HMMA.1688.F32.TF32 R4, R204, R218, R212 ;  /* 0x000000dacc04723c */ /* 0x010fe200000810d4 */
[----:B------:R-:W-:Y:S04]  /*9e310*/  STL [R1+0x490c], R191 ;  /* 0x00490cbf01007387 */ /* 0x000fe80000100800 */
[----:B------:R-:W-:Y:S04]  /*9e320*/  STL [R1+0x4908], R190 ;  /* 0x004908be01007387 */ /* 0x000fe80000100800 */
[----:B------:R-:W-:Y:S04]  /*9e330*/  STL [R1+0x4904], R189 ;  /* 0x004904bd01007387 */ /* 0x000fe80000100800 */
[----:B------:R-:W-:Y:S04]  /*9e340*/  STL [R1+0x4900], R188 ;  /* 0x004900bc01007387 */ /* 0x000fe80000100800 */
[----:B------:R2:W-:Y:S04]  /*9e350*/  STL [R1+0x491c], R180 ;  /* 0x00491cb401007387 */ /* 0x0005e80000100800 */
[----:B------:R3:W-:Y:S03]  /*9e360*/  STL [R1+0x4918], R186 ;  /* 0x004918ba01007387 */ /* 0x0007e60000100800 */
[----:B------:R-:W-:Y:S01]  /*9e370*/  IMAD.MOV.U32 R197, RZ, RZ, R7 ;  /* 0x000000ffffc57224 */ /* 0x000fe200078e0007 */
[----:B------:R-:W-:Y:S01]  /*9e380*/  MOV R192, R5 ;  /* 0x0000000500c07202 */ /* 0x000fe20000000f00 */
[----:B------:R-:W-:Y:S01]  /*9e390*/  IMAD.MOV.U32 R198, RZ, RZ, R6 ;  /* 0x000000ffffc67224 */ /* 0x000fe200078e0006 */
[----:B------:R4:W-:Y:S01]  /*9e3a0*/  STL [R1+0x4914], R185 ;  /* 0x004914b901007387 */ /* 0x0009e20000100800 */
[----:B------:R-:W-:-:S03]  /*9e3b0*/  IMAD.MOV.U32 R193, RZ, RZ, R4 ;  /* 0x000000ffffc17224 */ /* 0x000fc600078e0004 */
[----:B------:R1:W-:Y:S01]  /*9e3c0*/  STL [R1+0x4910], R184 ;  /* 0x004910b801007387 */ /* 0x0003e20000100800 */
[----:B------:R-:W-:Y:S03]  /*9e3d0*/  HMMA.1688.F32.TF32 R4, R204, R94, R240 ;  /* 0x0000005ecc04723c */ /* 0x000fe600000810f0 */
[----:B------:R1:W-:Y:S04]  /*9e3e0*/  STL [R1+0x492c], R197 ;  /* 0x00492cc501007387 */ /* 0x0003e80000100800 */
[----:B------:R1:W-:Y:S04]  /*9e3f0*/  STL [R1+0x4928], R198 ;  /* 0x004928c601007387 */ /* 0x0003e80000100800 */
[----:B------:R1:W-:Y:S04]  /*9e400*/  STL [R1+0x4924], R192 ;  /* 0x004924c001007387 */ /* 0x0003e80000100800 */
[----:B------:R1:W-:Y:S04]  /*9e410*/  STL [R1+0x4920], R193 ;  /* 0x004920c101007387 */ /* 0x0003e80000100800 */
        /* <DEDUP_REMOVED lines=20> */
[----:B-1----:R-:W-:-:S03]  /*9e560*/  IMAD.MOV.U32 R200, RZ, RZ, R4 ;  /* 0x000000ffffc87224 */ /* 0x002fc600078e0004 */
[----:B------:R-:W2:Y:S01]  /*9e570*/  LDL.LU R248, [R1+0x840] ;  /* 0x0008400001f87983 */ /* 0x000ea20000300800 */
[----:B------:R-:W-:-:S03]  /*9e580*/  IMAD.MOV.U32 R201, RZ, RZ, R5 ;  /* 0x000000ffffc97224 */ /* 0x000fc600078e0005 */
[----:B------:R-:W2:Y:S01]  /*9e590*/  LDL.LU R249, [R1+0x844] ;  /* 0x0008440001f97983 */ /* 0x000ea20000300800 */
[----:B------:R-:W-:-:S03]  /*9e5a0*/  MOV R202, R6 ;  /* 0x0000000600ca7202 */ /* 0x000fc60000000f00 */
[----:B------:R-:W2:Y:S01]  /*9e5b0*/  LDL.LU R250, [R1+0x848] ;  /* 0x0008480001fa7983 */ /* 0x000ea20000300800 */
[----:B------:R-:W-:-:S03]  /*9e5c0*/  IMAD.MOV.U32 R196, RZ, RZ, R7 ;  /* 0x000000ffffc47224 */ /* 0x000fc600078e0007 */
        /* <DEDUP_REMOVED lines=22> */
[----:B------:R-:W-:Y:S04]  /*9e730*/  STL [R1+0x4938], R202 ;  /* 0x004938ca01007387 */ /* 0x000fe80000100800 */
[----:B------:R1:W-:Y:S04]  /*9e740*/  STL [R1+0x4934], R201 ;  /* 0x004934c901007387 */ /* 0x0003e80000100800 */
[----:B------:R1:W-:Y:S01]  /*9e750*/  STL [R1+0x4930], R200 ;  /* 0x004930c801007387 */ /* 0x0003e20000100800 */
[C---:B--2---:R-:W-:Y:S11]  /*9e760*/  HMMA.1688.F32.TF32 R4, R204.reuse, R82, R4 ;  /* 0x00000052cc04723c */ /* 0x044ff60000081004 */
[----:B------:R-:W-:Y:S11]  /*9e770*/  @!UPT UIADD3 URZ, URZ, URZ, URZ ;  /* 0x0000003f3f3ff290 */ /* 0x000ff6000fffe03f */
[----:B------:R-:W-:Y:S02]  /*9e780*/  @!UPT UIADD3 URZ, URZ, URZ, URZ ;  /* 0x0000003f3f3ff290 */ /* 0x000fe4000fffe03f */
[----:B------:R-:W-:Y:S01]  /*9e790*/  MOV R180, R4 ;  /* 0x0000000400b47202 */ /* 0x000fe20000000f00 */
[----:B---3--:R-:W-:Y:S02]  /*9e7a0*/  IMAD.MOV.U32 R186, RZ, RZ, R5 ;  /* 0x000000ffffba7224 */ /* 0x008fe400078e0005 */
[----:B----4-:R-:W-:Y:S02]  /*9e7b0*/  IMAD.MOV.U32 R185, RZ, RZ, R6 ;  /* 0x000000ffffb97224 */ /* 0x010fe400078e0006 */
        /* <DEDUP_REMOVED lines=8> */
[C---:B------:R-:W-:Y:S08]  /*9e840*/  HMMA.1688.F32.TF32 R4, R204.reuse, R66, R224 ;  /* 0x00000042cc04723c */ /* 0x040ff000000810e0 */
[C---:B------:R-:W-:Y:S11]  /*9e850*/  HMMA.1688.F32.TF32 R8, R204.reuse, R86, R8 ;  /* 0x00000056cc08723c */ /* 0x040ff60000081008 */
[----:B------:R-:W-:Y:S05]  /*9e860*/  @!UPT UIADD3 URZ, URZ, URZ, URZ ;  /* 0x0000003f3f3ff290 */ /* 0x000fea000fffe03f */
[----:B-1----:R-:W-:Y:S01]  /*9e870*/  IMAD.MOV.U32 R196, RZ, RZ, R4 ;  /* 0x000000ffffc47224 */ /* 0x002fe200078e0004 */
[----:B------:R-:W-:Y:S01]  /*9e880*/  MOV R201, R6 ;  /* 0x0000000600c97202 */ /* 0x000fe20000000f00 */
[----:B------:R-:W-:Y:S02]  /*9e890*/  IMAD.MOV.U32 R202, RZ, RZ, R5 ;  /* 0x000000ffffca7224 */ /* 0x000fe400078e0005 */
[----:B------:R-:W-:Y:S02]  /*9e8a0*/  IMAD.MOV.U32 R200, RZ, RZ, R7 ;  /* 0x000000ffffc87224 */ /* 0x000fe400078e0007 */
[----:B------:R-:W-:Y:S02]  /*9e8b0*/  HMMA.1688.F32.TF32 R4, R204, R62, R228 ;  /* 0x0000003ecc04723c */ /* 0x000fe400000810e4 */
[----:B------:R-:W-:Y:S02]  /*9e8c0*/  IMAD.MOV.U32 R181, RZ, RZ, R8 ;  /* 0x000000ffffb57224 */ /* 0x000fe400078e0008 */
[----:B------:R-:W-:-:S02]  /*9e8d0*/  IMAD.MOV.U32 R182, RZ, RZ, R9 ;  /* 0x000000ffffb67224 */ /* 0x000fc400078e0009 */
[----:B------:R-:W-:Y:S02]  /*9e8e0*/  IMAD.MOV.U32 R183, RZ, RZ, R10 ;  /* 0x000000ffffb77224 */ /* 0x000fe400078e000a */
[----:B------:R-:W-:Y:S01]  /*9e8f0*/  HMMA.1688.F32.TF32 R12, R204, R90, R12 ;  /* 0x0000005acc0c723c */ /* 0x000fe2000008100c */
[----:B------:R-:W-:-:S07]  /*9e900*/  IMAD.MOV.U32 R187, RZ, RZ, R11 ;  /* 0x000000ffffbb7224 */ /* 0x000fce00078e000b */
[----:B------:R-:W-:Y:S08]  /*9e910*/  HMMA.1688.F32.TF32 R8, R204, R58, R232 ;  /* 0x0000003acc08723c */ /* 0x000ff000000810e8 */
[----:B------:R-:W-:Y:S01]  /*9e920*/  IMAD.MOV.U32 R194, RZ, RZ, R4 ;  /* 0x000000ffffc27224 */ /* 0x000fe200078e0004 */
[----:B------:R-:W-:Y:S01]  /*9e930*/  MOV R203, R7 ;  /* 0x0000000700cb7202 */ /* 0x000fe20000000f00 */
[----:B------:R-:W-:-:S02]  /*9e940*/  IMAD.MOV.U32 R195, RZ, RZ, R5 ;  /* 0x000000ffffc37224 */ /* 0x000fc400078e0005 */
[----:B------:R-:W-:Y:S02]  /*9e950*/  IMAD.MOV.U32 R199, RZ, RZ, R6 ;  /* 0x000000ffffc77224 */ /* 0x000fe400078e0006 */
[C---:B------:R-:W-:Y:S02]  /*9e960*/  HMMA.1688.F32.TF32 R4, R204.reuse, R38, R248 ;  /* 0x00000026cc04723c */ /* 0x040fe400000810f8 */
[----:B------:R-:W-:Y:S01]  /*9e970*/  IMAD.MOV.U32 R191, RZ, RZ, R12 ;  /* 0x000000ffffbf7224 */ /* 0x000fe200078e000c */
[----:B------:R-:W-:Y:S01]  /*9e980*/  MOV R188, R15 ;  /* 0x0000000f00bc7202 */ /* 0x000fe20000000f00 */
[----:B------:R-:W-:Y:S02]  /*9e990*/  IMAD.MOV.U32 R190, RZ, RZ, R13 ;  /* 0x000000ffffbe7224 */ /* 0x000fe400078e000d */
[----:B------:R-:W-:Y:S02]  /*9e9a0*/  IMAD.MOV.U32 R189, RZ, RZ, R14 ;  /* 0x000000ffffbd7224 */ /* 0x000fe400078e000e */
[C---:B------:R-:W-:Y:S01]  /*9e9b0*/  HMMA.1688.F32.TF32 R12, R204.reuse, R42, R208 ;  /* 0x0000002acc0c723c */ /* 0x040fe200000810d0 */
[----:B------:R-:W-:Y:S04]  /*9e9c0*/  STL.64 [R1+0x350], R8 ;  /* 0x0003500801007387 */ /* 0x000fe80000100a00 */
[----:B------:R1:W-:Y:S10]  /*9e9d0*/  STL.64 [R1+0x358], R10 ;  /* 0x0003580a01007387 */ /* 0x0003f40000100a00 */
[----:B------:R-:W-:Y:S01]  /*9e9e0*/  STL.64 [R1+0x340], R4 ;  /* 0x0003400401007387 */ /* 0x000fe20000100a00 */
[C---:B-1----:R-:W-:Y:S03]  /*9e9f0*/  HMMA.1688.F32.TF32 R8, R204.reuse, R46, R212 ;  /* 0x0000002ecc08723c */ /* 0x042fe600000810d4 */
[----:B------:R1:W-:Y:S05]  /*9ea00*/  STL.64 [R1+0x348], R6 ;  /* 0x0003480601007387 */ /* 0x0003ea0000100a00 */
[C---:B-1----:R-:W-:Y:S01]  /*9ea10*/  HMMA.1688.F32.TF32 R4, R204.reuse, R50, R240 ;  /* 0x00000032cc04723c */ /* 0x042fe200000810f0 */
[----:B------:R-:W-:Y:S04]  /*9ea20*/  STL.64 [R1+0x330], R12 ;  /* 0x0003300c01007387 */ /* 0x000fe80000100a00 */
[----:B------:R-:W-:Y:S04]  /*9ea30*/  STL.64 [R1+0x338], R14 ;  /* 0x0003380e01007387 */ /* 0x000fe80000100a00 */
[----:B------:R-:W2:Y:S06]  /*9ea40*/  LDL.LU R228, [R1+0x980] ;  /* 0x0009800001e47983 */ /* 0x000eac0000300800 */
[----:B------:R1:W-:Y:S04]  /*9ea50*/  STL.64 [R1+0x310], R8 ;  /* 0x0003100801007387 */ /* 0x0003e80000100a00 */
[----:B------:R3:W-:Y:S04]  /*9ea60*/  STL.64 [R1+0x318], R10 ;  /* 0x0003180a01007387 */ /* 0x0007e80000100a00 */
        /* <DEDUP_REMOVED lines=49> */
[----:B--2---:R-:W-:Y:S11]  /*9ed80*/  HMMA.1688.F32.TF32 R204, R204, R74, R208 ;  /* 0x0000004acccc723c */ /* 0x004ff600000810d0 */
[----:B------:R-:W-:Y:S11]  /*9ed90*/  @!UPT UIADD3 URZ, URZ, URZ, URZ ;  /* 0x0000003f3f3ff290 */ /* 0x000ff6000fffe03f */
[----:B------:R-:W-:Y:S01]  /*9eda0*/  @!UPT UIADD3 URZ, URZ, URZ, URZ ;  /* 0x0000003f3f3ff290 */ /* 0x000fe2000fffe03f */
[----:B------:R-:W-:Y:S04]  /*9edb0*/  STL [R1+0x4850], R204 ;  /* 0x004850cc01007387 */ /* 0x000fe80000100800 */
[----:B------:R-:W-:Y:S04]  /*9edc0*/  STL [R1+0x484c], R205 ;  /* 0x00484ccd01007387 */ /* 0x000fe80000100800 */
[----:B------:R-:W-:Y:S01]  /*9edd0*/  STL [R1+0x4848], R206 ;  /* 0x004848ce01007387 */ /* 0x000fe20000100800 */
[C---:B------:R-:W-:Y:S03]  /*9ede0*/  HMMA.1688.F32.TF32 R208, R236.reuse, R34, R240 ;  /* 0x00000022ecd0723c */ /* 0x040fe600000810f0 */
[----:B------:R-:W-:Y:S04]  /*9edf0*/  STL [R1+0x4844], R207 ;  /* 0x004844cf01007387 */ /* 0x000fe80000100800 */
[----:B------:R-:W2:Y:S04]  /*9ee00*/  LDL.LU R240, [R1+0x9d0] ;  /* 0x0009d00001f07983 */ /* 0x000ea80000300800 */
[----:B------:R-:W2:Y:S04]  /*9ee10*/  LDL.LU R241, [R1+0x9d4] ;  /* 0x0009d40001f17983 */ /* 0x000ea80000300800 */
[----:B------:R-:W2:Y:S04]  /*9ee20*/  LDL.LU R242, [R1+0x9d8] ;  /* 0x0009d80001f27983 */ /* 0x000ea80000300800 */
[----:B------:R-:W2:Y:S04]  /*9ee30*/  LDL.LU R243, [R1+0x9dc] ;  /* 0x0009dc0001f37983 */ /* 0x000ea80000300800 */
[----:B------:R-:W-:Y:S04]  /*9ee40*/  STL [R1+0x4860], R208 ;  /* 0x004860d001007387 */ /* 0x000fe80000100800 */
[----:B------:R-:W-:Y:S01]  /*9ee50*/  STL [R1+0x485c], R209 ;  /* 0x00485cd101007387 */ /* 0x000fe20000100800 */
[C---:B---3--:R-:W-:Y:S08]  /*9ee60*/  HMMA.1688.F32.TF32 R212, R236.reuse, R54, R212 ;  /* 0x00000036ecd4723c */ /* 0x048ff000000810d4 */
[C---:B------:R-:W-:Y:S08]  /*9ee70*/  HMMA.1688.F32.TF32 R20, R236.reuse, R218, R16 ;  /* 0x000000daec14723c */ /* 0x040ff00000081010 */
[C---:B------:R-:W-:Y:S08]  /*9ee80*/  HMMA.1688.F32.TF32 R16, R236.reuse, R94, R12 ;  /* 0x0000005eec10723c */ /* 0x040ff0000008100c */
[C---:B------:R-:W-:Y:S08]  /*9ee90*/  HMMA.1688.F32.TF32 R12, R236.reuse, R90, R8 ;  /* 0x0000005aec0c723c */ /* 0x040ff00000081008 */
[C---:B----4-:R-:W-:Y:S08]  /*9eea0*/  HMMA.1688.F32.TF32 R8, R236.reuse, R86, R4 ;  /* 0x00000056ec08723c */ /* 0x050ff00000081004 */
[C---:B------:R-:W-:Y:S01]  /*9eeb0*/  HMMA.1688.F32.TF32 R4, R236.reuse, R82, R220 ;  /* 0x00000052ec04723c */ /* 0x040fe200000810dc */
[----:B------:R-:W-:Y:S04]  /*9eec0*/  STL [R1+0x4858], R210 ;  /* 0x004858d201007387 */ /* 0x000fe80000100800 */
[----:B------:R-:W-:Y:S04]  /*9eed0*/  STL [R1+0x4854], R211 ;  /* 0x004854d301007387 */ /* 0x000fe80000100800 */
[----:B------:R-:W-:Y:S04]  /*9eee0*/  STL [R1+0x4870], R212 ;  /* 0x004870d401007387 */ /* 0x000fe80000100800 */
[----:B------:R-:W-:Y:S04]  /*9eef0*/  STL [R1+0x486c], R213 ;  /* 0x00486cd501007387 */ /* 0x000fe80000100800 */
[----:B------:R-:W-:Y:S04]  /*9ef00*/  STL [R1+0x4868], R214 ;  /* 0x004868d601007387 */ /* 0x000fe80000100800 */
[----:B------:R-:W-:Y:S04]  /*9ef10*/  STL [R1+0x4864], R215 ;  /* 0x004864d701007387 */ /* 0x000fe80000100800 */
        /* <DEDUP_REMOVED lines=9> */
[----:B------:R3:W-:Y:S01]  /*9efb0*/  STL.64 [R1+0x108], R6 ;  /* 0x0001080601007387 */ /* 0x0007e20000100a00 */
[C---:B-1----:R-:W-:Y:S08]  /*9efc0*/  HMMA.1688.F32.TF32 R12, R236.reuse, R78, R224 ;  /* 0x0000004eec0c723c */ /* 0x042ff000000810e0 */
[C---:B---3--:R-:W-:Y:S08]  /*9efd0*/  HMMA.1688.F32.TF32 R4, R236.reuse, R62, R232 ;  /* 0x0000003eec04723c */ /* 0x048ff000000810e8 */
[----:B------:R-:W-:Y:S07]  /*9efe0*/  HMMA.1688.F32.TF32 R8, R236, R66, R228 ;  /* 0x00000042ec08723c */ /* 0x000fee00000810e4 */
[----:B------:R1:W-:Y:S04]  /*9eff0*/  STL.64 [R1+0x130], R12 ;  /* 0x0001300c01007387 */ /* 0x0003e80000100a00 */
[----:B------:R3:W-:Y:S05]  /*9f000*/  STL.64 [R1+0x138], R14 ;  /* 0x0001380e01007387 */ /* 0x0007ea0000100a00 */
[----:B------:R-:W-:-:S02]  /*9f010*/  IMAD.MOV.U32 R208, RZ, RZ, R4 ;  /* 0x000000ffffd07224 */ /* 0x000fc400078e0004 */
[----:B------:R-:W-:Y:S02]  /*9f020*/  IMAD.MOV.U32 R209, RZ, RZ, R5 ;  /* 0x000000ffffd17224 */ /* 0x000fe400078e0005 */
[----:B------:R-:W-:Y:S02]  /*9f030*/  IMAD.MOV.U32 R210, RZ, RZ, R6 ;  /* 0x000000ffffd27224 */ /* 0x000fe400078e0006 */
[----:B------:R-:W-:Y:S02]  /*9f040*/  IMAD.MOV.U32 R211, RZ, RZ, R7 ;  /* 0x000000ffffd37224 */ /* 0x000fe400078e0007 */
[----:B------:R-:W-:Y:S01]  /*9f050*/  HMMA.1688.F32.TF32 R4, R236, R58, R248 ;  /* 0x0000003aec04723c */ /* 0x000fe200000810f8 */
[----:B------:R4:W-:Y:S04]  /*9f060*/  STL.64 [R1+0x140], R8 ;  /* 0x0001400801007387 */ /* 0x0009e80000100a00 */
[----:B------:R1:W-:Y:S04]  /*9f070*/  STL.64 [R1+0x148], R10 ;  /* 0x0001480a01007387 */ /* 0x0003e80000100a00 */
[----:B------:R1:W-:Y:S04]  /*9f080*/  STL [R1+0x4880], R211 ;  /* 0x004880d301007387 */ /* 0x0003e80000100800 */
[----:B------:R1:W-:Y:S04]  /*9f090*/  STL [R1+0x487c], R210 ;  /* 0x00487cd201007387 */ /* 0x0003e80000100800 */
[----:B------:R1:W-:Y:S04]  /*9f0a0*/  STL [R1+0x4878], R208 ;  /* 0x004878d001007387 */ /* 0x0003e80000100800 */
        /* <DEDUP_REMOVED lines=12> */
[----:B------:R-:W-:-:S03]  /*9f170*/  MOV R212, R4 ;  /* 0x0000000400d47202 */ /* 0x000fc60000000f00 */
[----:B------:R-:W4:Y:S01]  /*9f180*/  LDL.LU R227, [R1+0xc4c] ;  /* 0x000c4c0001e37983 */ /* 0x000f220000300800 */
[----:B------:R-:W-:-:S03]  /*9f190*/  IMAD.MOV.U32 R213, RZ, RZ, R5 ;  /* 0x000000ffffd57224 */ /* 0x000fc600078e0005 */
[----:B------:R-:W4:Y:S01]  /*9f1a0*/  LDL.LU R220, [R1+0xc70] ;  /* 0x000c700001dc7983 */ /* 0x000f220000300800 */
[----:B------:R-:W-:Y:S02]  /*9f1b0*/  IMAD.MOV.U32 R214, RZ, RZ, R6 ;  /* 0x000000ffffd67224 */ /* 0x000fe400078e0006 */
[----:B------:R-:W-:Y:S01]  /*9f1c0*/  IMAD.MOV.U32 R215, RZ, RZ, R7 ;  /* 0x000000ffffd77224 */ /* 0x000fe200078e0007 */
[----:B------:R-:W4:Y:S04]  /*9f1d0*/  LDL.LU R221, [R1+0xc74] ;  /* 0x000c740001dd7983 */ /* 0x000f280000300800 */
[----:B------:R-:W4:Y:S04]  /*9f1e0*/  LDL.LU R222, [R1+0xc78] ;  /* 0x000c780001de7983 */ /* 0x000f280000300800 */
[----:B------:R-:W4:Y:S01]  /*9f1f0*/  LDL.LU R223, [R1+0xc7c] ;  /* 0x000c7c0001df7983 */ /* 0x000f220000300800 */
[----:B--2---:R-:W-:Y:S03]  /*9f200*/  HMMA.1688.F32.TF32 R4, R236, R38, R240 ;  /* 0x00000026ec04723c */ /* 0x004fe600000810f0 */
        /* <DEDUP_REMOVED lines=69> */
[----:B---3--:R-:W-:Y:S08]  /*9f660*/  HMMA.1688.F32.TF32 R104, R68, R34, R104 ;  /* 0x000000224468723c */ /* 0x008ff00000081068 */
[C---:B------:R-:W-:Y:S08]  /*9f670*/  HMMA.1688.F32.TF32 R108, R236.reuse, R74, R108 ;  /* 0x0000004aec6c723c */ /* 0x040ff0000008106c */
[C---:B------:R-:W-:Y:S08]  /*9f680*/  HMMA.1688.F32.TF32 R116, R236.reuse, R46, R116 ;  /* 0x0000002eec74723c */ /* 0x040ff00000081074 */
[----:B------:R-:W-:Y:S08]  /*9f690*/  HMMA.1688.F32.TF32 R112, R236, R50, R112 ;  /* 0x00000032ec70723c */ /* 0x000ff00000081070 */
        /* <DEDUP_REMOVED lines=49> */
[----:B--2---:R-:W-:Y:S01]  /*9f9b0*/  HMMA.1688.F32.TF32 R4, R68, R74, R248 ;  /* 0x0000004a4404723c */ /* 0x004fe200000810f8 */
[----:B------:R-:W-:Y:S04]  /*9f9c0*/  LDS R69, [R0+0x10a380] ;  /* 0x10a3800000457984 */ /* 0x000fe80000000800 */
[----:B------:R-:W-:Y:S04]  /*9f9d0*/  LDS R71, [R0+0x10b380] ;  /* 0x10b3800000477984 */ /* 0x000fe80000000800 */
[----:B------:R-:W-:Y:S04]  /*9f9e0*/  STL.64 [R1+0x1100], R12 ;  /* 0x0011000c01007387 */ /* 0x000fe80000100a00 */
[----:B------:R-:W-:Y:S04]  /*9f9f0*/  STL.64 [R1+0x1108], R14 ;  /* 0x0011080e01007387 */ /* 0x000fe80000100a00 */
[----:B------:R-:W2:Y:S04]  /*9fa00*/  LDL.LU R248, [R1+0xc10] ;  /* 0x000c100001f87983 */ /* 0x000ea80000300800 */
        /* <DEDUP_REMOVED lines=26> */
[----:B------:R-:W4:Y:S01]  /*9fbb0*/  LDL.LU R15, [R1+0xb1c] ;  /* 0x000b1c00010f7983 */ /* 0x000f220000300800 */
        /* <DEDUP_REMOVED lines=24> */
[----:B------:R-:W3:Y:S01]  /*9fd40*/  LDL.LU R111, [R1+0xa7c] ;  /* 0x000a7c00016f7983 */ /* 0x000ee20000300800 */
[----:B------:R-:W-:-:S03]  /*9fd50*/  IMAD.MOV.U32 R204, RZ, RZ, R120 ;  /* 0x000000ffffcc7224 */ /* 0x000fc600078e0078 */
[----:B------:R-:W3:Y:S01]  /*9fd60*/  LDL.LU R112, [R1+0xa80] ;  /* 0x000a800001707983 */ /* 0x000ee20000300800 */
[----:B------:R-:W-:-:S03]  /*9fd70*/  IMAD.MOV.U32 R205, RZ, RZ, R121 ;  /* 0x000000ffffcd7224 */ /* 0x000fc600078e0079 */
[----:B------:R-:W3:Y:S01]  /*9fd80*/  LDL.LU R113, [R1+0xa84] ;  /* 0x000a840001717983 */ /* 0x000ee20000300800 */
[----:B------:R-:W-:-:S03]  /*9fd90*/  MOV R206, R122 ;  /* 0x0000007a00ce7202 */ /* 0x000fc60000000f00 */
[----:B------:R-:W3:Y:S01]  /*9fda0*/  LDL.LU R114, [R1+0xa88] ;  /* 0x000a880001727983 */ /* 0x000ee20000300800 */
        /* <DEDUP_REMOVED lines=65> */
[----:B------:R1:W3:Y:S04]  /*a01c0*/  LDS R239, [R0+0x10b300] ;  /* 0x10b3000000ef7984 */ /* 0x0002e80000000800 */
[----:B------:R-:W-:Y:S04]  /*a01d0*/  LDS R68, [R247+0x10a380] ;  /* 0x10a38000f7447984 */ /* 0x000fe80000000800 */
[----:B-1----:R-:W4:Y:S01]  /*a01e0*/  LDL.LU R0, [R1+0x4b88] ;  /* 0x004b880001007983 */ /* 0x002f220000300800 */
[C---:B--2---:R-:W-:Y:S03]  /*a01f0*/  HMMA.1688.F32.TF32 R28, R240.reuse, R34, R28 ;  /* 0x00000022f01c723c */ /* 0x044fe6000008101c */
[----:B------:R-:W1:Y:S05]  /*a0200*/  LDS R70, [R247+0x10b380] ;  /* 0x10b38000f7467984 */ /* 0x000e6a0000000800 */
[C---:B------:R-:W-:Y:S08]  /*a0210*/  HMMA.1688.F32.TF32 R24, R240.reuse, R54, R24 ;  /* 0x00000036f018723c */ /* 0x040ff00000081018 */
[----:B------:R-:W-:Y:S08]  /*a0220*/  HMMA.1688.F32.TF32 R16, R240, R94, R16 ;  /* 0x0000005ef010723c */ /* 0x000ff00000081010 */
        /* <DEDUP_REMOVED lines=13> */
[C---:B------:R-:W-:Y:S03]  /*a0300*/  HMMA.1688.F32.TF32 R132, R236.reuse, R82, R132 ;  /* 0x00000052ec84723c */ /* 0x040fe60000081084 */
[----:B------:R2:W-:Y:S05]  /*a0310*/  STL.64 [R1+0x10e8], R158 ;  /* 0x0010e89e01007387 */ /* 0x0005ea0000100a00 */
[C---:B------:R-:W-:Y:S01]  /*a0320*/  HMMA.1688.F32.TF32 R104, R236.reuse, R46, R104 ;  /* 0x0000002eec68723c */ /* 0x040fe20000081068 */
[----:B--2---:R-:W2:Y:S07]  /*a0330*/  LDL.LU.64 R158, [R1+0x4b80] ;  /* 0x004b8000019e7983 */ /* 0x004eae0000300a00 */
[C---:B------:R-:W-:Y:S01]  /*a0340*/  HMMA.1688.F32.TF32 R116, R236.reuse, R58, R116 ;  /* 0x0000003aec74723c */ /* 0x040fe20000081074 */
[----:B------:R-:W2:Y:S04]  /*a0350*/  LDL.LU.64 R156, [R1+0x4b78] ;  /* 0x004b7800019c7983 */ /* 0x000ea80000300a00 */
[----:B------:R-:W-:Y:S04]  /*a0360*/  STL.64 [R1+0x10d0], R152 ;  /* 0x0010d09801007387 */ /* 0x000fe80000100a00 */
[----:B------:R-:W-:Y:S01]  /*a0370*/  STL.64 [R1+0x10d8], R154 ;  /* 0x0010d89a01007387 */ /* 0x000fe20000100a00 */
[C---:B------:R-:W-:Y:S03]  /*a0380*/  HMMA.1688.F32.TF32 R96, R236.reuse, R74, R96 ;  /* 0x0000004aec60723c */ /* 0x040fe60000081060 */
[----:B------:R-:W-:Y:S04]  /*a0390*/  STL.64 [R1+0x10c0], R148 ;  /* 0x0010c09401007387 */ /* 0x000fe80000100a00 */
[----:B------:R-:W-:Y:S01]  /*a03a0*/  STL.64 [R1+0x10c8], R150 ;  /* 0x0010c89601007387 */ /* 0x000fe20000100a00 */
[----:B------:R-:W-:Y:S03]  /*a03b0*/  HMMA.1688.F32.TF32 R100, R236, R50, R100 ;  /* 0x00000032ec64723c */ /* 0x000fe60000081064 */
        /* <DEDUP_REMOVED lines=42> */
[C---:B---3--:R-:W-:Y:S03]  /*a0660*/  HMMA.1688.F32.TF32 R12, R240.reuse, R78, R220 ;  /* 0x0000004ef00c723c */ /* 0x048fe600000810dc */
[----:B------:R-:W-:Y:S04]  /*a0670*/  LDS R236, [R252+0x10c080] ;  /* 0x10c08000fcec7984 */ /* 0x000fe80000000800 */
[----:B------:R-:W-:Y:S01]  /*a0680*/  LDS R238, [R252+0x10d080] ;  /* 0x10d08000fcee7984 */ /* 0x000fe20000000800 */
[C---:B----4-:R-:W-:Y:S03]  /*a0690*/  HMMA.1688.F32.TF32 R8, R240.reuse, R66, R224 ;  /* 0x00000042f008723c */ /* 0x050fe600000810e0 */
[----:B------:R-:W-:Y:S04]  /*a06a0*/  STL.64 [R1+0x5b0], R4 ;  /* 0x0005b00401007387 */ /* 0x000fe80000100a00 */
[----:B------:R3:W-:Y:S04]  /*a06b0*/  STL.64 [R1+0x5b8], R6 ;  /* 0x0005b80601007387 */ /* 0x0007e80000100a00 */
[----:B------:R-:W-:Y:S04]  /*a06c0*/  LDS R237, [R3+0x10c080] ;  /* 0x10c0800003ed7984 */ /* 0x000fe80000000800 */
[----:B------:R-:W-:Y:S01]  /*a06d0*/  LDS R239, [R3+0x10d080] ;  /* 0x10d0800003ef7984 */ /* 0x000fe20000000800 */
[C---:B---3--:R-:W-:Y:S03]  /*a06e0*/  HMMA.1688.F32.TF32 R4, R240.reuse, R62, R228 ;  /* 0x0000003ef004723c */ /* 0x048fe600000810e4 */
[----:B------:R-:W-:Y:S04]  /*a06f0*/  STL.64 [R1+0x5e0], R12 ;  /* 0x0005e00c01007387 */ /* 0x000fe80000100a00 */
[----:B------:R3:W-:Y:S04]  /*a0700*/  STL.64 [R1+0x5e8], R14 ;  /* 0x0005e80e01007387 */ /* 0x0007e80000100a00 */
[----:B------:R-:W-:Y:S04]  /*a0710*/  STL.64 [R1+0x610], R8 ;  /* 0x0006100801007387 */ /* 0x000fe80000100a00 */
[----:B------:R4:W-:Y:S01]  /*a0720*/  STL.64 [R1+0x618], R10 ;  /* 0x0006180a01007387 */ /* 0x0009e20000100a00 */
[C---:B---3--:R-:W-:Y:S08]  /*a0730*/  HMMA.1688.F32.TF32 R12, R240.reuse, R58, R232 ;  /* 0x0000003af00c723c */ /* 0x048ff000000810e8 */
[C---:B----4-:R-:W-:Y:S01]  /*a0740*/  HMMA.1688.F32.TF32 R8, R240.reuse, R38, R248 ;  /* 0x00000026f008723c */ /* 0x050fe200000810f8 */
[----:B------:R3:W-:Y:S04]  /*a0750*/  STL.64 [R1+0x650], R4 ;  /* 0x0006500401007387 */ /* 0x0007e80000100a00 */
[----:B------:R4:W-:Y:S04]  /*a0760*/  STL.64 [R1+0x658], R6 ;  /* 0x0006580601007387 */ /* 0x0009e80000100a00 */
[----:B---3--:R-:W3:Y:S06]  /*a0770*/  LDL.LU R4, [R1+0x300] ;  /* 0x0003000001047983 */ /* 0x008eec0000300800 */
[----:B------:R1:W-:Y:S04]  /*a0780*/  STL.64 [R1+0x680], R12 ;  /* 0x0006800c01007387 */ /* 0x0003e80000100a00 */
[----:B------:R1:W-:Y:S04]  /*a0790*/  STL.64 [R1+0x688], R14 ;  /* 0x0006880e01007387 */ /* 0x0003e80000100a00 */
[----:B------:R1:W-:Y:S04]  /*a07a0*/  STL.64 [R1+0x6c0], R8 ;  /* 0x0006c00801007387 */ /* 0x0003e80000100a00 */
[----:B------:R1:W-:Y:S04]  /*a07b0*/  STL.64 [R1+0x6c8], R10 ;  /* 0x0006c80a01007387 */ /* 0x0003e80000100a00 */
        /* <DEDUP_REMOVED lines=60> */
[C---:B------:R-:W-:Y:S08]  /*a0b80*/  HMMA.1688.F32.TF32 R100, R240.reuse, R74, R232 ;  /* 0x0000004af064723c */ /* 0x040ff000000810e8 */
[C---:B---3--:R-:W-:Y:S08]  /*a0b90*/  HMMA.1688.F32.TF32 R112, R240.reuse, R42, R104 ;  /* 0x0000002af070723c */ /* 0x048ff00000081068 */
[----:B----4-:R-:W-:Y:S01]  /*a0ba0*/  HMMA.1688.F32.TF32 R104, R240, R50, R224 ;  /* 0x00000032f068723c */ /* 0x010fe200000810e0 */
[----:B------:R-:W-:Y:S01]  /*a0bb0*/  IMAD.MOV.U32 R232, RZ, RZ, R0 ;  /* 0x000000ffffe87224 */ /* 0x000fe200078e0000 */
[----:B------:R-:W-:Y:S01]  /*a0bc0*/  MOV R235, R89 ;  /* 0x0000005900eb7202 */ /* 0x000fe20000000f00 */
[----:B------:R-:W-:Y:S01]  /*a0bd0*/  IMAD.MOV.U32 R233, RZ, RZ, R217 ;  /* 0x000000ffffe97224 */ /* 0x000fe200078e00d9 */
[----:B------:R-:W-:Y:S11]  /*a0be0*/  LDS R240, [R247+0x10c000] ;  /* 0x10c00000f7f07984 */ /* 0x000ff60000000800 */
        /* <DEDUP_REMOVED lines=12> */
[----:B------:R-:W3:Y:S01]  /*a0cb0*/  LDL.LU R0, [R1+0x4b70] ;  /* 0x004b700001007983 */ /* 0x000ee20000300800 */
[----:B-1----:R-:W-:Y:S01]  /*a0cc0*/  HMMA.1688.F32.TF32 R100, R68, R34, R96 ;  /* 0x000000224464723c */ /* 0x002fe20000081060 */
[----:B------:R-:W-:-:S02]  /*a0cd0*/  IMAD.MOV.U32 R234, RZ, RZ, R216 ;  /* 0x000000ffffea7224 */ /* 0x000fc400078e00d8 */
[----:B------:R-:W-:Y:S04]  /*a0ce0*/  LDS R216, [R252+0x10c000] ;  /* 0x10c00000fcd87984 */ /* 0x000fe80000000800 */
[----:B------:R-:W-:Y:S01]  /*a0cf0*/  LDS R217, [R3+0x10c000] ;  /* 0x10c0000003d97984 */ /* 0x000fe20000000800 */
[C---:B------:R-:W-:Y:S03]  /*a0d00*/  HMMA.1688.F32.TF32 R96, R68.reuse, R54, R28 ;  /* 0x000000364460723c */ /* 0x040fe6000008101c */
[----:B------:R-:W-:Y:S05]  /*a0d10*/  LDS R242, [R247+0x10d000] ;  /* 0x10d00000f7f27984 */ /* 0x000fea0000000800 */
[C---:B------:R-:W-:Y:S01]  /*a0d20*/  HMMA.1688.F32.TF32 R28, R68.reuse, R218, R24 ;  /* 0x000000da441c723c */ /* 0x040fe20000081018 */
[----:B------:R-:W-:Y:S04]  /*a0d30*/  LDS R218, [R252+0x10d000] ;  /* 0x10d00000fcda7984 */ /* 0x000fe80000000800 */
[----:B------:R-:W-:Y:S03]  /*a0d40*/  LDS R219, [R3+0x10d000] ;  /* 0x10d0000003db7984 */ /* 0x000fe60000000800 */
        /* <DEDUP_REMOVED lines=23> */
[----:B------:R-:W-:Y:S01]  /*a0ec0*/  HMMA.1688.F32.TF32 R4, R68, R58, R220 ;  /* 0x0000003a4404723c */ /* 0x000fe200000810dc */
[----:B------:R-:W-:-:S02]  /*a0ed0*/  IMAD.MOV.U32 R250, RZ, RZ, R33 ;  /* 0x000000fffffa7224 */ /* 0x000fc400078e0021 */
[----:B------:R-:W-:-:S04]  /*a0ee0*/  IMAD.MOV.U32 R251, RZ, RZ, R32 ;  /* 0x000000fffffb7224 */ /* 0x000fc800078e0020 */
[----:B------:R-:W-:Y:S04]  /*a0ef0*/  STL.64 [R1+0x5d0], R12 ;  /* 0x0005d00c01007387 */ /* 0x000fe80000100a00 */
[----:B------:R-:W-:Y:S04]  /*a0f00*/  STL.64 [R1+0x5d8], R14 ;  /* 0x0005d80e01007387 */ /* 0x000fe80000100a00 */
[----:B------:R-:W-:Y:S01]  /*a0f10*/  STL.64 [R1+0x5a0], R8 ;  /* 0x0005a00801007387 */ /* 0x000fe20000100a00 */
[----:B------:R-:W-:-:S03]  /*a0f20*/  MOV R248, R37 ;  /* 0x0000002500f87202 */ /* 0x000fc60000000f00 */
[----:B------:R-:W-:Y:S01]  /*a0f30*/  STL.64 [R1+0x5a8], R10 ;  /* 0x0005a80a01007387 */ /* 0x000fe20000100a00 */
[----:B------:R-:W-:-:S03]  /*a0f40*/  IMAD.MOV.U32 R249, RZ, RZ, R36 ;  /* 0x000000fffff97224 */ /* 0x000fc600078e0024 */
[----:B------:R-:W-:Y:S04]  /*a0f50*/  STL.64 [R1+0x570], R4 ;  /* 0x0005700401007387 */ /* 0x000fe80000100a00 */
[----:B------:R2:W-:Y:S01]  /*a0f60*/  STL.64 [R1+0x578], R6 ;  /* 0x0005780601007387 */ /* 0x0005e20000100a00 */
[----:B------:R-:W-:Y:S02]  /*a0f70*/  IMAD.MOV.U32 R228, RZ, RZ, R88 ;  /* 0x000000ffffe47224 */ /* 0x000fe400078e0058 */
[----:B------:R-:W-:Y:S02]  /*a0f80*/  IMAD.MOV.U32 R229, RZ, RZ, R65 ;  /* 0x000000ffffe57224 */ /* 0x000fe400078e0041 */
[----:B------:R-:W-:Y:S02]  /*a0f90*/  IMAD.MOV.U32 R230, RZ, RZ, R64 ;  /* 0x000000ffffe67224 */ /* 0x000fe400078e0040 */
[----:B------:R-:W-:Y:S01]  /*a0fa0*/  IMAD.MOV.U32 R231, RZ, RZ, R61 ;  /* 0x000000ffffe77224 */ /* 0x000fe200078e003d */
[C---:B--2---:R-:W-:Y:S01]  /*a0fb0*/  HMMA.1688.F32.TF32 R4, R68.reuse, R38, R224 ;  /* 0x000000264404723c */ /* 0x044fe200000810e0 */
[----:B---3--:R-:W1:Y:S04]  /*a0fc0*/  LDSM.16.M88.4 R32, [R0+0x80] ;  /* 0x000080000020783b */ /* 0x008e680000000200 */
        /* <DEDUP_REMOVED lines=8> */
[----:B-1----:R-:W-:Y:S07]  /*a1050*/  HMMA.1688.F32.TF32 R4, R68, R42, R232 ;  /* 0x0000002a4404723c */ /* 0x002fee00000810e8 */
[----:B------:R-:W-:-:S02]  /*a1060*/  IMAD.MOV.U32 R234, RZ, RZ, R41 ;  /* 0x000000ffffea7224 */ /* 0x000fc400078e0029 */
[----:B------:R-:W-:Y:S02]  /*a1070*/  IMAD.MOV.U32 R235, RZ, RZ, R40 ;  /* 0x000000ffffeb7224 */ /* 0x000fe400078e0028 */
[----:B------:R-:W1:Y:S04]  /*a1080*/  LDSM.16.M88.4 R40, [R0+0x8080] ;  /* 0x008080000028783b */ /* 0x000e680000000200 */
[----:B------:R-:W-:Y:S08]  /*a1090*/  STL [R1+0x46c8], R39 ;  /* 0x0046c82701007387 */ /* 0x000ff00000100800 */
[----:B------:R-:W-:Y:S04]  /*a10a0*/  STL.64 [R1+0x530], R4 ;  /* 0x0005300401007387 */ /* 0x000fe80000100a00 */
[----:B------:R2:W-:Y:S02]  /*a10b0*/  STL.64 [R1+0x538], R6 ;  /* 0x0005380601007387 */ /* 0x0005e40000100a00 */
[----:B--2---:R-:W-:Y:S07]  /*a10c0*/  HMMA.1688.F32.TF32 R4, R68, R46, R228 ;  /* 0x0000002e4404723c */ /* 0x004fee00000810e4 */
[----:B------:R-:W-:Y:S01]  /*a10d0*/  MOV R230, R45 ;  /* 0x0000002d00e67202 */ /* 0x000fe20000000f00 */
[----:B------:R-:W-:-:S02]  /*a10e0*/  IMAD.MOV.U32 R231, RZ, RZ, R44 ;  /* 0x000000ffffe77224 */ /* 0x000fc400078e002c */
[----:B------:R-:W2:Y:S04]  /*a10f0*/  LDSM.16.M88.4 R44, [R0+0xc080] ;  /* 0x00c08000002c783b */ /* 0x000ea80000000200 */
[----:B-1----:R-:W-:Y:S04]  /*a1100*/  STL [R1+0x46dc], R42 ;  /* 0x0046dc2a01007387 */ /* 0x002fe80000100800 */
[----:B------:R-:W-:Y:S05]  /*a1110*/  STL [R1+0x46d8], R43 ;  /* 0x0046d82b01007387 */ /* 0x000fea0000100800 */
[----:B------:R-:W-:Y:S04]  /*a1120*/  STL.64 [R1+0x2d0], R4 ;  /* 0x0002d00401007387 */ /* 0x000fe80000100a00 */
[----:B------:R1:W-:Y:S01]  /*a1130*/  STL.64 [R1+0x2d8], R6 ;  /* 0x0002d80601007387 */ /* 0x0003e20000100a00 */
[----:B------:R-:W-:Y:S01]  /*a1140*/  IMAD.MOV.U32 R229, RZ, RZ, R53 ;  /* 0x000000ffffe57224 */ /* 0x000fe200078e0035 */
[----:B------:R-:W-:Y:S01]  /*a1150*/  MOV R233, R57 ;  /* 0x0000003900e97202 */ /* 0x000fe20000000f00 */
[----:B------:R-:W-:-:S02]  /*a1160*/  IMAD.MOV.U32 R228, RZ, RZ, R56 ;  /* 0x000000ffffe47224 */ /* 0x000fc400078e0038 */
[----:B------:R-:W-:Y:S01]  /*a1170*/  LDSM.16.M88.4 R56, [R0+0x18080] ;  /* 0x018080000038783b */ /* 0x000fe20000000200 */
[----:B-1----:R-:W-:Y:S01]  /*a1180*/  HMMA.1688.F32.TF32 R4, R68, R50, R248 ;  /* 0x000000324404723c */ /* 0x002fe200000810f8 */
[----:B------:R-:W-:Y:S02]  /*a1190*/  IMAD.MOV.U32 R232, RZ, RZ, R60 ;  /* 0x000000ffffe87224 */ /* 0x000fe400078e003c */
[----:B------:R-:W-:Y:S04]  /*a11a0*/  LDSM.16.M88.4 R60, [R0+0x1c080] ;  /* 0x01c08000003c783b */ /* 0x000fe80000000200 */
[----:B------:R-:W-:Y:S02]  /*a11b0*/  IMAD.MOV.U32 R249, RZ, RZ, R49 ;  /* 0x000000fffff97224 */ /* 0x000fe400078e0031 */
[----:B------:R-:W-:-:S02]  /*a11c0*/  IMAD.MOV.U32 R250, RZ, RZ, R48 ;  /* 0x000000fffffa7224 */ /* 0x000fc400078e0030 */
[----:B------:R-:W1:Y:S01]  /*a11d0*/  LDSM.16.M88.4 R48, [R0+0x10080] ;  /* 0x010080000030783b */ /* 0x000e620000000200 */
[----:B------:R-:W-:-:S03]  /*a11e0*/  IMAD.MOV.U32 R248, RZ, RZ, R52 ;  /* 0x000000fffff87224 */ /* 0x000fc600078e0034 */
[----:B------:R-:W3:Y:S04]  /*a11f0*/  LDSM.16.M88.4 R52, [R0+0x14080] ;  /* 0x014080000034783b */ /* 0x000ee80000000200 */
[----:B--2---:R-:W-:Y:S04]  /*a1200*/  STL [R1+0x46c4], R46 ;  /* 0x0046c42e01007387 */ /* 0x004fe80000100800 */
[----:B------:R-:W-:Y:S04]  /*a1210*/  STL [R1+0x46c0], R47 ;  /* 0x0046c02f01007387 */ /* 0x000fe80000100800 */
[----:B------:R-:W-:Y:S04]  /*a1220*/  STL.64 [R1+0x2b0], R4 ;  /* 0x0002b00401007387 */ /* 0x000fe80000100a00 */
[----:B------:R2:W-:Y:S02]  /*a1230*/  STL.64 [R1+0x2b8], R6 ;  /* 0x0002b80601007387 */ /* 0x0005e40000100a00 */
[----:B--2---:R-:W-:Y:S02]  /*a1240*/  HMMA.1688.F32.TF32 R4, R68, R74, R232 ;  /* 0x0000004a4404723c */ /* 0x004fe400000810e8 */
[----:B------:R-:W2:Y:S04]  /*a1250*/  LDSM.16.M88.4 R68, [R0+0x24080] ;  /* 0x024080000044783b */ /* 0x000ea80000000200 */
[----:B-1----:R-:W-:Y:S04]  /*a1260*/  STL [R1+0x46e4], R50 ;  /* 0x0046e43201007387 */ /* 0x002fe80000100800 */
[----:B------:R-:W-:Y:S04]  /*a1270*/  STL [R1+0x46e0], R51 ;  /* 0x0046e03301007387 */ /* 0x000fe80000100800 */
[----:B---3--:R-:W-:Y:S04]  /*a1280*/  STL [R1+0x46ec], R54 ;  /* 0x0046ec3601007387 */ /* 0x008fe80000100800 */
[----:B------:R-:W-:Y:S04]  /*a1290*/  STL [R1+0x46e8], R55 ;  /* 0x0046e83701007387 */ /* 0x000fe80000100800 */
[----:B------:R-:W-:Y:S04]  /*a12a0*/  STL [R1+0x46f4], R58 ;  /* 0x0046f43a01007387 */ /* 0x000fe80000100800 */
[----:B------:R-:W-:Y:S04]  /*a12b0*/  STL [R1+0x46f0], R59 ;  /* 0x0046f03b01007387 */ /* 0x000fe80000100800 */
[----:B------:R-:W-:Y:S01]  /*a12c0*/  STL [R1+0x46fc], R62 ;  /* 0x0046fc3e01007387 */ /* 0x000fe20000100800 */
[----:B------:R-:W-:-:S03]  /*a12d0*/  MOV R251, R2 ;  /* 0x0000000200fb7202 */ /* 0x000fc60000000f00 */
        /* <DEDUP_REMOVED lines=18> */
[----:B------:R-:W3:Y:S04]  /*a1400*/  LDSM.16.M88.4 R76, [R0+0x2c080] ;  /* 0x02c08000004c783b */ /* 0x000ee80000000200 */
[----:B------:R4:W-:Y:S04]  /*a1410*/  STL [R1+0x4840], R2 ;  /* 0x0048400201007387 */ /* 0x0009e80000100800 */
[----:B--2---:R-:W-:Y:S04]  /*a1420*/  STL [R1+0x470c], R70 ;  /* 0x00470c4601007387 */ /* 0x004fe80000100800 */
[----:B------:R-:W-:Y:S04]  /*a1430*/  STL [R1+0x4708], R71 ;  /* 0x0047084701007387 */ /* 0x000fe80000100800 */
[----:B------:R-:W-:Y:S04]  /*a1440*/  STL.64 [R1+0x2a0], R4 ;  /* 0x0002a00401007387 */ /* 0x000fe80000100a00 */
[----:B------:R2:W-:Y:S04]  /*a1450*/  STL.64 [R1+0x2a8], R6 ;  /* 0x0002a80601007387 */ /* 0x0005e80000100a00 */
[----:B----4-:R-:W4:Y:S01]  /*a1460*/  LDL R2, [R1+0xb34] ;  /* 0x000b340001027983 */ /* 0x010f220000100800 */
[----:B--2---:R-:W-:Y:S03]  /*a1470*/  HMMA.1688.F32.TF32 R4, R216, R36, R248 ;  /* 0x00000024d804723c */ /* 0x004fe600000810f8 */
[----:B-1----:R-:W-:Y:S04]  /*a1480*/  STL [R1+0x4714], R74 ;  /* 0x0047144a01007387 */ /* 0x002fe80000100800 */
[----:B------:R-:W-:Y:S04]  /*a1490*/  STL [R1+0x4710], R75 ;  /* 0x0047104b01007387 */ /* 0x000fe80000100800 */
[----:B---3--:R-:W-:Y:S04]  /*a14a0*/  STL [R1+0x471c], R78 ;  /* 0x00471c4e01007387 */ /* 0x008fe80000100800 */
        /* <DEDUP_REMOVED lines=28> */
[----:B------:R-:W-:Y:S04]  /*a1670*/  STL [R1+0x4748], R83 ;  /* 0x0047485301007387 */ /* 0x000fe80000100800 */
[----:B------:R-:W-:Y:S04]  /*a1680*/  STL [R1+0x4744], R82 ;  /* 0x0047445201007387 */ /* 0x000fe80000100800 */
        /* <DEDUP_REMOVED lines=20> */
[----:B------:R-:W-:-:S02]  /*a17d0*/  IMAD.MOV.U32 R94, RZ, RZ, R7 ;  /* 0x000000ffff5e7224 */ /* 0x000fc400078e0007 */
[----:B------:R-:W-:Y:S01]  /*a17e0*/  IMAD.MOV.U32 R87, RZ, RZ, R6 ;  /* 0x000000ffff577224 */ /* 0x000fe200078e0006 */
[----:B------:R-:W-:Y:S01]  /*a17f0*/  MOV R83, R4 ;  /* 0x0000000400537202 */ /* 0x000fe20000000f00 */
[----:B------:R-:W-:Y:S01]  /*a1800*/  IMAD.MOV.U32 R82, RZ, RZ, R5 ;  /* 0x000000ffff527224 */ /* 0x000fe200078e0005 */
[----:B------:R-:W-:Y:S04]  /*a1810*/  STL [R1+0x476c], R94 ;  /* 0x00476c5e01007387 */ /* 0x000fe80000100800 */
[----:B------:R-:W-:Y:S04]  /*a1820*/  STL [R1+0x4768], R87 ;  /* 0x0047685701007387 */ /* 0x000fe80000100800 */
[----:B------:R-:W-:Y:S04]  /*a1830*/  STL [R1+0x4764], R82 ;  /* 0x0047645201007387 */ /* 0x000fe80000100800 */
        /* <DEDUP_REMOVED lines=24> */
[----:B------:R-:W-:Y:S04]  /*a19c0*/  STL [R1+0x4788], R75 ;  /* 0x0047884b01007387 */ /* 0x000fe80000100800 */
[----:B------:R-:W-:Y:S04]  /*a19d0*/  STL [R1+0x4784], R74 ;  /* 0x0047844a01007387 */ /* 0x000fe80000100800 */
[----:B------:R1:W-:Y:S01]  /*a19e0*/  STL [R1+0x4780], R79 ;  /* 0x0047804f01007387 */ /* 0x0003e20000100800 */
        /* <DEDUP_REMOVED lines=18> */
[----:B------:R-:W-:-:S02]  /*a1b10*/  IMAD.MOV.U32 R94, RZ, RZ, R7 ;  /* 0x000000ffff5e7224 */ /* 0x000fc400078e0007 */
[----:B-1----:R-:W-:Y:S02]  /*a1b20*/  IMAD.MOV.U32 R91, RZ, RZ, R6 ;  /* 0x000000ffff5b7224 */ /* 0x002fe400078e0006 */
[----:B------:R-:W-:Y:S02]  /*a1b30*/  IMAD.MOV.U32 R90, RZ, RZ, R5 ;  /* 0x000000ffff5a7224 */ /* 0x000fe400078e0005 */
[----:B------:R-:W-:Y:S01]  /*a1b40*/  IMAD.MOV.U32 R95, RZ, RZ, R4 ;  /* 0x000000ffff5f7224 */ /* 0x000fe200078e0004 */
[----:B------:R-:W-:Y:S04]  /*a1b50*/  STL [R1+0x47ac], R94 ;  /* 0x0047ac5e01007387 */ /* 0x000fe80000100800 */
[----:B------:R1:W-:Y:S04]  /*a1b60*/  STL [R1+0x47a8], R91 ;  /* 0x0047a85b01007387 */ /* 0x0003e80000100800 */
[----:B------:R1:W-:Y:S04]  /*a1b70*/  STL [R1+0x47a4], R90 ;  /* 0x0047a45a01007387 */ /* 0x0003e80000100800 */
[----:B------:R1:W-:Y:S01]  /*a1b80*/  STL [R1+0x47a0], R95 ;  /* 0x0047a05f01007387 */ /* 0x0003e20000100800 */
[----:B----4-:R-:W-:Y:S03]  /*a1b90*/  HMMA.1688.F32.TF32 R4, R216, R68, R228 ;  /* 0x00000044d804723c */ /* 0x010fe600000810e4 */
[----:B------:R-:W4:Y:S04]  /*a1ba0*/  LDL.LU R224, [R1+0x1490] ;  /* 0x0014900001e07983 */ /* 0x000f280000300800 */
[----:B------:R-:W4:Y:S04]  /*a1bb0*/  LDL.LU R225, [R1+0x1494] ;  /* 0x0014940001e17983 */ /* 0x000f280000300800 */
[----:B------:R-:W4:Y:S04]  /*a1bc0*/  LDL.LU R226, [R1+0x1498] ;  /* 0x0014980001e27983 */ /* 0x000f280000300800 */
[----:B------:R-:W4:Y:S09]  /*a1bd0*/  LDL.LU R227, [R1+0x149c] ;  /* 0x00149c0001e37983 */ /* 0x000f320000300800 */
[----:B------:R-:W-:-:S02]  /*a1be0*/  IMAD.MOV.U32 R78, RZ, RZ, R7 ;  /* 0x000000ffff4e7224 */ /* 0x000fc400078e0007 */
[----:B------:R-:W-:Y:S01]  /*a1bf0*/  IMAD.MOV.U32 R79, RZ, RZ, R6 ;  /* 0x000000ffff4f7224 */ /* 0x000fe200078e0006 */
[----:B------:R-:W-:Y:S01]  /*a1c00*/  MOV R75, R4 ;  /* 0x00000004004b7202 */ /* 0x000fe20000000f00 */
        /* <DEDUP_REMOVED lines=13> */
[----:B------:R-:W-:Y:S01]  /*a1ce0*/  IMAD.MOV.U32 R71, RZ, RZ, R4 ;  /* 0x000000ffff477224 */ /* 0x000fe200078e0004 */
[----:B------:R-:W-:Y:S04]  /*a1cf0*/  STL [R1+0x47cc], R62 ;  /* 0x0047cc3e01007387 */ /* 0x000fe80000100800 */
[----:B------:R-:W-:Y:S04]  /*a1d00*/  STL [R1+0x47c8], R67 ;  /* 0x0047c84301007387 */ /* 0x000fe80000100800 */
[----:B------:R-:W-:Y:S04]  /*a1d10*/  STL [R1+0x47c4], R66 ;  /* 0x0047c44201007387 */ /* 0x000fe80000100800 */
[----:B------:R-:W-:Y:S04]  /*a1d20*/  STL [R1+0x47c0], R71 ;  /* 0x0047c04701007387 */ /* 0x000fe80000100800 */
        /* <DEDUP_REMOVED lines=13> */
[----:B----4-:R-:W-:Y:S03]  /*a1e00*/  HMMA.1688.F32.TF32 R4, R216, R80, R224 ;  /* 0x00000050d804723c */ /* 0x010fe600000810e0 */
[----:B------:R-:W-:Y:S04]  /*a1e10*/  STL [R1+0x47dc], R54 ;  /* 0x0047dc3601007387 */ /* 0x000fe80000100800 */
[----:B------:R-:W-:Y:S04]  /*a1e20*/  STL [R1+0x47d8], R59 ;  /* 0x0047d83b01007387 */ /* 0x000fe80000100800 */
[----:B------:R-:W-:Y:S04]  /*a1e30*/  STL [R1+0x47d4], R58 ;  /* 0x0047d43a01007387 */ /* 0x000fe80000100800 */
[----:B------:R-:W-:Y:S09]  /*a1e40*/  STL [R1+0x47d0], R63 ;  /* 0x0047d03f01007387 */ /* 0x000ff20000100800 */
[----:B------:R-:W-:Y:S01]  /*a1e50*/  MOV R70, R7 ;  /* 0x0000000700467202 */ /* 0x000fe20000000f00 */
[----:B------:R-:W-:-:S02]  /*a1e60*/  IMAD.MOV.U32 R87, RZ, RZ, R6 ;  /* 0x000000ffff577224 */ /* 0x000fc400078e0006 */
[----:B------:R-:W-:Y:S02]  /*a1e70*/  IMAD.MOV.U32 R82, RZ, RZ, R5 ;  /* 0x000000ffff527224 */ /* 0x000fe400078e0005 */
[----:B------:R-:W-:Y:S01]  /*a1e80*/  IMAD.MOV.U32 R83, RZ, RZ, R4 ;  /* 0x000000ffff537224 */ /* 0x000fe200078e0004 */
[----:B------:R-:W-:Y:S04]  /*a1e90*/  STL [R1+0x47ec], R70 ;  /* 0x0047ec4601007387 */ /* 0x000fe80000100800 */
[----:B------:R-:W-:Y:S04]  /*a1ea0*/  STL [R1+0x47e8], R87 ;  /* 0x0047e85701007387 */ /* 0x000fe80000100800 */
[----:B------:R-:W-:Y:S04]  /*a1eb0*/  STL [R1+0x47e4], R82 ;  /* 0x0047e45201007387 */ /* 0x000fe80000100800 */
[----:B------:R-:W-:Y:S01]  /*a1ec0*/  STL [R1+0x47e0], R83 ;  /* 0x0047e05301007387 */ /* 0x000fe20000100800 */
[----:B--2---:R-:W-:Y:S03]  /*a1ed0*/  HMMA.1688.F32.TF32 R4, R216, R84, R248 ;  /* 0x00000054d804723c */ /* 0x004fe600000810f8 */
[----:B------:R-:W2:Y:S04]  /*a1ee0*/  LDL.LU R248, [R1+0x1460] ;  /* 0x0014600001f87983 */ /* 0x000ea80000300800 */
[----:B------:R-:W2:Y:S04]  /*a1ef0*/  LDL.LU R249, [R1+0x1464] ;  /* 0x0014640001f97983 */ /* 0x000ea80000300800 */
[----:B------:R-:W2:Y:S04]  /*a1f00*/  LDL.LU R250, [R1+0x1468] ;  /* 0x0014680001fa7983 */ /* 0x000ea80000300800 */
[----:B------:R-:W2:Y:S09]  /*a1f10*/  LDL.LU R251, [R1+0x146c] ;  /* 0x00146c0001fb7983 */ /* 0x000eb20000300800 */
[----:B-1----:R-:W-:-:S02]  /*a1f20*/  IMAD.MOV.U32 R91, RZ, RZ, R4 ;  /* 0x000000ffff5b7224 */ /* 0x002fc400078e0004 */
[----:B------:R-:W-:Y:S02]  /*a1f30*/  IMAD.MOV.U32 R90, RZ, RZ, R5 ;  /* 0x000000ffff5a7224 */ /* 0x000fe400078e0005 */
[----:B------:R-:W-:Y:S02]  /*a1f40*/  IMAD.MOV.U32 R95, RZ, RZ, R6 ;  /* 0x000000ffff5f7224 */ /* 0x000fe400078e0006 */
[----:B------:R-:W-:Y:S02]  /*a1f50*/  IMAD.MOV.U32 R86, RZ, RZ, R7 ;  /* 0x000000ffff567224 */ /* 0x000fe400078e0007 */
[C---:B------:R-:W-:Y:S03]  /*a1f60*/  HMMA.1688.F32.TF32 R4, R216.reuse, R88, R228 ;  /* 0x00000058d804723c */ /* 0x040fe600000810e4 */
[----:B------:R-:W-:Y:S11]  /*a1f70*/  STL [R1+0x47fc], R86 ;  /* 0x0047fc5601007387 */ /* 0x000ff60000100800 */
[----:B------:R-:W-:Y:S10]  /*a1f80*/  @!UPT UIADD3 URZ, URZ, URZ, URZ ;  /* 0x0000003f3f3ff290 */ /* 0x000ff4000fffe03f */
[----:B------:R-:W-:Y:S01]  /*a1f90*/  MOV R79, R4 ;  /* 0x00000004004f7202 */ /* 0x000fe20000000f00 */
[----:B------:R-:W-:Y:S02]  /*a1fa0*/  IMAD.MOV.U32 R74, RZ, RZ, R5 ;  /* 0x000000ffff4a7224 */ /* 0x000fe400078e0005 */
[----:B------:R-:W-:Y:S02]  /*a1fb0*/  IMAD.MOV.U32 R75, RZ, RZ, R6 ;  /* 0x000000ffff4b7224 */ /* 0x000fe400078e0006 */
[----:B------:R-:W-:Y:S02]  /*a1fc0*/  IMAD.MOV.U32 R94, RZ, RZ, R7 ;  /* 0x000000ffff5e7224 */ /* 0x000fe400078e0007 */
[----:B---3--:R-:W-:Y:S01]  /*a1fd0*/  HMMA.1688.F32.TF32 R4, R216, R92, R232 ;  /* 0x0000005cd804723c */ /* 0x008fe200000810e8 */
[----:B------:R-:W-:Y:S04]  /*a1fe0*/  STL [R1+0x47f8], R95 ;  /* 0x0047f85f01007387 */ /* 0x000fe80000100800 */
[----:B------:R-:W-:Y:S04]  /*a1ff0*/  STL [R1+0x47f4], R90 ;  /* 0x0047f45a01007387 */ /* 0x000fe80000100800 */
[----:B------:R-:W-:Y:S04]  /*a2000*/  STL [R1+0x47f0], R91 ;  /* 0x0047f05b01007387 */ /* 0x000fe80000100800 */
[----:B------:R-:W-:Y:S04]  /*a2010*/  STL [R1+0x480c], R94 ;  /* 0x00480c5e01007387 */ /* 0x000fe80000100800 */
[----:B------:R-:W-:Y:S04]  /*a2020*/  STL [R1+0x4808], R75 ;  /* 0x0048084b01007387 */ /* 0x000fe80000100800 */
[----:B------:R-:W-:Y:S03]  /*a2030*/  STL [R1+0x4804], R74 ;  /* 0x0048044a01007387 */ /* 0x000fe60000100800 */
[----:B------:R-:W-:Y:S01]  /*a2040*/  IMAD.MOV.U32 R42, RZ, RZ, R7 ;  /* 0x000000ffff2a7224 */ /* 0x000fe200078e0007 */
[----:B------:R-:W-:Y:S01]  /*a2050*/  MOV R50, R5 ;  /* 0x0000000500327202 */ /* 0x000fe20000000f00 */
[----:B------:R-:W-:Y:S01]  /*a2060*/  IMAD.MOV.U32 R51, RZ, RZ, R6 ;  /* 0x000000ffff337224 */ /* 0x000fe200078e0006 */
[----:B------:R-:W-:Y:S01]  /*a2070*/  STL [R1+0x4800], R79 ;  /* 0x0048004f01007387 */ /* 0x000fe20000100800 */
[----:B------:R-:W-:-:S03]  /*a2080*/  IMAD.MOV.U32 R55, RZ, RZ, R4 ;  /* 0x000000ffff377224 */ /* 0x000fc600078e0004 */
        /* <DEDUP_REMOVED lines=23> */
[----:B------:R1:W-:Y:S04]  /*a2200*/  LDS R218, [R247+0x10d080] ;  /* 0x10d08000f7da7984 */ /* 0x0003e80000000800 */
[----:B------:R-:W4:Y:S04]  /*a2210*/  LDL.LU R246, [R1+0x1418] ;  /* 0x0014180001f67983 */ /* 0x000f280000300800 */
[----:B-1----:R-:W4:Y:S04]  /*a2220*/  LDL.LU R247, [R1+0x141c] ;  /* 0x00141c0001f77983 */ /* 0x002f280000300800 */
[----:B------:R-:W-:Y:S04]  /*a2230*/  LDS R217, [R2+0x10c080] ;  /* 0x10c0800002d97984 */ /* 0x000fe80000000800 */
[----:B------:R-:W1:Y:S01]  /*a2240*/  LDS R219, [R2+0x10d080] ;  /* 0x10d0800002db7984 */ /* 0x000e620000000800 */
        /* <DEDUP_REMOVED lines=16> */
[C---:B----4-:R-:W-:Y:S11]  /*a2350*/  HMMA.1688.F32.TF32 R4, R240.reuse, R40, R224 ;  /* 0x00000028f004723c */ /* 0x050ff600000810e0 */
[----:B------:R-:W-:Y:S11]  /*a2360*/  @!UPT UIADD3 URZ, URZ, URZ, URZ ;  /* 0x0000003f3f3ff290 */ /* 0x000ff6000fffe03f */
[----:B------:R-:W-:Y:S02]  /*a2370*/  @!UPT UIADD3 URZ, URZ, URZ, URZ ;  /* 0x0000003f3f3ff290 */ /* 0x000fe4000fffe03f */
[----:B------:R-:W-:Y:S02]  /*a2380*/  IMAD.MOV.U32 R87, RZ, RZ, R4 ;  /* 0x000000ffff577224 */ /* 0x000fe400078e0004 */
[----:B------:R-:W-:Y:S02]  /*a2390*/  IMAD.MOV.U32 R82, RZ, RZ, R5 ;  /* 0x000000ffff527224 */ /* 0x000fe400078e0005 */
[----:B------:R-:W-:Y:S02]  /*a23a0*/  IMAD.MOV.U32 R83, RZ, RZ, R6 ;  /* 0x000000ffff537224 */ /* 0x000fe400078e0006 */
[----:B------:R-:W-:Y:S02]  /*a23b0*/  IMAD.MOV.U32 R54, RZ, RZ, R7 ;  /* 0x000000ffff367224 */ /* 0x000fe400078e0007 */
[C---:B------:R-:W-:Y:S11]  /*a23c0*/  HMMA.1688.F32.TF32 R4, R240.reuse, R44, R228 ;  /* 0x0000002cf004723c */ /* 0x040ff600000810e4 */
[----:B------:R-:W-:Y:S11]  /*a23d0*/  @!UPT UIADD3 URZ, URZ, URZ, URZ ;  /* 0x0000003f3f3ff290 */ /* 0x000ff6000fffe03f */
[----:B------:R-:W-:Y:S02]  /*a23e0*/  @!UPT UIADD3 URZ, URZ, URZ, URZ ;  /* 0x0000003f3f3ff290 */ /* 0x000fe4000fffe03f */
[----:B------:R-:W-:Y:S01]  /*a23f0*/  MOV R43, R4 ;  /* 0x00000004002b7202 */ /* 0x000fe20000000f00 */
[----:B------:R-:W-:Y:S02]  /*a2400*/  IMAD.MOV.U32 R38, RZ, RZ, R5 ;  /* 0x000000ffff267224 */ /* 0x000fe400078e0005 */
        /* <DEDUP_REMOVED lines=13> */
[----:B------:R-:W-:Y:S04]  /*a24e0*/  STL [R1+0x4820], R67 ;  /* 0x0048204301007387 */ /* 0x000fe80000100800 */
[----:B------:R3:W-:Y:S07]  /*a24f0*/  STL [R1+0x483c], R62 ;  /* 0x00483c3e01007387 */ /* 0x0007ee0000100800 */
[----:B------:R-:W-:Y:S01]  /*a2500*/  IMAD.MOV.U32 R75, RZ, RZ, R4 ;  /* 0x000000ffff4b7224 */ /* 0x000fe200078e0004 */
[----:B------:R-:W-:Y:S01]  /*a2510*/  MOV R79, R6 ;  /* 0x00000006004f7202 */ /* 0x000fe20000000f00 */
[----:B------:R-:W-:-:S02]  /*a2520*/  IMAD.MOV.U32 R74, RZ, RZ, R5 ;  /* 0x000000ffff4a7224 */ /* 0x000fc400078e0005 */
[----:B------:R-:W-:Y:S01]  /*a2530*/  IMAD.MOV.U32 R86, RZ, RZ, R7 ;  /* 0x000000ffff567224 */ /* 0x000fe200078e0007 */
[----:B------:R-:W-:Y:S04]  /*a2540*/  STL [R1+0x4838], R63 ;  /* 0x0048383f01007387 */ /* 0x000fe80000100800 */
[----:B------:R-:W-:Y:S04]  /*a2550*/  STL [R1+0x4834], R58 ;  /* 0x0048343a01007387 */ /* 0x000fe80000100800 */
[----:B------:R-:W-:Y:S04]  /*a2560*/  STL [R1+0x4830], R59 ;  /* 0x0048303b01007387 */ /* 0x000fe80000100800 */
[----:B------:R-:W4:Y:S04]  /*a2570*/  LDL.LU R244, [R1+0xf00] ;  /* 0x000f000001f47983 */ /* 0x000f280000300800 */
[----:B------:R-:W4:Y:S04]  /*a2580*/  LDL.LU R245, [R1+0xf04] ;  /* 0x000f040001f57983 */ /* 0x000f280000300800 */
[----:B------:R-:W4:Y:S04]  /*a2590*/  LDL.LU R246, [R1+0xf08] ;  /* 0x000f080001f67983 */ /* 0x000f280000300800 */
[----:B------:R-:W4:Y:S04]  /*a25a0*/  LDL.LU R247, [R1+0xf0c] ;  /* 0x000f0c0001f77983 */ /* 0x000f280000300800 */
        /* <DEDUP_REMOVED lines=15> */
[----:B------:R-:W-:Y:S01]  /*a26a0*/  IMAD.MOV.U32 R55, RZ, RZ, R6 ;  /* 0x000000ffff377224 */ /* 0x000fe200078e0006 */
[----:B------:R-:W-:Y:S02]  /*a26b0*/  MOV R94, R7 ;  /* 0x00000007005e7202 */ /* 0x000fe40000000f00 */
        /* <DEDUP_REMOVED lines=58> */
[C---:B----4-:R-:W-:Y:S08]  /*a2a60*/  HMMA.1688.F32.TF32 R16, R240.reuse, R92, R16 ;  /* 0x0000005cf010723c */ /* 0x050ff00000081010 */
[C---:B------:R-:W-:Y:S08]  /*a2a70*/  HMMA.1688.F32.TF32 R20, R240.reuse, R88, R20 ;  /* 0x00000058f014723c */ /* 0x040ff00000081014 */
[C---:B------:R-:W-:Y:S08]  /*a2a80*/  HMMA.1688.F32.TF32 R28, R240.reuse, R80, R28 ;  /* 0x00000050f01c723c */ /* 0x040ff0000008101c */
        /* <DEDUP_REMOVED lines=10> */
[----:B------:R-:W2:Y:S04]  /*a2b30*/  LDL R62, [R1+0xb30] ;  /* 0x000b3000013e7983 */ /* 0x000ea80000100800 */
        /* <DEDUP_REMOVED lines=11> */
[----:B------:R-:W-:Y:S04]  /*a2bf0*/  STL.64 [R1+0xa30], R4 ;  /* 0x000a300401007387 */ /* 0x000fe80000100a00 */
[----:B------:R3:W-:Y:S01]  /*a2c00*/  STL.64 [R1+0xa38], R6 ;  /* 0x000a380601007387 */ /* 0x0007e20000100a00 */
[C---:B----4-:R-:W-:Y:S08]  /*a2c10*/  HMMA.1688.F32.TF32 R8, R236.reuse, R48, R224 ;  /* 0x00000030ec08723c */ /* 0x050ff000000810e0 */
[C---:B---3--:R-:W-:Y:S07]  /*a2c20*/  HMMA.1688.F32.TF32 R4, R236.reuse, R52, R228 ;  /* 0x00000034ec04723c */ /* 0x048fee00000810e4 */
        /* <DEDUP_REMOVED lines=8> */
[----:B---3--:R-:W-:Y:S07]  /*a2cb0*/  HMMA.1688.F32.TF32 R4, R236, R64, R248 ;  /* 0x00000040ec04723c */ /* 0x008fee00000810f8 */
[----:B------:R-:W-:Y:S04]  /*a2cc0*/  STL.64 [R1+0xaf0], R12 ;  /* 0x000af00c01007387 */ /* 0x000fe80000100a00 */
[----:B------:R-:W-:Y:S04]  /*a2cd0*/  STL.64 [R1+0xaf8], R14 ;  /* 0x000af80e01007387 */ /* 0x000fe80000100a00 */
        /* <DEDUP_REMOVED lines=22> */
[----:B----4-:R-:W4:Y:S04]  /*a2e40*/  LDL.LU R8, [R1+0xe30] ;  /* 0x000e300001087983 */ /* 0x010f280000300800 */
[----:B------:R-:W4:Y:S04]  /*a2e50*/  LDL.LU R9, [R1+0xe34] ;  /* 0x000e340001097983 */ /* 0x000f280000300800 */
[----:B-1----:R-:W4:Y:S04]  /*a2e60*/  LDL.LU R10, [R1+0xe38] ;  /* 0x000e3800010a7983 */ /* 0x002f280000300800 */
        /* <DEDUP_REMOVED lines=13> */
[----:B------:R-:W-:-:S03]  /*a2f40*/  IMAD.MOV.U32 R63, RZ, RZ, R104 ;  /* 0x000000ffff3f7224 */ /* 0x000fc600078e0068 */
[----:B------:R-:W3:Y:S01]  /*a2f50*/  LDL.LU R100, [R1+0xde0] ;  /* 0x000de00001647983 */ /* 0x000ee20000300800 */
[----:B------:R-:W-:-:S03]  /*a2f60*/  MOV R58, R105 ;  /* 0x00000069003a7202 */ /* 0x000fc60000000f00 */
        /* <DEDUP_REMOVED lines=13> */
[----:B------:R-:W-:Y:S03]  /*a3040*/  HMMA.1688.F32.TF32 R108, R240, R64, R108 ;  /* 0x00000040f06c723c */ /* 0x000fe6000008106c */
        /* <DEDUP_REMOVED lines=24> */
[----:B------:R-:W-:Y:S01]  /*a31d0*/  MOV R71, R108 ;  /* 0x0000006c00477202 */ /* 0x000fe20000000f00 */
[----:B------:R-:W-:-:S02]  /*a31e0*/  IMAD.MOV.U32 R66, RZ, RZ, R109 ;  /* 0x000000ffff427224 */ /* 0x000fc400078e006d */
[----:B------:R-:W3:Y:S01]  /*a31f0*/  LDL.LU R108, [R1+0xe00] ;  /* 0x000e0000016c7983 */ /* 0x000ee20000300800 */
[----:B------:R-:W-:Y:S02]  /*a3200*/  IMAD.MOV.U32 R67, RZ, RZ, R110 ;  /* 0x000000ffff437224 */ /* 0x000fe400078e006e */
[----:B------:R-:W-:Y:S01]  /*a3210*/  IMAD.MOV.U32 R42, RZ, RZ, R111 ;  /* 0x000000ffff2a7224 */ /* 0x000fe200078e006f */
        /* <DEDUP_REMOVED lines=27> */
[----:B------:R-:W-:Y:S04]  /*a33d0*/  LDS R240, [R252+0x10c100] ;  /* 0x10c10000fcf07984 */ /* 0x000fe80000000800 */
[----:B------:R-:W-:Y:S01]  /*a33e0*/  LDS R242, [R252+0x10d100] ;  /* 0x10d10000fcf27984 */ /* 0x000fe20000000800 */
[C---:B----4-:R-:W-:Y:S03]  /*a33f0*/  HMMA.1688.F32.TF32 R8, R216.reuse, R64, R8 ;  /* 0x00000040d808723c */ /* 0x050fe60000081008 */
[----:B------:R-:W-:Y:S04]  /*a3400*/  LDS R241, [R3+0x10c100] ;  /* 0x10c1000003f17984 */ /* 0x000fe80000000800 */
[----:B------:R-:W1:Y:S01]  /*a3410*/  LDS R243, [R3+0x10d100] ;  /* 0x10d1000003f37984 */ /* 0x000e620000000800 */
[C---:B--2---:R-:W-:Y:S08]  /*a3420*/  HMMA.1688.F32.TF32 R16, R216.reuse, R56, R16 ;  /* 0x00000038d810723c */ /* 0x044ff00000081010 */
[C---:B---3--:R-:W-:Y:S08]  /*a3430*/  HMMA.1688.F32.TF32 R20, R216.reuse, R52, R20 ;  /* 0x00000034d814723c */ /* 0x048ff00000081014 */
[C---:B------:R-:W-:Y:S08]  /*a3440*/  HMMA.1688.F32.TF32 R96, R216.reuse, R40, R96 ;  /* 0x00000028d860723c */ /* 0x040ff00000081060 */
[C---:B------:R-:W-:Y:S08]  /*a3450*/  HMMA.1688.F32.TF32 R100, R216.reuse, R36, R100 ;  /* 0x00000024d864723c */ /* 0x040ff00000081064 */
[----:B------:R-:W-:Y:S08]  /*a3460*/  HMMA.1688.F32.TF32 R104, R216, R32, R104 ;  /* 0x00000020d868723c */ /* 0x000ff00000081068 */
        /* <DEDUP_REMOVED lines=51> */
[----:B------:R-:W2:Y:S04]  /*a37a0*/  LDS R239, [R2+0x10d100] ;  /* 0x10d1000002ef7984 */ /* 0x000ea80000000800 */
        /* <DEDUP_REMOVED lines=8> */
[----:B---3--:R-:W-:Y:S01]  /*a3830*/  HMMA.1688.F32.TF32 R4, R216, R92, R248 ;  /* 0x0000005cd804723c */ /* 0x008fe200000810f8 */
[----:B------:R-:W-:Y:S04]  /*a3840*/  LDS R216, [R252+0x10c180] ;  /* 0x10c18000fcd87984 */ /* 0x000fe80000000800 */
[----:B------:R-:W-:Y:S04]  /*a3850*/  LDS R218, [R252+0x10d180] ;  /* 0x10d18000fcda7984 */ /* 0x000fe80000000800 */
[----:B------:R-:W-:Y:S04]  /*a3860*/  STL.64 [R1+0xdc0], R12 ;  /* 0x000dc00c01007387 */ /* 0x000fe80000100a00 */
[----:B------:R-:W-:Y:S04]  /*a3870*/  STL.64 [R1+0xdc8], R14 ;  /* 0x000dc80e01007387 */ /* 0x000fe80000100a00 */
[----:B------:R-:W3:Y:S04]  /*a3880*/  LDL.LU R96, [R1] ;  /* 0x0000000001607983 */ /* 0x000ee80000300800 */
[----:B------:R-:W-:Y:S04]  /*a3890*/  STL.64 [R1+0xe00], R8 ;  /* 0x000e000801007387 */ /* 0x000fe80000100a00 */
[----:B------:R-:W-:Y:S04]  /*a38a0*/  STL.64 [R1+0xe08], R10 ;  /* 0x000e080a01007387 */ /* 0x000fe80000100a00 */
        /* <DEDUP_REMOVED lines=114> */
[----:B------:R-:W1:Y:S01]  /*a3fd0*/  LDS R219, [R3+0x10d180] ;  /* 0x10d1800003db7984 */ /* 0x000e620000000800 */
        /* <DEDUP_REMOVED lines=25> */
[----:B----4-:R-:W4:Y:S04]  /*a4170*/  LDL.LU.64 R146, [R1+0x4b48] ;  /* 0x004b480001927983 */ /* 0x010f280000300a00 */
[----:B------:R-:W4:Y:S04]  /*a4180*/  LDL.LU.64 R144, [R1+0x4b40] ;  /* 0x004b400001907983 */ /* 0x000f280000300a00 */
        /* <DEDUP_REMOVED lines=54> */
[----:B------:R-:W2:Y:S04]  /*a44f0*/  LDL.LU.64 R6, [R1+0x4a78] ;  /* 0x004a780001067983 */ /* 0x000ea80000300a00 */
[----:B------:R-:W2:Y:S04]  /*a4500*/  LDL.LU.64 R4, [R1+0x4a70] ;  /* 0x004a700001047983 */ /* 0x000ea80000300a00 */
[----:B------:R1:W-:Y:S04]  /*a4510*/  STL.64 [R1+0xf00], R240 ;  /* 0x000f00f001007387 */ /* 0x0003e80000100a00 */
[----:B------:R3:W-:Y:S01]  /*a4520*/  STL.64 [R1+0xf08], R242 ;  /* 0x000f08f201007387 */ /* 0x0007e20000100a00 */
[C---:B------:R-:W-:Y:S03]  /*a4530*/  HMMA.1688.F32.TF32 R244, R236.reuse, R48, R244 ;  /* 0x00000030ecf4723c */ /* 0x040fe600000810f4 */
[----:B-1----:R-:W2:Y:S04]  /*a4540*/  LDL.LU R240, [R1+0x80] ;  /* 0x0000800001f07983 */ /* 0x002ea80000300800 */
[----:B------:R-:W2:Y:S04]  /*a4550*/  LDL.LU R241, [R1+0x84] ;  /* 0x0000840001f17983 */ /* 0x000ea80000300800 */
[----:B---3--:R-:W2:Y:S04]  /*a4560*/  LDL.LU R242, [R1+0x88] ;  /* 0x0000880001f27983 */ /* 0x008ea80000300800 */
[----:B------:R-:W2:Y:S01]  /*a4570*/  LDL.LU R243, [R1+0x8c] ;  /* 0x00008c0001f37983 */ /* 0x000ea20000300800 */
[C---:B------:R-:W-:Y:S03]  /*a4580*/  HMMA.1688.F32.TF32 R248, R236.reuse, R52, R248 ;  /* 0x00000034ecf8723c */ /* 0x040fe600000810f8 */
        /* <DEDUP_REMOVED lines=25> */
[C---:B------:R-:W-:Y:S08]  /*a4720*/  HMMA.1688.F32.TF32 R112, R236.reuse, R64, R112 ;  /* 0x00000040ec70723c */ /* 0x040ff00000081070 */
[C---:B------:R-:W-:Y:S08]  /*a4730*/  HMMA.1688.F32.TF32 R108, R236.reuse, R68, R108 ;  /* 0x00000044ec6c723c */ /* 0x040ff0000008106c */
[C---:B------:R-:W-:Y:S08]  /*a4740*/  HMMA.1688.F32.TF32 R104, R236.reuse, R72, R104 ;  /* 0x00000048ec68723c */ /* 0x040ff00000081068 */
[C---:B------:R-:W-:Y:S08]  /*a4750*/  HMMA.1688.F32.TF32 R100, R236.reuse, R76, R100 ;  /* 0x0000004cec64723c */ /* 0x040ff00000081064 */
[C---:B------:R-:W-:Y:S08]  /*a4760*/  HMMA.1688.F32.TF32 R96, R236.reuse, R80, R96 ;  /* 0x00000050ec60723c */ /* 0x040ff00000081060 */
[C---:B--2---:R-:W-:Y:S11]  /*a4770*/  HMMA.1688.F32.TF32 R240, R236.reuse, R56, R240 ;  /* 0x00000038ecf0723c */ /* 0x044ff600000810f0 */
        /* <DEDUP_REMOVED lines=16> */
[C---:B---3--:R-:W-:Y:S08]  /*a4880*/  HMMA.1688.F32.TF32 R96, R236.reuse, R92, R232 ;  /* 0x0000005cec60723c */ /* 0x048ff000000810e8 */
[C---:B----4-:R-:W-:Y:S08]  /*a4890*/  HMMA.1688.F32.TF32 R100, R236.reuse, R88, R244 ;  /* 0x00000058ec64723c */ /* 0x050ff000000810f4 */
[----:B------:R-:W-:Y:S11]  /*a48a0*/  HMMA.1688.F32.TF32 R104, R236, R84, R248 ;  /* 0x00000054ec68723c */ /* 0x000ff600000810f8 */
        /* <DEDUP_REMOVED lines=11> */
[----:B------:R-:W-:Y:S01]  /*a4960*/  HMMA.1688.F32.TF32 R12, R216, R52, R12 ;  /* 0x00000034d80c723c */ /* 0x000fe2000008100c */
[----:B------:R-:W-:Y:S04]  /*a4970*/  STL.64 [R1+0xcf0], R104 ;  /* 0x000cf06801007387 */ /* 0x000fe80000100a00 */
[----:B------:R-:W-:Y:S04]  /*a4980*/  STL.64 [R1+0xcf8], R106 ;  /* 0x000cf86a01007387 */ /* 0x000fe80000100a00 */
[----:B------:R-:W-:Y:S04]  /*a4990*/  STL.64 [R1+0xcd0], R100 ;  /* 0x000cd06401007387 */ /* 0x000fe80000100a00 */
[----:B------:R-:W-:Y:S04]  /*a49a0*/  STL.64 [R1+0xcd8], R102 ;  /* 0x000cd86601007387 */ /* 0x000fe80000100a00 */
[----:B------:R-:W-:Y:S04]  /*a49b0*/  STL.64 [R1+0xcb0], R96 ;  /* 0x000cb06001007387 */ /* 0x000fe80000100a00 */
[----:B------:R1:W-:Y:S01]  /*a49c0*/  STL.64 [R1+0xcb8], R98 ;  /* 0x000cb86201007387 */ /* 0x0003e20000100a00 */
[----:B------:R-:W-:Y:S01]  /*a49d0*/  IMAD.MOV.U32 R248, RZ, RZ, R29 ;  /* 0x000000fffff87224 */ /* 0x000fe200078e001d */
[----:B------:R-:W-:Y:S01]  /*a49e0*/  MOV R250, R31 ;  /* 0x0000001f00fa7202 */ /* 0x000fe20000000f00 */
[----:B------:R-:W-:-:S02]  /*a49f0*/  IMAD.MOV.U32 R249, RZ, RZ, R28 ;  /* 0x000000fffff97224 */ /* 0x000fc400078e001c */
[----:B------:R-:W-:Y:S02]  /*a4a00*/  IMAD.MOV.U32 R244, RZ, RZ, R26 ;  /* 0x000000fffff47224 */ /* 0x000fe400078e001a */
[----:B------:R-:W-:Y:S01]  /*a4a10*/  IMAD.MOV.U32 R245, RZ, RZ, R25 ;  /* 0x000000fffff57224 */ /* 0x000fe200078e0019 */
[----:B------:R-:W-:Y:S01]  /*a4a20*/  MOV R247, R24 ;  /* 0x0000001800f77202 */ /* 0x000fe20000000f00 */
[----:B------:R-:W-:Y:S01]  /*a4a30*/  IMAD.MOV.U32 R251, RZ, RZ, R30 ;  /* 0x000000fffffb7224 */ /* 0x000fe200078e001e */
[----:B------:R-:W-:Y:S01]  /*a4a40*/  LDS R220, [R62+0x10c180] ;  /* 0x10c180003edc7984 */ /* 0x000fe20000000800 */
[C---:B-1----:R-:W-:Y:S01]  /*a4a50*/  HMMA.1688.F32.TF32 R96, R216.reuse, R44, R4 ;  /* 0x0000002cd860723c */ /* 0x042fe20000081004 */
[----:B------:R-:W-:Y:S02]  /*a4a60*/  IMAD.MOV.U32 R246, RZ, RZ, R27 ;  /* 0x000000fffff67224 */ /* 0x000fe400078e001b */
[----:B------:R-:W-:Y:S04]  /*a4a70*/  LDS R222, [R62+0x10d180] ;  /* 0x10d180003ede7984 */ /* 0x000fe80000000800 */
[----:B------:R-:W-:Y:S01]  /*a4a80*/  LDS R221, [R2+0x10c180] ;  /* 0x10c1800002dd7984 */ /* 0x000fe20000000800 */
[C---:B------:R-:W-:Y:S03]  /*a4a90*/  HMMA.1688.F32.TF32 R4, R216.reuse, R48, R8 ;  /* 0x00000030d804723c */ /* 0x040fe60000081008 */
[----:B------:R-:W1:Y:S05]  /*a4aa0*/  LDS R223, [R2+0x10d180] ;  /* 0x10d1800002df7984 */ /* 0x000e6a0000000800 */
[C---:B------:R-:W-:Y:S07]  /*a4ab0*/  HMMA.1688.F32.TF32 R8, R216.reuse, R56, R16 ;  /* 0x00000038d808723c */ /* 0x040fee0000081010 */
[----:B------:R-:W-:Y:S04]  /*a4ac0*/  STL.64 [R1+0xc90], R96 ;  /* 0x000c906001007387 */ /* 0x000fe80000100a00 */
[----:B------:R-:W-:Y:S04]  /*a4ad0*/  STL.64 [R1+0xc98], R98 ;  /* 0x000c986201007387 */ /* 0x000fe80000100a00 */
        /* <DEDUP_REMOVED lines=9> */
[----:B------:R1:W-:Y:S04]  /*a4b70*/  STL.64 [R1+0xc18], R6 ;  /* 0x000c180601007387 */ /* 0x0003e80000100a00 */
        /* <DEDUP_REMOVED lines=8> */
[----:B---3--:R-:W-:Y:S02]  /*a4c00*/  IMAD.MOV.U32 R234, RZ, RZ, R28 ;  /* 0x000000ffffea7224 */ /* 0x008fe400078e001c */
[----:B----4-:R-:W-:Y:S02]  /*a4c10*/  IMAD.MOV.U32 R232, RZ, RZ, R31 ;  /* 0x000000ffffe87224 */ /* 0x010fe400078e001f */
        /* <DEDUP_REMOVED lines=31> */
[----:B---3--:R-:W-:-:S03]  /*a4e10*/  IMAD.MOV.U32 R18, RZ, RZ, R29 ;  /* 0x000000ffff127224 */ /* 0x008fc600078e001d */
[----:B------:R-:W2:Y:S01]  /*a4e20*/  LDL.LU R29, [R1+0x11e4] ;  /* 0x0011e400011d7983 */ /* 0x000ea20000300800 */
[----:B----4-:R-:W-:-:S03]  /*a4e30*/  MOV R17, R30 ;  /* 0x0000001e00117202 */ /* 0x010fc60000000f00 */
[----:B------:R-:W2:Y:S01]  /*a4e40*/  LDL.LU R30, [R1+0x11e8] ;  /* 0x0011e800011e7983 */ /* 0x000ea20000300800 */
[----:B------:R-:W-:-:S03]  /*a4e50*/  IMAD.MOV.U32 R16, RZ, RZ, R31 ;  /* 0x000000ffff107224 */ /* 0x000fc600078e001f */
        /* <DEDUP_REMOVED lines=22> */
[----:B------:R-:W3:Y:S04]  /*a4fc0*/  LDL.LU R27, [R1+0x49c8] ;  /* 0x0049c800011b7983 */ /* 0x000ee80000300800 */
[----:B------:R-:W4:Y:S04]  /*a4fd0*/  LDL.LU R25, [R1+0x49c4] ;  /* 0x0049c40001197983 */ /* 0x000f280000300800 */
[----:B------:R-:W4:Y:S04]  /*a4fe0*/  LDL.LU R26, [R1+0x49c0] ;  /* 0x0049c000011a7983 */ /* 0x000f280000300800 */
[----:B------:R-:W4:Y:S04]  /*a4ff0*/  LDL.LU R96, [R1+0x11b0] ;  /* 0x0011b00001607983 */ /* 0x000f280000300800 */
[----:B------:R-:W4:Y:S04]  /*a5000*/  LDL.LU R97, [R1+0x11b4] ;  /* 0x0011b40001617983 */ /* 0x000f280000300800 */
[----:B------:R-:W4:Y:S01]  /*a5010*/  LDL.LU R98, [R1+0x11b8] ;  /* 0x0011b80001627983 */ /* 0x000f220000300800 */
[----:B--2---:R-:W-:-:S03]  /*a5020*/  IMAD.MOV.U32 R99, RZ, RZ, R24 ;  /* 0x000000ffff637224 */ /* 0x004fc600078e0018 */
[----:B------:R-:W2:Y:S01]  /*a5030*/  LDL.LU R24, [R1+0x49bc] ;  /* 0x0049bc0001187983 */ /* 0x000ea20000300800 */
[----:B---3--:R-:W-:Y:S01]  /*a5040*/  MOV R102, R27 ;  /* 0x0000001b00667202 */ /* 0x008fe20000000f00 */
[----:B----4-:R-:W-:Y:S02]  /*a5050*/  IMAD.MOV.U32 R100, RZ, RZ, R25 ;  /* 0x000000ffff647224 */ /* 0x010fe400078e0019 */
[----:B------:R-:W2:Y:S01]  /*a5060*/  LDL.LU R25, [R1+0x49b8] ;  /* 0x0049b80001197983 */ /* 0x000ea20000300800 */
[----:B------:R-:W-:-:S03]  /*a5070*/  IMAD.MOV.U32 R101, RZ, RZ, R26 ;  /* 0x000000ffff657224 */ /* 0x000fc600078e001a */
[----:B------:R-:W2:Y:S04]  /*a5080*/  LDL.LU R26, [R1+0x49b4] ;  /* 0x0049b400011a7983 */ /* 0x000ea80000300800 */
[----:B------:R-:W2:Y:S01]  /*a5090*/  LDL.LU R27, [R1+0x49b0] ;  /* 0x0049b000011b7983 */ /* 0x000ea20000300800 */
[C---:B------:R-:W-:Y:S03]  /*a50a0*/  HMMA.1688.F32.TF32 R116, R216.reuse, R68, R116 ;  /* 0x00000044d874723c */ /* 0x040fe60000081074 */
[----:B------:R-:W3:Y:S04]  /*a50b0*/  LDL.LU R103, [R1+0x11cc] ;  /* 0x0011cc0001677983 */ /* 0x000ee80000300800 */
[----:B------:R-:W4:Y:S01]  /*a50c0*/  LDL.LU R240, [R1+0x460] ;  /* 0x0004600001f07983 */ /* 0x000f220000300800 */
[C---:B------:R-:W-:Y:S03]  /*a50d0*/  HMMA.1688.F32.TF32 R112, R216.reuse, R72, R112 ;  /* 0x00000048d870723c */ /* 0x040fe60000081070 */
[----:B------:R-:W4:Y:S04]  /*a50e0*/  LDL.LU R241, [R1+0x464] ;  /* 0x0004640001f17983 */ /* 0x000f280000300800 */
[----:B------:R-:W4:Y:S01]  /*a50f0*/  LDL.LU R242, [R1+0x468] ;  /* 0x0004680001f27983 */ /* 0x000f220000300800 */
[C---:B------:R-:W-:Y:S03]  /*a5100*/  HMMA.1688.F32.TF32 R108, R216.reuse, R76, R108 ;  /* 0x0000004cd86c723c */ /* 0x040fe6000008106c */
[----:B------:R-:W4:Y:S05]  /*a5110*/  LDL.LU R243, [R1+0x46c] ;  /* 0x00046c0001f37983 */ /* 0x000f2a0000300800 */
[C---:B------:R-:W-:Y:S08]  /*a5120*/  HMMA.1688.F32.TF32 R104, R216.reuse, R80, R104 ;  /* 0x00000050d868723c */ /* 0x040ff00000081068 */
[C---:B------:R-:W-:Y:S08]  /*a5130*/  HMMA.1688.F32.TF32 R28, R216.reuse, R84, R28 ;  /* 0x00000054d81c723c */ /* 0x040ff0000008101c */
[C---:B--2---:R-:W-:Y:S01]  /*a5140*/  HMMA.1688.F32.TF32 R4, R216.reuse, R64, R24 ;  /* 0x00000040d804723c */ /* 0x044fe20000081018 */
        /* <DEDUP_REMOVED lines=16> */
[C---:B---3--:R-:W-:Y:S03]  /*a5250*/  HMMA.1688.F32.TF32 R100, R220.reuse, R32, R100 ;  /* 0x00000020dc64723c */ /* 0x048fe60000081064 */
        /* <DEDUP_REMOVED lines=18> */
[----:B------:R-:W-:Y:S08]  /*a5380*/  HMMA.1688.F32.TF32 R96, R220, R36, R96 ;  /* 0x00000024dc60723c */ /* 0x000ff00000081060 */
[----:B--2---:R-:W-:Y:S01]  /*a5390*/  HMMA.1688.F32.TF32 R8, R216, R92, R28 ;  /* 0x0000005cd808723c */ /* 0x004fe2000008101c */
[----:B------:R-:W2:Y:S11]  /*a53a0*/  LDL.LU R216, [R1+0x11a0] ;  /* 0x0011a00001d87983 */ /* 0x000eb60000300800 */
[----:B------:R-:W-:Y:S11]  /*a53b0*/  @!UPT UIADD3 URZ, URZ, URZ, URZ ;  /* 0x0000003f3f3ff290 */ /* 0x000ff6000fffe03f */
[----:B------:R-:W-:Y:S04]  /*a53c0*/  STL.64 [R1+0xa20], R8 ;  /* 0x000a200801007387 */ /* 0x000fe80000100a00 */
[----:B------:R-:W-:Y:S04]  /*a53d0*/  STL.64 [R1+0xa28], R10 ;  /* 0x000a280a01007387 */ /* 0x000fe80000100a00 */
[----:B------:R-:W2:Y:S04]  /*a53e0*/  LDL.LU R217, [R1+0x11a4] ;  /* 0x0011a40001d97983 */ /* 0x000ea80000300800 */
[----:B------:R-:W2:Y:S04]  /*a53f0*/  LDL.LU R218, [R1+0x11a8] ;  /* 0x0011a80001da7983 */ /* 0x000ea80000300800 */
[----:B------:R-:W2:Y:S04]  /*a5400*/  LDL.LU R219, [R1+0x11ac] ;  /* 0x0011ac0001db7983 */ /* 0x000ea80000300800 */
[----:B------:R-:W3:Y:S04]  /*a5410*/  LDL.LU R28, [R1+0x1190] ;  /* 0x00119000011c7983 */ /* 0x000ee80000300800 */
[----:B------:R-:W3:Y:S04]  /*a5420*/  LDL.LU R29, [R1+0x1194] ;  /* 0x00119400011d7983 */ /* 0x000ee80000300800 */
[----:B------:R-:W3:Y:S04]  /*a5430*/  LDL.LU R30, [R1+0x1198] ;  /* 0x00119800011e7983 */ /* 0x000ee80000300800 */
[----:B------:R-:W3:Y:S04]  /*a5440*/  LDL.LU R31, [R1+0x119c] ;  /* 0x00119c00011f7983 */ /* 0x000ee80000300800 */
[----:B------:R-:W-:Y:S04]  /*a5450*/  STL.64 [R1+0xa10], R100 ;  /* 0x000a106401007387 */ /* 0x000fe80000100a00 */
[----:B------:R1:W-:Y:S01]  /*a5460*/  STL.64 [R1+0xa18], R102 ;  /* 0x000a186601007387 */ /* 0x0003e20000100a00 */
[C---:B------:R-:W-:Y:S03]  /*a5470*/  HMMA.1688.F32.TF32 R16, R220.reuse, R56, R16 ;  /* 0x00000038dc10723c */ /* 0x040fe60000081010 */
[----:B------:R-:W-:Y:S04]  /*a5480*/  LDS R8, [R62+0x10c200] ;  /* 0x10c200003e087984 */ /* 0x000fe80000000800 */
[----:B------:R-:W-:Y:S04]  /*a5490*/  LDS R10, [R62+0x10d200] ;  /* 0x10d200003e0a7984 */ /* 0x000fe80000000800 */
[----:B-1----:R-:W3:Y:S04]  /*a54a0*/  LDL.LU.64 R102, [R1+0x4958] ;  /* 0x0049580001667983 */ /* 0x002ee80000300a00 */
[----:B------:R-:W4:Y:S04]  /*a54b0*/  LDL.LU.64 R100, [R1+0x4950] ;  /* 0x0049500001647983 */ /* 0x000f280000300a00 */
[----:B------:R-:W-:Y:S04]  /*a54c0*/  STL.64 [R1+0xa00], R96 ;  /* 0x000a006001007387 */ /* 0x000fe80000100a00 */
[----:B------:R1:W-:Y:S04]  /*a54d0*/  STL.64 [R1+0xa08], R98 ;  /* 0x000a086201007387 */ /* 0x0003e80000100a00 */
[----:B------:R-:W-:Y:S04]  /*a54e0*/  LDS R9, [R2+0x10c200] ;  /* 0x10c2000002097984 */ /* 0x000fe80000000800 */
[----:B------:R-:W2:Y:S04]  /*a54f0*/  LDS R11, [R2+0x10d200] ;  /* 0x10d20000020b7984 */ /* 0x000ea80000000800 */
[----:B-1----:R-:W4:Y:S04]  /*a5500*/  LDL.LU.64 R98, [R1+0x4948] ;  /* 0x0049480001627983 */ /* 0x002f280000300a00 */
[----:B------:R-:W4:Y:S01]  /*a5510*/  LDL.LU.64 R96, [R1+0x4940] ;  /* 0x0049400001607983 */ /* 0x000f220000300a00 */
[C---:B--2---:R-:W-:Y:S11]  /*a5520*/  HMMA.1688.F32.TF32 R216, R220.reuse, R40, R216 ;  /* 0x00000028dcd8723c */ /* 0x044ff600000810d8 */
[----:B------:R-:W-:Y:S11]  /*a5530*/  @!UPT UIADD3 URZ, URZ, URZ, URZ ;  /* 0x0000003f3f3ff290 */ /* 0x000ff6000fffe03f */
[----:B------:R-:W-:Y:S01]  /*a5540*/  @!UPT UIADD3 URZ, URZ, URZ, URZ ;  /* 0x0000003f3f3ff290 */ /* 0x000fe2000fffe03f */
[----:B------:R-:W-:Y:S04]  /*a5550*/  STL.64 [R1+0x9f0], R216 ;  /* 0x0009f0d801007387 */ /* 0x000fe80000100a00 */
[----:B------:R3:W-:Y:S02]  /*a5560*/  STL.64 [R1+0x9f8], R218 ;  /* 0x0009f8da01007387 */ /* 0x0007e40000100a00 */
[C---:B---3--:R-:W-:Y:S08]  /*a5570*/  HMMA.1688.F32.TF32 R216, R220.reuse, R44, R28 ;  /* 0x0000002cdcd8723c */ /* 0x048ff0000008101c */
        /* <DEDUP_REMOVED lines=21> */
[C---:B-1----:R-:W-:Y:S06]  /*a56d0*/  HMMA.1688.F32.TF32 R16, R220.reuse, R80, R244 ;  /* 0x00000050dc10723c */ /* 0x042fec00000810f4 */
[----:B------:R-:W-:Y:S04]  /*a56e0*/  STL.64 [R1+0x970], R20 ;  /* 0x0009701401007387 */ /* 0x000fe80000100a00 */
[----:B------:R1:W-:Y:S05]  /*a56f0*/  STL.64 [R1+0x978], R22 ;  /* 0x0009781601007387 */ /* 0x0003ea0000100a00 */
[----:B------:R-:W-:Y:S04]  /*a5700*/  STL.64 [R1+0x960], R12 ;  /* 0x0009600c01007387 */ /* 0x000fe80000100a00 */
[----:B------:R4:W-:Y:S01]  /*a5710*/  STL.64 [R1+0x968], R14 ;  /* 0x0009680e01007387 */ /* 0x0009e20000100a00 */
[C---:B-1----:R-:W-:Y:S03]  /*a5720*/  HMMA.1688.F32.TF32 R20, R220.reuse, R84, R248 ;  /* 0x00000054dc14723c */ /* 0x042fe600000810f8 */
[----:B------:R-:W-:Y:S05]  /*a5730*/  STL.64 [R1+0x950], R16 ;  /* 0x0009501001007387 */ /* 0x000fea0000100a00 */
[C---:B----4-:R-:W-:Y:S01]  /*a5740*/  HMMA.1688.F32.TF32 R12, R220.reuse, R88, R240 ;  /* 0x00000058dc0c723c */ /* 0x050fe200000810f0 */
[----:B------:R1:W-:Y:S07]  /*a5750*/  STL.64 [R1+0x958], R18 ;  /* 0x0009581201007387 */ /* 0x0003ee0000100a00 */
[----:B-1----:R-:W-:Y:S07]  /*a5760*/  HMMA.1688.F32.TF32 R16, R220, R92, R96 ;  /* 0x0000005cdc10723c */ /* 0x002fee0000081060 */
        /* <DEDUP_REMOVED lines=40> */
[----:B-1----:R-:W-:Y:S01]  /*a59f0*/  HMMA.1688.F32.TF32 R20, R4, R80, R148 ;  /* 0x000000500414723c */ /* 0x002fe20000081094 */
[----:B------:R-:W-:-:S02]  /*a5a00*/  IMAD.MOV.U32 R248, RZ, RZ, R196 ;  /* 0x000000fffff87224 */ /* 0x000fc400078e00c4 */
[----:B------:R-:W-:Y:S02]  /*a5a10*/  IMAD.MOV.U32 R249, RZ, RZ, R202 ;  /* 0x000000fffff97224 */ /* 0x000fe400078e00ca */
[----:B------:R-:W-:Y:S01]  /*a5a20*/  IMAD.MOV.U32 R250, RZ, RZ, R201 ;  /* 0x000000fffffa7224 */ /* 0x000fe200078e00c9 */
[----:B------:R-:W-:Y:S02]  /*a5a30*/  STL.64 [R1+0x750], R16 ;  /* 0x0007501001007387 */ /* 0x000fe40000100a00 */
[----:B--2---:R-:W-:Y:S02]  /*a5a40*/  HMMA.1688.F32.TF32 R12, R4, R84, R152 ;  /* 0x00000054040c723c */ /* 0x004fe40000081098 */
[----:B------:R1:W-:Y:S01]  /*a5a50*/  STL.64 [R1+0x758], R18 ;  /* 0x0007581201007387 */ /* 0x0003e20000100a00 */
[----:B------:R-:W-:Y:S01]  /*a5a60*/  IMAD.MOV.U32 R251, RZ, RZ, R200 ;  /* 0x000000fffffb7224 */ /* 0x000fe200078e00c8 */
[----:B------:R-:W-:Y:S01]  /*a5a70*/  MOV R244, R197 ;  /* 0x000000c500f47202 */ /* 0x000fe20000000f00 */
[----:B------:R-:W-:-:S02]  /*a5a80*/  IMAD.MOV.U32 R245, RZ, RZ, R198 ;  /* 0x000000fffff57224 */ /* 0x000fc400078e00c6 */
[----:B------:R-:W-:Y:S02]  /*a5a90*/  IMAD.MOV.U32 R246, RZ, RZ, R192 ;  /* 0x000000fffff67224 */ /* 0x000fe400078e00c0 */
[----:B------:R-:W-:Y:S01]  /*a5aa0*/  IMAD.MOV.U32 R247, RZ, RZ, R193 ;  /* 0x000000fffff77224 */ /* 0x000fe200078e00c1 */
[----:B------:R-:W-:Y:S01]  /*a5ab0*/  MOV R233, R186 ;  /* 0x000000ba00e97202 */ /* 0x000fe20000000f00 */
[----:B------:R-:W-:Y:S02]  /*a5ac0*/  IMAD.MOV.U32 R232, RZ, RZ, R180 ;  /* 0x000000ffffe87224 */ /* 0x000fe400078e00b4 */
[----:B------:R-:W-:Y:S01]  /*a5ad0*/  IMAD.MOV.U32 R234, RZ, RZ, R185 ;  /* 0x000000ffffea7224 */ /* 0x000fe200078e00b9 */
[----:B-1----:R-:W-:Y:S01]  /*a5ae0*/  HMMA.1688.F32.TF32 R16, R4, R88, R156 ;  /* 0x000000580410723c */ /* 0x002fe2000008109c */
[----:B------:R-:W-:Y:S02]  /*a5af0*/  IMAD.MOV.U32 R235, RZ, RZ, R184 ;  /* 0x000000ffffeb7224 */ /* 0x000fe400078e00b8 */
[----:B------:R-:W-:Y:S01]  /*a5b00*/  IMAD.MOV.U32 R228, RZ, RZ, R191 ;  /* 0x000000ffffe47224 */ /* 0x000fe200078e00bf */
[----:B------:R-:W-:Y:S01]  /*a5b10*/  MOV R230, R189 ;  /* 0x000000bd00e67202 */ /* 0x000fe20000000f00 */
[----:B------:R-:W-:-:S02]  /*a5b20*/  IMAD.MOV.U32 R229, RZ, RZ, R190 ;  /* 0x000000ffffe57224 */ /* 0x000fc400078e00be */
[----:B------:R-:W-:Y:S01]  /*a5b30*/  IMAD.MOV.U32 R231, RZ, RZ, R188 ;  /* 0x000000ffffe77224 */ /* 0x000fe200078e00bc */
        /* <DEDUP_REMOVED lines=11> */
[----:B------:R-:W-:Y:S01]  /*a5bf0*/  MOV R236, R181 ;  /* 0x000000b500ec7202 */ /* 0x000fe20000000f00 */
[----:B------:R-:W-:-:S02]  /*a5c00*/  IMAD.MOV.U32 R237, RZ, RZ, R182 ;  /* 0x000000ffffed7224 */ /* 0x000fc400078e00b6 */
[----:B------:R-:W-:Y:S02]  /*a5c10*/  IMAD.MOV.U32 R238, RZ, RZ, R183 ;  /* 0x000000ffffee7224 */ /* 0x000fe400078e00b7 */
[----:B------:R-:W-:Y:S01]  /*a5c20*/  IMAD.MOV.U32 R239, RZ, RZ, R187 ;  /* 0x000000ffffef7224 */ /* 0x000fe200078e00bb */
[----:B------:R-:W-:Y:S01]  /*a5c30*/  MOV R241, R195 ;  /* 0x000000c300f17202 */ /* 0x000fe20000000f00 */
[----:B------:R-:W-:Y:S01]  /*a5c40*/  IMAD.MOV.U32 R240, RZ, RZ, R194 ;  /* 0x000000fffff07224 */ /* 0x000fe200078e00c2 */
[----:B-1----:R-:W-:Y:S01]  /*a5c50*/  HMMA.1688.F32.TF32 R4, R8, R40, R172 ;  /* 0x000000280804723c */ /* 0x002fe200000810ac */
[----:B------:R-:W-:Y:S01]  /*a5c60*/  IMAD.MOV.U32 R242, RZ, RZ, R199 ;  /* 0x000000fffff27224 */ /* 0x000fe200078e00c7 */
[----:B------:R-:W-:Y:S04]  /*a5c70*/  LDS R149, [R2+0x10c300] ;  /* 0x10c3000002957984 */ /* 0x000fe80000000800 */
[----:B------:R-:W-:Y:S04]  /*a5c80*/  STL.64 [R1+0x4f0], R12 ;  /* 0x0004f00c01007387 */ /* 0x000fe80000100a00 */
[----:B------:R-:W-:Y:S04]  /*a5c90*/  STL.64 [R1+0x4f8], R14 ;  /* 0x0004f80e01007387 */ /* 0x000fe80000100a00 */
[----:B------:R-:W-:Y:S04]  /*a5ca0*/  STL.64 [R1+0x4e0], R16 ;  /* 0x0004e01001007387 */ /* 0x000fe80000100a00 */
[----:B------:R-:W-:Y:S01]  /*a5cb0*/  STL.64 [R1+0x4e8], R18 ;  /* 0x0004e81201007387 */ /* 0x000fe20000100a00 */
[----:B------:R-:W-:-:S03]  /*a5cc0*/  IMAD.MOV.U32 R243, RZ, RZ, R203 ;  /* 0x000000fffff37224 */ /* 0x000fc600078e00cb */
[----:B------:R-:W-:Y:S04]  /*a5cd0*/  LDS R12, [R252+0x10c280] ;  /* 0x10c28000fc0c7984 */ /* 0x000fe80000000800 */
[----:B------:R-:W-:Y:S04]  /*a5ce0*/  STL.64 [R1+0x4d0], R4 ;  /* 0x0004d00401007387 */ /* 0x000fe80000100a00 */
[----:B------:R1:W-:Y:S04]  /*a5cf0*/  STL.64 [R1+0x4d8], R6 ;  /* 0x0004d80601007387 */ /* 0x0003e80000100a00 */
[----:B------:R-:W2:Y:S04]  /*a5d00*/  LDL.LU R196, [R1+0x493c] ;  /* 0x00493c0001c47983 */ /* 0x000ea80000300800 */
[----:B------:R-:W-:Y:S01]  /*a5d10*/  LDS R14, [R252+0x10d280] ;  /* 0x10d28000fc0e7984 */ /* 0x000fe20000000800 */
[----:B-1----:R-:W-:Y:S03]  /*a5d20*/  HMMA.1688.F32.TF32 R4, R8, R44, R176 ;  /* 0x0000002c0804723c */ /* 0x002fe600000810b0 */
[----:B------:R-:W-:Y:S04]  /*a5d30*/  LDS R13, [R3+0x10c280] ;  /* 0x10c28000030d7984 */ /* 0x000fe80000000800 */
[----:B------:R-:W1:Y:S04]  /*a5d40*/  LDS R15, [R3+0x10d280] ;  /* 0x10d28000030f7984 */ /* 0x000e680000000800 */
[----:B------:R-:W-:Y:S04]  /*a5d50*/  LDS R151, [R2+0x10d300] ;  /* 0x10d3000002977984 */ /* 0x000fe80000000800 */
[----:B------:R-:W-:Y:S04]  /*a5d60*/  LDS R148, [R62+0x10c300] ;  /* 0x10c300003e947984 */ /* 0x000fe80000000800 */
[----:B------:R-:W-:Y:S04]  /*a5d70*/  LDS R150, [R62+0x10d300] ;  /* 0x10d300003e967984 */ /* 0x000fe80000000800 */
[----:B------:R-:W-:Y:S04]  /*a5d80*/  STL.64 [R1+0x4c0], R4 ;  /* 0x0004c00401007387 */ /* 0x000fe80000100a00 */
[----:B------:R3:W-:Y:S04]  /*a5d90*/  STL.64 [R1+0x4c8], R6 ;  /* 0x0004c80601007387 */ /* 0x0007e80000100a00 */
        /* <DEDUP_REMOVED lines=15> */
[----:B--2---:R-:W-:Y:S01]  /*a5e90*/  MOV R227, R196 ;  /* 0x000000c400e37202 */ /* 0x004fe20000000f00 */
[----:B----4-:R-:W-:-:S02]  /*a5ea0*/  IMAD.MOV.U32 R226, RZ, RZ, R202 ;  /* 0x000000ffffe27224 */ /* 0x010fc400078e00ca */
[----:B---3--:R-:W-:Y:S02]  /*a5eb0*/  IMAD.MOV.U32 R225, RZ, RZ, R201 ;  /* 0x000000ffffe17224 */ /* 0x008fe400078e00c9 */
[----:B------:R-:W-:Y:S02]  /*a5ec0*/  IMAD.MOV.U32 R224, RZ, RZ, R200 ;  /* 0x000000ffffe07224 */ /* 0x000fe400078e00c8 */
[----:B------:R-:W2:Y:S04]  /*a5ed0*/  LDL.LU R200, [R1+0x48fc] ;  /* 0x0048fc0001c87983 */ /* 0x000ea80000300800 */
[----:B------:R-:W2:Y:S04]  /*a5ee0*/  LDL.LU R201, [R1+0x48f8] ;  /* 0x0048f80001c97983 */ /* 0x000ea80000300800 */
[----:B------:R-:W2:Y:S04]  /*a5ef0*/  LDL.LU R202, [R1+0x48f4] ;  /* 0x0048f40001ca7983 */ /* 0x000ea80000300800 */
[----:B------:R-:W3:Y:S01]  /*a5f00*/  LDL.LU R196, [R1+0x48f0] ;  /* 0x0048f00001c47983 */ /* 0x000ee20000300800 */
[----:B------:R-:W-:-:S02]  /*a5f10*/  IMAD.MOV.U32 R17, RZ, RZ, R192 ;  /* 0x000000ffff117224 */ /* 0x000fc400078e00c0 */
[----:B------:R-:W-:Y:S02]  /*a5f20*/  IMAD.MOV.U32 R16, RZ, RZ, R193 ;  /* 0x000000ffff107224 */ /* 0x000fe400078e00c1 */
[----:B------:R-:W4:Y:S01]  /*a5f30*/  LDL.LU R193, [R1+0x48ec] ;  /* 0x0048ec0001c17983 */ /* 0x000f220000300800 */
[----:B------:R-:W-:Y:S02]  /*a5f40*/  IMAD.MOV.U32 R18, RZ, RZ, R198 ;  /* 0x000000ffff127224 */ /* 0x000fe400078e00c6 */
[----:B------:R-:W-:Y:S01]  /*a5f50*/  IMAD.MOV.U32 R19, RZ, RZ, R197 ;  /* 0x000000ffff137224 */ /* 0x000fe200078e00c5 */
[----:B------:R-:W2:Y:S04]  /*a5f60*/  LDL.LU R192, [R1+0x48e8] ;  /* 0x0048e80001c07983 */ /* 0x000ea80000300800 */
[----:B------:R-:W2:Y:S04]  /*a5f70*/  LDL.LU R198, [R1+0x48e4] ;  /* 0x0048e40001c67983 */ /* 0x000ea80000300800 */
[----:B------:R-:W2:Y:S04]  /*a5f80*/  LDL.LU R197, [R1+0x48e0] ;  /* 0x0048e00001c57983 */ /* 0x000ea80000300800 */
[----:B------:R-:W2:Y:S01]  /*a5f90*/  LDL.LU R28, [R1+0x400] ;  /* 0x00040000011c7983 */ /* 0x000ea20000300800 */
[----:B---3--:R-:W-:-:S03]  /*a5fa0*/  MOV R29, R196 ;  /* 0x000000c4001d7202 */ /* 0x008fc60000000f00 */
[----:B------:R-:W3:Y:S04]  /*a5fb0*/  LDL.LU R196, [R1+0x48dc] ;  /* 0x0048dc0001c47983 */ /* 0x000ee80000300800 */
[----:B------:R-:W2:Y:S04]  /*a5fc0*/  LDL.LU R30, [R1+0x408] ;  /* 0x00040800011e7983 */ /* 0x000ea80000300800 */
[----:B------:R-:W2:Y:S04]  /*a5fd0*/  LDL.LU R31, [R1+0x40c] ;  /* 0x00040c00011f7983 */ /* 0x000ea80000300800 */
[----:B------:R-:W2:Y:S04]  /*a5fe0*/  LDL.LU R96, [R1+0x420] ;  /* 0x0004200001607983 */ /* 0x000ea80000300800 */
[----:B------:R-:W2:Y:S04]  /*a5ff0*/  LDL.LU R97, [R1+0x424] ;  /* 0x0004240001617983 */ /* 0x000ea80000300800 */
[----:B------:R-:W2:Y:S01]  /*a6000*/  LDL.LU R98, [R1+0x428] ;  /* 0x0004280001627983 */ /* 0x000ea20000300800 */
[----:B---3--:R-:W-:-:S03]  /*a6010*/  IMAD.MOV.U32 R99, RZ, RZ, R196 ;  /* 0x000000ffff637224 */ /* 0x008fc600078e00c4 */
        /* <DEDUP_REMOVED lines=9> */
[----:B--2---:R-:W-:-:S03]  /*a60b0*/  IMAD.MOV.U32 R216, RZ, RZ, R197 ;  /* 0x000000ffffd87224 */ /* 0x004fc600078e00c5 */
[----:B------:R-:W2:Y:S01]  /*a60c0*/  LDL.LU R100, [R1+0x440] ;  /* 0x0004400001647983 */ /* 0x000ea20000300800 */
[----:B------:R-:W-:-:S03]  /*a60d0*/  IMAD.MOV.U32 R217, RZ, RZ, R198 ;  /* 0x000000ffffd97224 */ /* 0x000fc600078e00c6 */
[----:B------:R-:W2:Y:S01]  /*a60e0*/  LDL.LU R101, [R1+0x444] ;  /* 0x0004440001657983 */ /* 0x000ea20000300800 */
[----:B------:R-:W-:-:S03]  /*a60f0*/  MOV R218, R192 ;  /* 0x000000c000da7202 */ /* 0x000fc60000000f00 */
[----:B------:R-:W2:Y:S01]  /*a6100*/  LDL.LU R102, [R1+0x448] ;  /* 0x0004480001667983 */ /* 0x000ea20000300800 */
[----:B----4-:R-:W-:Y:S02]  /*a6110*/  IMAD.MOV.U32 R219, RZ, RZ, R193 ;  /* 0x000000ffffdb7224 */ /* 0x010fe400078e00c1 */
[----:B------:R-:W-:Y:S02]  /*a6120*/  IMAD.MOV.U32 R24, RZ, RZ, R188 ;  /* 0x000000ffff187224 */ /* 0x000fe400078e00bc */
[----:B------:R-:W-:Y:S01]  /*a6130*/  IMAD.MOV.U32 R25, RZ, RZ, R189 ;  /* 0x000000ffff197224 */ /* 0x000fe200078e00bd */
[----:B------:R-:W-:Y:S01]  /*a6140*/  MOV R27, R191 ;  /* 0x000000bf001b7202 */ /* 0x000fe20000000f00 */
[----:B------:R-:W-:Y:S02]  /*a6150*/  IMAD.MOV.U32 R26, RZ, RZ, R190 ;  /* 0x000000ffff1a7224 */ /* 0x000fe400078e00be */
[----:B------:R-:W-:Y:S02]  /*a6160*/  IMAD.MOV.U32 R20, RZ, RZ, R184 ;  /* 0x000000ffff147224 */ /* 0x000fe400078e00b8 */
[----:B------:R-:W-:-:S02]  /*a6170*/  IMAD.MOV.U32 R21, RZ, RZ, R185 ;  /* 0x000000ffff157224 */ /* 0x000fc400078e00b9 */
[----:B------:R-:W-:Y:S02]  /*a6180*/  IMAD.MOV.U32 R22, RZ, RZ, R186 ;  /* 0x000000ffff167224 */ /* 0x000fe400078e00ba */
[----:B------:R-:W-:Y:S02]  /*a6190*/  IMAD.MOV.U32 R23, RZ, RZ, R180 ;  /* 0x000000ffff177224 */ /* 0x000fe400078e00b4 */
[----:B---3--:R-:W-:Y:S02]  /*a61a0*/  IMAD.MOV.U32 R103, RZ, RZ, R196 ;  /* 0x000000ffff677224 */ /* 0x008fe400078e00c4 */
[----:B------:R-:W3:Y:S04]  /*a61b0*/  LDL.LU R196, [R1+0x48d4] ;  /* 0x0048d40001c47983 */ /* 0x000ee80000300800 */
[----:B------:R-:W3:Y:S04]  /*a61c0*/  LDL.LU R197, [R1+0x48d0] ;  /* 0x0048d00001c57983 */ /* 0x000ee80000300800 */
[----:B------:R-:W3:Y:S04]  /*a61d0*/  LDL.LU R198, [R1+0x48cc] ;  /* 0x0048cc0001c67983 */ /* 0x000ee80000300800 */
        /* <DEDUP_REMOVED lines=18> */
[C---:B------:R-:W-:Y:S08]  /*a6300*/  HMMA.1688.F32.TF32 R104, R8.reuse, R68, R104 ;  /* 0x000000440868723c */ /* 0x040ff00000081068 */
[----:B------:R-:W-:Y:S08]  /*a6310*/  HMMA.1688.F32.TF32 R28, R8, R88, R28 ;  /* 0x00000058081c723c */ /* 0x000ff0000008101c */
[C---:B-1----:R-:W-:Y:S08]  /*a6320*/  HMMA.1688.F32.TF32 R20, R12.reuse, R36, R20 ;  /* 0x000000240c14723c */ /* 0x042ff00000081014 */
[----:B------:R-:W-:Y:S08]  /*a6330*/  HMMA.1688.F32.TF32 R16, R12, R40, R16 ;  /* 0x000000280c10723c */ /* 0x000ff00000081010 */
[C---:B--2---:R-:W-:Y:S08]  /*a6340*/  HMMA.1688.F32.TF32 R4, R8.reuse, R56, R188 ;  /* 0x000000380804723c */ /* 0x044ff000000810bc */
[C---:B---3--:R-:W-:Y:S08]  /*a6350*/  HMMA.1688.F32.TF32 R112, R8.reuse, R48, R180 ;  /* 0x000000300870723c */ /* 0x048ff000000810b4 */
[C---:B----4-:R-:W-:Y:S11]  /*a6360*/  HMMA.1688.F32.TF32 R108, R8.reuse, R52, R184 ;  /* 0x00000034086c723c */ /* 0x050ff600000810b8 */
[----:B------:R-:W-:Y:S04]  /*a6370*/  @!UPT UIADD3 URZ, URZ, URZ, URZ ;  /* 0x0000003f3f3ff290 */ /* 0x000fe8000fffe03f */
[----:B------:R-:W-:Y:S04]  /*a6380*/  STL.64 [R1+0x4b0], R112 ;  /* 0x0004b07001007387 */ /* 0x000fe80000100a00 */
[----:B------:R1:W-:Y:S04]  /*a6390*/  STL.64 [R1+0x4b8], R114 ;  /* 0x0004b87201007387 */ /* 0x0003e80000100a00 */
[----:B------:R-:W-:Y:S04]  /*a63a0*/  STL.64 [R1+0x4a0], R108 ;  /* 0x0004a06c01007387 */ /* 0x000fe80000100a00 */
[----:B------:R2:W-:Y:S01]  /*a63b0*/  STL.64 [R1+0x4a8], R110 ;  /* 0x0004a86e01007387 */ /* 0x0005e20000100a00 */
[C---:B-1----:R-:W-:Y:S08]  /*a63c0*/  HMMA.1688.F32.TF32 R112, R8.reuse, R60, R192 ;  /* 0x0000003c0870723c */ /* 0x042ff000000810c0 */
[C---:B--2---:R-:W-:Y:S01]  /*a63d0*/  HMMA.1688.F32.TF32 R108, R8.reuse, R64, R196 ;  /* 0x00000040086c723c */ /* 0x044fe200000810c4 */
[----:B------:R-:W-:Y:S04]  /*a63e0*/  STL.64 [R1+0x490], R4 ;  /* 0x0004900401007387 */ /* 0x000fe80000100a00 */
[----:B------:R-:W-:Y:S04]  /*a63f0*/  STL.64 [R1+0x498], R6 ;  /* 0x0004980601007387 */ /* 0x000fe80000100a00 */
        /* <DEDUP_REMOVED lines=29> */
[C---:B--2---:R-:W-:Y:S03]  /*a65d0*/  HMMA.1688.F32.TF32 R8, R12.reuse, R32, R24 ;  /* 0x000000200c08723c */ /* 0x044fe60000081018 */
[----:B------:R-:W-:Y:S04]  /*a65e0*/  LDS R109, [R3+0x10c300] ;  /* 0x10c30000036d7984 */ /* 0x000fe80000000800 */
[----:B------:R-:W2:Y:S11]  /*a65f0*/  LDS R111, [R3+0x10d300] ;  /* 0x10d30000036f7984 */ /* 0x000eb60000000800 */
[----:B------:R-:W-:Y:S05]  /*a6600*/  @!UPT UIADD3 URZ, URZ, URZ, URZ ;  /* 0x0000003f3f3ff290 */ /* 0x000fea000fffe03f */
        /* <DEDUP_REMOVED lines=13> */
[----:B------:R3:W-:Y:S05]  /*a66e0*/  STL.64 [R1+0x3b8], R22 ;  /* 0x0003b81601007387 */ /* 0x0007ea0000100a00 */
[----:B------:R-:W-:Y:S04]  /*a66f0*/  STL.64 [R1+0x3a0], R16 ;  /* 0x0003a01001007387 */ /* 0x000fe80000100a00 */
[----:B------:R4:W-:Y:S01]  /*a6700*/  STL.64 [R1+0x3a8], R18 ;  /* 0x0003a81201007387 */ /* 0x0009e20000100a00 */
[C---:B---3--:R-:W-:Y:S03]  /*a6710*/  HMMA.1688.F32.TF32 R20, R12.reuse, R60, R244 ;  /* 0x0000003c0c14723c */ /* 0x048fe600000810f4 */
[----:B------:R-:W-:Y:S05]  /*a6720*/  STL.64 [R1+0x390], R8 ;  /* 0x0003900801007387 */ /* 0x000fea0000100a00 */
[C---:B----4-:R-:W-:Y:S01]  /*a6730*/  HMMA.1688.F32.TF32 R16, R12.reuse, R64, R248 ;  /* 0x000000400c10723c */ /* 0x050fe200000810f8 */
[----:B------:R3:W-:Y:S07]  /*a6740*/  STL.64 [R1+0x398], R10 ;  /* 0x0003980a01007387 */ /* 0x0007ee0000100a00 */
[----:B---3--:R-:W-:Y:S07]  /*a6750*/  HMMA.1688.F32.TF32 R8, R12, R68, R240 ;  /* 0x000000440c08723c */ /* 0x008fee00000810f0 */
[----:B------:R3:W-:Y:S04]  /*a6760*/  STL.64 [R1+0x380], R20 ;  /* 0x0003801401007387 */ /* 0x0007e80000100a00 */
[----:B------:R4:W-:Y:S04]  /*a6770*/  STL.64 [R1+0x388], R22 ;  /* 0x0003881601007387 */ /* 0x0009e80000100a00 */
[----:B------:R-:W2:Y:S04]  /*a6780*/  LDL.LU R240, [R1+0x140] ;  /* 0x0001400001f07983 */ /* 0x000ea80000300800 */
[----:B------:R-:W-:Y:S04]  /*a6790*/  STL.64 [R1+0x370], R16 ;  /* 0x0003701001007387 */ /* 0x000fe80000100a00 */
        /* <DEDUP_REMOVED lines=50> */
[----:B------:R-:W-:-:S03]  /*a6ac0*/  MOV R230, R208 ;  /* 0x000000d000e67202 */ /* 0x000fc60000000f00 */
[----:B------:R-:W2:Y:S01]  /*a6ad0*/  LDL.LU R234, [R1+0x108] ;  /* 0x0001080001ea7983 */ /* 0x000ea20000300800 */
[----:B------:R-:W-:-:S03]  /*a6ae0*/  IMAD.MOV.U32 R231, RZ, RZ, R209 ;  /* 0x000000ffffe77224 */ /* 0x000fc600078e00d1 */
[----:B------:R-:W2:Y:S04]  /*a6af0*/  LDL.LU R235, [R1+0x10c] ;  /* 0x00010c0001eb7983 */ /* 0x000ea80000300800 */
[----:B------:R-:W1:Y:S04]  /*a6b00*/  LDL.LU R211, [R1+0x4880] ;  /* 0x0048800001d37983 */ /* 0x000e680000300800 */
[----:B------:R-:W2:Y:S04]  /*a6b10*/  LDL.LU R210, [R1+0x487c] ;  /* 0x00487c0001d27983 */ /* 0x000ea80000300800 */
[----:B------:R-:W3:Y:S04]  /*a6b20*/  LDL.LU R208, [R1+0x4878] ;  /* 0x0048780001d07983 */ /* 0x000ee80000300800 */
        /* <DEDUP_REMOVED lines=8> */
[----:B------:R-:W4:Y:S01]  /*a6bb0*/  LDL.LU R215, [R1+0x4864] ;  /* 0x0048640001d77983 */ /* 0x000f220000300800 */
[----:B------:R-:W-:Y:S01]  /*a6bc0*/  MOV R236, R204 ;  /* 0x000000cc00ec7202 */ /* 0x000fe20000000f00 */
[----:B------:R-:W-:-:S02]  /*a6bd0*/  IMAD.MOV.U32 R237, RZ, RZ, R205 ;  /* 0x000000ffffed7224 */ /* 0x000fc400078e00cd */
[----:B------:R-:W-:Y:S02]  /*a6be0*/  IMAD.MOV.U32 R238, RZ, RZ, R206 ;  /* 0x000000ffffee7224 */ /* 0x000fe400078e00ce */
[----:B------:R-:W-:Y:S02]  /*a6bf0*/  IMAD.MOV.U32 R239, RZ, RZ, R207 ;  /* 0x000000ffffef7224 */ /* 0x000fe400078e00cf */
[----:B-1----:R-:W-:Y:S02]  /*a6c00*/  IMAD.MOV.U32 R19, RZ, RZ, R211 ;  /* 0x000000ffff137224 */ /* 0x002fe400078e00d3 */
[----:B--2---:R-:W-:Y:S02]  /*a6c10*/  IMAD.MOV.U32 R18, RZ, RZ, R210 ;  /* 0x000000ffff127224 */ /* 0x004fe400078e00d2 */
[----:B---3--:R-:W-:Y:S02]  /*a6c20*/  IMAD.MOV.U32 R16, RZ, RZ, R208 ;  /* 0x000000ffff107224 */ /* 0x008fe400078e00d0 */
[----:B------:R-:W2:Y:S01]  /*a6c30*/  LDL.LU R208, [R1+0x4860] ;  /* 0x0048600001d07983 */ /* 0x000ea20000300800 */
[----:B----4-:R-:W-:-:S03]  /*a6c40*/  IMAD.MOV.U32 R17, RZ, RZ, R209 ;  /* 0x000000ffff117224 */ /* 0x010fc600078e00d1 */
[----:B------:R-:W2:Y:S04]  /*a6c50*/  LDL.LU R209, [R1+0x485c] ;  /* 0x00485c0001d17983 */ /* 0x000ea80000300800 */
[----:B------:R-:W2:Y:S04]  /*a6c60*/  LDL.LU R210, [R1+0x4858] ;  /* 0x0048580001d27983 */ /* 0x000ea80000300800 */
[----:B------:R-:W2:Y:S04]  /*a6c70*/  LDL.LU R211, [R1+0x4854] ;  /* 0x0048540001d37983 */ /* 0x000ea80000300800 */
[----:B------:R-:W3:Y:S04]  /*a6c80*/  LDL.LU R204, [R1+0x4850] ;  /* 0x0048500001cc7983 */ /* 0x000ee80000300800 */
[----:B------:R-:W3:Y:S04]  /*a6c90*/  LDL.LU R205, [R1+0x484c] ;  /* 0x00484c0001cd7983 */ /* 0x000ee80000300800 */
[----:B------:R-:W3:Y:S04]  /*a6ca0*/  LDL.LU R206, [R1+0x4848] ;  /* 0x0048480001ce7983 */ /* 0x000ee80000300800 */
[----:B------:R-:W3:Y:S01]  /*a6cb0*/  LDL.LU R207, [R1+0x4844] ;  /* 0x0048440001cf7983 */ /* 0x000ee20000300800 */
[C---:B------:R-:W-:Y:S08]  /*a6cc0*/  HMMA.1688.F32.TF32 R112, R12.reuse, R72, R104 ;  /* 0x000000480c70723c */ /* 0x040ff00000081068 */
[C---:B------:R-:W-:Y:S08]  /*a6cd0*/  HMMA.1688.F32.TF32 R8, R12.reuse, R76, R100 ;  /* 0x0000004c0c08723c */ /* 0x040ff00000081064 */
[C---:B------:R-:W-:Y:S07]  /*a6ce0*/  HMMA.1688.F32.TF32 R104, R12.reuse, R80, R220 ;  /* 0x000000500c68723c */ /* 0x040fee00000810dc */
[----:B------:R-:W-:Y:S01]  /*a6cf0*/  STL.64 [R1+0x350], R112 ;  /* 0x0003507001007387 */ /* 0x000fe20000100a00 */
[C---:B------:R-:W-:Y:S03]  /*a6d00*/  HMMA.1688.F32.TF32 R100, R12.reuse, R84, R96 ;  /* 0x000000540c64723c */ /* 0x040fe60000081060 */
[----:B------:R-:W-:Y:S04]  /*a6d10*/  STL.64 [R1+0x358], R114 ;  /* 0x0003587201007387 */ /* 0x000fe80000100a00 */
[----:B------:R-:W-:Y:S04]  /*a6d20*/  STL.64 [R1+0x340], R8 ;  /* 0x0003400801007387 */ /* 0x000fe80000100a00 */
[----:B------:R1:W-:Y:S02]  /*a6d30*/  STL.64 [R1+0x348], R10 ;  /* 0x0003480a01007387 */ /* 0x0003e40000100a00 */
[----:B-1----:R-:W-:Y:S02]  /*a6d40*/  HMMA.1688.F32.TF32 R8, R12, R88, R216 ;  /* 0x000000580c08723c */ /* 0x002fe400000810d8 */
[----:B------:R-:W-:Y:S04]  /*a6d50*/  STL.64 [R1+0x330], R104 ;  /* 0x0003306801007387 */ /* 0x000fe80000100a00 */
[----:B------:R-:W-:Y:S04]  /*a6d60*/  STL.64 [R1+0x338], R106 ;  /* 0x0003386a01007387 */ /* 0x000fe80000100a00 */
[----:B------:R-:W-:Y:S01]  /*a6d70*/  STL.64 [R1+0x310], R100 ;  /* 0x0003106401007387 */ /* 0x000fe20000100a00 */
[C---:B------:R-:W-:Y:S03]  /*a6d80*/  HMMA.1688.F32.TF32 R248, R4.reuse, R40, R248 ;  /* 0x0000002804f8723c */ /* 0x040fe600000810f8 */
[----:B------:R-:W-:Y:S09]  /*a6d90*/  STL.64 [R1+0x318], R102 ;  /* 0x0003186601007387 */ /* 0x000ff20000100a00 */
[----:B------:R-:W-:Y:S04]  /*a6da0*/  STL.64 [R1+0x300], R8 ;  /* 0x0003000801007387 */ /* 0x000fe80000100a00 */
[----:B------:R1:W-:Y:S02]  /*a6db0*/  STL.64 [R1+0x308], R10 ;  /* 0x0003080a01007387 */ /* 0x0003e40000100a00 */
[C---:B-1----:R-:W-:Y:S02]  /*a6dc0*/  HMMA.1688.F32.TF32 R8, R4.reuse, R36, R212 ;  /* 0x000000240408723c */ /* 0x042fe400000810d4 */
[----:B------:R-:W-:Y:S04]  /*a6dd0*/  LDS R212, [R252+0x10c380] ;  /* 0x10c38000fcd47984 */ /* 0x000fe80000000800 */
[----:B------:R-:W-:Y:S02]  /*a6de0*/  LDS R214, [R252+0x10d380] ;  /* 0x10d38000fcd67984 */ /* 0x000fe40000000800 */
[----:B------:R-:W-:Y:S02]  /*a6df0*/  HMMA.1688.F32.TF32 R20, R4, R52, R20 ;  /* 0x000000340414723c */ /* 0x000fe40000081014 */
[----:B------:R-:W-:Y:S04]  /*a6e00*/  LDS R213, [R3+0x10c380] ;  /* 0x10c3800003d57984 */ /* 0x000fe80000000800 */
[----:B------:R-:W1:Y:S02]  /*a6e10*/  LDS R215, [R3+0x10d380] ;  /* 0x10d3800003d77984 */ /* 0x000e640000000800 */
[----:B---3--:R-:W-:Y:S08]  /*a6e20*/  HMMA.1688.F32.TF32 R96, R12, R92, R204 ;  /* 0x0000005c0c60723c */ /* 0x008ff000000810cc */
[C---:B--2---:R-:W-:Y:S11]  /*a6e30*/  HMMA.1688.F32.TF32 R12, R4.reuse, R32, R208 ;  /* 0x00000020040c723c */ /* 0x044ff600000810d0 */
[----:B------:R-:W-:Y:S04]  /*a6e40*/  @!UPT UIADD3 URZ, URZ, URZ, URZ ;  /* 0x0000003f3f3ff290 */ /* 0x000fe8000fffe03f */
[----:B------:R-:W-:Y:S04]  /*a6e50*/  STL.64 [R1+0x2f0], R96 ;  /* 0x0002f06001007387 */ /* 0x000fe80000100a00 */
[----:B------:R-:W-:Y:S04]  /*a6e60*/  STL.64 [R1+0x2f8], R98 ;  /* 0x0002f86201007387 */ /* 0x000fe80000100a00 */
[----:B------:R-:W-:Y:S04]  /*a6e70*/  STL.64 [R1+0x2e0], R12 ;  /* 0x0002e00c01007387 */ /* 0x000fe80000100a00 */
[----:B------:R2:W-:Y:S04]  /*a6e80*/  STL.64 [R1+0x2e8], R14 ;  /* 0x0002e80e01007387 */ /* 0x0005e80000100a00 */
[----:B------:R-:W-:Y:S04]  /*a6e90*/  STL.64 [R1+0x45f8], R250 ;  /* 0x0045f8fa01007387 */ /* 0x000fe80000100a00 */
[----:B------:R-:W-:Y:S01]  /*a6ea0*/  STL.64 [R1], R8 ;  /* 0x0000000801007387 */ /* 0x000fe20000100a00 */
[C---:B--2---:R-:W-:Y:S03]  /*a6eb0*/  HMMA.1688.F32.TF32 R12, R4.reuse, R44, R28 ;  /* 0x0000002c040c723c */ /* 0x044fe6000008101c */
[----:B------:R2:W-:Y:S05]  /*a6ec0*/  STL.64 [R1+0x8], R10 ;  /* 0x0000080a01007387 */ /* 0x0005ea0000100a00 */
[C---:B--2---:R-:W-:Y:S01]  /*a6ed0*/  HMMA.1688.F32.TF32 R8, R4.reuse, R48, R24 ;  /* 0x000000300408723c */ /* 0x044fe20000081018 */
[----:B------:R-:W-:Y:S11]  /*a6ee0*/  STL.64 [R1+0x45f0], R248 ;  /* 0x0045f0f801007387 */ /* 0x000ff60000100a00 */
[----:B------:R-:W-:Y:S03]  /*a6ef0*/  @!UPT UIADD3 URZ, URZ, URZ, URZ ;  /* 0x0000003f3f3ff290 */ /* 0x000fe6000fffe03f */
[----:B------:R-:W-:Y:S04]  /*a6f00*/  STL.64 [R1+0x50], R12 ;  /* 0x0000500c01007387 */ /* 0x000fe80000100a00 */
[----:B------:R2:W-:Y:S04]  /*a6f10*/  STL.64 [R1+0x58], R14 ;  /* 0x0000580e01007387 */ /* 0x0005e80000100a00 */
[----:B------:R-:W-:Y:S01]  /*a6f20*/  STL.64 [R1+0x40], R8 ;  /* 0x0000400801007387 */ /* 0x000fe20000100a00 */
[C---:B--2---:R-:W-:Y:S03]  /*a6f30*/  HMMA.1688.F32.TF32 R12, R4.reuse, R56, R232 ;  /* 0x00000038040c723c */ /* 0x044fe600000810e8 */
[----:B------:R2:W-:Y:S05]  /*a6f40*/  STL.64 [R1+0x48], R10 ;  /* 0x0000480a01007387 */ /* 0x0005ea0000100a00 */
[C---:B--2---:R-:W-:Y:S01]  /*a6f50*/  HMMA.1688.F32.TF32 R8, R4.reuse, R60, R244 ;  /* 0x0000003c0408723c */ /* 0x044fe200000810f4 */
[----:B------:R-:W-:Y:S04]  /*a6f60*/  STL.64 [R1+0x30], R20 ;  /* 0x0000301401007387 */ /* 0x000fe80000100a00 */
[----:B------:R-:W-:Y:S03]  /*a6f70*/  STL.64 [R1+0x38], R22 ;  /* 0x0000381601007387 */ /* 0x000fe60000100a00 */
[C---:B------:R-:W-:Y:S07]  /*a6f80*/  HMMA.1688.F32.TF32 R244, R4.reuse, R64, R240 ;  /* 0x0000004004f4723c */ /* 0x040fee00000810f0 */
[----:B------:R-:W-:Y:S04]  /*a6f90*/  STL.64 [R1+0x20], R12 ;  /* 0x0000200c01007387 */ /* 0x000fe80000100a00 */
[----:B------:R-:W-:Y:S04]  /*a6fa0*/  STL.64 [R1+0x28], R14 ;  /* 0x0000280e01007387 */ /* 0x000fe80000100a00 */
[----:B------:R-:W2:Y:S04]  /*a6fb0*/  LDL.LU R240, [R1+0x1b0] ;  /* 0x0001b00001f07983 */ /* 0x000ea80000300800 */
[----:B------:R-:W-:Y:S04]  /*a6fc0*/  STL.64 [R1+0x10], R8 ;  /* 0x0000100801007387 */ /* 0x000fe80000100a00 */
[----:B------:R3:W-:Y:S04]  /*a6fd0*/  STL.64 [R1+0x18], R10 ;  /* 0x0000180a01007387 */ /* 0x0007e80000100a00 */
[----:B------:R-:W2:Y:S04]  /*a6fe0*/  LDL.LU R241, [R1+0x1b4] ;  /* 0x0001b40001f17983 */ /* 0x000ea80000300800 */
[----:B------:R-:W2:Y:S04]  /*a6ff0*/  LDL.LU R242, [R1+0x1b8] ;  /* 0x0001b80001f27983 */ /* 0x000ea80000300800 */
[----:B------:R-:W2:Y:S04]  /*a7000*/  LDL.LU R243, [R1+0x1bc] ;  /* 0x0001bc0001f37983 */ /* 0x000ea80000300800 */
[----:B------:R-:W4:Y:S04]  /*a7010*/  LDL.LU R232, [R1+0x190] ;  /* 0x0001900001e87983 */ /* 0x000f280000300800 */
[----:B------:R-:W4:Y:S04]  /*a7020*/  LDL.LU R233, [R1+0x194] ;  /* 0x0001940001e97983 */ /* 0x000f280000300800 */
[----:B------:R-:W4:Y:S04]  /*a7030*/  LDL.LU R234, [R1+0x198] ;  /* 0x0001980001ea7983 */ /* 0x000f280000300800 */
[----:B------:R-:W4:Y:S01]  /*a7040*/  LDL.LU R235, [R1+0x19c] ;  /* 0x00019c0001eb7983 */ /* 0x000f220000300800 */
[C---:B---3--:R-:W-:Y:S08]  /*a7050*/  HMMA.1688.F32.TF32 R8, R4.reuse, R68, R16 ;  /* 0x000000440408723c */ /* 0x048ff00000081010 */
[C---:B------:R-:W-:Y:S08]  /*a7060*/  HMMA.1688.F32.TF32 R16, R4.reuse, R72, R224 ;  /* 0x000000480410723c */ /* 0x040ff000000810e0 */
[C---:B------:R-:W-:Y:S01]  /*a7070*/  HMMA.1688.F32.TF32 R12, R4.reuse, R76, R228 ;  /* 0x0000004c040c723c */ /* 0x040fe200000810e4 */
[----:B------:R-:W-:Y:S04]  /*a7080*/  STL.64 [R1+0x4580], R246 ;  /* 0x004580f601007387 */ /* 0x000fe80000100a00 */
[----:B------:R-:W-:Y:S04]  /*a7090*/  STL.64 [R1+0x4578], R244 ;  /* 0x004578f401007387 */ /* 0x000fe80000100a00 */
[----:B------:R-:W-:Y:S04]  /*a70a0*/  STL.64 [R1+0xc0], R8 ;  /* 0x0000c00801007387 */ /* 0x000fe80000100a00 */
[----:B------:R3:W-:Y:S04]  /*a70b0*/  STL.64 [R1+0xc8], R10 ;  /* 0x0000c80a01007387 */ /* 0x0007e80000100a00 */
[----:B------:R1:W-:Y:S04]  /*a70c0*/  STL.64 [R1+0xb0], R16 ;  /* 0x0000b01001007387 */ /* 0x0003e80000100a00 */
[----:B------:R1:W-:Y:S04]  /*a70d0*/  STL.64 [R1+0xb8], R18 ;  /* 0x0000b81201007387 */ /* 0x0003e80000100a00 */
[----:B------:R-:W-:Y:S04]  /*a70e0*/  STL.64 [R1+0xa0], R12 ;  /* 0x0000a00c01007387 */ /* 0x000fe80000100a00 */
[----:B------:R4:W-:Y:S04]  /*a70f0*/  STL.64 [R1+0xa8], R14 ;  /* 0x0000a80e01007387 */ /* 0x0009e80000100a00 */
        /* <DEDUP_REMOVED lines=12> */
[----:B------:R-:W3:Y:S01]  /*a71c0*/  LDL.LU R19, [R1+0x1dc] ;  /* 0x0001dc0001137983 */ /* 0x000ee20000300800 */
[----:B------:R-:W-:-:S03]  /*a71d0*/  IMAD.MOV.U32 R247, RZ, RZ, R8 ;  /* 0x000000fffff77224 */ /* 0x000fc600078e0008 */
[----:B------:R-:W3:Y:S01]  /*a71e0*/  LDL.LU R20, [R1+0x1c0] ;  /* 0x0001c00001147983 */ /* 0x000ee20000300800 */
[----:B------:R-:W-:Y:S01]  /*a71f0*/  MOV R246, R9 ;  /* 0x0000000900f67202 */ /* 0x000fe20000000f00 */
[----:B------:R-:W-:Y:S02]  /*a7200*/  IMAD.MOV.U32 R245, RZ, RZ, R10 ;  /* 0x000000fffff57224 */ /* 0x000fe400078e000a */
[----:B------:R-:W3:Y:S01]  /*a7210*/  LDL.LU R21, [R1+0x1c4] ;  /* 0x0001c40001157983 */ /* 0x000ee20000300800 */
[----:B------:R-:W-:-:S03]  /*a7220*/  IMAD.MOV.U32 R244, RZ, RZ, R11 ;  /* 0x000000fffff47224 */ /* 0x000fc600078e000b */
[----:B------:R-:W3:Y:S04]  /*a7230*/  LDL.LU R22, [R1+0x1c8] ;  /* 0x0001c80001167983 */ /* 0x000ee80000300800 */
[----:B------:R-:W3:Y:S04]  /*a7240*/  LDL.LU R23, [R1+0x1cc] ;  /* 0x0001cc0001177983 */ /* 0x000ee80000300800 */
[----:B------:R-:W-:Y:S04]  /*a7250*/  STL [R1+0x45c4], R244 ;  /* 0x0045c4f401007387 */ /* 0x000fe80000100800 */
[----:B------:R-:W-:Y:S04]  /*a7260*/  STL [R1+0x45c0], R246 ;  /* 0x0045c0f601007387 */ /* 0x000fe80000100800 */
[----:B------:R-:W-:Y:S04]  /*a7270*/  STL [R1+0x45bc], R247 ;  /* 0x0045bcf701007387 */ /* 0x000fe80000100800 */
[----:B------:R-:W-:Y:S04]  /*a7280*/  STL [R1+0x45b8], R245 ;  /* 0x0045b8f501007387 */ /* 0x000fe80000100800 */
[----:B------:R-:W3:Y:S01]  /*a7290*/  LDL.LU R228, [R1+0x1f0] ;  /* 0x0001f00001e47983 */ /* 0x000ee20000300800 */
[C---:B--2---:R-:W-:Y:S08]  /*a72a0*/  HMMA.1688.F32.TF32 R8, R4.reuse, R88, R240 ;  /* 0x000000580408723c */ /* 0x044ff000000810f0 */
[C---:B----4-:R-:W-:Y:S11]  /*a72b0*/  HMMA.1688.F32.TF32 R12, R4.reuse, R84, R232 ;  /* 0x00000054040c723c */ /* 0x050ff600000810e8 */
[----:B------:R-:W-:Y:S11]  /*a72c0*/  @!UPT UIADD3 URZ, URZ, URZ, URZ ;  /* 0x0000003f3f3ff290 */ /* 0x000ff6000fffe03f */
[----:B------:R-:W-:Y:S01]  /*a72d0*/  @!UPT UIADD3 URZ, URZ, URZ, URZ ;  /* 0x0000003f3f3ff290 */ /* 0x000fe2000fffe03f */
[----:B------:R-:W-:Y:S04]  /*a72e0*/  STL.64 [R1+0x80], R12 ;  /* 0x0000800c01007387 */ /* 0x000fe80000100a00 */
[----:B------:R-:W-:Y:S04]  /*a72f0*/  STL.64 [R1+0x88], R14 ;  /* 0x0000880e01007387 */ /* 0x000fe80000100a00 */
        /* <DEDUP_REMOVED lines=17> */
[----:B---3--:R-:W-:Y:S08]  /*a7410*/  HMMA.1688.F32.TF32 R4, R4, R92, R24 ;  /* 0x0000005c0404723c */ /* 0x008ff00000081018 */
[C---:B-1----:R-:W-:Y:S08]  /*a7420*/  HMMA.1688.F32.TF32 R8, R108.reuse, R36, R16 ;  /* 0x000000246c08723c */ /* 0x042ff00000081010 */
[----:B------:R-:W-:Y:S08]  /*a7430*/  HMMA.1688.F32.TF32 R12, R108, R32, R20 ;  /* 0x000000206c0c723c */ /* 0x000ff00000081014 */
[----:B------:R-:W-:Y:S01]  /*a7440*/  IMAD.MOV.U32 R244, RZ, RZ, R4 ;  /* 0x000000fffff47224 */ /* 0x000fe200078e0004 */
[----:B------:R-:W-:Y:S01]  /*a7450*/  MOV R247, R6 ;  /* 0x0000000600f77202 */ /* 0x000fe20000000f00 */
[----:B------:R-:W-:-:S02]  /*a7460*/  IMAD.MOV.U32 R246, RZ, RZ, R5 ;  /* 0x000000fffff67224 */ /* 0x000fc400078e0005 */
[----:B------:R-:W-:Y:S02]  /*a7470*/  IMAD.MOV.U32 R245, RZ, RZ, R7 ;  /* 0x000000fffff57224 */ /* 0x000fe400078e0007 */
[----:B------:R-:W-:Y:S01]  /*a7480*/  HMMA.1688.F32.TF32 R4, R108, R40, R224 ;  /* 0x000000286c04723c */ /* 0x000fe200000810e0 */
[----:B------:R-:W-:Y:S04]  /*a7490*/  STL [R1+0x45d4], R244 ;  /* 0x0045d4f401007387 */ /* 0x000fe80000100800 */
[----:B------:R-:W-:Y:S04]  /*a74a0*/  STL [R1+0x45d0], R246 ;  /* 0x0045d0f601007387 */ /* 0x000fe80000100800 */
[----:B------:R1:W-:Y:S04]  /*a74b0*/  STL [R1+0x45cc], R247 ;  /* 0x0045ccf701007387 */ /* 0x0003e80000100800 */
[----:B------:R3:W-:Y:S04]  /*a74c0*/  STL [R1+0x45c8], R245 ;  /* 0x0045c8f501007387 */ /* 0x0007e80000100800 */
[----:B------:R-:W-:Y:S04]  /*a74d0*/  STL.64 [R1+0x130], R12 ;  /* 0x0001300c01007387 */ /* 0x000fe80000100a00 */
[----:B------:R-:W-:Y:S04]  /*a74e0*/  STL.64 [R1+0x138], R14 ;  /* 0x0001380e01007387 */ /* 0x000fe80000100a00 */
[----:B------:R-:W-:Y:S01]  /*a74f0*/  STL.64 [R1+0x120], R8 ;  /* 0x0001200801007387 */ /* 0x000fe20000100a00 */
[----:B-1----:R-:W-:-:S02]  /*a7500*/  IMAD.MOV.U32 R247, RZ, RZ, R4 ;  /* 0x000000fffff77224 */ /* 0x002fc400078e0004 */
[----:B---3--:R-:W-:Y:S01]  /*a7510*/  IMAD.MOV.U32 R245, RZ, RZ, R5 ;  /* 0x000000fffff57224 */ /* 0x008fe200078e0005 */
[----:B------:R-:W-:Y:S04]  /*a7520*/  STL.64 [R1+0x128], R10 ;  /* 0x0001280a01007387 */ /* 0x000fe80000100a00 */
[----:B------:R2:W-:Y:S04]  /*a7530*/  STL.64 [R1+0x118], R6 ;  /* 0x0001180601007387 */ /* 0x0005e80000100a00 */
[----:B------:R-:W-:Y:S04]  /*a7540*/  STL [R1+0x45dc], R247 ;  /* 0x0045dcf701007387 */ /* 0x000fe80000100800 */
[----:B------:R-:W-:Y:S01]  /*a7550*/  STL [R1+0x45d8], R245 ;  /* 0x0045d8f501007387 */ /* 0x000fe20000100800 */
[C---:B--2---:R-:W-:Y:S11]  /*a7560*/  HMMA.1688.F32.TF32 R4, R108.reuse, R44, R228 ;  /* 0x0000002c6c04723c */ /* 0x044ff600000810e4 */
[----:B------:R-:W-:Y:S11]  /*a7570*/  @!UPT UIADD3 URZ, URZ, URZ, URZ ;  /* 0x0000003f3f3ff290 */ /* 0x000ff6000fffe03f */
[----:B------:R-:W-:Y:S01]  /*a7580*/  @!UPT UIADD3 URZ, URZ, URZ, URZ ;  /* 0x0000003f3f3ff290 */ /* 0x000fe2000fffe03f */
[----:B------:R4:W-:Y:S01]  /*a7590*/  STL.64 [R1+0x100], R4 ;  /* 0x0001000401007387 */ /* 0x0009e20000100a00 */
[----:B------:R-:W-:Y:S01]  /*a75a0*/  IMAD.MOV.U32 R244, RZ, RZ, R6 ;  /* 0x000000fffff47224 */ /* 0x000fe200078e0006 */
[----:B------:R-:W-:Y:S02]  /*a75b0*/  MOV R246, R7 ;  /* 0x0000000700f67202 */ /* 0x000fe40000000f00 */
[C---:B----4-:R-:W-:Y:S08]  /*a75c0*/  HMMA.1688.F32.TF32 R4, R108.reuse, R48, R236 ;  /* 0x000000306c04723c */ /* 0x050ff000000810ec */
[----:B------:R-:W-:Y:S01]  /*a75d0*/  HMMA.1688.F32.TF32 R8, R108, R52, R232 ;  /* 0x000000346c08723c */ /* 0x000fe200000810e8 */
[----:B------:R-:W-:Y:S04]  /*a75e0*/  STL [R1+0x45e4], R246 ;  /* 0x0045e4f601007387 */ /* 0x000fe80000100800 */
[----:B------:R-:W-:Y:S11]  /*a75f0*/  STL [R1+0x45e0], R244 ;  /* 0x0045e0f401007387 */ /* 0x000ff60000100800 */
[----:B------:R-:W-:-:S02]  /*a7600*/  IMAD.MOV.U32 R247, RZ, RZ, R6 ;  /* 0x000000fffff77224 */ /* 0x000fc400078e0006 */
[----:B------:R-:W-:Y:S01]  /*a7610*/  IMAD.MOV.U32 R245, RZ, RZ, R7 ;  /* 0x000000fffff57224 */ /* 0x000fe200078e0007 */
[----:B------:R1:W-:Y:S04]  /*a7620*/  STL.64 [R1+0xf0], R4 ;  /* 0x0000f00401007387 */ /* 0x0003e80000100a00 */
[----:B------:R2:W-:Y:S04]  /*a7630*/  STL [R1+0x45ec], R247 ;  /* 0x0045ecf701007387 */ /* 0x0005e80000100800 */
[----:B------:R3:W-:Y:S04]  /*a7640*/  STL [R1+0x45e8], R245 ;  /* 0x0045e8f501007387 */ /* 0x0007e80000100800 */
        /* <DEDUP_REMOVED lines=30> */
[----:B-1----:R-:W-:Y:S03]  /*a7830*/  HMMA.1688.F32.TF32 R4, R108, R56, R240 ;  /* 0x000000386c04723c */ /* 0x002fe600000810f0 */
        /* <DEDUP_REMOVED lines=8> */
[----:B--2---:R-:W-:Y:S01]  /*a78c0*/  IMAD.MOV.U32 R247, RZ, RZ, R4 ;  /* 0x000000fffff77224 */ /* 0x004fe200078e0004 */
[----:B------:R-:W-:Y:S01]  /*a78d0*/  MOV R246, R6 ;  /* 0x0000000600f67202 */ /* 0x000fe20000000f00 */
[----:B---3--:R-:W-:-:S02]  /*a78e0*/  IMAD.MOV.U32 R245, RZ, RZ, R5 ;  /* 0x000000fffff57224 */ /* 0x008fc400078e0005 */
[----:B------:R-:W-:Y:S02]  /*a78f0*/  IMAD.MOV.U32 R244, RZ, RZ, R7 ;  /* 0x000000fffff47224 */ /* 0x000fe400078e0007 */
[----:B------:R-:W-:Y:S04]  /*a7900*/  STL.64 [R1+0x4608], R246 ;  /* 0x004608f601007387 */ /* 0x000fe80000100a00 */
[----:B------:R-:W-:Y:S01]  /*a7910*/  STL.64 [R1+0x4600], R244 ;  /* 0x004600f401007387 */ /* 0x000fe20000100a00 */
[C---:B----4-:R-:W-:Y:S08]  /*a7920*/  HMMA.1688.F32.TF32 R16, R108.reuse, R64, R16 ;  /* 0x000000406c10723c */ /* 0x050ff00000081010 */
[C---:B------:R-:W-:Y:S08]  /*a7930*/  HMMA.1688.F32.TF32 R12, R108.reuse, R60, R28 ;  /* 0x0000003c6c0c723c */ /* 0x040ff0000008101c */
[C---:B------:R-:W-:Y:S08]  /*a7940*/  HMMA.1688.F32.TF32 R96, R108.reuse, R80, R228 ;  /* 0x000000506c60723c */ /* 0x040ff000000810e4 */
        /* <DEDUP_REMOVED lines=8> */
[----:B------:R-:W-:Y:S04]  /*a79d0*/  STL.64 [R1+0x44c8], R16 ;  /* 0x0044c81001007387 */ /* 0x000fe80000100a00 */
[----:B------:R-:W-:Y:S03]  /*a79e0*/  STL.64 [R1+0x44e0], R22 ;  /* 0x0044e01601007387 */ /* 0x000fe60000100a00 */
        /* <DEDUP_REMOVED lines=14> */
[----:B------:R-:W-:Y:S04]  /*a7ad0*/  LDS R233, [R2+0x10c380] ;  /* 0x10c3800002e97984 */ /* 0x000fe80000000800 */
[----:B------:R1:W-:Y:S04]  /*a7ae0*/  LDS R235, [R2+0x10d380] ;  /* 0x10d3800002eb7984 */ /* 0x0003e80000000800 */
[----:B------:R-:W-:Y:S04]  /*a7af0*/  LDS R232, [R62+0x10c380] ;  /* 0x10c380003ee87984 */ /* 0x000fe80000000800 */
[----:B-1----:R-:W2:Y:S04]  /*a7b00*/  LDL.LU R2, [R1+0x4840] ;  /* 0x0048400001027983 */ /* 0x002ea80000300800 */
        /* <DEDUP_REMOVED lines=44> */
[----:B------:R-:W1:Y:S01]  /*a7dd0*/  LDS R234, [R62+0x10d380] ;  /* 0x10d380003eea7984 */ /* 0x000e620000000800 */
[C---:B----4-:R-:W-:Y:S08]  /*a7de0*/  HMMA.1688.F32.TF32 R120, R148.reuse, R44, R120 ;  /* 0x0000002c9478723c */ /* 0x050ff00000081078 */
[C---:B--2---:R-:W-:Y:S08]  /*a7df0*/  HMMA.1688.F32.TF32 R112, R148.reuse, R32, R112 ;  /* 0x000000209470723c */ /* 0x044ff00000081070 */
[C---:B---3--:R-:W-:Y:S08]  /*a7e00*/  HMMA.1688.F32.TF32 R116, R148.reuse, R36, R116 ;  /* 0x000000249474723c */ /* 0x048ff00000081074 */
[C---:B------:R-:W-:Y:S08]  /*a7e10*/  HMMA.1688.F32.TF32 R8, R148.reuse, R40, R128 ;  /* 0x000000289408723c */ /* 0x040ff00000081080 */
[C---:B------:R-:W-:Y:S08]  /*a7e20*/  HMMA.1688.F32.TF32 R128, R148.reuse, R60, R224 ;  /* 0x0000003c9480723c */ /* 0x040ff000000810e0 */
[C---:B------:R-:W-:Y:S01]  /*a7e30*/  HMMA.1688.F32.TF32 R160, R148.reuse, R48, R124 ;  /* 0x0000003094a0723c */ /* 0x040fe2000008107c */
[----:B------:R-:W-:Y:S07]  /*a7e40*/  STL.64 [R1+0x4550], R114 ;  /* 0x0045507201007387 */ /* 0x000fee0000100a00 */
[C---:B------:R-:W-:Y:S01]  /*a7e50*/  HMMA.1688.F32.TF32 R156, R148.reuse, R52, R220 ;  /* 0x00000034949c723c */ /* 0x040fe200000810dc */
[----:B------:R-:W-:Y:S07]  /*a7e60*/  STL.64 [R1+0x4548], R112 ;  /* 0x0045487001007387 */ /* 0x000fee0000100a00 */
[C---:B------:R-:W-:Y:S01]  /*a7e70*/  HMMA.1688.F32.TF32 R124, R148.reuse, R56, R216 ;  /* 0x00000038947c723c */ /* 0x040fe200000810d8 */
[----:B------:R2:W-:Y:S04]  /*a7e80*/  STL.64 [R1+0x4560], R118 ;  /* 0x0045607601007387 */ /* 0x0005e80000100a00 */
[----:B------:R-:W-:Y:S03]  /*a7e90*/  STL.64 [R1+0x4558], R116 ;  /* 0x0045587401007387 */ /* 0x000fe60000100a00 */
[C---:B------:R-:W-:Y:S01]  /*a7ea0*/  HMMA.1688.F32.TF32 R132, R148.reuse, R64, R228 ;  /* 0x000000409484723c */ /* 0x040fe200000810e4 */
[----:B------:R-:W-:Y:S04]  /*a7eb0*/  STL.64 [R1+0x4570], R10 ;  /* 0x0045700a01007387 */ /* 0x000fe80000100a00 */
[----:B------:R3:W-:Y:S03]  /*a7ec0*/  STL.64 [R1+0x4568], R8 ;  /* 0x0045680801007387 */ /* 0x0007e60000100a00 */
[C---:B------:R-:W-:Y:S01]  /*a7ed0*/  HMMA.1688.F32.TF32 R136, R148.reuse, R68, R236 ;  /* 0x000000449488723c */ /* 0x040fe200000810ec */
[----:B------:R-:W-:Y:S04]  /*a7ee0*/  STL.64 [R1+0x4590], R122 ;  /* 0x0045907a01007387 */ /* 0x000fe80000100a00 */
[----:B------:R4:W-:Y:S04]  /*a7ef0*/  STL.64 [R1+0x4588], R120 ;  /* 0x0045887801007387 */ /* 0x0009e80000100a00 */
        /* <DEDUP_REMOVED lines=84> */
[----:B---3--:R-:W-:Y:S08]  /*a8440*/  HMMA.1688.F32.TF32 R152, R212, R32, R152 ;  /* 0x00000020d498723c */ /* 0x008ff00000081098 */
[C---:B----4-:R-:W-:Y:S08]  /*a8450*/  HMMA.1688.F32.TF32 R4, R148.reuse, R80, R196 ;  /* 0x000000509404723c */ /* 0x050ff000000810c4 */
[C---:B------:R-:W-:Y:S08]  /*a8460*/  HMMA.1688.F32.TF32 R220, R148.reuse, R76, R220 ;  /* 0x0000004c94dc723c */ /* 0x040ff000000810dc */
[C---:B------:R-:W-:Y:S08]  /*a8470*/  HMMA.1688.F32.TF32 R140, R148.reuse, R84, R140 ;  /* 0x00000054948c723c */ /* 0x040ff0000008108c */
[C---:B------:R-:W-:Y:S07]  /*a8480*/  HMMA.1688.F32.TF32 R144, R148.reuse, R88, R144 ;  /* 0x000000589490723c */ /* 0x040fee0000081090 */
[----:B------:R-:W-:Y:S01]  /*a8490*/  STL.64 [R1+0x4668], R222 ;  /* 0x004668de01007387 */ /* 0x000fe20000100a00 */
[----:B------:R-:W-:Y:S03]  /*a84a0*/  HMMA.1688.F32.TF32 R148, R148, R92, R192 ;  /* 0x0000005c9494723c */ /* 0x000fe600000810c0 */
        /* <DEDUP_REMOVED lines=11> */
[----:B------:R-:W3:Y:S04]  /*a8560*/  LDL R119, [R1+0xb34] ;  /* 0x000b340001777983 */ /* 0x000ee80000100800 */
        /* <DEDUP_REMOVED lines=37> */
[----:B-1----:R-:W4:Y:S04]  /*a87c0*/  LDL.LU R160, [R1+0x780] ;  /* 0x0007800001a07983 */ /* 0x002f280000300800 */
        /* <DEDUP_REMOVED lines=44> */
[C---:B--2---:R-:W-:Y:S08]  /*a8a90*/  HMMA.1688.F32.TF32 R4, R232.reuse, R36, R8 ;  /* 0x00000024e804723c */ /* 0x044ff00000081008 */
[----:B---3--:R-:W-:Y:S11]  /*a8aa0*/  HMMA.1688.F32.TF32 R120, R232, R32, R120 ;  /* 0x00000020e878723c */ /* 0x008ff60000081078 */
[----:B------:R-:W-:Y:S04]  /*a8ab0*/  @!UPT UIADD3 URZ, URZ, URZ, URZ ;  /* 0x0000003f3f3ff290 */ /* 0x000fe8000fffe03f */
[----:B------:R-:W-:Y:S01]  /*a8ac0*/  STL.64 [R1+0x1600], R4 ;  /* 0x0016000401007387 */ /* 0x000fe20000100a00 */
[----:B------:R-:W-:-:S07]  /*a8ad0*/  IMAD.MOV.U32 R2, RZ, RZ, R6 ;  /* 0x000000ffff027224 */ /* 0x000fce00078e0006 */
[----:B------:R-:W-:Y:S04]  /*a8ae0*/  STL.64 [R1+0x1610], R120 ;  /* 0x0016107801007387 */ /* 0x000fe80000100a00 */
[----:B------:R-:W-:Y:S04]  /*a8af0*/  STL.64 [R1+0x1618], R122 ;  /* 0x0016187a01007387 */ /* 0x000fe80000100a00 */
[----:B------:R1:W-:Y:S02]  /*a8b00*/  STL [R1+0x160c], R7 ;  /* 0x00160c0701007387 */ /* 0x0003e40000100800 */
[C---:B-1----:R-:W-:Y:S02]  /*a8b10*/  HMMA.1688.F32.TF32 R4, R232.reuse, R44, R108 ;  /* 0x0000002ce804723c */ /* 0x042fe4000008106c */
[----:B------:R1:W-:Y:S06]  /*a8b20*/  STL [R1+0x44ac], R2 ;  /* 0x0044ac0201007387 */ /* 0x0003ec0000100800 */
[----:B----4-:R-:W-:Y:S11]  /*a8b30*/  HMMA.1688.F32.TF32 R8, R232, R40, R112 ;  /* 0x00000028e808723c */ /* 0x010ff60000081070 */
[----:B------:R-:W-:Y:S04]  /*a8b40*/  @!UPT UIADD3 URZ, URZ, URZ, URZ ;  /* 0x0000003f3f3ff290 */ /* 0x000fe8000fffe03f */
[----:B------:R-:W-:Y:S01]  /*a8b50*/  STL.64 [R1+0x15e0], R4 ;  /* 0x0015e00401007387 */ /* 0x000fe20000100a00 */
[----:B-1----:R-:W-:-:S07]  /*a8b60*/  IMAD.MOV.U32 R2, RZ, RZ, R7 ;  /* 0x000000ffff027224 */ /* 0x002fce00078e0007 */
[----:B------:R-:W-:Y:S04]  /*a8b70*/  STL.64 [R1+0x15f0], R8 ;  /* 0x0015f00801007387 */ /* 0x000fe80000100a00 */
[----:B------:R1:W-:Y:S04]  /*a8b80*/  STL.64 [R1+0x15f8], R10 ;  /* 0x0015f80a01007387 */ /* 0x0003e80000100a00 */
[----:B------:R2:W-:Y:S01]  /*a8b90*/  STL [R1+0x15e8], R6 ;  /* 0x0015e80601007387 */ /* 0x0005e20000100800 */
[C---:B-1----:R-:W-:Y:S08]  /*a8ba0*/  HMMA.1688.F32.TF32 R8, R232.reuse, R48, R104 ;  /* 0x00000030e808723c */ /* 0x042ff00000081068 */
[C---:B--2---:R-:W-:Y:S01]  /*a8bb0*/  HMMA.1688.F32.TF32 R4, R232.reuse, R52, R236 ;  /* 0x00000034e804723c */ /* 0x044fe200000810ec */
[----:B------:R-:W-:Y:S04]  /*a8bc0*/  LDS R236, [R252+0x10e000] ;  /* 0x10e00000fcec7984 */ /* 0x000fe80000000800 */
[----:B------:R-:W-:Y:S03]  /*a8bd0*/  LDS R238, [R252+0x10f000] ;  /* 0x10f00000fcee7984 */ /* 0x000fe60000000800 */
[C---:B------:R-:W-:Y:S01]  /*a8be0*/  HMMA.1688.F32.TF32 R28, R232.reuse, R64, R28 ;  /* 0x00000040e81c723c */ /* 0x040fe2000008101c */
[----:B------:R-:W-:Y:S04]  /*a8bf0*/  LDS R237, [R3+0x10e000] ;  /* 0x10e0000003ed7984 */ /* 0x000fe80000000800 */
[----:B------:R-:W1:Y:S04]  /*a8c00*/  LDS R239, [R3+0x10f000] ;  /* 0x10f0000003ef7984 */ /* 0x000e680000000800 */
[----:B------:R-:W-:Y:S04]  /*a8c10*/  STL.64 [R1+0x15d0], R8 ;  /* 0x0015d00801007387 */ /* 0x000fe80000100a00 */
[----:B------:R2:W-:Y:S04]  /*a8c20*/  STL.64 [R1+0x15d8], R10 ;  /* 0x0015d80a01007387 */ /* 0x0005e80000100a00 */
[----:B------:R-:W-:Y:S04]  /*a8c30*/  STL.64 [R1+0x15c0], R4 ;  /* 0x0015c00401007387 */ /* 0x000fe80000100a00 */
[----:B------:R3:W-:Y:S01]  /*a8c40*/  STL.64 [R1+0x15c8], R6 ;  /* 0x0015c80601007387 */ /* 0x0007e20000100a00 */
[C---:B--2---:R-:W-:Y:S08]  /*a8c50*/  HMMA.1688.F32.TF32 R8, R232.reuse, R56, R100 ;  /* 0x00000038e808723c */ /* 0x044ff00000081064 */
[C---:B---3--:R-:W-:Y:S11]  /*a8c60*/  HMMA.1688.F32.TF32 R4, R232.reuse, R60, R96 ;  /* 0x0000003ce804723c */ /* 0x048ff60000081060 */
[----:B------:R-:W-:Y:S04]  /*a8c70*/  @!UPT UIADD3 URZ, URZ, URZ, URZ ;  /* 0x0000003f3f3ff290 */ /* 0x000fe8000fffe03f */
[----:B------:R-:W-:Y:S04]  /*a8c80*/  STL.64 [R1+0x15b0], R8 ;  /* 0x0015b00801007387 */ /* 0x000fe80000100a00 */
[----:B------:R2:W-:Y:S04]  /*a8c90*/  STL.64 [R1+0x15b8], R10 ;  /* 0x0015b80a01007387 */ /* 0x0005e80000100a00 */
[----:B------:R-:W-:Y:S04]  /*a8ca0*/  STL.64 [R1+0x15a0], R4 ;  /* 0x0015a00401007387 */ /* 0x000fe80000100a00 */
[----:B------:R3:W-:Y:S01]  /*a8cb0*/  STL.64 [R1+0x15a8], R6 ;  /* 0x0015a80601007387 */ /* 0x0007e20000100a00 */
[C---:B--2---:R-:W-:Y:S08]  /*a8cc0*/  HMMA.1688.F32.TF32 R8, R232.reuse, R68, R24 ;  /* 0x00000044e808723c */ /* 0x044ff00000081018 */
[C---:B---3--:R-:W-:Y:S01]  /*a8cd0*/  HMMA.1688.F32.TF32 R4, R232.reuse, R72, R240 ;  /* 0x00000048e804723c */ /* 0x048fe200000810f0 */
[----:B------:R-:W-:Y:S04]  /*a8ce0*/  STL.64 [R1+0x1590], R28 ;  /* 0x0015901c01007387 */ /* 0x000fe80000100a00 */
[----:B------:R-:W-:Y:S04]  /*a8cf0*/  STL.64 [R1+0x1598], R30 ;  /* 0x0015981e01007387 */ /* 0x000fe80000100a00 */
[----:B------:R-:W-:Y:S01]  /*a8d00*/  LDS R240, [R62+0x10e000] ;  /* 0x10e000003ef07984 */ /* 0x000fe20000000800 */
[C---:B------:R-:W-:Y:S03]  /*a8d10*/  HMMA.1688.F32.TF32 R12, R232.reuse, R84, R12 ;  /* 0x00000054e80c723c */ /* 0x040fe6000008100c */
[----:B------:R-:W-:Y:S04]  /*a8d20*/  LDS R242, [R62+0x10f000] ;  /* 0x10f000003ef27984 */ /* 0x000fe80000000800 */
[----:B------:R-:W-:Y:S04]  /*a8d30*/  STL.64 [R1+0x1580], R8 ;  /* 0x0015800801007387 */ /* 0x000fe80000100a00 */
[----:B------:R2:W-:Y:S04]  /*a8d40*/  STL.64 [R1+0x1588], R10 ;  /* 0x0015880a01007387 */ /* 0x0005e80000100a00 */
[----:B------:R-:W-:Y:S04]  /*a8d50*/  STL.64 [R1+0x1570], R4 ;  /* 0x0015700401007387 */ /* 0x000fe80000100a00 */
[----:B------:R3:W-:Y:S01]  /*a8d60*/  STL.64 [R1+0x1578], R6 ;  /* 0x0015780601007387 */ /* 0x0007e20000100a00 */
[----:B--2---:R-:W-:Y:S03]  /*a8d70*/  HMMA.1688.F32.TF32 R8, R232, R76, R20 ;  /* 0x0000004ce808723c */ /* 0x004fe60000081014 */
[----:B------:R-:W2:Y:S01]  /*a8d80*/  LDL.LU R62, [R1+0x483c] ;  /* 0x00483c00013e7983 */ /* 0x000ea20000300800 */
[----:B------:R-:W-:-:S02]  /*a8d90*/  IMAD.MOV.U32 R24, RZ, RZ, R95 ;  /* 0x000000ffff187224 */ /* 0x000fc400078e005f */
[----:B------:R-:W-:Y:S01]  /*a8da0*/  IMAD.MOV.U32 R25, RZ, RZ, R90 ;  /* 0x000000ffff197224 */ /* 0x000fe200078e005a */
[----:B------:R-:W-:Y:S01]  /*a8db0*/  MOV R96, R87 ;  /* 0x0000005700607202 */ /* 0x000fe20000000f00 */
[----:B------:R-:W-:Y:S01]  /*a8dc0*/  IMAD.MOV.U32 R26, RZ, RZ, R91 ;  /* 0x000000ffff1a7224 */ /* 0x000fe200078e005b */
[----:B------:R-:W-:Y:S01]  /*a8dd0*/  LDS R241, [R119+0x10e000] ;  /* 0x10e0000077f17984 */ /* 0x000fe20000000800 */
[C---:B---3--:R-:W-:Y:S01]  /*a8de0*/  HMMA.1688.F32.TF32 R4, R232.reuse, R80, R16 ;  /* 0x00000050e804723c */ /* 0x048fe20000081010 */
[----:B------:R-:W-:Y:S02]  /*a8df0*/  IMAD.MOV.U32 R27, RZ, RZ, R70 ;  /* 0x000000ffff1b7224 */ /* 0x000fe400078e0046 */
[----:B------:R-:W-:Y:S01]  /*a8e00*/  IMAD.MOV.U32 R97, RZ, RZ, R82 ;  /* 0x000000ffff617224 */ /* 0x000fe200078e0052 */
[----:B------:R-:W3:Y:S09]  /*a8e10*/  LDS R243, [R119+0x10f000] ;  /* 0x10f0000077f37984 */ /* 0x000ef20000000800 */
[----:B------:R-:W-:Y:S04]  /*a8e20*/  STL.64 [R1+0x1560], R8 ;  /* 0x0015600801007387 */ /* 0x000fe80000100a00 */
[----:B------:R4:W-:Y:S06]  /*a8e30*/  STL.64 [R1+0x1568], R10 ;  /* 0x0015680a01007387 */ /* 0x0009ec0000100a00 */
[----:B------:R-:W-:Y:S04]  /*a8e40*/  STL.64 [R1+0x1550], R4 ;  /* 0x0015500401007387 */ /* 0x000fe80000100a00 */
[----:B------:R1:W-:Y:S01]  /*a8e50*/  STL.64 [R1+0x1558], R6 ;  /* 0x0015580601007387 */ /* 0x0003e20000100a00 */
[C---:B----4-:R-:W-:Y:S08]  /*a8e60*/  HMMA.1688.F32.TF32 R8, R232.reuse, R88, R244 ;  /* 0x00000058e808723c */ /* 0x050ff000000810f4 */
[----:B-1----:R-:W-:Y:S01]  /*a8e70*/  HMMA.1688.F32.TF32 R4, R232, R92, R248 ;  /* 0x0000005ce804723c */ /* 0x002fe200000810f8 */
[----:B------:R-:W-:Y:S04]  /*a8e80*/  STL.64 [R1+0x1540], R12 ;  /* 0x0015400c01007387 */ /* 0x000fe80000100a00 */
[----:B------:R-:W-:Y:S02]  /*a8e90*/  STL.64 [R1+0x1548], R14 ;  /* 0x0015480e01007387 */ /* 0x000fe40000100a00 */
[----:B------:R-:W-:Y:S01]  /*a8ea0*/  MOV R248, R63 ;  /* 0x0000003f00f87202 */ /* 0x000fe20000000f00 */
[----:B------:R-:W-:Y:S01]  /*a8eb0*/  IMAD.MOV.U32 R249, RZ, RZ, R58 ;  /* 0x000000fffff97224 */ /* 0x000fe200078e003a */
[----:B------:R-:W-:Y:S01]  /*a8ec0*/  MOV R245, R66 ;  /* 0x0000004200f57202 */ /* 0x000fe20000000f00 */
[----:B------:R-:W-:-:S02]  /*a8ed0*/  IMAD.MOV.U32 R250, RZ, RZ, R59 ;  /* 0x000000fffffa7224 */ /* 0x000fc400078e003b */
[----:B------:R-:W-:Y:S01]  /*a8ee0*/  IMAD.MOV.U32 R16, RZ, RZ, R51 ;  /* 0x000000ffff107224 */ /* 0x000fe200078e0033 */
[----:B------:R-:W-:Y:S01]  /*a8ef0*/  MOV R18, R55 ;  /* 0x0000003700127202 */ /* 0x000fe20000000f00 */
[----:B------:R-:W-:Y:S01]  /*a8f00*/  IMAD.MOV.U32 R244, RZ, RZ, R71 ;  /* 0x000000fffff47224 */ /* 0x000fe200078e0047 */
[----:B------:R-:W-:Y:S04]  /*a8f10*/  STL.64 [R1+0x1530], R8 ;  /* 0x0015300801007387 */ /* 0x000fe80000100a00 */
[----:B------:R1:W-:Y:S04]  /*a8f20*/  STL.64 [R1+0x1538], R10 ;  /* 0x0015380a01007387 */ /* 0x0003e80000100a00 */
[----:B------:R-:W4:Y:S01]  /*a8f30*/  LDL.LU R63, [R1+0x4838] ;  /* 0x00483800013f7983 */ /* 0x000f220000300800 */
[----:B------:R-:W-:-:S03]  /*a8f40*/  IMAD.MOV.U32 R251, RZ, RZ, R78 ;  /* 0x000000fffffb7224 */ /* 0x000fc600078e004e */
[----:B------:R-:W-:Y:S04]  /*a8f50*/  STL.64 [R1+0x2d0], R4 ;  /* 0x0002d00401007387 */ /* 0x000fe80000100a00 */
[----:B------:R1:W-:Y:S04]  /*a8f60*/  STL.64 [R1+0x2d8], R6 ;  /* 0x0002d80601007387 */ /* 0x0003e80000100a00 */
[----:B------:R-:W3:Y:S01]  /*a8f70*/  LDL.LU R58, [R1+0x4834] ;  /* 0x00483400013a7983 */ /* 0x000ee20000300800 */
[----:B------:R-:W-:-:S03]  /*a8f80*/  IMAD.MOV.U32 R246, RZ, RZ, R67 ;  /* 0x000000fffff67224 */ /* 0x000fc600078e0043 */
[----:B------:R-:W3:Y:S01]  /*a8f90*/  LDL.LU R59, [R1+0x4830] ;  /* 0x00483000013b7983 */ /* 0x000ee20000300800 */
[----:B------:R-:W-:-:S03]  /*a8fa0*/  IMAD.MOV.U32 R247, RZ, RZ, R42 ;  /* 0x000000fffff77224 */ /* 0x000fc600078e002a */
[----:B------:R-:W3:Y:S04]  /*a8fb0*/  LDL.LU R78, [R1+0x482c] ;  /* 0x00482c00014e7983 */ /* 0x000ee80000300800 */
[----:B------:R-:W3:Y:S01]  /*a8fc0*/  LDL.LU R71, [R1+0x4828] ;  /* 0x0048280001477983 */ /* 0x000ee20000300800 */
[----:B------:R-:W-:-:S03]  /*a8fd0*/  IMAD.MOV.U32 R17, RZ, RZ, R50 ;  /* 0x000000ffff117224 */ /* 0x000fc600078e0032 */
[----:B------:R-:W3:Y:S04]  /*a8fe0*/  LDL.LU R66, [R1+0x4824] ;  /* 0x0048240001427983 */ /* 0x000ee80000300800 */
        /* <DEDUP_REMOVED lines=9> */
[----:B------:R-:W-:-:S03]  /*a9080*/  MOV R23, R86 ;  /* 0x0000005600177202 */ /* 0x000fc60000000f00 */
[----:B------:R-:W3:Y:S04]  /*a9090*/  LDL.LU R94, [R1+0x480c] ;  /* 0x00480c00015e7983 */ /* 0x000ee80000300800 */
[----:B------:R-:W3:Y:S04]  /*a90a0*/  LDL.LU R75, [R1+0x4808] ;  /* 0x00480800014b7983 */ /* 0x000ee80000300800 */
[----:B------:R-:W3:Y:S04]  /*a90b0*/  LDL.LU R74, [R1+0x4804] ;  /* 0x00480400014a7983 */ /* 0x000ee80000300800 */
[----:B------:R-:W3:Y:S04]  /*a90c0*/  LDL.LU R79, [R1+0x4800] ;  /* 0x00480000014f7983 */ /* 0x000ee80000300800 */
[----:B------:R-:W3:Y:S04]  /*a90d0*/  LDL.LU R86, [R1+0x47fc] ;  /* 0x0047fc0001567983 */ /* 0x000ee80000300800 */
[----:B------:R-:W1:Y:S04]  /*a90e0*/  LDL.LU R95, [R1+0x47f8] ;  /* 0x0047f800015f7983 */ /* 0x000e680000300800 */
[----:B------:R-:W3:Y:S04]  /*a90f0*/  LDL.LU R90, [R1+0x47f4] ;  /* 0x0047f400015a7983 */ /* 0x000ee80000300800 */
[----:B------:R-:W3:Y:S01]  /*a9100*/  LDL.LU R91, [R1+0x47f0] ;  /* 0x0047f000015b7983 */ /* 0x000ee20000300800 */
[----:B------:R-:W-:-:S03]  /*a9110*/  IMAD.MOV.U32 R98, RZ, RZ, R83 ;  /* 0x000000ffff627224 */ /* 0x000fc600078e0053 */
[----:B------:R-:W3:Y:S04]  /*a9120*/  LDL.LU R70, [R1+0x47ec] ;  /* 0x0047ec0001467983 */ /* 0x000ee80000300800 */
[----:B------:R-:W3:Y:S04]  /*a9130*/  LDL.LU R87, [R1+0x47e8] ;  /* 0x0047e80001577983 */ /* 0x000ee80000300800 */
[----:B------:R-:W3:Y:S04]  /*a9140*/  LDL.LU R82, [R1+0x47e4] ;  /* 0x0047e40001527983 */ /* 0x000ee80000300800 */
[----:B------:R-:W3:Y:S01]  /*a9150*/  LDL.LU R83, [R1+0x47e0] ;  /* 0x0047e00001537983 */ /* 0x000ee20000300800 */
[----:B------:R-:W-:-:S03]  /*a9160*/  IMAD.MOV.U32 R99, RZ, RZ, R54 ;  /* 0x000000ffff637224 */ /* 0x000fc600078e0036 */
[----:B------:R-:W3:Y:S01]  /*a9170*/  LDL.LU R54, [R1+0x47dc] ;  /* 0x0047dc0001367983 */ /* 0x000ee20000300800 */
        /* <DEDUP_REMOVED lines=12> */
[----:B------:R-:W-:Y:S01]  /*a9240*/  MOV R30, R34 ;  /* 0x00000022001e7202 */ /* 0x000fe20000000f00 */
[----:B------:R-:W-:Y:S01]  /*a9250*/  IMAD.MOV.U32 R29, RZ, RZ, R38 ;  /* 0x000000ffff1d7224 */ /* 0x000fe200078e0026 */
[----:B------:R-:W-:Y:S01]  /*a9260*/  LDS R232, [R252+0x10e080] ;  /* 0x10e08000fce87984 */ /* 0x000fe20000000800 */
[----:B------:R-:W-:-:S03]  /*a9270*/  IMAD.MOV.U32 R31, RZ, RZ, R35 ;  /* 0x000000ffff1f7224 */ /* 0x000fc600078e0023 */
[----:B------:R-:W-:Y:S04]  /*a9280*/  LDS R234, [R252+0x10f080] ;  /* 0x10f08000fcea7984 */ /* 0x000fe80000000800 */
[----:B------:R-:W-:Y:S04]  /*a9290*/  LDS R233, [R3+0x10e080] ;  /* 0x10e0800003e97984 */ /* 0x000fe80000000800 */
[----:B------:R-:W1:Y:S01]  /*a92a0*/  LDS R235, [R3+0x10f080] ;  /* 0x10f0800003eb7984 */ /* 0x000e620000000800 */
[----:B--2---:R-:W-:Y:S02]  /*a92b0*/  IMAD.MOV.U32 R103, RZ, RZ, R62 ;  /* 0x000000ffff677224 */ /* 0x004fe400078e003e */
[----:B----4-:R-:W-:Y:S01]  /*a92c0*/  IMAD.MOV.U32 R102, RZ, RZ, R63 ;  /* 0x000000ffff667224 */ /* 0x010fe200078e003f */
[----:B---3--:R-:W-:Y:S01]  /*a92d0*/  MOV R101, R58 ;  /* 0x0000003a00657202 */ /* 0x008fe20000000f00 */
[----:B------:R-:W-:-:S02]  /*a92e0*/  IMAD.MOV.U32 R100, RZ, RZ, R59 ;  /* 0x000000ffff647224 */ /* 0x000fc400078e003b */
[----:B------:R-:W2:Y:S04]  /*a92f0*/  LDL.LU R59, [R1+0x47d8] ;  /* 0x0047d800013b7983 */ /* 0x000ea80000300800 */
[----:B------:R-:W3:Y:S04]  /*a9300*/  LDL.LU R58, [R1+0x47d4] ;  /* 0x0047d400013a7983 */ /* 0x000ee80000300800 */
[----:B------:R-:W4:Y:S01]  /*a9310*/  LDL.LU R63, [R1+0x47d0] ;  /* 0x0047d000013f7983 */ /* 0x000f220000300800 */
[----:B------:R-:W-:Y:S01]  /*a9320*/  MOV R106, R71 ;  /* 0x00000047006a7202 */ /* 0x000fe20000000f00 */
[----:B------:R-:W-:-:S02]  /*a9330*/  IMAD.MOV.U32 R105, RZ, RZ, R66 ;  /* 0x000000ffff697224 */ /* 0x000fc400078e0042 */
[----:B------:R-:W2:Y:S01]  /*a9340*/  LDL.LU R62, [R1+0x47cc] ;  /* 0x0047cc00013e7983 */ /* 0x000ea20000300800 */
[----:B------:R-:W-:-:S03]  /*a9350*/  IMAD.MOV.U32 R104, RZ, RZ, R67 ;  /* 0x000000ffff687224 */ /* 0x000fc600078e0043 */
[----:B------:R-:W2:Y:S01]  /*a9360*/  LDL.LU R67, [R1+0x47c8] ;  /* 0x0047c80001437983 */ /* 0x000ea20000300800 */
[----:B------:R-:W-:-:S03]  /*a9370*/  IMAD.MOV.U32 R107, RZ, RZ, R78 ;  /* 0x000000ffff6b7224 */ /* 0x000fc600078e004e */
[----:B------:R-:W2:Y:S04]  /*a9380*/  LDL.LU R66, [R1+0x47c4] ;  /* 0x0047c40001427983 */ /* 0x000ea80000300800 */
[----:B------:R-:W2:Y:S04]  /*a9390*/  LDL.LU R71, [R1+0x47c0] ;  /* 0x0047c00001477983 */ /* 0x000ea80000300800 */
[----:B------:R-:W2:Y:S01]  /*a93a0*/  LDL.LU R78, [R1+0x47bc] ;  /* 0x0047bc00014e7983 */ /* 0x000ea20000300800 */
[----:B------:R-:W-:Y:S01]  /*a93b0*/  MOV R115, R94 ;  /* 0x0000005e00737202 */ /* 0x000fe20000000f00 */
[----:B------:R-:W-:-:S02]  /*a93c0*/  IMAD.MOV.U32 R114, RZ, RZ, R75 ;  /* 0x000000ffff727224 */ /* 0x000fc400078e004b */
[----:B------:R-:W-:Y:S02]  /*a93d0*/  IMAD.MOV.U32 R113, RZ, RZ, R74 ;  /* 0x000000ffff717224 */ /* 0x000fe400078e004a */
[----:B------:R-:W-:Y:S02]  /*a93e0*/  IMAD.MOV.U32 R112, RZ, RZ, R79 ;  /* 0x000000ffff707224 */ /* 0x000fe400078e004f */
[----:B------:R-:W3:Y:S04]  /*a93f0*/  LDL.LU R79, [R1+0x47b8] ;  /* 0x0047b800014f7983 */ /* 0x000ee80000300800 */
[----:B------:R-:W4:Y:S04]  /*a9400*/  LDL.LU R74, [R1+0x47b4] ;  /* 0x0047b400014a7983 */ /* 0x000f280000300800 */
[----:B------:R-:W4:Y:S01]  /*a9410*/  LDL.LU R75, [R1+0x47b0] ;  /* 0x0047b000014b7983 */ /* 0x000f220000300800 */
[----:B-1----:R-:W-:-:S02]  /*a9420*/  IMAD.MOV.U32 R10, RZ, RZ, R95 ;  /* 0x000000ffff0a7224 */ /* 0x002fc400078e005f */
[----:B------:R-:W-:Y:S01]  /*a9430*/  IMAD.MOV.U32 R9, RZ, RZ, R90 ;  /* 0x000000ffff097224 */ /* 0x000fe200078e005a */
[----:B------:R-:W4:Y:S01]  /*a9440*/  LDL.LU R94, [R1+0x47ac] ;  /* 0x0047ac00015e7983 */ /* 0x000f220000300800 */
[----:B------:R-:W-:-:S03]  /*a9450*/  IMAD.MOV.U32 R8, RZ, RZ, R91 ;  /* 0x000000ffff087224 */ /* 0x000fc600078e005b */
[----:B------:R-:W4:Y:S04]  /*a9460*/  LDL.LU R91, [R1+0x47a8] ;  /* 0x0047a800015b7983 */ /* 0x000f280000300800 */
[----:B------:R-:W4:Y:S04]  /*a9470*/  LDL.LU R90, [R1+0x47a4] ;  /* 0x0047a400015a7983 */ /* 0x000f280000300800 */
[----:B------:R-:W4:Y:S01]  /*a9480*/  LDL.LU R95, [R1+0x47a0] ;  /* 0x0047a000015f7983 */ /* 0x000f220000300800 */
[----:B------:R-:W-:Y:S02]  /*a9490*/  IMAD.MOV.U32 R11, RZ, RZ, R86 ;  /* 0x000000ffff0b7224 */ /* 0x000fe400078e0056 */
[----:B------:R-:W-:Y:S01]  /*a94a0*/  IMAD.MOV.U32 R121, RZ, RZ, R82 ;  /* 0x000000ffff797224 */ /* 0x000fe200078e0052 */
[----:B------:R-:W4:Y:S01]  /*a94b0*/  LDL.LU R86, [R1+0x479c] ;  /* 0x00479c0001567983 */ /* 0x000f220000300800 */
[----:B------:R-:W-:Y:S01]  /*a94c0*/  MOV R120, R83 ;  /* 0x0000005300787202 */ /* 0x000fe20000000f00 */
[----:B------:R-:W-:-:S02]  /*a94d0*/  IMAD.MOV.U32 R122, RZ, RZ, R87 ;  /* 0x000000ffff7a7224 */ /* 0x000fc400078e0057 */
        /* <DEDUP_REMOVED lines=11> */
[----:B------:R-:W4:Y:S01]  /*a9590*/  LDL.LU R79, [R1+0x4780] ;  /* 0x00478000014f7983 */ /* 0x000f220000300800 */
[----:B------:R-:W-:Y:S01]  /*a95a0*/  MOV R130, R91 ;  /* 0x0000005b00827202 */ /* 0x000fe20000000f00 */
[----:B------:R-:W-:-:S02]  /*a95b0*/  IMAD.MOV.U32 R129, RZ, RZ, R90 ;  /* 0x000000ffff817224 */ /* 0x000fc400078e005a */
[----:B------:R-:W2:Y:S01]  /*a95c0*/  LDL.LU R78, [R1+0x477c] ;  /* 0x00477c00014e7983 */ /* 0x000ea20000300800 */
[----:B------:R-:W-:-:S03]  /*a95d0*/  IMAD.MOV.U32 R128, RZ, RZ, R95 ;  /* 0x000000ffff807224 */ /* 0x000fc600078e005f */
[----:B------:R-:W2:Y:S04]  /*a95e0*/  LDL.LU R95, [R1+0x4778] ;  /* 0x00477800015f7983 */ /* 0x000ea80000300800 */
[----:B------:R-:W3:Y:S04]  /*a95f0*/  LDL.LU R90, [R1+0x4774] ;  /* 0x00477400015a7983 */ /* 0x000ee80000300800 */
[----:B------:R-:W4:Y:S01]  /*a9600*/  LDL.LU R91, [R1+0x4770] ;  /* 0x00477000015b7983 */ /* 0x000f220000300800 */
[----:B------:R-:W-:Y:S02]  /*a9610*/  IMAD.MOV.U32 R131, RZ, RZ, R94 ;  /* 0x000000ffff837224 */ /* 0x000fe400078e005e */
[----:B------:R-:W-:Y:S01]  /*a9620*/  IMAD.MOV.U32 R133, RZ, RZ, R82 ;  /* 0x000000ffff857224 */ /* 0x000fe200078e0052 */
[----:B------:R-:W4:Y:S01]  /*a9630*/  LDL.LU R94, [R1+0x476c] ;  /* 0x00476c00015e7983 */ /* 0x000f220000300800 */
[----:B------:R-:W-:-:S03]  /*a9640*/  IMAD.MOV.U32 R132, RZ, RZ, R87 ;  /* 0x000000ffff847224 */ /* 0x000fc600078e0057 */
[----:B------:R-:W4:Y:S01]  /*a9650*/  LDL.LU R87, [R1+0x4768] ;  /* 0x0047680001577983 */ /* 0x000f220000300800 */
[----:B------:R-:W-:-:S03]  /*a9660*/  IMAD.MOV.U32 R134, RZ, RZ, R83 ;  /* 0x000000ffff867224 */ /* 0x000fc600078e0053 */
[----:B------:R-:W4:Y:S04]  /*a9670*/  LDL.LU R82, [R1+0x4764] ;  /* 0x0047640001527983 */ /* 0x000f280000300800 */
[----:B------:R-:W4:Y:S01]  /*a9680*/  LDL.LU R83, [R1+0x4760] ;  /* 0x0047600001537983 */ /* 0x000f220000300800 */
[----:B------:R-:W-:-:S03]  /*a9690*/  MOV R135, R86 ;  /* 0x0000005600877202 */ /* 0x000fc60000000f00 */
[----:B------:R-:W4:Y:S01]  /*a96a0*/  LDL.LU R86, [R1+0x475c] ;  /* 0x00475c0001567983 */ /* 0x000f220000300800 */
[----:B--2---:R-:W-:Y:S02]  /*a96b0*/  IMAD.MOV.U32 R218, RZ, RZ, R95 ;  /* 0x000000ffffda7224 */ /* 0x004fe400078e005f */
[----:B---3--:R-:W-:Y:S02]  /*a96c0*/  IMAD.MOV.U32 R217, RZ, RZ, R90 ;  /* 0x000000ffffd97224 */ /* 0x008fe400078e005a */
[----:B----4-:R-:W-:Y:S02]  /*a96d0*/  IMAD.MOV.U32 R216, RZ, RZ, R91 ;  /* 0x000000ffffd87224 */ /* 0x010fe400078e005b */
[----:B------:R-:W2:Y:S04]  /*a96e0*/  LDL.LU R91, [R1+0x4758] ;  /* 0x00475800015b7983 */ /* 0x000ea80000300800 */
[----:B------:R-:W3:Y:S04]  /*a96f0*/  LDL.LU R90, [R1+0x4754] ;  /* 0x00475400015a7983 */ /* 0x000ee80000300800 */
[----:B------:R-:W4:Y:S01]  /*a9700*/  LDL.LU R95, [R1+0x4750] ;  /* 0x00475000015f7983 */ /* 0x000f220000300800 */
[----:B------:R-:W-:-:S02]  /*a9710*/  IMAD.MOV.U32 R219, RZ, RZ, R78 ;  /* 0x000000ffffdb7224 */ /* 0x000fc400078e004e */
[----:B------:R-:W-:Y:S01]  /*a9720*/  IMAD.MOV.U32 R221, RZ, RZ, R82 ;  /* 0x000000ffffdd7224 */ /* 0x000fe200078e0052 */
[----:B------:R-:W4:Y:S01]  /*a9730*/  LDL.LU R78, [R1+0x474c] ;  /* 0x00474c00014e7983 */ /* 0x000f220000300800 */
[----:B------:R-:W-:Y:S01]  /*a9740*/  MOV R220, R83 ;  /* 0x0000005300dc7202 */ /* 0x000fe20000000f00 */
[----:B------:R-:W-:Y:S02]  /*a9750*/  IMAD.MOV.U32 R222, RZ, RZ, R87 ;  /* 0x000000ffffde7224 */ /* 0x000fe400078e0057 */
[----:B------:R-:W4:Y:S04]  /*a9760*/  LDL.LU R83, [R1+0x4748] ;  /* 0x0047480001537983 */ /* 0x000f280000300800 */
[----:B------:R-:W4:Y:S04]  /*a9770*/  LDL.LU R82, [R1+0x4744] ;  /* 0x0047440001527983 */ /* 0x000f280000300800 */
[----:B------:R-:W4:Y:S01]  /*a9780*/  LDL.LU R87, [R1+0x4740] ;  /* 0x0047400001577983 */ /* 0x000f220000300800 */
[----:B------:R-:W-:-:S03]  /*a9790*/  IMAD.MOV.U32 R223, RZ, RZ, R94 ;  /* 0x000000ffffdf7224 */ /* 0x000fc600078e005e */
[----:B------:R-:W4:Y:S01]  /*a97a0*/  LDL.LU R94, [R1+0x473c] ;  /* 0x00473c00015e7983 */ /* 0x000f220000300800 */
[----:B------:R-:W-:Y:S02]  /*a97b0*/  IMAD.MOV.U32 R7, RZ, RZ, R86 ;  /* 0x000000ffff077224 */ /* 0x000fe400078e0056 */
[----:B------:R-:W-:Y:S02]  /*a97c0*/  IMAD.MOV.U32 R136, RZ, RZ, R79 ;  /* 0x000000ffff887224 */ /* 0x000fe400078e004f */
[----:B------:R-:W-:Y:S01]  /*a97d0*/  IMAD.MOV.U32 R137, RZ, RZ, R74 ;  /* 0x000000ffff897224 */ /* 0x000fe200078e004a */
[----:B------:R-:W-:Y:S01]  /*a97e0*/  MOV R139, R70 ;  /* 0x00000046008b7202 */ /* 0x000fe20000000f00 */
[----:B------:R-:W-:Y:S02]  /*a97f0*/  IMAD.MOV.U32 R138, RZ, RZ, R75 ;  /* 0x000000ffff8a7224 */ /* 0x000fe400078e004b */
[----:B------:R-:W-:Y:S02]  /*a9800*/  IMAD.MOV.U32 R156, RZ, RZ, R71 ;  /* 0x000000ffff9c7224 */ /* 0x000fe400078e0047 */
[----:B------:R-:W-:Y:S01]  /*a9810*/  IMAD.MOV.U32 R157, RZ, RZ, R66 ;  /* 0x000000ffff9d7224 */ /* 0x000fe200078e0042 */
[----:B------:R-:W-:Y:S01]  /*a9820*/  HMMA.1688.F32.TF32 R212, R212, R92, R160 ;  /* 0x0000005cd4d4723c */ /* 0x000fe200000810a0 */
[----:B------:R-:W-:-:S02]  /*a9830*/  IMAD.MOV.U32 R158, RZ, RZ, R67 ;  /* 0x000000ffff9e7224 */ /* 0x000fc400078e0043 */
[----:B------:R-:W-:-:S04]  /*a9840*/  IMAD.MOV.U32 R159, RZ, RZ, R62 ;  /* 0x000000ffff9f7224 */ /* 0x000fc800078e003e */
[----:B------:R-:W-:Y:S01]  /*a9850*/  MOV R160, R63 ;  /* 0x0000003f00a07202 */ /* 0x000fe20000000f00 */
[----:B------:R-:W-:Y:S02]  /*a9860*/  IMAD.MOV.U32 R161, RZ, RZ, R58 ;  /* 0x000000ffffa17224 */ /* 0x000fe400078e003a */
        /* <DEDUP_REMOVED lines=8> */
[----:B------:R-:W-:Y:S02]  /*a98f0*/  IMAD.MOV.U32 R14, RZ, RZ, R47 ;  /* 0x000000ffff0e7224 */ /* 0x000fe400078e002f */
[----:B--2---:R-:W-:Y:S01]  /*a9900*/  IMAD.MOV.U32 R6, RZ, RZ, R91 ;  /* 0x000000ffff067224 */ /* 0x004fe200078e005b */
[----:B---3--:R-:W-:Y:S01]  /*a9910*/  MOV R5, R90 ;  /* 0x0000005a00057202 */ /* 0x008fe20000000f00 */
        /* <DEDUP_REMOVED lines=43> */
[----:B------:R-:W4:Y:S01]  /*a9bd0*/  LDL.LU R47, [R1+0x46c0] ;  /* 0x0046c000012f7983 */ /* 0x000f220000300800 */
[----:B------:R-:W-:Y:S01]  /*a9be0*/  MOV R15, R0 ;  /* 0x00000000000f7202 */ /* 0x000fe20000000f00 */
[C---:B---3--:R-:W-:Y:S08]  /*a9bf0*/  HMMA.1688.F32.TF32 R112, R236.reuse, R90, R112 ;  /* 0x0000005aec70723c */ /* 0x048ff00000081070 */
[C---:B--2---:R-:W-:Y:S08]  /*a9c00*/  HMMA.1688.F32.TF32 R140, R236.reuse, R42, R140 ;  /* 0x0000002aec8c723c */ /* 0x044ff0000008108c */
[C---:B----4-:R-:W-:Y:S08]  /*a9c10*/  HMMA.1688.F32.TF32 R152, R236.reuse, R34, R148 ;  /* 0x00000022ec98723c */ /* 0x050ff00000081094 */
[C---:B------:R-:W-:Y:S08]  /*a9c20*/  HMMA.1688.F32.TF32 R148, R236.reuse, R38, R144 ;  /* 0x00000026ec94723c */ /* 0x040ff00000081090 */
[C---:B------:R-:W-:Y:S08]  /*a9c30*/  HMMA.1688.F32.TF32 R144, R236.reuse, R46, R4 ;  /* 0x0000002eec90723c */ /* 0x040ff00000081004 */
[C---:B------:R-:W-:Y:S01]  /*a9c40*/  HMMA.1688.F32.TF32 R4, R236.reuse, R50, R220 ;  /* 0x00000032ec04723c */ /* 0x040fe200000810dc */
[----:B------:R-:W-:Y:S04]  /*a9c50*/  STL.64 [R1+0x2c0], R152 ;  /* 0x0002c09801007387 */ /* 0x000fe80000100a00 */
[----:B------:R-:W-:Y:S04]  /*a9c60*/  STL.64 [R1+0x2c8], R154 ;  /* 0x0002c89a01007387 */ /* 0x000fe80000100a00 */
[----:B------:R-:W-:Y:S04]  /*a9c70*/  STL.64 [R1+0x2b0], R148 ;  /* 0x0002b09401007387 */ /* 0x000fe80000100a00 */
[----:B------:R-:W-:Y:S04]  /*a9c80*/  STL.64 [R1+0x2b8], R150 ;  /* 0x0002b89601007387 */ /* 0x000fe80000100a00 */
[----:B------:R-:W-:Y:S01]  /*a9c90*/  STL.64 [R1+0x2a0], R140 ;  /* 0x0002a08c01007387 */ /* 0x000fe20000100a00 */
[C---:B------:R-:W-:Y:S03]  /*a9ca0*/  HMMA.1688.F32.TF32 R136, R236.reuse, R58, R136 ;  /* 0x0000003aec88723c */ /* 0x040fe60000081088 */
[----:B------:R1:W-:Y:S04]  /*a9cb0*/  STL.64 [R1+0x2a8], R142 ;  /* 0x0002a88e01007387 */ /* 0x0003e80000100a00 */
[----:B------:R-:W-:Y:S04]  /*a9cc0*/  STL.64 [R1+0x290], R144 ;  /* 0x0002909001007387 */ /* 0x000fe80000100a00 */
[----:B------:R-:W-:Y:S01]  /*a9cd0*/  STL.64 [R1+0x298], R146 ;  /* 0x0002989201007387 */ /* 0x000fe20000100a00 */
[C---:B-1----:R-:W-:Y:S03]  /*a9ce0*/  HMMA.1688.F32.TF32 R140, R236.reuse, R54, R216 ;  /* 0x00000036ec8c723c */ /* 0x042fe600000810d8 */
[----:B------:R-:W-:Y:S04]  /*a9cf0*/  STL.64 [R1+0x280], R4 ;  /* 0x0002800401007387 */ /* 0x000fe80000100a00 */
[----:B------:R1:W-:Y:S02]  /*a9d00*/  STL.64 [R1+0x288], R6 ;  /* 0x0002880601007387 */ /* 0x0003e40000100a00 */
[C---:B-1----:R-:W-:Y:S11]  /*a9d10*/  HMMA.1688.F32.TF32 R4, R236.reuse, R62, R132 ;  /* 0x0000003eec04723c */ /* 0x042ff60000081084 */
[----:B------:R-:W-:Y:S03]  /*a9d20*/  @!UPT UIADD3 URZ, URZ, URZ, URZ ;  /* 0x0000003f3f3ff290 */ /* 0x000fe6000fffe03f */
[----:B------:R-:W-:Y:S04]  /*a9d30*/  STL.64 [R1+0x270], R140 ;  /* 0x0002708c01007387 */ /* 0x000fe80000100a00 */
[----:B------:R-:W-:Y:S01]  /*a9d40*/  STL.64 [R1+0x278], R142 ;  /* 0x0002788e01007387 */ /* 0x000fe20000100a00 */
[C---:B------:R-:W-:Y:S03]  /*a9d50*/  HMMA.1688.F32.TF32 R128, R236.reuse, R66, R128 ;  /* 0x00000042ec80723c */ /* 0x040fe60000081080 */
[----:B------:R-:W-:Y:S04]  /*a9d60*/  STL.64 [R1+0x260], R136 ;  /* 0x0002608801007387 */ /* 0x000fe80000100a00 */
[----:B------:R-:W-:Y:S01]  /*a9d70*/  STL.64 [R1+0x268], R138 ;  /* 0x0002688a01007387 */ /* 0x000fe20000100a00 */
[C---:B------:R-:W-:Y:S03]  /*a9d80*/  HMMA.1688.F32.TF32 R124, R236.reuse, R70, R124 ;  /* 0x00000046ec7c723c */ /* 0x040fe6000008107c */
[----:B------:R-:W-:Y:S04]  /*a9d90*/  STL.64 [R1+0x250], R4 ;  /* 0x0002500401007387 */ /* 0x000fe80000100a00 */
[----:B------:R1:W-:Y:S02]  /*a9da0*/  STL.64 [R1+0x258], R6 ;  /* 0x0002580601007387 */ /* 0x0003e40000100a00 */
[C---:B-1----:R-:W-:Y:S06]  /*a9db0*/  HMMA.1688.F32.TF32 R4, R236.reuse, R74, R156 ;  /* 0x0000004aec04723c */ /* 0x042fec000008109c */
[----:B------:R-:W-:Y:S04]  /*a9dc0*/  STL.64 [R1+0x240], R128 ;  /* 0x0002408001007387 */ /* 0x000fe80000100a00 */
[----:B------:R-:W-:Y:S01]  /*a9dd0*/  STL.64 [R1+0x248], R130 ;  /* 0x0002488201007387 */ /* 0x000fe20000100a00 */
[----:B------:R-:W-:Y:S11]  /*a9de0*/  HMMA.1688.F32.TF32 R120, R236, R82, R120 ;  /* 0x00000052ec78723c */ /* 0x000ff60000081078 */
[----:B------:R-:W-:Y:S01]  /*a9df0*/  @!UPT UIADD3 URZ, URZ, URZ, URZ ;  /* 0x0000003f3f3ff290 */ /* 0x000fe2000fffe03f */
[----:B------:R-:W-:Y:S04]  /*a9e00*/  STL.64 [R1+0x220], R4 ;  /* 0x0002200401007387 */ /* 0x000fe80000100a00 */
[----:B------:R-:W-:Y:S04]  /*a9e10*/  STL.64 [R1+0x230], R124 ;  /* 0x0002307c01007387 */ /* 0x000fe80000100a00 */
[----:B------:R1:W-:Y:S01]  /*a9e20*/  STL.64 [R1+0x238], R126 ;  /* 0x0002387e01007387 */ /* 0x0003e20000100a00 */
[----:B------:R-:W-:-:S03]  /*a9e30*/  IMAD.MOV.U32 R0, RZ, RZ, R7 ;  /* 0x000000ffff007224 */ /* 0x000fc600078e0007 */
[----:B------:R2:W-:Y:S01]  /*a9e40*/  STL [R1+0x228], R6 ;  /* 0x0002280601007387 */ /* 0x0005e20000100800 */
[C---:B-1----:R-:W-:Y:S08]  /*a9e50*/  HMMA.1688.F32.TF32 R124, R236.reuse, R78, R160 ;  /* 0x0000004eec7c723c */ /* 0x042ff000000810a0 */
[C---:B--2---:R-:W-:Y:S01]  /*a9e60*/  HMMA.1688.F32.TF32 R4, R236.reuse, R86, R8 ;  /* 0x00000056ec04723c */ /* 0x044fe20000081008 */
[----:B------:R1:W-:Y:S04]  /*a9e70*/  STL [R1+0x44b0], R0 ;  /* 0x0044b00001007387 */ /* 0x0003e80000100800 */
[----:B-1----:R-:W2:Y:S10]  /*a9e80*/  LDL R0, [R1+0xb30] ;  /* 0x000b300001007983 */ /* 0x002eb40000100800 */
[----:B------:R-:W-:Y:S01]  /*a9e90*/  STL.64 [R1+0x210], R124 ;  /* 0x0002107c01007387 */ /* 0x000fe20000100a00 */
[----:B------:R-:W-:Y:S03]  /*a9ea0*/  HMMA.1688.F32.TF32 R8, R236, R94, R108 ;  /* 0x0000005eec08723c */ /* 0x000fe6000008106c */
        /* <DEDUP_REMOVED lines=12> */
[----:B------:R1:W-:Y:S08]  /*a9f70*/  STL.64 [R1+0x1d8], R10 ;  /* 0x0001d80a01007387 */ /* 0x0003f00000100a00 */
        /* <DEDUP_REMOVED lines=22> */
[----:B------:R1:W-:Y:S04]  /*aa0e0*/  STL.64 [R1+0x150], R12 ;  /* 0x0001500c01007387 */ /* 0x0003e80000100a00 */
[----:B------:R3:W-:Y:S04]  /*aa0f0*/  STL.64 [R1+0x158], R14 ;  /* 0x0001580e01007387 */ /* 0x0007e80000100a00 */
[----:B------:R-:W4:Y:S06]  /*aa100*/  LDL.LU R244, [R1+0xbe0] ;  /* 0x000be00001f47983 */ /* 0x000f2c0000300800 */
[----:B------:R1:W-:Y:S04]  /*aa110*/  STL.64 [R1+0x140], R8 ;  /* 0x0001400801007387 */ /* 0x0003e80000100a00 */
[----:B------:R1:W-:Y:S04]  /*aa120*/  STL.64 [R1+0x148], R10 ;  /* 0x0001480a01007387 */ /* 0x0003e80000100a00 */
[----:B------:R-:W-:Y:S04]  /*aa130*/  STL.64 [R1+0x1520], R4 ;  /* 0x0015200401007387 */ /* 0x000fe80000100a00 */
[----:B------:R1:W-:Y:S04]  /*aa140*/  STL.64 [R1+0x1528], R6 ;  /* 0x0015280601007387 */ /* 0x0003e80000100a00 */
[----:B------:R-:W4:Y:S04]  /*aa150*/  LDL.LU R245, [R1+0xbe4] ;  /* 0x000be40001f57983 */ /* 0x000f280000300800 */
[----:B------:R-:W4:Y:S04]  /*aa160*/  LDL.LU R246, [R1+0xbe8] ;  /* 0x000be80001f67983 */ /* 0x000f280000300800 */
[----:B------:R-:W4:Y:S04]  /*aa170*/  LDL.LU R247, [R1+0xbec] ;  /* 0x000bec0001f77983 */ /* 0x000f280000300800 */
        /* <DEDUP_REMOVED lines=81> */
[----:B------:R-:W-:Y:S04]  /*aa690*/  STL.64 [R1+0x1508], R130 ;  /* 0x0015088201007387 */ /* 0x000fe80000100a00 */
[----:B------:R-:W-:Y:S04]  /*aa6a0*/  STL.64 [R1+0x14f0], R124 ;  /* 0x0014f07c01007387 */ /* 0x000fe80000100a00 */
[----:B------:R2:W-:Y:S10]  /*aa6b0*/  STL.64 [R1+0x14f8], R126 ;  /* 0x0014f87e01007387 */ /* 0x0005f40000100a00 */
[----:B------:R-:W-:Y:S01]  /*aa6c0*/  IMAD.MOV.U32 R41, RZ, RZ, R4 ;  /* 0x000000ffff297224 */ /* 0x000fe200078e0004 */
[----:B--2---:R-:W-:Y:S01]  /*aa6d0*/  HMMA.1688.F32.TF32 R124, R240, R90, R160 ;  /* 0x0000005af07c723c */ /* 0x004fe200000810a0 */
[----:B------:R-:W-:Y:S01]  /*aa6e0*/  IMAD.MOV.U32 R40, RZ, RZ, R5 ;  /* 0x000000ffff287224 */ /* 0x000fe200078e0005 */
[----:B------:R-:W-:Y:S01]  /*aa6f0*/  MOV R36, R7 ;  /* 0x0000000700247202 */ /* 0x000fe20000000f00 */
[----:B------:R-:W-:-:S05]  /*aa700*/  IMAD.MOV.U32 R37, RZ, RZ, R6 ;  /* 0x000000ffff257224 */ /* 0x000fca00078e0006 */
[----:B------:R-:W-:Y:S01]  /*aa710*/  HMMA.1688.F32.TF32 R4, R240, R94, R120 ;  /* 0x0000005ef004723c */ /* 0x000fe20000081078 */
[----:B------:R-:W-:Y:S04]  /*aa720*/  LDS R240, [R252+0x10e100] ;  /* 0x10e10000fcf07984 */ /* 0x000fe80000000800 */
[----:B------:R-:W-:Y:S03]  /*aa730*/  LDS R242, [R252+0x10f100] ;  /* 0x10f10000fcf27984 */ /* 0x000fe60000000800 */
[C---:B------:R-:W-:Y:S01]  /*aa740*/  HMMA.1688.F32.TF32 R120, R232.reuse, R34, R8 ;  /* 0x00000022e878723c */ /* 0x040fe20000081008 */
[----:B------:R-:W-:Y:S04]  /*aa750*/  LDS R241, [R3+0x10e100] ;  /* 0x10e1000003f17984 */ /* 0x000fe80000000800 */
[----:B------:R-:W2:Y:S04]  /*aa760*/  LDS R243, [R3+0x10f100] ;  /* 0x10f1000003f37984 */ /* 0x000ea80000000800 */
[----:B------:R-:W-:Y:S01]  /*aa770*/  STL.64 [R1+0x14d0], R124 ;  /* 0x0014d07c01007387 */ /* 0x000fe20000100a00 */
[C---:B------:R-:W-:Y:S03]  /*aa780*/  HMMA.1688.F32.TF32 R8, R232.reuse, R38, R112 ;  /* 0x00000026e808723c */ /* 0x040fe60000081070 */
[----:B------:R-:W-:Y:S04]  /*aa790*/  STL.64 [R1+0x14d8], R126 ;  /* 0x0014d87e01007387 */ /* 0x000fe80000100a00 */
[----:B------:R-:W-:Y:S04]  /*aa7a0*/  STL.64 [R1+0x320], R4 ;  /* 0x0003200401007387 */ /* 0x000fe80000100a00 */
[----:B------:R3:W-:Y:S02]  /*aa7b0*/  STL.64 [R1+0x328], R6 ;  /* 0x0003280601007387 */ /* 0x0007e40000100a00 */
[C---:B---3--:R-:W-:Y:S02]  /*aa7c0*/  HMMA.1688.F32.TF32 R4, R232.reuse, R42, R108 ;  /* 0x0000002ae804723c */ /* 0x048fe4000008106c */
[----:B------:R-:W-:Y:S04]  /*aa7d0*/  STL.64 [R1+0x14c0], R120 ;  /* 0x0014c07801007387 */ /* 0x000fe80000100a00 */
[----:B------:R-:W-:Y:S04]  /*aa7e0*/  STL.64 [R1+0x14c8], R122 ;  /* 0x0014c87a01007387 */ /* 0x000fe80000100a00 */
[----:B------:R-:W-:Y:S04]  /*aa7f0*/  STL.64 [R1+0x14b0], R8 ;  /* 0x0014b00801007387 */ /* 0x000fe80000100a00 */
[----:B------:R-:W-:Y:S09]  /*aa800*/  STL.64 [R1+0x14b8], R10 ;  /* 0x0014b80a01007387 */ /* 0x000ff20000100a00 */
[----:B------:R-:W-:Y:S04]  /*aa810*/  STL.64 [R1+0x14a0], R4 ;  /* 0x0014a00401007387 */ /* 0x000fe80000100a00 */
[----:B------:R3:W-:Y:S02]  /*aa820*/  STL.64 [R1+0x14a8], R6 ;  /* 0x0014a80601007387 */ /* 0x0007e40000100a00 */
[C---:B---3--:R-:W-:Y:S08]  /*aa830*/  HMMA.1688.F32.TF32 R4, R232.reuse, R46, R104 ;  /* 0x0000002ee804723c */ /* 0x048ff00000081068 */
[C---:B------:R-:W-:Y:S11]  /*aa840*/  HMMA.1688.F32.TF32 R8, R232.reuse, R50, R100 ;  /* 0x00000032e808723c */ /* 0x040ff60000081064 */
[----:B------:R-:W-:Y:S04]  /*aa850*/  @!UPT UIADD3 URZ, URZ, URZ, URZ ;  /* 0x0000003f3f3ff290 */ /* 0x000fe8000fffe03f */
[----:B------:R-:W-:Y:S04]  /*aa860*/  STL.64 [R1+0x1490], R4 ;  /* 0x0014900401007387 */ /* 0x000fe80000100a00 */
[----:B------:R3:W-:Y:S02]  /*aa870*/  STL.64 [R1+0x1498], R6 ;  /* 0x0014980601007387 */ /* 0x0007e40000100a00 */
[C---:B---3--:R-:W-:Y:S02]  /*aa880*/  HMMA.1688.F32.TF32 R4, R232.reuse, R54, R96 ;  /* 0x00000036e804723c */ /* 0x048fe40000081060 */
[----:B------:R-:W-:Y:S04]  /*aa890*/  STL.64 [R1+0x1480], R8 ;  /* 0x0014800801007387 */ /* 0x000fe80000100a00 */
[----:B------:R3:W-:Y:S02]  /*aa8a0*/  STL.64 [R1+0x1488], R10 ;  /* 0x0014880a01007387 */ /* 0x0007e40000100a00 */
[C---:B------:R-:W-:Y:S08]  /*aa8b0*/  HMMA.1688.F32.TF32 R28, R232.reuse, R58, R28 ;  /* 0x0000003ae81c723c */ /* 0x040ff0000008101c */
[C---:B---3--:R-:W-:Y:S07]  /*aa8c0*/  HMMA.1688.F32.TF32 R8, R232.reuse, R62, R24 ;  /* 0x0000003ee808723c */ /* 0x048fee0000081018 */
        /* <DEDUP_REMOVED lines=10> */
[C---:B------:R-:W-:Y:S08]  /*aa970*/  HMMA.1688.F32.TF32 R12, R232.reuse, R74, R12 ;  /* 0x0000004ae80c723c */ /* 0x040ff0000008100c */
[C---:B------:R-:W-:Y:S07]  /*aa980*/  HMMA.1688.F32.TF32 R8, R232.reuse, R78, R244 ;  /* 0x0000004ee808723c */ /* 0x040fee00000810f4 */
[----:B------:R-:W-:Y:S04]  /*aa990*/  STL.64 [R1+0x1430], R4 ;  /* 0x0014300401007387 */ /* 0x000fe80000100a00 */
[----:B------:R3:W-:Y:S02]  /*aa9a0*/  STL.64 [R1+0x1438], R6 ;  /* 0x0014380601007387 */ /* 0x0007e40000100a00 */
[C---:B---3--:R-:W-:Y:S02]  /*aa9b0*/  HMMA.1688.F32.TF32 R4, R232.reuse, R82, R248 ;  /* 0x00000052e804723c */ /* 0x048fe400000810f8 */
[----:B------:R3:W-:Y:S04]  /*aa9c0*/  STL.64 [R1+0x700], R12 ;  /* 0x0007000c01007387 */ /* 0x0007e80000100a00 */
[----:B------:R4:W-:Y:S04]  /*aa9d0*/  STL.64 [R1+0x708], R14 ;  /* 0x0007080e01007387 */ /* 0x0009e80000100a00 */
[----:B------:R-:W2:Y:S04]  /*aa9e0*/  LDL.LU R244, [R1+0xeb0] ;  /* 0x000eb00001f47983 */ /* 0x000ea80000300800 */
[----:B------:R-:W-:Y:S04]  /*aa9f0*/  STL.64 [R1+0x6f0], R8 ;  /* 0x0006f00801007387 */ /* 0x000fe80000100a00 */
[----:B------:R-:W-:Y:S05]  /*aaa00*/  STL.64 [R1+0x6f8], R10 ;  /* 0x0006f80a01007387 */ /* 0x000fea0000100a00 */
        /* <DEDUP_REMOVED lines=103> */
[----:B----4-:R-:W-:Y:S01]  /*ab080*/  HMMA.1688.F32.TF32 R4, R232, R94, R4 ;  /* 0x0000005ee804723c */ /* 0x010fe20000081004 */
[----:B------:R-:W-:Y:S04]  /*ab090*/  LDS R232, [R0+0x10e100] ;  /* 0x10e1000000e87984 */ /* 0x000fe80000000800 */
[----:B------:R-:W-:Y:S10]  /*ab0a0*/  LDS R234, [R0+0x10f100] ;  /* 0x10f1000000ea7984 */ /* 0x000ff40000000800 */
        /* <DEDUP_REMOVED lines=10> */
[C---:B------:R-:W-:Y:S07]  /*ab150*/  HMMA.1688.F32.TF32 R136, R236.reuse, R42, R136 ;  /* 0x0000002aec88723c */ /* 0x040fee0000081088 */
[----:B------:R-:W-:Y:S01]  /*ab160*/  STL.64 [R1+0x520], R140 ;  /* 0x0005208c01007387 */ /* 0x000fe20000100a00 */
[C---:B------:R-:W-:Y:S03]  /*ab170*/  HMMA.1688.F32.TF32 R132, R236.reuse, R46, R132 ;  /* 0x0000002eec84723c */ /* 0x040fe60000081084 */
[----:B------:R-:W-:Y:S04]  /*ab180*/  STL.64 [R1+0x528], R142 ;  /* 0x0005288e01007387 */ /* 0x000fe80000100a00 */
[----:B------:R-:W-:Y:S04]  /*ab190*/  STL.64 [R1+0x530], R4 ;  /* 0x0005300401007387 */ /* 0x000fe80000100a00 */
[----:B------:R2:W-:Y:S02]  /*ab1a0*/  STL.64 [R1+0x538], R6 ;  /* 0x0005380601007387 */ /* 0x0005e40000100a00 */
[C---:B--2---:R-:W-:Y:S02]  /*ab1b0*/  HMMA.1688.F32.TF32 R4, R236.reuse, R50, R128 ;  /* 0x00000032ec04723c */ /* 0x044fe40000081080 */
[----:B------:R-:W-:Y:S04]  /*ab1c0*/  STL.64 [R1+0x540], R136 ;  /* 0x0005408801007387 */ /* 0x000fe80000100a00 */
[----:B------:R-:W-:Y:S02]  /*ab1d0*/  STL.64 [R1+0x548], R138 ;  /* 0x0005488a01007387 */ /* 0x000fe40000100a00 */
[----:B------:R-:W-:Y:S02]  /*ab1e0*/  HMMA.1688.F32.TF32 R128, R236, R54, R124 ;  /* 0x00000036ec80723c */ /* 0x000fe4000008107c */
[----:B------:R-:W-:Y:S04]  /*ab1f0*/  STL.64 [R1+0x550], R132 ;  /* 0x0005508401007387 */ /* 0x000fe80000100a00 */
[----:B------:R-:W-:Y:S09]  /*ab200*/  STL.64 [R1+0x558], R134 ;  /* 0x0005588601007387 */ /* 0x000ff20000100a00 */
[----:B------:R2:W-:Y:S01]  /*ab210*/  STL.64 [R1+0x560], R4 ;  /* 0x0005600401007387 */ /* 0x0005e20000100a00 */
[----:B------:R-:W-:-:S02]  /*ab220*/  IMAD.MOV.U32 R33, RZ, RZ, R6 ;  /* 0x000000ffff217224 */ /* 0x000fc400078e0006 */
[----:B------:R-:W-:Y:S02]  /*ab230*/  IMAD.MOV.U32 R32, RZ, RZ, R7 ;  /* 0x000000ffff207224 */ /* 0x000fe400078e0007 */
[C---:B--2---:R-:W-:Y:S03]  /*ab240*/  HMMA.1688.F32.TF32 R4, R236.reuse, R58, R156 ;  /* 0x0000003aec04723c */ /* 0x044fe6000008109c */
[----:B------:R-:W-:Y:S04]  /*ab250*/  STL.64 [R1+0x570], R128 ;  /* 0x0005708001007387 */ /* 0x000fe80000100a00 */
[----:B------:R-:W-:Y:S01]  /*ab260*/  STL.64 [R1+0x578], R130 ;  /* 0x0005788201007387 */ /* 0x000fe20000100a00 */
        /* <DEDUP_REMOVED lines=24> */
[----:B------:R-:W-:Y:S03]  /*ab3f0*/  STL.64 [R1+0x5f8], R102 ;  /* 0x0005f86601007387 */ /* 0x000fe60000100a00 */
[C---:B------:R-:W-:Y:S07]  /*ab400*/  HMMA.1688.F32.TF32 R24, R240.reuse, R34, R24 ;  /* 0x00000022f018723c */ /* 0x040fee0000081018 */
[----:B------:R-:W-:Y:S04]  /*ab410*/  STL.64 [R1+0x610], R8 ;  /* 0x0006100801007387 */ /* 0x000fe80000100a00 */
[----:B------:R2:W-:Y:S01]  /*ab420*/  STL.64 [R1+0x618], R10 ;  /* 0x0006180a01007387 */ /* 0x0005e20000100a00 */
[C---:B------:R-:W-:Y:S03]  /*ab430*/  HMMA.1688.F32.TF32 R12, R240.reuse, R46, R12 ;  /* 0x0000002ef00c723c */ /* 0x040fe6000008100c */
[----:B------:R-:W-:Y:S04]  /*ab440*/  LDS R236, [R0+0x10e180] ;  /* 0x10e1800000ec7984 */ /* 0x000fe80000000800 */
[----:B------:R-:W-:Y:S01]  /*ab450*/  LDS R238, [R0+0x10f180] ;  /* 0x10f1800000ee7984 */ /* 0x000fe20000000800 */
[C---:B--2---:R-:W-:Y:S03]  /*ab460*/  HMMA.1688.F32.TF32 R8, R240.reuse, R38, R20 ;  /* 0x00000026f008723c */ /* 0x044fe60000081014 */
[----:B------:R-:W-:Y:S04]  /*ab470*/  STL.64 [R1+0x600], R4 ;  /* 0x0006000401007387 */ /* 0x000fe80000100a00 */
[----:B------:R2:W-:Y:S04]  /*ab480*/  STL.64 [R1+0x608], R6 ;  /* 0x0006080601007387 */ /* 0x0005e80000100a00 */
[----:B------:R-:W-:Y:S04]  /*ab490*/  LDS R237, [R119+0x10e180] ;  /* 0x10e1800077ed7984 */ /* 0x000fe80000000800 */
[----:B------:R-:W-:Y:S01]  /*ab4a0*/  LDS R239, [R119+0x10f180] ;  /* 0x10f1800077ef7984 */ /* 0x000fe20000000800 */
[C---:B--2---:R-:W-:Y:S03]  /*ab4b0*/  HMMA.1688.F32.TF32 R4, R240.reuse, R42, R16 ;  /* 0x0000002af004723c */ /* 0x044fe60000081010 */
[----:B------:R-:W-:Y:S04]  /*ab4c0*/  STL.64 [R1+0x620], R24 ;  /* 0x0006201801007387 */ /* 0x000fe80000100a00 */
[----:B------:R-:W-:Y:S04]  /*ab4d0*/  STL.64 [R1+0x628], R26 ;  /* 0x0006281a01007387 */ /* 0x000fe80000100a00 */
[----:B------:R-:W-:Y:S04]  /*ab4e0*/  STL.64 [R1+0x630], R8 ;  /* 0x0006300801007387 */ /* 0x000fe80000100a00 */
[----:B------:R2:W-:Y:S08]  /*ab4f0*/  STL.64 [R1+0x638], R10 ;  /* 0x0006380a01007387 */ /* 0x0005f00000100a00 */
[----:B------:R-:W-:Y:S01]  /*ab500*/  STL.64 [R1+0x640], R4 ;  /* 0x0006400401007387 */ /* 0x000fe20000100a00 */
[C---:B--2---:R-:W-:Y:S03]  /*ab510*/  HMMA.1688.F32.TF32 R8, R240.reuse, R50, R244 ;  /* 0x00000032f008723c */ /* 0x044fe600000810f4 */
[----:B------:R2:W-:Y:S05]  /*ab520*/  STL.64 [R1+0x648], R6 ;  /* 0x0006480601007387 */ /* 0x0005ea0000100a00 */
[----:B--2---:R-:W-:Y:S01]  /*ab530*/  HMMA.1688.F32.TF32 R4, R240, R54, R248 ;  /* 0x00000036f004723c */ /* 0x004fe200000810f8 */
[----:B------:R2:W-:Y:S04]  /*ab540*/  STL.64 [R1+0x650], R12 ;  /* 0x0006500c01007387 */ /* 0x0005e80000100a00 */
[----:B------:R3:W-:Y:S04]  /*ab550*/  STL.64 [R1+0x658], R14 ;  /* 0x0006580e01007387 */ /* 0x0007e80000100a00 */
        /* <DEDUP_REMOVED lines=96> */
[-C--:B--2---:R-:W-:Y:S08]  /*abb60*/  HMMA.1688.F32.TF32 R28, R232, R58.reuse, R28 ;  /* 0x0000003ae81c723c */ /* 0x084ff0000008101c */
[C---:B---3--:R-:W-:Y:S08]  /*abb70*/  HMMA.1688.F32.TF32 R4, R240.reuse, R58, R4 ;  /* 0x0000003af004723c */ /* 0x048ff00000081004 */
[C---:B------:R-:W-:Y:S08]  /*abb80*/  HMMA.1688.F32.TF32 R144, R240.reuse, R62, R220 ;  /* 0x0000003ef090723c */ /* 0x040ff000000810dc */
[C---:B----4-:R-:W-:Y:S07]  /*abb90*/  HMMA.1688.F32.TF32 R140, R240.reuse, R66, R216 ;  /* 0x00000042f08c723c */ /* 0x050fee00000810d8 */
        /* <DEDUP_REMOVED lines=26> */
[C---:B------:R-:W-:Y:S02]  /*abd40*/  HMMA.1688.F32.TF32 R8, R232.reuse, R38, R112 ;  /* 0x00000026e808723c */ /* 0x040fe40000081070 */
[----:B------:R-:W-:Y:S04]  /*abd50*/  LDS R240, [R252+0x10e180] ;  /* 0x10e18000fcf07984 */ /* 0x000fe80000000800 */
[----:B------:R-:W-:Y:S04]  /*abd60*/  LDS R242, [R252+0x10f180] ;  /* 0x10f18000fcf27984 */ /* 0x000fe80000000800 */
[----:B------:R-:W-:Y:S04]  /*abd70*/  STL.64 [R1+0xef0], R4 ;  /* 0x000ef00401007387 */ /* 0x000fe80000100a00 */
[----:B------:R1:W-:Y:S01]  /*abd80*/  STL.64 [R1+0xef8], R6 ;  /* 0x000ef80601007387 */ /* 0x0003e20000100a00 */
[C---:B------:R-:W-:Y:S03]  /*abd90*/  HMMA.1688.F32.TF32 R12, R232.reuse, R74, R12 ;  /* 0x0000004ae80c723c */ /* 0x040fe6000008100c */
[----:B------:R-:W-:Y:S04]  /*abda0*/  LDS R241, [R3+0x10e180] ;  /* 0x10e1800003f17984 */ /* 0x000fe80000000800 */
[----:B------:R-:W2:Y:S01]  /*abdb0*/  LDS R243, [R3+0x10f180] ;  /* 0x10f1800003f37984 */ /* 0x000ea20000000800 */
[C---:B-1----:R-:W-:Y:S03]  /*abdc0*/  HMMA.1688.F32.TF32 R4, R232.reuse, R42, R108 ;  /* 0x0000002ae804723c */ /* 0x042fe6000008106c */
[----:B------:R-:W-:Y:S04]  /*abdd0*/  STL.64 [R1+0x13c0], R120 ;  /* 0x0013c07801007387 */ /* 0x000fe80000100a00 */
[----:B------:R-:W-:Y:S04]  /*abde0*/  STL.64 [R1+0x13c8], R122 ;  /* 0x0013c87a01007387 */ /* 0x000fe80000100a00 */
[----:B------:R-:W-:Y:S04]  /*abdf0*/  STL.64 [R1+0x13b0], R8 ;  /* 0x0013b00801007387 */ /* 0x000fe80000100a00 */
[----:B------:R-:W-:Y:S08]  /*abe00*/  STL.64 [R1+0x13b8], R10 ;  /* 0x0013b80a01007387 */ /* 0x000ff00000100a00 */
        /* <DEDUP_REMOVED lines=21> */
[C---:B-1----:R-:W-:Y:S08]  /*abf60*/  HMMA.1688.F32.TF32 R4, R232.reuse, R70, R16 ;  /* 0x00000046e804723c */ /* 0x042ff00000081010 */
[C---:B------:R-:W-:Y:S11]  /*abf70*/  HMMA.1688.F32.TF32 R8, R232.reuse, R78, R244 ;  /* 0x0000004ee808723c */ /* 0x040ff600000810f4 */
[----:B------:R-:W-:Y:S04]  /*abf80*/  @!UPT UIADD3 URZ, URZ, URZ, URZ ;  /* 0x0000003f3f3ff290 */ /* 0x000fe8000fffe03f */
[----:B------:R-:W-:Y:S04]  /*abf90*/  STL.64 [R1+0x1330], R4 ;  /* 0x0013300401007387 */ /* 0x000fe80000100a00 */
[----:B------:R1:W-:Y:S02]  /*abfa0*/  STL.64 [R1+0x1338], R6 ;  /* 0x0013380601007387 */ /* 0x0003e40000100a00 */
[----:B-1----:R-:W-:Y:S02]  /*abfb0*/  HMMA.1688.F32.TF32 R4, R232, R82, R248 ;  /* 0x00000052e804723c */ /* 0x002fe400000810f8 */
[----:B------:R1:W-:Y:S04]  /*abfc0*/  STL.64 [R1+0x1320], R12 ;  /* 0x0013200c01007387 */ /* 0x0003e80000100a00 */
[----:B------:R3:W-:Y:S04]  /*abfd0*/  STL.64 [R1+0x1328], R14 ;  /* 0x0013280e01007387 */ /* 0x0007e80000100a00 */
[----:B------:R-:W4:Y:S04]  /*abfe0*/  LDL.LU R244, [R1+0x9b0] ;  /* 0x0009b00001f47983 */ /* 0x000f280000300800 */
[----:B------:R-:W-:Y:S04]  /*abff0*/  STL.64 [R1+0x1310], R8 ;  /* 0x0013100801007387 */ /* 0x000fe80000100a00 */
[----:B------:R-:W-:Y:S05]  /*ac000*/  STL.64 [R1+0x1318], R10 ;  /* 0x0013180a01007387 */ /* 0x000fea0000100a00 */
[----:B------:R1:W-:Y:S04]  /*ac010*/  STL.64 [R1+0x1300], R4 ;  /* 0x0013000401007387 */ /* 0x0003e80000100a00 */
[----:B------:R1:W-:Y:S04]  /*ac020*/  STL.64 [R1+0x1308], R6 ;  /* 0x0013080601007387 */ /* 0x0003e80000100a00 */
[----:B------:R-:W4:Y:S04]  /*ac030*/  LDL.LU R245, [R1+0x9b4] ;  /* 0x0009b40001f57983 */ /* 0x000f280000300800 */
[----:B------:R-:W4:Y:S04]  /*ac040*/  LDL.LU R246, [R1+0x9b8] ;  /* 0x0009b80001f67983 */ /* 0x000f280000300800 */
[----:B------:R-:W4:Y:S04]  /*ac050*/  LDL.LU R247, [R1+0x9bc] ;  /* 0x0009bc0001f77983 */ /* 0x000f280000300800 */
[----:B-1----:R-:W2:Y:S04]  /*ac060*/  LDL.LU R12, [R1+0x9c0] ;  /* 0x0009c000010c7983 */ /* 0x002ea80000300800 */
[----:B------:R-:W2:Y:S04]  /*ac070*/  LDL.LU R13, [R1+0x9c4] ;  /* 0x0009c400010d7983 */ /* 0x000ea80000300800 */
[----:B---3--:R-:W3:Y:S04]  /*ac080*/  LDL.LU R14, [R1+0x9c8] ;  /* 0x0009c800010e7983 */ /* 0x008ee80000300800 */
        /* <DEDUP_REMOVED lines=103> */
[C---:B------:R-:W-:Y:S08]  /*ac700*/  HMMA.1688.F32.TF32 R112, R240.reuse, R82, R112 ;  /* 0x00000052f070723c */ /* 0x040ff00000081070 */
[C---:B----4-:R-:W-:Y:S08]  /*ac710*/  HMMA.1688.F32.TF32 R132, R240.reuse, R54, R132 ;  /* 0x00000036f084723c */ /* 0x050ff00000081084 */
[C---:B------:R-:W-:Y:S08]  /*ac720*/  HMMA.1688.F32.TF32 R136, R240.reuse, R50, R136 ;  /* 0x00000032f088723c */ /* 0x040ff00000081088 */
[C---:B------:R-:W-:Y:S08]  /*ac730*/  HMMA.1688.F32.TF32 R220, R240.reuse, R42, R220 ;  /* 0x0000002af0dc723c */ /* 0x040ff000000810dc */
[----:B------:R-:W-:Y:S08]  /*ac740*/  HMMA.1688.F32.TF32 R4, R240, R38, R4 ;  /* 0x00000026f004723c */ /* 0x000ff00000081004 */
[C---:B------:R-:W-:Y:S08]  /*ac750*/  HMMA.1688.F32.TF32 R148, R232.reuse, R90, R148 ;  /* 0x0000005ae894723c */ /* 0x040ff00000081094 */
[C---:B------:R-:W-:Y:S08]  /*ac760*/  HMMA.1688.F32.TF32 R152, R232.reuse, R86, R152 ;  /* 0x00000056e898723c */ /* 0x040ff00000081098 */
[----:B------:R-:W-:Y:S08]  /*ac770*/  HMMA.1688.F32.TF32 R232, R232, R94, R144 ;  /* 0x0000005ee8e8723c */ /* 0x000ff00000081090 */
[C---:B------:R-:W-:Y:S07]  /*ac780*/  HMMA.1688.F32.TF32 R140, R240.reuse, R34, R140 ;  /* 0x00000022f08c723c */ /* 0x040fee000008108c */
[----:B------:R-:W-:Y:S04]  /*ac790*/  STL.64 [R1+0x12f0], R152 ;  /* 0x0012f09801007387 */ /* 0x000fe80000100a00 */
[----:B------:R1:W-:Y:S01]  /*ac7a0*/  STL.64 [R1+0x12f8], R154 ;  /* 0x0012f89a01007387 */ /* 0x0003e20000100a00 */
[C---:B------:R-:W-:Y:S03]  /*ac7b0*/  HMMA.1688.F32.TF32 R216, R240.reuse, R46, R216 ;  /* 0x0000002ef0d8723c */ /* 0x040fe600000810d8 */
[----:B-1----:R-:W2:Y:S04]  /*ac7c0*/  LDL.LU.64 R154, [R1+0x46b8] ;  /* 0x0046b800019a7983 */ /* 0x002ea80000300a00 */
[----:B------:R-:W2:Y:S04]  /*ac7d0*/  LDL.LU.64 R152, [R1+0x46b0] ;  /* 0x0046b00001987983 */ /* 0x000ea80000300a00 */
[----:B------:R-:W-:Y:S04]  /*ac7e0*/  STL.64 [R1+0x12e0], R148 ;  /* 0x0012e09401007387 */ /* 0x000fe80000100a00 */
[----:B------:R1:W-:Y:S04]  /*ac7f0*/  STL.64 [R1+0x12e8], R150 ;  /* 0x0012e89601007387 */ /* 0x0003e80000100a00 */
[----:B-1----:R-:W3:Y:S04]  /*ac800*/  LDL.LU.64 R150, [R1+0x46a8] ;  /* 0x0046a80001967983 */ /* 0x002ee80000300a00 */
[----:B------:R-:W3:Y:S04]  /*ac810*/  LDL.LU.64 R148, [R1+0x46a0] ;  /* 0x0046a00001947983 */ /* 0x000ee80000300a00 */
[----:B------:R-:W4:Y:S04]  /*ac820*/  LDL.LU.64 R146, [R1+0x4698] ;  /* 0x0046980001927983 */ /* 0x000f280000300a00 */
[----:B------:R-:W4:Y:S04]  /*ac830*/  LDL.LU.64 R144, [R1+0x4690] ;  /* 0x0046900001907983 */ /* 0x000f280000300a00 */
[----:B------:R-:W-:Y:S04]  /*ac840*/  STL.64 [R1+0xed0], R232 ;  /* 0x000ed0e801007387 */ /* 0x000fe80000100a00 */
[----:B------:R-:W-:Y:S04]  /*ac850*/  STL.64 [R1+0xed8], R234 ;  /* 0x000ed8ea01007387 */ /* 0x000fe80000100a00 */
        /* <DEDUP_REMOVED lines=70> */
[----:B------:R-:W-:Y:S04]  /*accc0*/  STL.64 [R1+0xdb8], R18 ;  /* 0x000db81201007387 */ /* 0x000fe80000100a00 */
[----:B------:R-:W2:Y:S04]  /*accd0*/  LDL.LU R244, [R1+0x750] ;  /* 0x0007500001f47983 */ /* 0x000ea80000300800 */
[----:B------:R1:W-:Y:S04]  /*acce0*/  STL.64 [R1+0xda0], R12 ;  /* 0x000da00c01007387 */ /* 0x0003e80000100a00 */
[----:B------:R1:W-:Y:S05]  /*accf0*/  STL.64 [R1+0xda8], R14 ;  /* 0x000da80e01007387 */ /* 0x0003ea0000100a00 */
[----:B------:R1:W-:Y:S04]  /*acd00*/  STL.64 [R1+0xd90], R8 ;  /* 0x000d900801007387 */ /* 0x0003e80000100a00 */
[----:B------:R1:W-:Y:S04]  /*acd10*/  STL.64 [R1+0xd98], R10 ;  /* 0x000d980a01007387 */ /* 0x0003e80000100a00 */
        /* <DEDUP_REMOVED lines=84> */
[C---:B---3--:R-:W-:Y:S08]  /*ad260*/  HMMA.1688.F32.TF32 R124, R236.reuse, R82, R124 ;  /* 0x00000052ec7c723c */ /* 0x048ff0000008107c */
[C---:B----4-:R-:W-:Y:S08]  /*ad270*/  HMMA.1688.F32.TF32 R128, R236.reuse, R78, R128 ;  /* 0x0000004eec80723c */ /* 0x050ff00000081080 */
[C---:B------:R-:W-:Y:S08]  /*ad280*/  HMMA.1688.F32.TF32 R136, R236.reuse, R70, R136 ;  /* 0x00000046ec88723c */ /* 0x040ff00000081088 */
[C---:B------:R-:W-:Y:S08]  /*ad290*/  HMMA.1688.F32.TF32 R240, R236.reuse, R66, R240 ;  /* 0x00000042ecf0723c */ /* 0x040ff000000810f0 */
[C---:B------:R-:W-:Y:S11]  /*ad2a0*/  HMMA.1688.F32.TF32 R132, R236.reuse, R74, R132 ;  /* 0x0000004aec84723c */ /* 0x040ff60000081084 */
[----:B------:R-:W-:Y:S04]  /*ad2b0*/  @!UPT UIADD3 URZ, URZ, URZ, URZ ;  /* 0x0000003f3f3ff290 */ /* 0x000fe8000fffe03f */
        /* <DEDUP_REMOVED lines=14> */
[----:B-1----:R-:W-:Y:S03]  /*ad3a0*/  HMMA.1688.F32.TF32 R124, R236, R94, R120 ;  /* 0x0000005eec7c723c */ /* 0x002fe60000081078 */
[----:B------:R-:W-:Y:S04]  /*ad3b0*/  LDS R241, [R119+0x10e200] ;  /* 0x10e2000077f17984 */ /* 0x000fe80000000800 */
[----:B------:R-:W1:Y:S01]  /*ad3c0*/  LDS R243, [R119+0x10f200] ;  /* 0x10f2000077f37984 */ /* 0x000e620000000800 */
[C---:B------:R-:W-:Y:S03]  /*ad3d0*/  HMMA.1688.F32.TF32 R120, R232.reuse, R34, R8 ;  /* 0x00000022e878723c */ /* 0x040fe60000081008 */
[----:B------:R-:W-:Y:S04]  /*ad3e0*/  STL.64 [R1+0x1290], R132 ;  /* 0x0012908401007387 */ /* 0x000fe80000100a00 */
[----:B------:R-:W-:Y:S01]  /*ad3f0*/  LDS R236, [R252+0x10e280] ;  /* 0x10e28000fcec7984 */ /* 0x000fe20000000800 */
        /* <DEDUP_REMOVED lines=16> */
[----:B------:R-:W2:Y:S11]  /*ad500*/  LDS R239, [R3+0x10f280] ;  /* 0x10f2800003ef7984 */ /* 0x000eb60000000800 */
[----:B------:R-:W-:Y:S09]  /*ad510*/  @!UPT UIADD3 URZ, URZ, URZ, URZ ;  /* 0x0000003f3f3ff290 */ /* 0x000ff2000fffe03f */
[----:B------:R-:W-:Y:S04]  /*ad520*/  STL.64 [R1+0x1240], R8 ;  /* 0x0012400801007387 */ /* 0x000fe80000100a00 */
[----:B------:R3:W-:Y:S02]  /*ad530*/  STL.64 [R1+0x1248], R10 ;  /* 0x0012480a01007387 */ /* 0x0007e40000100a00 */
[C---:B---3--:R-:W-:Y:S02]  /*ad540*/  HMMA.1688.F32.TF32 R8, R232.reuse, R54, R96 ;  /* 0x00000036e808723c */ /* 0x048fe40000081060 */
[----:B------:R-:W-:Y:S04]  /*ad550*/  STL.64 [R1+0x1230], R100 ;  /* 0x0012306401007387 */ /* 0x000fe80000100a00 */
[----:B------:R-:W-:Y:S02]  /*ad560*/  STL.64 [R1+0x1238], R102 ;  /* 0x0012386601007387 */ /* 0x000fe40000100a00 */
[C---:B------:R-:W-:Y:S08]  /*ad570*/  HMMA.1688.F32.TF32 R28, R232.reuse, R58, R28 ;  /* 0x0000003ae81c723c */ /* 0x040ff0000008101c */
[----:B------:R-:W-:Y:S07]  /*ad580*/  HMMA.1688.F32.TF32 R24, R232, R62, R24 ;  /* 0x0000003ee818723c */ /* 0x000fee0000081018 */
[----:B------:R3:W-:Y:S01]  /*ad590*/  STL.64 [R1+0x1220], R8 ;  /* 0x0012200801007387 */ /* 0x0007e20000100a00 */
[----:B------:R-:W-:-:S02]  /*ad5a0*/  IMAD.MOV.U32 R45, RZ, RZ, R10 ;  /* 0x000000ffff2d7224 */ /* 0x000fc400078e000a */
[----:B------:R-:W-:Y:S02]  /*ad5b0*/  IMAD.MOV.U32 R44, RZ, RZ, R11 ;  /* 0x000000ffff2c7224 */ /* 0x000fe400078e000b */
[C---:B---3--:R-:W-:Y:S03]  /*ad5c0*/  HMMA.1688.F32.TF32 R8, R232.reuse, R66, R20 ;  /* 0x00000042e808723c */ /* 0x048fe60000081014 */
[----:B------:R-:W-:Y:S04]  /*ad5d0*/  STL.64 [R1+0x1210], R28 ;  /* 0x0012101c01007387 */ /* 0x000fe80000100a00 */
[----:B------:R-:W-:Y:S04]  /*ad5e0*/  STL.64 [R1+0x1218], R30 ;  /* 0x0012181e01007387 */ /* 0x000fe80000100a00 */
[----:B------:R-:W-:Y:S04]  /*ad5f0*/  STL.64 [R1+0x1200], R24 ;  /* 0x0012001801007387 */ /* 0x000fe80000100a00 */
[----:B------:R-:W-:Y:S08]  /*ad600*/  STL.64 [R1+0x1208], R26 ;  /* 0x0012081a01007387 */ /* 0x000ff00000100a00 */
        /* <DEDUP_REMOVED lines=10> */
[----:B---3--:R-:W3:Y:S04]  /*ad6b0*/  LDL.LU R12, [R1+0x460] ;  /* 0x00046000010c7983 */ /* 0x008ee80000300800 */
[----:B------:R1:W-:Y:S04]  /*ad6c0*/  STL.64 [R1+0x11c0], R16 ;  /* 0x0011c01001007387 */ /* 0x0003e80000100a00 */
[----:B------:R1:W-:Y:S05]  /*ad6d0*/  STL.64 [R1+0x11c8], R18 ;  /* 0x0011c81201007387 */ /* 0x0003ea0000100a00 */
[----:B------:R1:W-:Y:S04]  /*ad6e0*/  STL.64 [R1+0x11b0], R8 ;  /* 0x0011b00801007387 */ /* 0x0003e80000100a00 */
[----:B------:R1:W-:Y:S04]  /*ad6f0*/  STL.64 [R1+0x11b8], R10 ;  /* 0x0011b80a01007387 */ /* 0x0003e80000100a00 */
[----:B------:R-:W3:Y:S04]  /*ad700*/  LDL.LU R13, [R1+0x464] ;  /* 0x00046400010d7983 */ /* 0x000ee80000300800 */
[----:B----4-:R-:W3:Y:S04]  /*ad710*/  LDL.LU R14, [R1+0x468] ;  /* 0x00046800010e7983 */ /* 0x010ee80000300800 */
[----:B------:R-:W3:Y:S04]  /*ad720*/  LDL.LU R15, [R1+0x46c] ;  /* 0x00046c00010f7983 */ /* 0x000ee80000300800 */
        /* <DEDUP_REMOVED lines=53> */
[----:B------:R-:W2:Y:S11]  /*ada80*/  LDL.LU R248, [R1+0x440] ;  /* 0x0004400001f87983 */ /* 0x000eb60000300800 */
[----:B------:R-:W-:Y:S09]  /*ada90*/  @!UPT UIADD3 URZ, URZ, URZ, URZ ;  /* 0x0000003f3f3ff290 */ /* 0x000ff2000fffe03f */
[----:B------:R-:W-:Y:S04]  /*adaa0*/  STL.64 [R1+0x11a0], R124 ;  /* 0x0011a07c01007387 */ /* 0x000fe80000100a00 */
[----:B------:R-:W-:Y:S04]  /*adab0*/  STL.64 [R1+0x11a8], R126 ;  /* 0x0011a87e01007387 */ /* 0x000fe80000100a00 */
[----:B------:R-:W2:Y:S04]  /*adac0*/  LDL.LU R249, [R1+0x444] ;  /* 0x0004440001f97983 */ /* 0x000ea80000300800 */
[----:B------:R-:W2:Y:S04]  /*adad0*/  LDL.LU R250, [R1+0x448] ;  /* 0x0004480001fa7983 */ /* 0x000ea80000300800 */
[----:B------:R-:W2:Y:S01]  /*adae0*/  LDL.LU R251, [R1+0x44c] ;  /* 0x00044c0001fb7983 */ /* 0x000ea20000300800 */
[C---:B---3--:R-:W-:Y:S08]  /*adaf0*/  HMMA.1688.F32.TF32 R120, R232.reuse, R90, R120 ;  /* 0x0000005ae878723c */ /* 0x048ff00000081078 */
[----:B------:R-:W-:Y:S01]  /*adb00*/  HMMA.1688.F32.TF32 R8, R232, R94, R8 ;  /* 0x0000005ee808723c */ /* 0x000fe20000081008 */
[----:B------:R-:W-:Y:S04]  /*adb10*/  LDS R233, [R119+0x10e280] ;  /* 0x10e2800077e97984 */ /* 0x000fe80000000800 */
[----:B------:R-:W-:Y:S03]  /*adb20*/  LDS R235, [R119+0x10f280] ;  /* 0x10f2800077eb7984 */ /* 0x000fe60000000800 */
[C---:B----4-:R-:W-:Y:S01]  /*adb30*/  HMMA.1688.F32.TF32 R112, R240.reuse, R34, R112 ;  /* 0x00000022f070723c */ /* 0x050fe20000081070 */
[----:B------:R-:W-:Y:S04]  /*adb40*/  LDS R232, [R0+0x10e280] ;  /* 0x10e2800000e87984 */ /* 0x000fe80000000800 */
[----:B------:R-:W1:Y:S04]  /*adb50*/  LDS R234, [R0+0x10f280] ;  /* 0x10f2800000ea7984 */ /* 0x000e680000000800 */
[----:B------:R-:W-:Y:S04]  /*adb60*/  STL.64 [R1+0x1190], R120 ;  /* 0x0011907801007387 */ /* 0x000fe80000100a00 */
[----:B------:R-:W-:Y:S04]  /*adb70*/  STL.64 [R1+0x1198], R122 ;  /* 0x0011987a01007387 */ /* 0x000fe80000100a00 */
[----:B------:R-:W-:Y:S04]  /*adb80*/  STL.64 [R1+0xd60], R8 ;  /* 0x000d600801007387 */ /* 0x000fe80000100a00 */
[----:B------:R3:W-:Y:S02]  /*adb90*/  STL.64 [R1+0xd68], R10 ;  /* 0x000d680a01007387 */ /* 0x0007e40000100a00 */
[C---:B---3--:R-:W-:Y:S11]  /*adba0*/  HMMA.1688.F32.TF32 R8, R240.reuse, R42, R104 ;  /* 0x0000002af008723c */ /* 0x048ff60000081068 */
        /* <DEDUP_REMOVED lines=13> */
[C---:B------:R-:W-:Y:S01]  /*adc80*/  HMMA.1688.F32.TF32 R8, R240.reuse, R50, R96 ;  /* 0x00000032f008723c */ /* 0x040fe20000081060 */
[----:B------:R-:W-:Y:S04]  /*adc90*/  STL.64 [R1+0xd50], R112 ;  /* 0x000d507001007387 */ /* 0x000fe80000100a00 */
[----:B------:R-:W-:Y:S03]  /*adca0*/  STL.64 [R1+0xd58], R114 ;  /* 0x000d587201007387 */ /* 0x000fe60000100a00 */
[C---:B------:R-:W-:Y:S01]  /*adcb0*/  HMMA.1688.F32.TF32 R28, R240.reuse, R54, R28 ;  /* 0x00000036f01c723c */ /* 0x040fe2000008101c */
[----:B------:R-:W-:Y:S04]  /*adcc0*/  STL.64 [R1+0xd40], R108 ;  /* 0x000d406c01007387 */ /* 0x000fe80000100a00 */
[----:B------:R-:W-:Y:S03]  /*adcd0*/  STL.64 [R1+0xd48], R110 ;  /* 0x000d486e01007387 */ /* 0x000fe60000100a00 */
[C---:B------:R-:W-:Y:S01]  /*adce0*/  HMMA.1688.F32.TF32 R24, R240.reuse, R58, R24 ;  /* 0x0000003af018723c */ /* 0x040fe20000081018 */
[----:B------:R-:W-:Y:S06]  /*adcf0*/  STL [R1+0x4488], R61 ;  /* 0x0044883d01007387 */ /* 0x000fec0000100800 */
[----:B------:R-:W-:Y:S04]  /*add00*/  STL.64 [R1+0xd10], R8 ;  /* 0x000d100801007387 */ /* 0x000fe80000100a00 */
[----:B------:R3:W-:Y:S02]  /*add10*/  STL.64 [R1+0xd18], R10 ;  /* 0x000d180a01007387 */ /* 0x0007e40000100a00 */
[C---:B---3--:R-:W-:Y:S02]  /*add20*/  HMMA.1688.F32.TF32 R8, R240.reuse, R62, R20 ;  /* 0x0000003ef008723c */ /* 0x048fe40000081014 */
[----:B------:R-:W-:Y:S06]  /*add30*/  STL.64 [R1+0xd00], R28 ;  /* 0x000d001c01007387 */ /* 0x000fec0000100a00 */
[C---:B------:R-:W-:Y:S01]  /*add40*/  HMMA.1688.F32.TF32 R16, R240.reuse, R66, R16 ;  /* 0x00000042f010723c */ /* 0x040fe20000081010 */
[----:B------:R-:W-:Y:S04]  /*add50*/  STL.64 [R1+0xd08], R30 ;  /* 0x000d081e01007387 */ /* 0x000fe80000100a00 */
[----:B------:R-:W-:Y:S03]  /*add60*/  STL.64 [R1+0xcf0], R24 ;  /* 0x000cf01801007387 */ /* 0x000fe60000100a00 */
[C---:B------:R-:W-:Y:S01]  /*add70*/  HMMA.1688.F32.TF32 R12, R240.reuse, R70, R12 ;  /* 0x00000046f00c723c */ /* 0x040fe2000008100c */
[----:B------:R-:W-:Y:S06]  /*add80*/  STL.64 [R1+0xcf8], R26 ;  /* 0x000cf81a01007387 */ /* 0x000fec0000100a00 */
[----:B------:R-:W-:Y:S04]  /*add90*/  STL.64 [R1+0xce0], R8 ;  /* 0x000ce00801007387 */ /* 0x000fe80000100a00 */
[----:B------:R3:W-:Y:S02]  /*adda0*/  STL.64 [R1+0xce8], R10 ;  /* 0x000ce80a01007387 */ /* 0x0007e40000100a00 */
[----:B---3--:R-:W-:Y:S02]  /*addb0*/  HMMA.1688.F32.TF32 R8, R240, R74, R244 ;  /* 0x0000004af008723c */ /* 0x008fe400000810f4 */
[----:B------:R3:W-:Y:S04]  /*addc0*/  STL.64 [R1+0xcd0], R16 ;  /* 0x000cd01001007387 */ /* 0x0007e80000100a00 */
[----:B------:R4:W-:Y:S04]  /*addd0*/  STL.64 [R1+0xcd8], R18 ;  /* 0x000cd81201007387 */ /* 0x0009e80000100a00 */
[----:B------:R1:W-:Y:S04]  /*adde0*/  STL.64 [R1+0xcc0], R12 ;  /* 0x000cc00c01007387 */ /* 0x0003e80000100a00 */
[----:B------:R1:W-:Y:S04]  /*addf0*/  STL.64 [R1+0xcc8], R14 ;  /* 0x000cc80e01007387 */ /* 0x0003e80000100a00 */
[----:B---3--:R-:W3:Y:S04]  /*ade00*/  LDL.LU R16, [R1+0x2e0] ;  /* 0x0002e00001107983 */ /* 0x008ee80000300800 */
[----:B------:R-:W3:Y:S04]  /*ade10*/  LDL.LU R17, [R1+0x2e4] ;  /* 0x0002e40001117983 */ /* 0x000ee80000300800 */
[----:B----4-:R-:W3:Y:S01]  /*ade20*/  LDL.LU R18, [R1+0x2e8] ;  /* 0x0002e80001127983 */ /* 0x010ee20000300800 */
[----:B------:R-:W-:-:S03]  /*ade30*/  IMAD.MOV.U32 R93, RZ, RZ, R8 ;  /* 0x000000ffff5d7224 */ /* 0x000fc600078e0008 */
[----:B------:R-:W3:Y:S01]  /*ade40*/  LDL.LU R19, [R1+0x2ec] ;  /* 0x0002ec0001137983 */ /* 0x000ee20000300800 */
[----:B------:R-:W-:Y:S01]  /*ade50*/  IMAD.MOV.U32 R92, RZ, RZ, R9 ;  /* 0x000000ffff5c7224 */ /* 0x000fe200078e0009 */
[----:B------:R-:W-:Y:S02]  /*ade60*/  MOV R89, R10 ;  /* 0x0000000a00597202 */ /* 0x000fe40000000f00 */
[----:B------:R-:W4:Y:S01]  /*ade70*/  LDL.LU R20, [R1+0x2f0] ;  /* 0x0002f00001147983 */ /* 0x000f220000300800 */
[----:B------:R-:W-:-:S03]  /*ade80*/  IMAD.MOV.U32 R88, RZ, RZ, R11 ;  /* 0x000000ffff587224 */ /* 0x000fc600078e000b */
        /* <DEDUP_REMOVED lines=80> */
[----:B-1----:R-:W4:Y:S04]  /*ae390*/  LDL.LU R12, [R1] ;  /* 0x00000000010c7983 */ /* 0x002f280000300800 */
[----:B------:R-:W4:Y:S04]  /*ae3a0*/  LDL.LU R13, [R1+0x4] ;  /* 0x00000400010d7983 */ /* 0x000f280000300800 */
[----:B------:R-:W4:Y:S04]  /*ae3b0*/  LDL.LU R14, [R1+0x8] ;  /* 0x00000800010e7983 */ /* 0x000f280000300800 */
[----:B------:R-:W4:Y:S01]  /*ae3c0*/  LDL.LU R15, [R1+0xc] ;  /* 0x00000c00010f7983 */ /* 0x000f220000300800 */
[C---:B--2---:R-:W-:Y:S08]  /*ae3d0*/  HMMA.1688.F32.TF32 R136, R240.reuse, R82, R136 ;  /* 0x00000052f088723c */ /* 0x044ff00000081088 */
[C---:B---3--:R-:W-:Y:S11]  /*ae3e0*/  HMMA.1688.F32.TF32 R132, R240.reuse, R86, R132 ;  /* 0x00000056f084723c */ /* 0x048ff60000081084 */
[----:B------:R-:W-:Y:S05]  /*ae3f0*/  @!UPT UIADD3 URZ, URZ, URZ, URZ ;  /* 0x0000003f3f3ff290 */ /* 0x000fea000fffe03f */
[----:B------:R-:W-:Y:S02]  /*ae400*/  IMAD.MOV.U32 R73, RZ, RZ, R138 ;  /* 0x000000ffff497224 */ /* 0x000fe400078e008a */
[----:B------:R-:W-:Y:S02]  /*ae410*/  IMAD.MOV.U32 R72, RZ, RZ, R139 ;  /* 0x000000ffff487224 */ /* 0x000fe400078e008b */
[----:B------:R-:W-:Y:S01]  /*ae420*/  IMAD.MOV.U32 R77, RZ, RZ, R136 ;  /* 0x000000ffff4d7224 */ /* 0x000fe200078e0088 */
[----:B------:R-:W2:Y:S01]  /*ae430*/  LDL.LU.64 R138, [R1+0x4648] ;  /* 0x00464800018a7983 */ /* 0x000ea20000300a00 */
[C---:B----4-:R-:W-:Y:S08]  /*ae440*/  HMMA.1688.F32.TF32 R128, R240.reuse, R90, R128 ;  /* 0x0000005af080723c */ /* 0x050ff00000081080 */
[----:B------:R-:W-:Y:S01]  /*ae450*/  HMMA.1688.F32.TF32 R240, R240, R94, R124 ;  /* 0x0000005ef0f0723c */ /* 0x000fe2000008107c */
[----:B------:R-:W-:Y:S01]  /*ae460*/  IMAD.MOV.U32 R76, RZ, RZ, R137 ;  /* 0x000000ffff4c7224 */ /* 0x000fe200078e0089 */
[----:B------:R-:W-:Y:S01]  /*ae470*/  MOV R69, R132 ;  /* 0x0000008400457202 */ /* 0x000fe20000000f00 */
[----:B------:R-:W2:Y:S01]  /*ae480*/  LDL.LU.64 R136, [R1+0x4640] ;  /* 0x0046400001887983 */ /* 0x000ea20000300a00 */
[----:B------:R-:W-:-:S02]  /*ae490*/  IMAD.MOV.U32 R65, RZ, RZ, R134 ;  /* 0x000000ffff417224 */ /* 0x000fc400078e0086 */
[----:B------:R-:W-:Y:S02]  /*ae4a0*/  IMAD.MOV.U32 R64, RZ, RZ, R135 ;  /* 0x000000ffff407224 */ /* 0x000fe400078e0087 */
[----:B------:R-:W-:Y:S01]  /*ae4b0*/  IMAD.MOV.U32 R68, RZ, RZ, R133 ;  /* 0x000000ffff447224 */ /* 0x000fe200078e0085 */
[----:B------:R-:W3:Y:S04]  /*ae4c0*/  LDL.LU.64 R134, [R1+0x4638] ;  /* 0x0046380001867983 */ /* 0x000ee80000300a00 */
[----:B------:R-:W3:Y:S04]  /*ae4d0*/  LDL.LU.64 R132, [R1+0x4630] ;  /* 0x0046300001847983 */ /* 0x000ee80000300a00 */
[----:B------:R-:W-:Y:S04]  /*ae4e0*/  STL.64 [R1+0xc70], R128 ;  /* 0x000c708001007387 */ /* 0x000fe80000100a00 */
[----:B------:R1:W-:Y:S04]  /*ae4f0*/  STL.64 [R1+0xc78], R130 ;  /* 0x000c788201007387 */ /* 0x0003e80000100a00 */
[----:B-1----:R-:W4:Y:S04]  /*ae500*/  LDL.LU.64 R130, [R1+0x4628] ;  /* 0x0046280001827983 */ /* 0x002f280000300a00 */
[----:B------:R-:W4:Y:S04]  /*ae510*/  LDL.LU.64 R128, [R1+0x4620] ;  /* 0x0046200001807983 */ /* 0x000f280000300a00 */
        /* <DEDUP_REMOVED lines=15> */
[----:B------:R-:W3:Y:S04]  /*ae610*/  LDL R61, [R1+0xb34] ;  /* 0x000b3400013d7983 */ /* 0x000ee80000100800 */
        /* <DEDUP_REMOVED lines=44> */
[----:B-1----:R-:W-:Y:S02]  /*ae8e0*/  HMMA.1688.F32.TF32 R8, R236, R94, R20 ;  /* 0x0000005eec08723c */ /* 0x002fe40000081014 */
        /* <DEDUP_REMOVED lines=8> */
[----:B------:R-:W-:Y:S04]  /*ae970*/  LDS R237, [R3+0x10e300] ;  /* 0x10e3000003ed7984 */ /* 0x000fe80000000800 */
[----:B------:R-:W1:Y:S01]  /*ae980*/  LDS R239, [R3+0x10f300] ;  /* 0x10f3000003ef7984 */ /* 0x000e620000000800 */
[----:B---3--:R-:W-:Y:S03]  /*ae990*/  HMMA.1688.F32.TF32 R8, R232, R42, R248 ;  /* 0x0000002ae808723c */ /* 0x008fe600000810f8 */
[----:B------:R-:W-:Y:S04]  /*ae9a0*/  STL.64 [R1+0x1120], R16 ;  /* 0x0011201001007387 */ /* 0x000fe80000100a00 */
[----:B------:R-:W-:Y:S01]  /*ae9b0*/  STL.64 [R1+0x1128], R18 ;  /* 0x0011281201007387 */ /* 0x000fe20000100a00 */
[----:B------:R-:W-:-:S03]  /*ae9c0*/  IMAD.MOV.U32 R248, RZ, RZ, R247 ;  /* 0x000000fffff87224 */ /* 0x000fc600078e00f7 */
[----:B------:R2:W-:Y:S01]  /*ae9d0*/  STL.64 [R1+0x1110], R12 ;  /* 0x0011100c01007387 */ /* 0x0005e20000100a00 */
[----:B------:R-:W-:-:S03]  /*ae9e0*/  MOV R249, R245 ;  /* 0x000000f500f97202 */ /* 0x000fc60000000f00 */
[----:B------:R3:W-:Y:S04]  /*ae9f0*/  STL.64 [R1+0x1118], R14 ;  /* 0x0011180e01007387 */ /* 0x0007e80000100a00 */
[----:B------:R-:W3:Y:S04]  /*aea00*/  LDL.LU R247, [R1+0x45ec] ;  /* 0x0045ec0001f77983 */ /* 0x000ee80000300800 */
[----:B------:R1:W-:Y:S04]  /*aea10*/  STL.64 [R1+0x1100], R8 ;  /* 0x0011000801007387 */ /* 0x0003e80000100a00 */
[----:B------:R1:W-:Y:S04]  /*aea20*/  STL.64 [R1+0x1108], R10 ;  /* 0x0011080a01007387 */ /* 0x0003e80000100a00 */
[----:B------:R-:W4:Y:S01]  /*aea30*/  LDL.LU R245, [R1+0x45e8] ;  /* 0x0045e80001f57983 */ /* 0x000f220000300800 */
[----:B------:R-:W-:-:S02]  /*aea40*/  IMAD.MOV.U32 R250, RZ, RZ, R246 ;  /* 0x000000fffffa7224 */ /* 0x000fc400078e00f6 */
[----:B------:R-:W-:Y:S01]  /*aea50*/  IMAD.MOV.U32 R251, RZ, RZ, R244 ;  /* 0x000000fffffb7224 */ /* 0x000fe200078e00f4 */
[----:B------:R-:W4:Y:S04]  /*aea60*/  LDL.LU R246, [R1+0x45e4] ;  /* 0x0045e40001f67983 */ /* 0x000f280000300800 */
[----:B------:R-:W4:Y:S04]  /*aea70*/  LDL.LU R244, [R1+0x45e0] ;  /* 0x0045e00001f47983 */ /* 0x000f280000300800 */
[----:B--2---:R-:W2:Y:S04]  /*aea80*/  LDL.LU R12, [R1+0xf0] ;  /* 0x0000f000010c7983 */ /* 0x004ea80000300800 */
[----:B------:R-:W2:Y:S01]  /*aea90*/  LDL.LU R13, [R1+0xf4] ;  /* 0x0000f400010d7983 */ /* 0x000ea20000300800 */
[----:B---3--:R-:W-:-:S03]  /*aeaa0*/  IMAD.MOV.U32 R14, RZ, RZ, R247 ;  /* 0x000000ffff0e7224 */ /* 0x008fc600078e00f7 */
[----:B------:R-:W3:Y:S01]  /*aeab0*/  LDL.LU R247, [R1+0x45dc] ;  /* 0x0045dc0001f77983 */ /* 0x000ee20000300800 */
[----:B----4-:R-:W-:-:S03]  /*aeac0*/  IMAD.MOV.U32 R15, RZ, RZ, R245 ;  /* 0x000000ffff0f7224 */ /* 0x010fc600078e00f5 */
[----:B------:R-:W4:Y:S01]  /*aead0*/  LDL.LU R245, [R1+0x45d8] ;  /* 0x0045d80001f57983 */ /* 0x000f220000300800 */
[----:B------:R-:W-:-:S03]  /*aeae0*/  IMAD.MOV.U32 R19, RZ, RZ, R246 ;  /* 0x000000ffff137224 */ /* 0x000fc600078e00f6 */
[----:B------:R-:W2:Y:S01]  /*aeaf0*/  LDL.LU R16, [R1+0x100] ;  /* 0x0001000001107983 */ /* 0x000ea20000300800 */
[----:B------:R-:W-:-:S03]  /*aeb00*/  MOV R18, R244 ;  /* 0x000000f400127202 */ /* 0x000fc60000000f00 */
[----:B------:R-:W2:Y:S04]  /*aeb10*/  LDL.LU R17, [R1+0x104] ;  /* 0x0001040001117983 */ /* 0x000ea80000300800 */
[----:B------:R-:W2:Y:S04]  /*aeb20*/  LDL.LU R244, [R1+0x45d4] ;  /* 0x0045d40001f47983 */ /* 0x000ea80000300800 */
[----:B------:R-:W2:Y:S01]  /*aeb30*/  LDL.LU R246, [R1+0x45d0] ;  /* 0x0045d00001f67983 */ /* 0x000ea20000300800 */
[----:B---3--:R-:W-:-:S03]  /*aeb40*/  IMAD.MOV.U32 R20, RZ, RZ, R247 ;  /* 0x000000ffff147224 */ /* 0x008fc600078e00f7 */
[----:B------:R-:W3:Y:S01]  /*aeb50*/  LDL.LU R247, [R1+0x45cc] ;  /* 0x0045cc0001f77983 */ /* 0x000ee20000300800 */
[----:B----4-:R-:W-:-:S03]  /*aeb60*/  IMAD.MOV.U32 R21, RZ, RZ, R245 ;  /* 0x000000ffff157224 */ /* 0x010fc600078e00f5 */
[----:B------:R-:W4:Y:S04]  /*aeb70*/  LDL.LU R245, [R1+0x45c8] ;  /* 0x0045c80001f57983 */ /* 0x000f280000300800 */
[----:B------:R-:W4:Y:S04]  /*aeb80*/  LDL.LU R22, [R1+0x118] ;  /* 0x0001180001167983 */ /* 0x000f280000300800 */
[----:B------:R-:W4:Y:S01]  /*aeb90*/  LDL.LU R23, [R1+0x11c] ;  /* 0x00011c0001177983 */ /* 0x000f220000300800 */
[----:B--2---:R-:W-:-:S03]  /*aeba0*/  IMAD.MOV.U32 R96, RZ, RZ, R244 ;  /* 0x000000ffff607224 */ /* 0x004fc600078e00f4 */
[----:B------:R-:W2:Y:S01]  /*aebb0*/  LDL.LU R244, [R1+0x45c4] ;  /* 0x0045c40001f47983 */ /* 0x000ea20000300800 */
[----:B------:R-:W-:-:S03]  /*aebc0*/  MOV R97, R246 ;  /* 0x000000f600617202 */ /* 0x000fc60000000f00 */
[----:B------:R-:W2:Y:S01]  /*aebd0*/  LDL.LU R246, [R1+0x45c0] ;  /* 0x0045c00001f67983 */ /* 0x000ea20000300800 */
[----:B---3--:R-:W-:-:S03]  /*aebe0*/  IMAD.MOV.U32 R98, RZ, RZ, R247 ;  /* 0x000000ffff627224 */ /* 0x008fc600078e00f7 */
[----:B------:R-:W3:Y:S01]  /*aebf0*/  LDL.LU R247, [R1+0x45bc] ;  /* 0x0045bc0001f77983 */ /* 0x000ee20000300800 */
[----:B----4-:R-:W-:-:S03]  /*aec00*/  IMAD.MOV.U32 R99, RZ, RZ, R245 ;  /* 0x000000ffff637224 */ /* 0x010fc600078e00f5 */
[----:B------:R-:W4:Y:S04]  /*aec10*/  LDL.LU R245, [R1+0x45b8] ;  /* 0x0045b80001f57983 */ /* 0x000f280000300800 */
[----:B------:R-:W4:Y:S04]  /*aec20*/  LDL.LU R100, [R1+0x70] ;  /* 0x0000700001647983 */ /* 0x000f280000300800 */
[----:B------:R-:W4:Y:S04]  /*aec30*/  LDL.LU R101, [R1+0x74] ;  /* 0x0000740001657983 */ /* 0x000f280000300800 */
[----:B------:R-:W4:Y:S04]  /*aec40*/  LDL.LU R102, [R1+0x78] ;  /* 0x0000780001667983 */ /* 0x000f280000300800 */
[----:B------:R-:W4:Y:S01]  /*aec50*/  LDL.LU R103, [R1+0x7c] ;  /* 0x00007c0001677983 */ /* 0x000f220000300800 */
[----:B--2---:R-:W-:-:S03]  /*aec60*/  IMAD.MOV.U32 R111, RZ, RZ, R244 ;  /* 0x000000ffff6f7224 */ /* 0x004fc600078e00f4 */
[----:B------:R-:W2:Y:S04]  /*aec70*/  LDL.LU R240, [R1+0x10] ;  /* 0x0000100001f07983 */ /* 0x000ea80000300800 */
[----:B------:R-:W2:Y:S01]  /*aec80*/  LDL.LU R241, [R1+0x14] ;  /* 0x0000140001f17983 */ /* 0x000ea20000300800 */
[----:B------:R-:W-:-:S03]  /*aec90*/  IMAD.MOV.U32 R109, RZ, RZ, R246 ;  /* 0x000000ffff6d7224 */ /* 0x000fc600078e00f6 */
[----:B------:R-:W2:Y:S04]  /*aeca0*/  LDL.LU R242, [R1+0x18] ;  /* 0x0000180001f27983 */ /* 0x000ea80000300800 */
[----:B------:R-:W2:Y:S04]  /*aecb0*/  LDL.LU R243, [R1+0x1c] ;  /* 0x00001c0001f37983 */ /* 0x000ea80000300800 */
[----:B------:R-:W2:Y:S01]  /*aecc0*/  LDL.LU R244, [R1+0x20] ;  /* 0x0000200001f47983 */ /* 0x000ea20000300800 */
[----:B---3--:R-:W-:Y:S01]  /*aecd0*/  IMAD.MOV.U32 R108, RZ, RZ, R247 ;  /* 0x000000ffff6c7224 */ /* 0x008fe200078e00f7 */
[----:B----4-:R-:W-:-:S02]  /*aece0*/  MOV R110, R245 ;  /* 0x000000f5006e7202 */ /* 0x010fc40000000f00 */
        /* <DEDUP_REMOVED lines=85> */
[----:B------:R1:W-:Y:S01]  /*af240*/  STL.64 [R1+0x1098], R10 ;  /* 0x0010980a01007387 */ /* 0x0003e20000100a00 */
[C---:B------:R-:W-:Y:S03]  /*af250*/  HMMA.1688.F32.TF32 R248, R236.reuse, R58, R248 ;  /* 0x0000003aecf8723c */ /* 0x040fe600000810f8 */
        /* <DEDUP_REMOVED lines=52> */
[----:B-1----:R-:W4:Y:S01]  /*af5a0*/  LDL.LU.64 R14, [R1+0x44c0] ;  /* 0x0044c000010e7983 */ /* 0x002f220000300a00 */
[----:B------:R-:W4:Y:S01]  /*af5b0*/  LDL.LU.64 R12, [R1+0x44b8] ;  /* 0x0044b800010c7983 */ /* 0x000f220000300a00 */
[C---:B--2---:R-:W-:Y:S11]  /*af5c0*/  HMMA.1688.F32.TF32 R244, R236.reuse, R54, R244 ;  /* 0x00000036ecf4723c */ /* 0x044ff600000810f4 */
[----:B------:R-:W-:Y:S11]  /*af5d0*/  @!UPT UIADD3 URZ, URZ, URZ, URZ ;  /* 0x0000003f3f3ff290 */ /* 0x000ff6000fffe03f */
[----:B------:R-:W-:Y:S01]  /*af5e0*/  @!UPT UIADD3 URZ, URZ, URZ, URZ ;  /* 0x0000003f3f3ff290 */ /* 0x000fe2000fffe03f */
[----:B------:R-:W-:Y:S01]  /*af5f0*/  STL.64 [R1+0x830], R244 ;  /* 0x000830f401007387 */ /* 0x000fe20000100a00 */
[----:B------:R4:W-:Y:S02]  /*af600*/  STL.64 [R1+0x838], R246 ;  /* 0x000838f601007387 */ /* 0x0009e40000100a00 */
[----:B------:R-:W-:Y:S02]  /*af610*/  STL.64 [R1+0x840], R248 ;  /* 0x000840f801007387 */ /* 0x000fe40000100a00 */
[----:B------:R-:W-:Y:S01]  /*af620*/  STL.64 [R1+0x848], R250 ;  /* 0x000848fa01007387 */ /* 0x000fe20000100a00 */
[C---:B---3--:R-:W-:Y:S08]  /*af630*/  HMMA.1688.F32.TF32 R16, R236.reuse, R66, R16 ;  /* 0x00000042ec10723c */ /* 0x048ff00000081010 */
[C---:B----4-:R-:W-:Y:S08]  /*af640*/  HMMA.1688.F32.TF32 R244, R236.reuse, R62, R12 ;  /* 0x0000003eecf4723c */ /* 0x050ff0000008100c */
[C---:B------:R-:W-:Y:S08]  /*af650*/  HMMA.1688.F32.TF32 R12, R236.reuse, R70, R20 ;  /* 0x00000046ec0c723c */ /* 0x040ff00000081014 */
[C---:B------:R-:W-:Y:S07]  /*af660*/  HMMA.1688.F32.TF32 R20, R236.reuse, R74, R24 ;  /* 0x0000004aec14723c */ /* 0x040fee0000081018 */
[----:B------:R-:W-:Y:S01]  /*af670*/  STL.64 [R1+0x850], R244 ;  /* 0x000850f401007387 */ /* 0x000fe20000100a00 */
[----:B------:R-:W-:Y:S02]  /*af680*/  STL.64 [R1+0x858], R246 ;  /* 0x000858f601007387 */ /* 0x000fe40000100a00 */
[----:B------:R-:W-:Y:S02]  /*af690*/  STL.64 [R1+0x860], R16 ;  /* 0x0008601001007387 */ /* 0x000fe40000100a00 */
[----:B------:R1:W-:Y:S03]  /*af6a0*/  STL.64 [R1+0x868], R18 ;  /* 0x0008681201007387 */ /* 0x0003e60000100a00 */
[----:B------:R-:W-:Y:S01]  /*af6b0*/  STL.64 [R1+0x870], R12 ;  /* 0x0008700c01007387 */ /* 0x000fe20000100a00 */
[----:B------:R2:W-:Y:S01]  /*af6c0*/  STL.64 [R1+0x878], R14 ;  /* 0x0008780e01007387 */ /* 0x0005e20000100a00 */
[C---:B-1----:R-:W-:Y:S08]  /*af6d0*/  HMMA.1688.F32.TF32 R16, R236.reuse, R78, R28 ;  /* 0x0000004eec10723c */ /* 0x042ff0000008101c */
[----:B--2---:R-:W-:Y:S01]  /*af6e0*/  HMMA.1688.F32.TF32 R12, R236, R82, R96 ;  /* 0x00000052ec0c723c */ /* 0x004fe20000081060 */
[----:B------:R-:W-:Y:S01]  /*af6f0*/  STL.64 [R1+0x880], R20 ;  /* 0x0008801401007387 */ /* 0x000fe20000100a00 */
[----:B------:R1:W-:Y:S03]  /*af700*/  STL.64 [R1+0x888], R22 ;  /* 0x0008881601007387 */ /* 0x0003e60000100a00 */
[----:B------:R-:W-:Y:S04]  /*af710*/  LDS R96, [R0+0x110000] ;  /* 0x1100000000607984 */ /* 0x000fe80000000800 */
[----:B------:R-:W-:Y:S01]  /*af720*/  LDS R98, [R0+0x111000] ;  /* 0x1110000000627984 */ /* 0x000fe20000000800 */
[----:B------:R-:W-:-:S03]  /*af730*/  IMAD.MOV.U32 R251, RZ, RZ, R2 ;  /* 0x000000fffffb7224 */ /* 0x000fc600078e0002 */
[----:B------:R-:W-:Y:S04]  /*af740*/  LDS R97, [R61+0x110000] ;  /* 0x110000003d617984 */ /* 0x000fe80000000800 */
[----:B------:R-:W-:Y:S01]  /*af750*/  LDS R99, [R61+0x111000] ;  /* 0x111000003d637984 */ /* 0x000fe20000000800 */
[C---:B-1----:R-:W-:Y:S03]  /*af760*/  HMMA.1688.F32.TF32 R20, R236.reuse, R86, R100 ;  /* 0x00000056ec14723c */ /* 0x042fe60000081064 */
[----:B------:R-:W-:Y:S04]  /*af770*/  LDS R100, [R0+0x10e380] ;  /* 0x10e3800000647984 */ /* 0x000fe80000000800 */
[----:B------:R-:W-:Y:S04]  /*af780*/  LDS R102, [R0+0x10f380] ;  /* 0x10f3800000667984 */ /* 0x000fe80000000800 */
[----:B------:R-:W-:Y:S04]  /*af790*/  LDS R101, [R61+0x10e380] ;  /* 0x10e380003d657984 */ /* 0x000fe80000000800 */
[----:B------:R-:W1:Y:S04]  /*af7a0*/  LDS R103, [R61+0x10f380] ;  /* 0x10f380003d677984 */ /* 0x000e680000000800 */
[----:B------:R-:W-:Y:S01]  /*af7b0*/  STL.64 [R1+0x890], R16 ;  /* 0x0008901001007387 */ /* 0x000fe20000100a00 */
[----:B------:R2:W-:Y:S02]  /*af7c0*/  STL.64 [R1+0x898], R18 ;  /* 0x0008981201007387 */ /* 0x0005e40000100a00 */
[----:B------:R-:W-:Y:S02]  /*af7d0*/  STL.64 [R1+0x8a0], R12 ;  /* 0x0008a00c01007387 */ /* 0x000fe40000100a00 */
[----:B------:R3:W-:Y:S01]  /*af7e0*/  STL.64 [R1+0x8a8], R14 ;  /* 0x0008a80e01007387 */ /* 0x0007e20000100a00 */
[C---:B--2---:R-:W-:Y:S08]  /*af7f0*/  HMMA.1688.F32.TF32 R16, R236.reuse, R90, R104 ;  /* 0x0000005aec10723c */ /* 0x044ff00000081068 */
[----:B---3--:R-:W-:Y:S01]  /*af800*/  HMMA.1688.F32.TF32 R12, R236, R94, R108 ;  /* 0x0000005eec0c723c */ /* 0x008fe2000008106c */
[----:B------:R-:W-:Y:S01]  /*af810*/  STL.64 [R1+0x8b0], R20 ;  /* 0x0008b01401007387 */ /* 0x000fe20000100a00 */
[----:B------:R2:W-:Y:S03]  /*af820*/  STL.64 [R1+0x8b8], R22 ;  /* 0x0008b81601007387 */ /* 0x0005e60000100a00 */
[----:B------:R-:W-:Y:S04]  /*af830*/  LDS R104, [R252+0x110000] ;  /* 0x11000000fc687984 */ /* 0x000fe80000000800 */
[----:B------:R-:W-:Y:S04]  /*af840*/  LDS R106, [R252+0x111000] ;  /* 0x11100000fc6a7984 */ /* 0x000fe80000000800 */
[----:B------:R-:W-:Y:S04]  /*af850*/  LDS R105, [R3+0x110000] ;  /* 0x1100000003697984 */ /* 0x000fe80000000800 */
[----:B------:R-:W-:Y:S01]  /*af860*/  LDS R107, [R3+0x111000] ;  /* 0x11100000036b7984 */ /* 0x000fe20000000800 */
[C---:B--2---:R-:W-:Y:S03]  /*af870*/  HMMA.1688.F32.TF32 R20, R240.reuse, R34, R112 ;  /* 0x00000022f014723c */ /* 0x044fe60000081070 */
[----:B------:R-:W-:Y:S01]  /*af880*/  STL.64 [R1+0x8d0], R16 ;  /* 0x0008d01001007387 */ /* 0x000fe20000100a00 */
[----:B------:R2:W-:Y:S02]  /*af890*/  STL.64 [R1+0x8d8], R18 ;  /* 0x0008d81201007387 */ /* 0x0005e40000100a00 */
[----:B------:R-:W-:Y:S02]  /*af8a0*/  STL.64 [R1+0x8c0], R12 ;  /* 0x0008c00c01007387 */ /* 0x000fe40000100a00 */
[----:B------:R3:W-:Y:S01]  /*af8b0*/  STL.64 [R1+0x8c8], R14 ;  /* 0x0008c80e01007387 */ /* 0x0007e20000100a00 */
[C---:B--2---:R-:W-:Y:S08]  /*af8c0*/  HMMA.1688.F32.TF32 R16, R240.reuse, R38, R116 ;  /* 0x00000026f010723c */ /* 0x044ff00000081074 */
[C---:B---3--:R-:W-:Y:S08]  /*af8d0*/  HMMA.1688.F32.TF32 R12, R240.reuse, R42, R8 ;  /* 0x0000002af00c723c */ /* 0x048ff00000081008 */
[C---:B------:R-:W-:Y:S01]  /*af8e0*/  HMMA.1688.F32.TF32 R8, R240.reuse, R46, R120 ;  /* 0x0000002ef008723c */ /* 0x040fe20000081078 */
[----:B------:R-:W-:Y:S01]  /*af8f0*/  STL.64 [R1+0x8f0], R20 ;  /* 0x0008f01401007387 */ /* 0x000fe20000100a00 */
[----:B------:R-:W-:Y:S05]  /*af900*/  STL.64 [R1+0x8f8], R22 ;  /* 0x0008f81601007387 */ /* 0x000fea0000100a00 */
[----:B------:R-:W-:Y:S01]  /*af910*/  STL.64 [R1+0x910], R16 ;  /* 0x0009101001007387 */ /* 0x000fe20000100a00 */
[----:B------:R2:W-:Y:S07]  /*af920*/  STL.64 [R1+0x918], R18 ;  /* 0x0009181201007387 */ /* 0x0005ee0000100a00 */
[----:B------:R-:W-:Y:S02]  /*af930*/  STL.64 [R1+0x940], R12 ;  /* 0x0009400c01007387 */ /* 0x000fe40000100a00 */
[----:B------:R3:W-:Y:S06]  /*af940*/  STL.64 [R1+0x948], R14 ;  /* 0x0009480e01007387 */ /* 0x0007ec0000100a00 */
[----:B------:R-:W-:Y:S01]  /*af950*/  STL.64 [R1+0x990], R8 ;  /* 0x0009900801007387 */ /* 0x000fe20000100a00 */
[----:B------:R4:W-:Y:S01]  /*af960*/  STL.64 [R1+0x998], R10 ;  /* 0x0009980a01007387 */ /* 0x0009e20000100a00 */
[C---:B--2---:R-:W-:Y:S08]  /*af970*/  HMMA.1688.F32.TF32 R16, R240.reuse, R50, R160 ;  /* 0x00000032f010723c */ /* 0x044ff000000810a0 */
[C---:B---3--:R-:W-:Y:S08]  /*af980*/  HMMA.1688.F32.TF32 R12, R240.reuse, R54, R156 ;  /* 0x00000036f00c723c */ /* 0x048ff0000008109c */
[C---:B----4-:R-:W-:Y:S07]  /*af990*/  HMMA.1688.F32.TF32 R8, R240.reuse, R58, R124 ;  /* 0x0000003af008723c */ /* 0x050fee000008107c */
        /* <DEDUP_REMOVED lines=17> */
[C---:B----4-:R-:W-:Y:S08]  /*afab0*/  HMMA.1688.F32.TF32 R8, R240.reuse, R82, R4 ;  /* 0x00000052f008723c */ /* 0x050ff00000081004 */
[C---:B------:R-:W-:Y:S01]  /*afac0*/  HMMA.1688.F32.TF32 R4, R240.reuse, R86, R140 ;  /* 0x00000056f004723c */ /* 0x040fe2000008108c */
[----:B------:R-:W-:Y:S01]  /*afad0*/  STL.64 [R1+0x1020], R16 ;  /* 0x0010201001007387 */ /* 0x000fe20000100a00 */
[----:B------:R-:W-:Y:S05]  /*afae0*/  STL.64 [R1+0x1028], R18 ;  /* 0x0010281201007387 */ /* 0x000fea0000100a00 */
[----:B------:R-:W-:Y:S02]  /*afaf0*/  STL.64 [R1+0x1010], R12 ;  /* 0x0010100c01007387 */ /* 0x000fe40000100a00 */
[----:B------:R2:W-:Y:S06]  /*afb00*/  STL.64 [R1+0x1018], R14 ;  /* 0x0010180e01007387 */ /* 0x0005ec0000100a00 */
[----:B------:R-:W-:Y:S01]  /*afb10*/  STL.64 [R1+0x1000], R8 ;  /* 0x0010000801007387 */ /* 0x000fe20000100a00 */
[----:B------:R3:W-:Y:S07]  /*afb20*/  STL.64 [R1+0x1008], R10 ;  /* 0x0010080a01007387 */ /* 0x0007ee0000100a00 */
[----:B------:R-:W-:Y:S02]  /*afb30*/  STL.64 [R1+0xff0], R4 ;  /* 0x000ff00401007387 */ /* 0x000fe40000100a00 */
[----:B------:R4:W-:Y:S01]  /*afb40*/  STL.64 [R1+0xff8], R6 ;  /* 0x000ff80601007387 */ /* 0x0009e20000100a00 */
[C---:B--2---:R-:W-:Y:S08]  /*afb50*/  HMMA.1688.F32.TF32 R12, R240.reuse, R90, R144 ;  /* 0x0000005af00c723c */ /* 0x044ff00000081090 */
[----:B---3--:R-:W-:Y:S08]  /*afb60*/  HMMA.1688.F32.TF32 R8, R240, R94, R148 ;  /* 0x0000005ef008723c */ /* 0x008ff00000081094 */
        /* <DEDUP_REMOVED lines=38> */
[----:B------:R-:W-:Y:S07]  /*afdd0*/  STL.64 [R1+0xf38], R14 ;  /* 0x000f380e01007387 */ /* 0x000fee0000100a00 */
[----:B------:R-:W-:Y:S02]  /*afde0*/  STL.64 [R1+0xf20], R8 ;  /* 0x000f200801007387 */ /* 0x000fe40000100a00 */
[----:B------:R-:W-:Y:S06]  /*afdf0*/  STL.64 [R1+0xf28], R10 ;  /* 0x000f280a01007387 */ /* 0x000fec0000100a00 */
[----:B------:R-:W-:Y:S01]  /*afe00*/  STL.64 [R1+0xf10], R4 ;  /* 0x000f100401007387 */ /* 0x000fe20000100a00 */
[----:B------:R2:W-:Y:S02]  /*afe10*/  STL.64 [R1+0xf18], R6 ;  /* 0x000f180601007387 */ /* 0x0005e40000100a00 */
[C---:B--2---:R-:W-:Y:S08]  /*afe20*/  HMMA.1688.F32.TF32 R4, R232.reuse, R86, R204 ;  /* 0x00000056e804723c */ /* 0x044ff000000810cc */
[C---:B------:R-:W-:Y:S11]  /*afe30*/  HMMA.1688.F32.TF32 R8, R232.reuse, R90, R208 ;  /* 0x0000005ae808723c */ /* 0x040ff600000810d0 */
[----:B------:R-:W-:Y:S04]  /*afe40*/  @!UPT UIADD3 URZ, URZ, URZ, URZ ;  /* 0x0000003f3f3ff290 */ /* 0x000fe8000fffe03f */
[----:B------:R-:W-:Y:S01]  /*afe50*/  STL.64 [R1+0xf00], R4 ;  /* 0x000f000401007387 */ /* 0x000fe20000100a00 */
[----:B------:R2:W-:Y:S02]  /*afe60*/  STL.64 [R1+0xf08], R6 ;  /* 0x000f080601007387 */ /* 0x0005e40000100a00 */
[----:B--2---:R-:W-:Y:S05]  /*afe70*/  HMMA.1688.F32.TF32 R4, R232, R94, R212 ;  /* 0x0000005ee804723c */ /* 0x004fea00000810d4 */
[----:B------:R-:W-:Y:S01]  /*afe80*/  STL.64 [R1+0xee0], R8 ;  /* 0x000ee00801007387 */ /* 0x000fe20000100a00 */
[----:B------:R-:W-:Y:S11]  /*afe90*/  STL.64 [R1+0xee8], R10 ;  /* 0x000ee80a01007387 */ /* 0x000ff60000100a00 */
[----:B------:R-:W-:Y:S06]  /*afea0*/  @!UPT UIADD3 URZ, URZ, URZ, URZ ;  /* 0x0000003f3f3ff290 */ /* 0x000fec000fffe03f */
[----:B------:R-:W-:Y:S01]  /*afeb0*/  STL.64 [R1+0xc20], R4 ;  /* 0x000c200401007387 */ /* 0x000fe20000100a00 */
[----:B------:R-:W-:Y:S02]  /*afec0*/  STL.64 [R1+0xc28], R6 ;  /* 0x000c280601007387 */ /* 0x000fe40000100a00 */
[----:B------:R-:W2:Y:S02]  /*afed0*/  LDL.LU R0, [R1+0x44b0] ;  /* 0x0044b00001007983 */ /* 0x000ea40000300800 */
[----:B------:R-:W3:Y:S01]  /*afee0*/  LDL.LU R248, [R1+0x15e0] ;  /* 0x0015e00001f87983 */ /* 0x000ee20000300800 */
[----:B------:R-:W3:Y:S01]  /*afef0*/  LDL.LU R249, [R1+0x15e4] ;  /* 0x0015e40001f97983 */ /* 0x000ee20000300800 */
[----:B------:R-:W3:Y:S02]  /*aff00*/  LDL.LU R250, [R1+0x15e8] ;  /* 0x0015e80001fa7983 */ /* 0x000ee40000300800 */
[----:B------:R-:W4:Y:S02]  /*aff10*/  LDL.LU R2, [R1+0x44ac] ;  /* 0x0044ac0001027983 */ /* 0x000f240000300800 */
[----:B------:R-:W1:Y:S01]  /*aff20*/  LDL.LU R244, [R1+0x15f0] ;  /* 0x0015f00001f47983 */ /* 0x000e620000300800 */
[----:B------:R-:W1:Y:S01]  /*aff30*/  LDL.LU R245, [R1+0x15f4] ;  /* 0x0015f40001f57983 */ /* 0x000e620000300800 */
[----:B------:R-:W1:Y:S02]  /*aff40*/  LDL.LU R246, [R1+0x15f8] ;  /* 0x0015f80001f67983 */ /* 0x000e640000300800 */
[----:B------:R-:W1:Y:S02]  /*aff50*/  LDL.LU R247, [R1+0x15fc] ;  /* 0x0015fc0001f77983 */ /* 0x000e640000300800 */
[----:B------:R-:W2:Y:S01]  /*aff60*/  LDL.LU R108, [R1+0x1600] ;  /* 0x00160000016c7983 */ /* 0x000ea20000300800 */
[----:B------:R-:W2:Y:S01]  /*aff70*/  LDL.LU R109, [R1+0x1604] ;  /* 0x00160400016d7983 */ /* 0x000ea20000300800 */
[----:B----4-:R-:W-:-:S03]  /*aff80*/  IMAD.MOV.U32 R110, RZ, RZ, R2 ;  /* 0x000000ffff6e7224 */ /* 0x010fc600078e0002 */
[----:B------:R-:W4:Y:S01]  /*aff90*/  LDL.LU R2, [R1+0x44a8] ;  /* 0x0044a80001027983 */ /* 0x000f220000300800 */
[----:B------:R-:W2:Y:S02]  /*affa0*/  LDL.LU R111, [R1+0x160c] ;  /* 0x00160c00016f7983 */ /* 0x000ea40000300800 */
[----:B------:R-:W2:Y:S02]  /*affb0*/  LDL.LU R236, [R1+0x1610] ;  /* 0x0016100001ec7983 */ /* 0x000ea40000300800 */
[----:B------:R-:W2:Y:S01]  /*affc0*/  LDL.LU R237, [R1+0x1614] ;  /* 0x0016140001ed7983 */ /* 0x000ea20000300800 */
[----:B------:R-:W2:Y:S01]  /*affd0*/  LDL.LU R238, [R1+0x1618] ;  /* 0x0016180001ee7983 */ /* 0x000ea20000300800 */
[----:B------:R-:W2:Y:S01]  /*affe0*/  LDL.LU R239, [R1+0x161c] ;  /* 0x00161c0001ef7983 */ /* 0x000ea20000300800 */
[C---:B-1----:R-:W-:Y:S01]  /*afff0*/  HMMA.1688.F32.TF32 R112, R100.reuse, R42, R244 ;  /* 0x0000002a6470723c */ /* 0x042fe200000810f4 */
[----:B------:R-:W-:Y:S01]  /*b0000*/  LDS R42, [R252+0x111080] ;  /* 0x11108000fc2a7984 */ /* 0x000fe20000000800 */
[----:B------:R-:W-:Y:S04]  /*b0010*/  LDS R43, [R3+0x111080] ;  /* 0x11108000032b7984 */ /* 0x000fe80000000800 */
[----:B----4-:R-:W1:Y:S04]  /*b0020*/  LDSM.16.M88.4 R172, [R2+0x100] ;  /* 0x0001000002ac783b */ /* 0x010e680000000200 */
[----:B------:R-:W4:Y:S04]  /*b0030*/  LDSM.16.M88.4 R176, [R2+0x4100] ;  /* 0x0041000002b0783b */ /* 0x000f280000000200 */
        /* <DEDUP_REMOVED lines=13> */
[----:B------:R-:W4:Y:S01]  /*b0110*/  LDSM.16.M88.4 R24, [R2+0x3c100] ;  /* 0x03c100000218783b */ /* 0x000f220000000200 */
[C---:B--2---:R-:W-:Y:S08]  /*b0120*/  HMMA.1688.F32.TF32 R120, R100.reuse, R34, R236 ;  /* 0x000000226478723c */ /* 0x044ff000000810ec */
[C---:B------:R-:W-:Y:S08]  /*b0130*/  HMMA.1688.F32.TF32 R116, R100.reuse, R38, R108 ;  /* 0x000000266474723c */ /* 0x040ff0000008106c */
[C---:B---3--:R-:W-:Y:S01]  /*b0140*/  HMMA.1688.F32.TF32 R108, R100.reuse, R46, R248 ;  /* 0x0000002e646c723c */ /* 0x048fe200000810f8 */
[----:B------:R-:W-:Y:S04]  /*b0150*/  LDS R34, [R252+0x111100] ;  /* 0x11110000fc227984 */ /* 0x000fe80000000800 */
[----:B------:R-:W-:Y:S04]  /*b0160*/  LDS R35, [R3+0x111100] ;  /* 0x1111000003237984 */ /* 0x000fe80000000800 */
[----:B-1----:R-:W-:Y:S01]  /*b0170*/  STL [R1+0x4454], R174 ;  /* 0x004454ae01007387 */ /* 0x002fe20000100800 */
[----:B------:R-:W-:Y:S02]  /*b0180*/  STL [R1+0x4450], R175 ;  /* 0x004450af01007387 */ /* 0x000fe40000100800 */
[----:B----4-:R-:W-:Y:S02]  /*b0190*/  STL [R1+0x445c], R178 ;  /* 0x00445cb201007387 */ /* 0x010fe40000100800 */
[----:B------:R-:W-:Y:S01]  /*b01a0*/  STL [R1+0x4458], R179 ;  /* 0x004458b301007387 */ /* 0x000fe20000100800 */
[----:B------:R-:W-:Y:S01]  /*b01b0*/  STL [R1+0x4464], R210 ;  /* 0x004464d201007387 */ /* 0x000fe20000100800 */
[----:B------:R-:W-:Y:S02]  /*b01c0*/  STL [R1+0x4460], R211 ;  /* 0x004460d301007387 */ /* 0x000fe40000100800 */
[----:B------:R-:W-:Y:S02]  /*b01d0*/  STL [R1+0x446c], R206 ;  /* 0x00446cce01007387 */ /* 0x000fe40000100800 */
        /* <DEDUP_REMOVED lines=26> */
[----:B------:R-:W-:Y:S02]  /*b0380*/  STL.64 [R1+0xc00], R120 ;  /* 0x000c007801007387 */ /* 0x000fe40000100a00 */
[----:B------:R-:W-:Y:S02]  /*b0390*/  STL.64 [R1+0xc08], R122 ;  /* 0x000c087a01007387 */ /* 0x000fe40000100a00 */
[----:B------:R1:W-:Y:S01]  /*b03a0*/  STL.64 [R1+0xbe0], R116 ;  /* 0x000be07401007387 */ /* 0x0003e20000100a00 */
[----:B------:R2:W-:Y:S04]  /*b03b0*/  STL.64 [R1+0xbe8], R118 ;  /* 0x000be87601007387 */ /* 0x0005e80000100a00 */
[----:B-1----:R-:W3:Y:S01]  /*b03c0*/  LDL.LU R116, [R1+0x1530] ;  /* 0x0015300001747983 */ /* 0x002ee20000300800 */
[----:B------:R1:W-:Y:S02]  /*b03d0*/  STL.64 [R1+0xbd0], R112 ;  /* 0x000bd07001007387 */ /* 0x0003e40000100a00 */
[----:B------:R4:W-:Y:S02]  /*b03e0*/  STL.64 [R1+0xbd8], R114 ;  /* 0x000bd87201007387 */ /* 0x0009e40000100a00 */
[----:B------:R1:W-:Y:S01]  /*b03f0*/  STL.64 [R1+0xbc0], R108 ;  /* 0x000bc06c01007387 */ /* 0x0003e20000100a00 */
[----:B------:R1:W-:Y:S01]  /*b0400*/  STL.64 [R1+0xbc8], R110 ;  /* 0x000bc86e01007387 */ /* 0x0003e20000100a00 */
[----:B------:R-:W3:Y:S02]  /*b0410*/  LDL.LU R117, [R1+0x1534] ;  /* 0x0015340001757983 */ /* 0x000ee40000300800 */
[----:B--2---:R-:W3:Y:S02]  /*b0420*/  LDL.LU R118, [R1+0x1538] ;  /* 0x0015380001767983 */ /* 0x004ee40000300800 */
[----:B------:R-:W3:Y:S01]  /*b0430*/  LDL.LU R119, [R1+0x153c] ;  /* 0x00153c0001777983 */ /* 0x000ee20000300800 */
[----:B------:R-:W2:Y:S01]  /*b0440*/  LDL.LU R120, [R1+0x1540] ;  /* 0x0015400001787983 */ /* 0x000ea20000300800 */
[----:B------:R-:W2:Y:S02]  /*b0450*/  LDL.LU R121, [R1+0x1544] ;  /* 0x0015440001797983 */ /* 0x000ea40000300800 */
[----:B------:R-:W2:Y:S02]  /*b0460*/  LDL.LU R122, [R1+0x1548] ;  /* 0x00154800017a7983 */ /* 0x000ea40000300800 */
[----:B------:R-:W2:Y:S01]  /*b0470*/  LDL.LU R123, [R1+0x154c] ;  /* 0x00154c00017b7983 */ /* 0x000ea20000300800 */
        /* <DEDUP_REMOVED lines=20> */
[----:B------:R-:W3:Y:S01]  /*b05c0*/  LDL.LU R216, [R1+0x15b0] ;  /* 0x0015b00001d87983 */ /* 0x000ee20000300800 */
[----:B------:R-:W3:Y:S02]  /*b05d0*/  LDL.LU R217, [R1+0x15b4] ;  /* 0x0015b40001d97983 */ /* 0x000ee40000300800 */
[----:B------:R-:W3:Y:S02]  /*b05e0*/  LDL.LU R218, [R1+0x15b8] ;  /* 0x0015b80001da7983 */ /* 0x000ee40000300800 */
[----:B------:R-:W3:Y:S01]  /*b05f0*/  LDL.LU R219, [R1+0x15bc] ;  /* 0x0015bc0001db7983 */ /* 0x000ee20000300800 */
        /* <DEDUP_REMOVED lines=12> */
[----:B-1----:R-:W3:Y:S01]  /*b06c0*/  LDL.LU R112, [R1+0x2d0] ;  /* 0x0002d00001707983 */ /* 0x002ee20000300800 */
[----:B------:R-:W3:Y:S02]  /*b06d0*/  LDL.LU R113, [R1+0x2d4] ;  /* 0x0002d40001717983 */ /* 0x000ee40000300800 */
[----:B----4-:R-:W4:Y:S02]  /*b06e0*/  LDL.LU R114, [R1+0x2d8] ;  /* 0x0002d80001727983 */ /* 0x010f240000300800 */
[----:B------:R-:W4:Y:S01]  /*b06f0*/  LDL.LU R115, [R1+0x2dc] ;  /* 0x0002dc0001737983 */ /* 0x000f220000300800 */
        /* <DEDUP_REMOVED lines=12> */
[----:B------:R2:W-:Y:S02]  /*b07c0*/  STL.64 [R1+0x4490], R44 ;  /* 0x0044902c01007387 */ /* 0x0005e40000100a00 */
[C---:B--2---:R-:W-:Y:S02]  /*b07d0*/  HMMA.1688.F32.TF32 R44, R100.reuse, R50, R248 ;  /* 0x00000032642c723c */ /* 0x044fe400000810f8 */
[----:B------:R-:W2:Y:S11]  /*b07e0*/  LDL.LU R248, [R1+0x290] ;  /* 0x0002900001f87983 */ /* 0x000eb60000300800 */
[----:B------:R-:W-:Y:S10]  /*b07f0*/  @!UPT UIADD3 URZ, URZ, URZ, URZ ;  /* 0x0000003f3f3ff290 */ /* 0x000ff4000fffe03f */
[----:B------:R-:W-:Y:S01]  /*b0800*/  STL.64 [R1+0xbb0], R44 ;  /* 0x000bb02c01007387 */ /* 0x000fe20000100a00 */
[----:B------:R3:W-:Y:S02]  /*b0810*/  STL.64 [R1+0xbb8], R46 ;  /* 0x000bb82e01007387 */ /* 0x0007e40000100a00 */
[----:B------:R-:W2:Y:S02]  /*b0820*/  LDL.LU R249, [R1+0x294] ;  /* 0x0002940001f97983 */ /* 0x000ea40000300800 */
[----:B------:R-:W2:Y:S01]  /*b0830*/  LDL.LU R250, [R1+0x298] ;  /* 0x0002980001fa7983 */ /* 0x000ea20000300800 */
[----:B------:R-:W2:Y:S01]  /*b0840*/  LDL.LU R251, [R1+0x29c] ;  /* 0x00029c0001fb7983 */ /* 0x000ea20000300800 */
[----:B------:R1:W-:Y:S01]  /*b0850*/  STL.64 [R1+0x4498], R48 ;  /* 0x0044983001007387 */ /* 0x0003e20000100a00 */
[C---:B---3--:R-:W-:Y:S08]  /*b0860*/  HMMA.1688.F32.TF32 R44, R100.reuse, R58, R216 ;  /* 0x0000003a642c723c */ /* 0x048ff000000810d8 */
[C---:B-1----:R-:W-:Y:S01]  /*b0870*/  HMMA.1688.F32.TF32 R48, R100.reuse, R54, R220 ;  /* 0x000000366430723c */ /* 0x042fe200000810dc */
[----:B------:R1:W-:Y:S07]  /*b0880*/  STL.64 [R1+0x44a0], R52 ;  /* 0x0044a03401007387 */ /* 0x0003ee0000100a00 */
[C---:B-1----:R-:W-:Y:S11]  /*b0890*/  HMMA.1688.F32.TF32 R52, R100.reuse, R62, R136 ;  /* 0x0000003e6434723c */ /* 0x042ff60000081088 */
[----:B------:R-:W-:Y:S04]  /*b08a0*/  @!UPT UIADD3 URZ, URZ, URZ, URZ ;  /* 0x0000003f3f3ff290 */ /* 0x000fe8000fffe03f */
[----:B------:R-:W-:Y:S01]  /*b08b0*/  STL.64 [R1+0xba0], R48 ;  /* 0x000ba03001007387 */ /* 0x000fe20000100a00 */
[----:B------:R1:W-:Y:S02]  /*b08c0*/  STL.64 [R1+0xba8], R50 ;  /* 0x000ba83201007387 */ /* 0x0003e40000100a00 */
[----:B------:R-:W-:Y:S02]  /*b08d0*/  STL.64 [R1+0xb90], R44 ;  /* 0x000b902c01007387 */ /* 0x000fe40000100a00 */
[----:B------:R3:W-:Y:S01]  /*b08e0*/  STL.64 [R1+0xb98], R46 ;  /* 0x000b982e01007387 */ /* 0x0007e20000100a00 */
[C---:B-1----:R-:W-:Y:S08]  /*b08f0*/  HMMA.1688.F32.TF32 R48, R100.reuse, R66, R132 ;  /* 0x000000426430723c */ /* 0x042ff00000081084 */
[C---:B---3--:R-:W-:Y:S01]  /*b0900*/  HMMA.1688.F32.TF32 R44, R100.reuse, R70, R128 ;  /* 0x00000046642c723c */ /* 0x048fe20000081080 */
[----:B------:R-:W-:Y:S01]  /*b0910*/  STL.64 [R1+0xb80], R52 ;  /* 0x000b803401007387 */ /* 0x000fe20000100a00 */
[----:B------:R1:W-:Y:S06]  /*b0920*/  STL.64 [R1+0xb88], R54 ;  /* 0x000b883601007387 */ /* 0x0003ec0000100a00 */
[C---:B-1----:R-:W-:Y:S07]  /*b0930*/  HMMA.1688.F32.TF32 R52, R100.reuse, R74, R124 ;  /* 0x0000004a6434723c */ /* 0x042fee000008107c */
[----:B------:R-:W-:Y:S01]  /*b0940*/  STL.64 [R1+0xb70], R48 ;  /* 0x000b703001007387 */ /* 0x000fe20000100a00 */
[----:B------:R1:W-:Y:S07]  /*b0950*/  STL.64 [R1+0xb78], R50 ;  /* 0x000b783201007387 */ /* 0x0003ee0000100a00 */
        /* <DEDUP_REMOVED lines=12> */
[----:B----4-:R-:W-:Y:S01]  /*b0a20*/  HMMA.1688.F32.TF32 R44, R100, R94, R112 ;  /* 0x0000005e642c723c */ /* 0x010fe20000081070 */
[----:B------:R-:W-:Y:S01]  /*b0a30*/  STL.64 [R1+0xb00], R52 ;  /* 0x000b003401007387 */ /* 0x000fe20000100a00 */
[----:B------:R-:W-:Y:S11]  /*b0a40*/  STL.64 [R1+0xb08], R54 ;  /* 0x000b083601007387 */ /* 0x000ff60000100a00 */
[----:B------:R-:W-:Y:S02]  /*b0a50*/  @!UPT UIADD3 URZ, URZ, URZ, URZ ;  /* 0x0000003f3f3ff290 */ /* 0x000fe4000fffe03f */
[----:B------:R-:W-:Y:S01]  /*b0a60*/  STL.64 [R1+0xaf0], R48 ;  /* 0x000af03001007387 */ /* 0x000fe20000100a00 */
[----:B------:R1:W-:Y:S08]  /*b0a70*/  STL.64 [R1+0xaf8], R50 ;  /* 0x000af83201007387 */ /* 0x0003f00000100a00 */
[----:B------:R-:W-:Y:S01]  /*b0a80*/  IMAD.MOV.U32 R202, RZ, RZ, R45 ;  /* 0x000000ffffca7224 */ /* 0x000fe200078e002d */
[----:B------:R-:W-:Y:S01]  /*b0a90*/  MOV R203, R46 ;  /* 0x0000002e00cb7202 */ /* 0x000fe20000000f00 */
[----:B------:R3:W-:Y:S01]  /*b0aa0*/  STL [R1+0xad0], R44 ;  /* 0x000ad02c01007387 */ /* 0x0007e20000100800 */
[----:B------:R-:W-:Y:S01]  /*b0ab0*/  IMAD.MOV.U32 R206, RZ, RZ, R47 ;  /* 0x000000ffffce7224 */ /* 0x000fe200078e002f */
[C---:B-1----:R-:W-:Y:S08]  /*b0ac0*/  HMMA.1688.F32.TF32 R48, R104.reuse, R172, R236 ;  /* 0x000000ac6830723c */ /* 0x042ff000000810ec */
[----:B---3--:R-:W-:Y:S01]  /*b0ad0*/  HMMA.1688.F32.TF32 R44, R104, R176, R108 ;  /* 0x000000b0682c723c */ /* 0x008fe2000008106c */
[----:B------:R1:W-:Y:S01]  /*b0ae0*/  STL [R1+0x4480], R206 ;  /* 0x004480ce01007387 */ /* 0x0003e20000100800 */
[----:B------:R3:W-:Y:S02]  /*b0af0*/  STL [R1+0x447c], R203 ;  /* 0x00447ccb01007387 */ /* 0x0007e40000100800 */
[----:B------:R4:W-:Y:S11]  /*b0b00*/  STL [R1+0x4478], R202 ;  /* 0x004478ca01007387 */ /* 0x0009f60000100800 */
[----:B------:R-:W-:Y:S01]  /*b0b10*/  STL.64 [R1+0xac0], R48 ;  /* 0x000ac03001007387 */ /* 0x000fe20000100a00 */
[----:B------:R-:W-:Y:S08]  /*b0b20*/  STL.64 [R1+0xac8], R50 ;  /* 0x000ac83201007387 */ /* 0x000ff00000100a00 */
[----:B-1----:R-:W-:-:S02]  /*b0b30*/  IMAD.MOV.U32 R206, RZ, RZ, R45 ;  /* 0x000000ffffce7224 */ /* 0x002fc400078e002d */
[----:B---3--:R-:W-:Y:S01]  /*b0b40*/  IMAD.MOV.U32 R203, RZ, RZ, R46 ;  /* 0x000000ffffcb7224 */ /* 0x008fe200078e002e */
[----:B------:R1:W-:Y:S01]  /*b0b50*/  STL [R1+0xab0], R44 ;  /* 0x000ab02c01007387 */ /* 0x0003e20000100800 */
[----:B----4-:R-:W-:Y:S02]  /*b0b60*/  IMAD.MOV.U32 R202, RZ, RZ, R47 ;  /* 0x000000ffffca7224 */ /* 0x010fe400078e002f */
[C---:B-1----:R-:W-:Y:S01]  /*b0b70*/  HMMA.1688.F32.TF32 R44, R104.reuse, R208, R244 ;  /* 0x000000d0682c723c */ /* 0x042fe200000810f4 */
[----:B------:R-:W-:Y:S01]  /*b0b80*/  STL [R1+0x4484], R206 ;  /* 0x004484ce01007387 */ /* 0x000fe20000100800 */
[----:B------:R-:W3:Y:S11]  /*b0b90*/  LDL.LU R236, [R1+0x280] ;  /* 0x0002800001ec7983 */ /* 0x000ef60000300800 */
[----:B------:R-:W-:Y:S10]  /*b0ba0*/  @!UPT UIADD3 URZ, URZ, URZ, URZ ;  /* 0x0000003f3f3ff290 */ /* 0x000ff4000fffe03f */
[----:B------:R-:W-:Y:S01]  /*b0bb0*/  STL.64 [R1+0xaa0], R44 ;  /* 0x000aa02c01007387 */ /* 0x000fe20000100a00 */
[----:B------:R2:W-:Y:S02]  /*b0bc0*/  STL.64 [R1+0xaa8], R46 ;  /* 0x000aa82e01007387 */ /* 0x0005e40000100a00 */
[----:B------:R-:W3:Y:S02]  /*b0bd0*/  LDL.LU R237, [R1+0x284] ;  /* 0x0002840001ed7983 */ /* 0x000ee40000300800 */
[----:B------:R-:W3:Y:S01]  /*b0be0*/  LDL.LU R238, [R1+0x288] ;  /* 0x0002880001ee7983 */ /* 0x000ee20000300800 */
[----:B------:R-:W3:Y:S01]  /*b0bf0*/  LDL.LU R239, [R1+0x28c] ;  /* 0x00028c0001ef7983 */ /* 0x000ee20000300800 */
[----:B------:R-:W4:Y:S02]  /*b0c00*/  LDL.LU R108, [R1+0x230] ;  /* 0x00023000016c7983 */ /* 0x000f240000300800 */
[----:B------:R-:W4:Y:S02]  /*b0c10*/  LDL.LU R109, [R1+0x234] ;  /* 0x00023400016d7983 */ /* 0x000f240000300800 */
[----:B------:R-:W4:Y:S01]  /*b0c20*/  LDL.LU R110, [R1+0x238] ;  /* 0x00023800016e7983 */ /* 0x000f220000300800 */
[----:B------:R-:W4:Y:S01]  /*b0c30*/  LDL.LU R111, [R1+0x23c] ;  /* 0x00023c00016f7983 */ /* 0x000f220000300800 */
        /* <DEDUP_REMOVED lines=16> */
[----:B--2---:R-:W-:Y:S03]  /*b0d40*/  HMMA.1688.F32.TF32 R44, R104, R204, R248 ;  /* 0x000000cc682c723c */ /* 0x004fe600000810f8 */
        /* <DEDUP_REMOVED lines=11> */
[----:B------:R-:W-:Y:S01]  /*b0e00*/  IMAD.MOV.U32 R247, RZ, RZ, R0 ;  /* 0x000000fffff77224 */ /* 0x000fe200078e0000 */
        /* <DEDUP_REMOVED lines=8> */
[----:B------:R-:W-:Y:S01]  /*b0e90*/  MOV R207, R44 ;  /* 0x0000002c00cf7202 */ /* 0x000fe20000000f00 */
[----:B------:R-:W-:-:S02]  /*b0ea0*/  IMAD.MOV.U32 R210, RZ, RZ, R45 ;  /* 0x000000ffffd27224 */ /* 0x000fc400078e002d */
[----:B------:R-:W-:Y:S02]  /*b0eb0*/  IMAD.MOV.U32 R211, RZ, RZ, R46 ;  /* 0x000000ffffd37224 */ /* 0x000fe400078e002e */
[----:B------:R-:W-:Y:S02]  /*b0ec0*/  IMAD.MOV.U32 R178, RZ, RZ, R47 ;  /* 0x000000ffffb27224 */ /* 0x000fe400078e002f */
[C---:B---3--:R-:W-:Y:S01]  /*b0ed0*/  HMMA.1688.F32.TF32 R44, R104.reuse, R200, R236 ;  /* 0x000000c8682c723c */ /* 0x048fe200000810ec */
[----:B------:R-:W3:Y:S01]  /*b0ee0*/  LDL.LU R236, [R1+0x1d0] ;  /* 0x0001d00001ec7983 */ /* 0x000ee20000300800 */
[----:B------:R-:W3:Y:S02]  /*b0ef0*/  LDL.LU R237, [R1+0x1d4] ;  /* 0x0001d40001ed7983 */ /* 0x000ee40000300800 */
[----:B------:R-:W3:Y:S02]  /*b0f00*/  LDL.LU R238, [R1+0x1d8] ;  /* 0x0001d80001ee7983 */ /* 0x000ee40000300800 */
[----:B------:R-:W3:Y:S02]  /*b0f10*/  LDL.LU R239, [R1+0x1dc] ;  /* 0x0001dc0001ef7983 */ /* 0x000ee40000300800 */
[C---:B----4-:R-:W-:Y:S11]  /*b0f20*/  HMMA.1688.F32.TF32 R48, R104.reuse, R196, R128 ;  /* 0x000000c46830723c */ /* 0x050ff60000081080 */
[----:B------:R-:W-:Y:S05]  /*b0f30*/  @!UPT UIADD3 URZ, URZ, URZ, URZ ;  /* 0x0000003f3f3ff290 */ /* 0x000fea000fffe03f */
[----:B------:R-:W-:Y:S01]  /*b0f40*/  MOV R179, R44 ;  /* 0x0000002c00b37202 */ /* 0x000fe20000000f00 */
[----:B------:R-:W-:Y:S02]  /*b0f50*/  IMAD.MOV.U32 R174, RZ, RZ, R45 ;  /* 0x000000ffffae7224 */ /* 0x000fe400078e002d */
[----:B------:R-:W-:Y:S02]  /*b0f60*/  IMAD.MOV.U32 R175, RZ, RZ, R46 ;  /* 0x000000ffffaf7224 */ /* 0x000fe400078e002e */
[----:B------:R-:W-:Y:S02]  /*b0f70*/  IMAD.MOV.U32 R0, RZ, RZ, R47 ;  /* 0x000000ffff007224 */ /* 0x000fe400078e002f */
[C---:B------:R-:W-:Y:S08]  /*b0f80*/  HMMA.1688.F32.TF32 R44, R104.reuse, R192, R124 ;  /* 0x000000c0682c723c */ /* 0x040ff0000008107c */
[C---:B------:R-:W-:Y:S01]  /*b0f90*/  HMMA.1688.F32.TF32 R52, R104.reuse, R188, R156 ;  /* 0x000000bc6834723c */ /* 0x040fe2000008109c */
[----:B------:R-:W-:Y:S01]  /*b0fa0*/  STL.64 [R1+0xa70], R48 ;  /* 0x000a703001007387 */ /* 0x000fe20000100a00 */
[----:B------:R1:W-:Y:S06]  /*b0fb0*/  STL.64 [R1+0xa78], R50 ;  /* 0x000a783201007387 */ /* 0x0003ec0000100a00 */
[C---:B-1----:R-:W-:Y:S07]  /*b0fc0*/  HMMA.1688.F32.TF32 R48, R104.reuse, R184, R160 ;  /* 0x000000b86830723c */ /* 0x042fee00000810a0 */
[----:B------:R-:W-:Y:S01]  /*b0fd0*/  STL.64 [R1+0xa60], R44 ;  /* 0x000a602c01007387 */ /* 0x000fe20000100a00 */
[----:B------:R1:W-:Y:S02]  /*b0fe0*/  STL.64 [R1+0xa68], R46 ;  /* 0x000a682e01007387 */ /* 0x0003e40000100a00 */
[C---:B-1----:R-:W-:Y:S05]  /*b0ff0*/  HMMA.1688.F32.TF32 R44, R104.reuse, R28, R108 ;  /* 0x0000001c682c723c */ /* 0x042fea000008106c */
[----:B------:R-:W-:Y:S01]  /*b1000*/  STL.64 [R1+0xa50], R52 ;  /* 0x000a503401007387 */ /* 0x000fe20000100a00 */
[----:B------:R-:W-:Y:S02]  /*b1010*/  STL.64 [R1+0xa58], R54 ;  /* 0x000a583601007387 */ /* 0x000fe40000100a00 */
[----:B------:R-:W4:Y:S05]  /*b1020*/  LDL.LU R108, [R1+0x1c0] ;  /* 0x0001c000016c7983 */ /* 0x000f2a0000300800 */
[----:B------:R-:W-:Y:S01]  /*b1030*/  STL.64 [R1+0xa40], R48 ;  /* 0x000a403001007387 */ /* 0x000fe20000100a00 */
[----:B------:R2:W-:Y:S09]  /*b1040*/  STL.64 [R1+0xa48], R50 ;  /* 0x000a483201007387 */ /* 0x0005f20000100a00 */
[----:B------:R-:W-:Y:S01]  /*b1050*/  STL.64 [R1+0xa30], R44 ;  /* 0x000a302c01007387 */ /* 0x000fe20000100a00 */
[----:B------:R1:W-:Y:S02]  /*b1060*/  STL.64 [R1+0xa38], R46 ;  /* 0x000a382e01007387 */ /* 0x0003e40000100a00 */
[----:B------:R-:W4:Y:S02]  /*b1070*/  LDL.LU R109, [R1+0x1c4] ;  /* 0x0001c400016d7983 */ /* 0x000f240000300800 */
[----:B------:R-:W4:Y:S01]  /*b1080*/  LDL.LU R110, [R1+0x1c8] ;  /* 0x0001c800016e7983 */ /* 0x000f220000300800 */
[----:B------:R-:W4:Y:S01]  /*b1090*/  LDL.LU R111, [R1+0x1cc] ;  /* 0x0001cc00016f7983 */ /* 0x000f220000300800 */
[C---:B--2---:R-:W-:Y:S08]  /*b10a0*/  HMMA.1688.F32.TF32 R48, R104.reuse, R4, R244 ;  /* 0x000000046830723c */ /* 0x044ff000000810f4 */
[C---:B-1----:R-:W-:Y:S11]  /*b10b0*/  HMMA.1688.F32.TF32 R44, R104.reuse, R8, R248 ;  /* 0x00000008682c723c */ /* 0x042ff600000810f8 */
[----:B------:R-:W-:Y:S04]  /*b10c0*/  @!UPT UIADD3 URZ, URZ, URZ, URZ ;  /* 0x0000003f3f3ff290 */ /* 0x000fe8000fffe03f */
[----:B------:R-:W-:Y:S01]  /*b10d0*/  STL.64 [R1+0xa20], R48 ;  /* 0x000a203001007387 */ /* 0x000fe20000100a00 */
[----:B------:R1:W-:Y:S07]  /*b10e0*/  STL.64 [R1+0xa28], R50 ;  /* 0x000a283201007387 */ /* 0x0003ee0000100a00 */
[----:B------:R2:W-:Y:S01]  /*b10f0*/  STL.64 [R1+0xa00], R44 ;  /* 0x000a002c01007387 */ /* 0x0005e20000100a00 */
[----:B------:R-:W4:Y:S02]  /*b1100*/  LDL.LU R244, [R1+0x1b0] ;  /* 0x0001b00001f47983 */ /* 0x000f240000300800 */
[----:B------:R-:W4:Y:S02]  /*b1110*/  LDL.LU R245, [R1+0x1b4] ;  /* 0x0001b40001f57983 */ /* 0x000f240000300800 */
[----:B------:R-:W4:Y:S01]  /*b1120*/  LDL.LU R246, [R1+0x1b8] ;  /* 0x0001b80001f67983 */ /* 0x000f220000300800 */
[----:B------:R-:W4:Y:S01]  /*b1130*/  LDL.LU R247, [R1+0x1bc] ;  /* 0x0001bc0001f77983 */ /* 0x000f220000300800 */
[----:B------:R-:W-:Y:S01]  /*b1140*/  IMAD.MOV.U32 R26, RZ, RZ, R46 ;  /* 0x000000ffff1a7224 */ /* 0x000fe200078e002e */
[----:B------:R-:W-:Y:S01]  /*b1150*/  MOV R27, R47 ;  /* 0x0000002f001b7202 */ /* 0x000fe20000000f00 */
[C---:B-1----:R-:W-:Y:S08]  /*b1160*/  HMMA.1688.F32.TF32 R48, R104.reuse, R12, R120 ;  /* 0x0000000c6830723c */ /* 0x042ff00000081078 */
[----:B--2---:R-:W-:Y:S01]  /*b1170*/  HMMA.1688.F32.TF32 R44, R104, R16, R116 ;  /* 0x00000010682c723c */ /* 0x004fe20000081074 */
[----:B------:R-:W3:Y:S01]  /*b1180*/  LDL.LU R248, [R1+0x1a0] ;  /* 0x0001a00001f87983 */ /* 0x000ee20000300800 */
[----:B------:R-:W3:Y:S02]  /*b1190*/  LDL.LU R249, [R1+0x1a4] ;  /* 0x0001a40001f97983 */ /* 0x000ee40000300800 */
[----:B------:R-:W3:Y:S02]  /*b11a0*/  LDL.LU R250, [R1+0x1a8] ;  /* 0x0001a80001fa7983 */ /* 0x000ee40000300800 */
[----:B------:R-:W3:Y:S01]  /*b11b0*/  LDL.LU R251, [R1+0x1ac] ;  /* 0x0001ac0001fb7983 */ /* 0x000ee20000300800 */
[----:B------:R1:W-:Y:S01]  /*b11c0*/  STL [R1+0x442c], R27 ;  /* 0x00442c1b01007387 */ /* 0x0003e20000100800 */
[----:B------:R1:W-:Y:S07]  /*b11d0*/  STL [R1+0x4428], R26 ;  /* 0x0044281a01007387 */ /* 0x0003ee0000100800 */
[----:B------:R-:W-:Y:S01]  /*b11e0*/  STL.64 [R1+0x9f0], R48 ;  /* 0x0009f03001007387 */ /* 0x000fe20000100a00 */
[----:B------:R1:W-:Y:S08]  /*b11f0*/  STL.64 [R1+0x9f8], R50 ;  /* 0x0009f83201007387 */ /* 0x0003f00000100a00 */
[----:B-1----:R-:W-:-:S02]  /*b1200*/  IMAD.MOV.U32 R27, RZ, RZ, R46 ;  /* 0x000000ffff1b7224 */ /* 0x002fc400078e002e */
[----:B------:R3:W-:Y:S02]  /*b1210*/  STL.64 [R1+0x9d0], R44 ;  /* 0x0009d02c01007387 */ /* 0x0007e40000100a00 */
[----:B------:R-:W-:Y:S01]  /*b1220*/  IMAD.MOV.U32 R26, RZ, RZ, R47 ;  /* 0x000000ffff1a7224 */ /* 0x000fe200078e002f */
[C---:B------:R-:W-:Y:S04]  /*b1230*/  HMMA.1688.F32.TF32 R48, R104.reuse, R20, R112 ;  /* 0x000000146830723c */ /* 0x040fe80000081070 */
[----:B------:R-:W-:Y:S01]  /*b1240*/  STL [R1+0x4434], R26 ;  /* 0x0044341a01007387 */ /* 0x000fe20000100800 */
[----:B------:R-:W-:Y:S11]  /*b1250*/  STL [R1+0x4430], R27 ;  /* 0x0044301b01007387 */ /* 0x000ff60000100800 */
[----:B------:R-:W-:Y:S07]  /*b1260*/  @!UPT UIADD3 URZ, URZ, URZ, URZ ;  /* 0x0000003f3f3ff290 */ /* 0x000fee000fffe03f */
[----:B------:R-:W-:Y:S01]  /*b1270*/  STL.64 [R1+0x9b0], R48 ;  /* 0x0009b03001007387 */ /* 0x000fe20000100a00 */
[----:B------:R-:W-:Y:S01]  /*b1280*/  STL.64 [R1+0x9b8], R50 ;  /* 0x0009b83201007387 */ /* 0x000fe20000100a00 */
[----:B---3--:R-:W-:Y:S11]  /*b1290*/  HMMA.1688.F32.TF32 R44, R104, R24, R236 ;  /* 0x00000018682c723c */ /* 0x008ff600000810ec */
[----:B------:R-:W-:Y:S11]  /*b12a0*/  @!UPT UIADD3 URZ, URZ, URZ, URZ ;  /* 0x0000003f3f3ff290 */ /* 0x000ff6000fffe03f */
[----:B------:R-:W-:Y:S02]  /*b12b0*/  @!UPT UIADD3 URZ, URZ, URZ, URZ ;  /* 0x0000003f3f3ff290 */ /* 0x000fe4000fffe03f */
[----:B------:R-:W-:Y:S02]  /*b12c0*/  IMAD.MOV.U32 R22, RZ, RZ, R44 ;  /* 0x000000ffff167224 */ /* 0x000fe400078e002c */
[----:B------:R-:W-:Y:S01]  /*b12d0*/  IMAD.MOV.U32 R23, RZ, RZ, R45 ;  /* 0x000000ffff177224 */ /* 0x000fe200078e002d */
[----:B------:R-:W-:Y:S01]  /*b12e0*/  MOV R18, R46 ;  /* 0x0000002e00127202 */ /* 0x000fe20000000f00 */
[----:B------:R-:W-:-:S05]  /*b12f0*/  IMAD.MOV.U32 R19, RZ, RZ, R47 ;  /* 0x000000ffff137224 */ /* 0x000fca00078e002f */
[----:B------:R-:W-:Y:S01]  /*b1300*/  STL [R1+0x4444], R19 ;  /* 0x0044441301007387 */ /* 0x000fe20000100800 */
[----:B------:R-:W-:Y:S02]  /*b1310*/  STL [R1+0x4440], R18 ;  /* 0x0044401201007387 */ /* 0x000fe40000100800 */
[----:B------:R1:W-:Y:S02]  /*b1320*/  STL [R1+0x443c], R23 ;  /* 0x00443c1701007387 */ /* 0x0003e40000100800 */
[----:B------:R3:W-:Y:S01]  /*b1330*/  STL [R1+0x4438], R22 ;  /* 0x0044381601007387 */ /* 0x0007e20000100800 */
[----:B------:R-:W2:Y:S01]  /*b1340*/  LDL R206, [R1+0xb30] ;  /* 0x000b300001ce7983 */ /* 0x000ea20000100800 */
[C---:B----4-:R-:W-:Y:S11]  /*b1350*/  HMMA.1688.F32.TF32 R44, R96.reuse, R172, R108 ;  /* 0x000000ac602c723c */ /* 0x050ff6000008106c */
[----:B------:R-:W-:Y:S11]  /*b1360*/  @!UPT UIADD3 URZ, URZ, URZ, URZ ;  /* 0x0000003f3f3ff290 */ /* 0x000ff6000fffe03f */
[----:B------:R-:W-:Y:S02]  /*b1370*/  @!UPT UIADD3 URZ, URZ, URZ, URZ ;  /* 0x0000003f3f3ff290 */ /* 0x000fe4000fffe03f */
[----:B------:R-:W-:Y:S02]  /*b1380*/  IMAD.MOV.U32 R15, RZ, RZ, R45 ;  /* 0x000000ffff0f7224 */ /* 0x000fe400078e002d */
[----:B------:R-:W-:Y:S02]  /*b1390*/  IMAD.MOV.U32 R14, RZ, RZ, R44 ;  /* 0x000000ffff0e7224 */ /* 0x000fe400078e002c */
[----:B------:R-:W-:Y:S01]  /*b13a0*/  IMAD.MOV.U32 R10, RZ, RZ, R46 ;  /* 0x000000ffff0a7224 */ /* 0x000fe200078e002e */
[----:B------:R-:W-:Y:S01]  /*b13b0*/  MOV R11, R47 ;  /* 0x0000002f000b7202 */ /* 0x000fe20000000f00 */
[----:B------:R4:W-:Y:S01]  /*b13c0*/  STL [R1+0x444c], R15 ;  /* 0x00444c0f01007387 */ /* 0x0009e20000100800 */
[----:B------:R1:W-:Y:S01]  /*b13d0*/  STL [R1+0x4448], R14 ;  /* 0x0044480e01007387 */ /* 0x0003e20000100800 */
[----:B------:R-:W-:Y:S02]  /*b13e0*/  HMMA.1688.F32.TF32 R44, R96, R176, R244 ;  /* 0x000000b0602c723c */ /* 0x000fe400000810f4 */
        /* <DEDUP_REMOVED lines=39> */
[----:B------:R-:W2:Y:S02]  /*b1660*/  LDL.LU R239, [R1+0x151c] ;  /* 0x00151c0001ef7983 */ /* 0x000ea40000300800 */
[----:B-1----:R-:W-:-:S02]  /*b1670*/  IMAD.MOV.U32 R23, RZ, RZ, R44 ;  /* 0x000000ffff177224 */ /* 0x002fc400078e002c */
[----:B---3--:R-:W-:Y:S02]  /*b1680*/  IMAD.MOV.U32 R22, RZ, RZ, R45 ;  /* 0x000000ffff167224 */ /* 0x008fe400078e002d */
[----:B------:R-:W-:Y:S02]  /*b1690*/  IMAD.MOV.U32 R26, RZ, RZ, R46 ;  /* 0x000000ffff1a7224 */ /* 0x000fe400078e002e */
[----:B------:R-:W-:Y:S02]  /*b16a0*/  IMAD.MOV.U32 R27, RZ, RZ, R47 ;  /* 0x000000ffff1b7224 */ /* 0x000fe400078e002f */
[----:B------:R-:W-:Y:S07]  /*b16b0*/  HMMA.1688.F32.TF32 R44, R96, R208, R248 ;  /* 0x000000d0602c723c */ /* 0x000fee00000810f8 */
[----:B------:R-:W-:-:S02]  /*b16c0*/  IMAD.MOV.U32 R250, RZ, RZ, R37 ;  /* 0x000000fffffa7224 */ /* 0x000fc400078e0025 */
[----:B------:R-:W-:Y:S11]  /*b16d0*/  IMAD.MOV.U32 R251, RZ, RZ, R36 ;  /* 0x000000fffffb7224 */ /* 0x000ff600078e0024 */
[----:B------:R-:W-:Y:S04]  /*b16e0*/  @!UPT UIADD3 URZ, URZ, URZ, URZ ;  /* 0x0000003f3f3ff290 */ /* 0x000fe8000fffe03f */
[----:B----4-:R-:W-:Y:S01]  /*b16f0*/  MOV R15, R44 ;  /* 0x0000002c000f7202 */ /* 0x010fe20000000f00 */
[----:B------:R-:W-:Y:S02]  /*b1700*/  IMAD.MOV.U32 R14, RZ, RZ, R45 ;  /* 0x000000ffff0e7224 */ /* 0x000fe400078e002d */
[----:B------:R-:W-:Y:S02]  /*b1710*/  IMAD.MOV.U32 R19, RZ, RZ, R46 ;  /* 0x000000ffff137224 */ /* 0x000fe400078e002e */
[----:B------:R-:W-:Y:S02]  /*b1720*/  IMAD.MOV.U32 R18, RZ, RZ, R47 ;  /* 0x000000ffff127224 */ /* 0x000fe400078e002f */
[----:B------:R-:W-:Y:S01]  /*b1730*/  IMAD.MOV.U32 R248, RZ, RZ, R41 ;  /* 0x000000fffff87224 */ /* 0x000fe200078e0029 */
[----:B------:R-:W-:Y:S01]  /*b1740*/  MOV R249, R40 ;  /* 0x0000002800f97202 */ /* 0x000fe20000000f00 */
[----:B------:R-:W-:Y:S04]  /*b1750*/  LDS R41, [R3+0x110080] ;  /* 0x1100800003297984 */ /* 0x000fe80000000800 */
[----:B------:R-:W1:Y:S01]  /*b1760*/  LDS R40, [R252+0x110080] ;  /* 0x11008000fc287984 */ /* 0x000e620000000800 */
[C---:B--2---:R-:W-:Y:S11]  /*b1770*/  HMMA.1688.F32.TF32 R36, R96.reuse, R204, R128 ;  /* 0x000000cc6024723c */ /* 0x044ff60000081080 */
[----:B------:R-:W-:Y:S11]  /*b1780*/  @!UPT UIADD3 URZ, URZ, URZ, URZ ;  /* 0x0000003f3f3ff290 */ /* 0x000ff6000fffe03f */
[----:B------:R-:W-:Y:S02]  /*b1790*/  @!UPT UIADD3 URZ, URZ, URZ, URZ ;  /* 0x0000003f3f3ff290 */ /* 0x000fe4000fffe03f */
[----:B------:R-:W-:Y:S02]  /*b17a0*/  IMAD.MOV.U32 R6, RZ, RZ, R36 ;  /* 0x000000ffff067224 */ /* 0x000fe400078e0024 */
[----:B------:R-:W-:Y:S01]  /*b17b0*/  IMAD.MOV.U32 R186, RZ, RZ, R37 ;  /* 0x000000ffffba7224 */ /* 0x000fe200078e0025 */
[----:B------:R-:W-:Y:S01]  /*b17c0*/  MOV R190, R38 ;  /* 0x0000002600be7202 */ /* 0x000fe20000000f00 */
[----:B------:R-:W-:Y:S02]  /*b17d0*/  IMAD.MOV.U32 R194, RZ, RZ, R39 ;  /* 0x000000ffffc27224 */ /* 0x000fe400078e0027 */
[C---:B------:R-:W-:Y:S11]  /*b17e0*/  HMMA.1688.F32.TF32 R36, R96.reuse, R200, R124 ;  /* 0x000000c86024723c */ /* 0x040ff6000008107c */
[----:B------:R-:W-:Y:S11]  /*b17f0*/  @!UPT UIADD3 URZ, URZ, URZ, URZ ;  /* 0x0000003f3f3ff290 */ /* 0x000ff6000fffe03f */
[----:B------:R-:W-:Y:S02]  /*b1800*/  @!UPT UIADD3 URZ, URZ, URZ, URZ ;  /* 0x0000003f3f3ff290 */ /* 0x000fe4000fffe03f */
[----:B------:R-:W-:Y:S02]  /*b1810*/  IMAD.MOV.U32 R195, RZ, RZ, R36 ;  /* 0x000000ffffc37224 */ /* 0x000fe400078e0024 */
[----:B------:R-:W-:Y:S02]  /*b1820*/  IMAD.MOV.U32 R198, RZ, RZ, R37 ;  /* 0x000000ffffc67224 */ /* 0x000fe400078e0025 */
[----:B------:R-:W-:Y:S01]  /*b1830*/  IMAD.MOV.U32 R199, RZ, RZ, R38 ;  /* 0x000000ffffc77224 */ /* 0x000fe200078e0026 */
[----:B------:R-:W-:Y:S02]  /*b1840*/  MOV R191, R39 ;  /* 0x0000002700bf7202 */ /* 0x000fe40000000f00 */
[C---:B------:R-:W-:Y:S08]  /*b1850*/  HMMA.1688.F32.TF32 R36, R96.reuse, R196, R156 ;  /* 0x000000c46024723c */ /* 0x040ff0000008109c */
[C---:B------:R-:W-:Y:S08]  /*b1860*/  HMMA.1688.F32.TF32 R48, R96.reuse, R188, R120 ;  /* 0x000000bc6030723c */ /* 0x040ff00000081078 */
[----:B------:R-:W-:Y:S08]  /*b1870*/  HMMA.1688.F32.TF32 R44, R96, R184, R116 ;  /* 0x000000b8602c723c */ /* 0x000ff00000081074 */
[----:B------:R-:W-:-:S02]  /*b1880*/  IMAD.MOV.U32 R187, RZ, RZ, R36 ;  /* 0x000000ffffbb7224 */ /* 0x000fc400078e0024 */
[----:B------:R-:W-:Y:S02]  /*b1890*/  IMAD.MOV.U32 R7, RZ, RZ, R37 ;  /* 0x000000ffff077224 */ /* 0x000fe400078e0025 */
[----:B------:R-:W-:Y:S02]  /*b18a0*/  IMAD.MOV.U32 R30, RZ, RZ, R38 ;  /* 0x000000ffff1e7224 */ /* 0x000fe400078e0026 */
[----:B------:R-:W-:Y:S02]  /*b18b0*/  IMAD.MOV.U32 R31, RZ, RZ, R39 ;  /* 0x000000ffff1f7224 */ /* 0x000fe400078e0027 */
[C---:B------:R-:W-:Y:S11]  /*b18c0*/  HMMA.1688.F32.TF32 R36, R96.reuse, R192, R160 ;  /* 0x000000c06024723c */ /* 0x040ff600000810a0 */
[----:B------:R-:W-:Y:S11]  /*b18d0*/  @!UPT UIADD3 URZ, URZ, URZ, URZ ;  /* 0x0000003f3f3ff290 */ /* 0x000ff6000fffe03f */
[----:B------:R-:W-:Y:S01]  /*b18e0*/  @!UPT UIADD3 URZ, URZ, URZ, URZ ;  /* 0x0000003f3f3ff290 */ /* 0x000fe2000fffe03f */
[----:B------:R-:W-:Y:S01]  /*b18f0*/  STL.64 [R1+0x8e0], R36 ;  /* 0x0008e02401007387 */ /* 0x000fe20000100a00 */
[----:B------:R-:W-:Y:S02]  /*b1900*/  STL.64 [R1+0x8e8], R38 ;  /* 0x0008e82601007387 */ /* 0x000fe40000100a00 */
[----:B------:R-:W-:Y:S02]  /*b1910*/  STL.64 [R1+0x720], R48 ;  /* 0x0007203001007387 */ /* 0x000fe40000100a00 */
[----:B------:R2:W-:Y:S01]  /*b1920*/  STL.64 [R1+0x728], R50 ;  /* 0x0007283201007387 */ /* 0x0005e20000100a00 */
[----:B------:R-:W-:Y:S01]  /*b1930*/  STL.64 [R1+0x190], R44 ;  /* 0x0001902c01007387 */ /* 0x000fe20000100a00 */
[----:B------:R3:W-:Y:S01]  /*b1940*/  STL.64 [R1+0x198], R46 ;  /* 0x0001982e01007387 */ /* 0x0007e20000100a00 */
[C---:B------:R-:W-:Y:S02]  /*b1950*/  HMMA.1688.F32.TF32 R52, R96.reuse, R8, R108 ;  /* 0x000000086034723c */ /* 0x040fe4000008106c */
[----:B------:R-:W-:Y:S04]  /*b1960*/  LDS R36, [R206+0x110080] ;  /* 0x11008000ce247984 */ /* 0x000fe80000000800 */
[----:B------:R-:W-:Y:S04]  /*b1970*/  LDS R38, [R206+0x111080] ;  /* 0x11108000ce267984 */ /* 0x000fe80000000800 */
[----:B------:R-:W-:Y:S04]  /*b1980*/  LDS R37, [R61+0x110080] ;  /* 0x110080003d257984 */ /* 0x000fe80000000800 */
[----:B------:R-:W4:Y:S01]  /*b1990*/  LDS R39, [R61+0x111080] ;  /* 0x111080003d277984 */ /* 0x000f220000000800 */
[C---:B--2---:R-:W-:Y:S08]  /*b19a0*/  HMMA.1688.F32.TF32 R48, R96.reuse, R28, R112 ;  /* 0x0000001c6030723c */ /* 0x044ff00000081070 */
[C---:B---3--:R-:W-:Y:S11]  /*b19b0*/  HMMA.1688.F32.TF32 R44, R96.reuse, R4, R236 ;  /* 0x00000004602c723c */ /* 0x048ff600000810ec */
[----:B------:R-:W-:Y:S04]  /*b19c0*/  @!UPT UIADD3 URZ, URZ, URZ, URZ ;  /* 0x0000003f3f3ff290 */ /* 0x000fe8000fffe03f */
[----:B------:R-:W-:Y:S01]  /*b19d0*/  STL.64 [R1+0x180], R48 ;  /* 0x0001803001007387 */ /* 0x000fe20000100a00 */
[----:B------:R2:W-:Y:S07]  /*b19e0*/  STL.64 [R1+0x188], R50 ;  /* 0x0001883201007387 */ /* 0x0005ee0000100a00 */
[----:B------:R-:W-:Y:S02]  /*b19f0*/  STL.64 [R1+0x170], R44 ;  /* 0x0001702c01007387 */ /* 0x000fe40000100a00 */
[----:B------:R3:W-:Y:S01]  /*b1a00*/  STL.64 [R1+0x178], R46 ;  /* 0x0001782e01007387 */ /* 0x0007e20000100a00 */
[C---:B--2---:R-:W-:Y:S08]  /*b1a10*/  HMMA.1688.F32.TF32 R48, R96.reuse, R12, R244 ;  /* 0x0000000c6030723c */ /* 0x044ff000000810f4 */
[----:B---3--:R-:W-:Y:S01]  /*b1a20*/  HMMA.1688.F32.TF32 R44, R96, R16, R248 ;  /* 0x00000010602c723c */ /* 0x008fe200000810f8 */
[----:B------:R-:W-:Y:S01]  /*b1a30*/  STL.64 [R1+0x160], R52 ;  /* 0x0001603401007387 */ /* 0x000fe20000100a00 */
[----:B------:R-:W-:Y:S02]  /*b1a40*/  STL.64 [R1+0x168], R54 ;  /* 0x0001683601007387 */ /* 0x000fe40000100a00 */
[----:B------:R-:W4:Y:S11]  /*b1a50*/  LDL.LU R248, [R1+0x540] ;  /* 0x0005400001f87983 */ /* 0x000f360000300800 */
[----:B------:R-:W-:Y:S01]  /*b1a60*/  STL.64 [R1+0x150], R48 ;  /* 0x0001503001007387 */ /* 0x000fe20000100a00 */
[----:B------:R-:W-:Y:S07]  /*b1a70*/  STL.64 [R1+0x158], R50 ;  /* 0x0001583201007387 */ /* 0x000fee0000100a00 */
[----:B------:R-:W-:Y:S02]  /*b1a80*/  STL.64 [R1+0x140], R44 ;  /* 0x0001402c01007387 */ /* 0x000fe40000100a00 */
[----:B------:R2:W-:Y:S01]  /*b1a90*/  STL.64 [R1+0x148], R46 ;  /* 0x0001482e01007387 */ /* 0x0005e20000100a00 */
[----:B------:R-:W4:Y:S01]  /*b1aa0*/  LDL.LU R249, [R1+0x544] ;  /* 0x0005440001f97983 */ /* 0x000f220000300800 */
[----:B------:R-:W4:Y:S02]  /*b1ab0*/  LDL.LU R250, [R1+0x548] ;  /* 0x0005480001fa7983 */ /* 0x000f240000300800 */
[----:B------:R-:W4:Y:S02]  /*b1ac0*/  LDL.LU R251, [R1+0x54c] ;  /* 0x00054c0001fb7983 */ /* 0x000f240000300800 */
[----:B------:R-:W3:Y:S01]  /*b1ad0*/  LDL.LU R236, [R1+0x530] ;  /* 0x0005300001ec7983 */ /* 0x000ee20000300800 */
[----:B------:R-:W3:Y:S01]  /*b1ae0*/  LDL.LU R237, [R1+0x534] ;  /* 0x0005340001ed7983 */ /* 0x000ee20000300800 */
[----:B------:R-:W3:Y:S02]  /*b1af0*/  LDL.LU R238, [R1+0x538] ;  /* 0x0005380001ee7983 */ /* 0x000ee40000300800 */
[----:B------:R-:W3:Y:S02]  /*b1b00*/  LDL.LU R239, [R1+0x53c] ;  /* 0x00053c0001ef7983 */ /* 0x000ee40000300800 */
        /* <DEDUP_REMOVED lines=48> */
[----:B------:R-:W3:Y:S01]  /*b1e10*/  LDL.LU R168, [R1+0x14d0] ;  /* 0x0014d00001a87983 */ /* 0x000ee20000300800 */
[----:B------:R-:W3:Y:S01]  /*b1e20*/  LDL.LU R169, [R1+0x14d4] ;  /* 0x0014d40001a97983 */ /* 0x000ee20000300800 */
[----:B------:R-:W3:Y:S02]  /*b1e30*/  LDL.LU R170, [R1+0x14d8] ;  /* 0x0014d80001aa7983 */ /* 0x000ee40000300800 */
[----:B------:R-:W3:Y:S02]  /*b1e40*/  LDL.LU R171, [R1+0x14dc] ;  /* 0x0014dc0001ab7983 */ /* 0x000ee40000300800 */
[----:B------:R-:W4:Y:S01]  /*b1e50*/  LDL.LU R152, [R1+0x14b0] ;  /* 0x0014b00001987983 */ /* 0x000f220000300800 */
[----:B------:R-:W4:Y:S01]  /*b1e60*/  LDL.LU R153, [R1+0x14b4] ;  /* 0x0014b40001997983 */ /* 0x000f220000300800 */
[----:B------:R-:W4:Y:S02]  /*b1e70*/  LDL.LU R154, [R1+0x14b8] ;  /* 0x0014b800019a7983 */ /* 0x000f240000300800 */
[----:B------:R-:W4:Y:S02]  /*b1e80*/  LDL.LU R155, [R1+0x14bc] ;  /* 0x0014bc00019b7983 */ /* 0x000f240000300800 */
[----:B------:R-:W1:Y:S01]  /*b1e90*/  LDL.LU R228, [R1+0x14c0] ;  /* 0x0014c00001e47983 */ /* 0x000e620000300800 */
[----:B------:R-:W1:Y:S01]  /*b1ea0*/  LDL.LU R229, [R1+0x14c4] ;  /* 0x0014c40001e57983 */ /* 0x000e620000300800 */
[----:B------:R-:W1:Y:S02]  /*b1eb0*/  LDL.LU R230, [R1+0x14c8] ;  /* 0x0014c80001e67983 */ /* 0x000e640000300800 */
[----:B------:R-:W1:Y:S02]  /*b1ec0*/  LDL.LU R231, [R1+0x14cc] ;  /* 0x0014cc0001e77983 */ /* 0x000e640000300800 */
        /* <DEDUP_REMOVED lines=22> */
[----:B------:R-:W-:Y:S01]  /*b2030*/  MOV R246, R33 ;  /* 0x0000002100f67202 */ /* 0x000fe20000000f00 */
[----:B------:R-:W-:-:S02]  /*b2040*/  IMAD.MOV.U32 R247, RZ, RZ, R32 ;  /* 0x000000fffff77224 */ /* 0x000fc400078e0020 */
[----:B------:R-:W-:Y:S01]  /*b2050*/  LDS R33, [R3+0x110100] ;  /* 0x1101000003217984 */ /* 0x000fe20000000800 */
[----:B------:R-:W1:Y:S01]  /*b2060*/  LDS R32, [R252+0x110100] ;  /* 0x11010000fc207984 */ /* 0x000e620000000800 */
[C---:B--2---:R-:W-:Y:S08]  /*b2070*/  HMMA.1688.F32.TF32 R44, R96.reuse, R24, R164 ;  /* 0x00000018602c723c */ /* 0x044ff000000810a4 */
[----:B---3--:R-:W-:Y:S11]  /*b2080*/  HMMA.1688.F32.TF32 R48, R96, R20, R168 ;  /* 0x000000146030723c */ /* 0x008ff600000810a8 */
[----:B------:R-:W-:Y:S11]  /*b2090*/  @!UPT UIADD3 URZ, URZ, URZ, URZ ;  /* 0x0000003f3f3ff290 */ /* 0x000ff6000fffe03f */
[----:B------:R-:W-:Y:S01]  /*b20a0*/  @!UPT UIADD3 URZ, URZ, URZ, URZ ;  /* 0x0000003f3f3ff290 */ /* 0x000fe2000fffe03f */
[----:B------:R-:W-:Y:S01]  /*b20b0*/  STL.64 [R1+0x130], R48 ;  /* 0x0001303001007387 */ /* 0x000fe20000100a00 */
[----:B------:R1:W-:Y:S02]  /*b20c0*/  STL.64 [R1+0x138], R50 ;  /* 0x0001383201007387 */ /* 0x0003e40000100a00 */
[----:B------:R-:W-:Y:S02]  /*b20d0*/  STL.64 [R1+0x120], R44 ;  /* 0x0001202c01007387 */ /* 0x000fe40000100a00 */
[----:B------:R4:W-:Y:S01]  /*b20e0*/  STL.64 [R1+0x128], R46 ;  /* 0x0001282e01007387 */ /* 0x0009e20000100a00 */
[C---:B-1----:R-:W-:Y:S08]  /*b20f0*/  HMMA.1688.F32.TF32 R48, R40.reuse, R172, R228 ;  /* 0x000000ac2830723c */ /* 0x042ff000000810e4 */
[C---:B----4-:R-:W-:Y:S08]  /*b2100*/  HMMA.1688.F32.TF32 R44, R40.reuse, R176, R152 ;  /* 0x000000b0282c723c */ /* 0x050ff00000081098 */
[C---:B------:R-:W-:Y:S07]  /*b2110*/  HMMA.1688.F32.TF32 R52, R40.reuse, R208, R240 ;  /* 0x000000d02834723c */ /* 0x040fee00000810f0 */
[----:B------:R-:W-:Y:S01]  /*b2120*/  STL.64 [R1+0x110], R48 ;  /* 0x0001103001007387 */ /* 0x000fe20000100a00 */
[----:B------:R1:W-:Y:S07]  /*b2130*/  STL.64 [R1+0x118], R50 ;  /* 0x0001183201007387 */ /* 0x0003ee0000100a00 */
[----:B------:R-:W-:Y:S02]  /*b2140*/  STL.64 [R1+0x100], R44 ;  /* 0x0001002c01007387 */ /* 0x000fe40000100a00 */
[----:B------:R2:W-:Y:S01]  /*b2150*/  STL.64 [R1+0x108], R46 ;  /* 0x0001082e01007387 */ /* 0x0005e20000100a00 */
[C---:B-1----:R-:W-:Y:S08]  /*b2160*/  HMMA.1688.F32.TF32 R48, R40.reuse, R204, R148 ;  /* 0x000000cc2830723c */ /* 0x042ff00000081094 */
[C---:B--2---:R-:W-:Y:S01]  /*b2170*/  HMMA.1688.F32.TF32 R44, R40.reuse, R200, R144 ;  /* 0x000000c8282c723c */ /* 0x044fe20000081090 */
        /* <DEDUP_REMOVED lines=26> */
[----:B--2---:R-:W-:Y:S01]  /*b2320*/  HMMA.1688.F32.TF32 R44, R40, R16, R160 ;  /* 0x00000010282c723c */ /* 0x004fe200000810a0 */
[----:B------:R-:W-:Y:S01]  /*b2330*/  STL.64 [R1+0x60], R52 ;  /* 0x0000603401007387 */ /* 0x000fe20000100a00 */
[----:B------:R1:W-:Y:S06]  /*b2340*/  STL.64 [R1+0x68], R54 ;  /* 0x0000683601007387 */ /* 0x0003ec0000100a00 */
[----:B------:R-:W-:Y:S08]  /*b2350*/  HMMA.1688.F32.TF32 R248, R36, R208, R248 ;  /* 0x000000d024f8723c */ /* 0x000ff000000810f8 */
[C---:B-1----:R-:W-:Y:S01]  /*b2360*/  HMMA.1688.F32.TF32 R52, R40.reuse, R20, R120 ;  /* 0x000000142834723c */ /* 0x042fe20000081078 */
[----:B------:R-:W-:Y:S01]  /*b2370*/  STL.64 [R1+0x50], R48 ;  /* 0x0000503001007387 */ /* 0x000fe20000100a00 */
[----:B------:R1:W-:Y:S05]  /*b2380*/  STL.64 [R1+0x58], R50 ;  /* 0x0000583201007387 */ /* 0x0003ea0000100a00 */
[----:B------:R-:W-:Y:S02]  /*b2390*/  STL.64 [R1+0x40], R44 ;  /* 0x0000402c01007387 */ /* 0x000fe40000100a00 */
[----:B------:R2:W-:Y:S01]  /*b23a0*/  STL.64 [R1+0x48], R46 ;  /* 0x0000482e01007387 */ /* 0x0005e20000100a00 */
[----:B-1----:R-:W-:Y:S08]  /*b23b0*/  HMMA.1688.F32.TF32 R48, R40, R24, R116 ;  /* 0x000000182830723c */ /* 0x002ff00000081074 */
[C---:B--2---:R-:W-:Y:S08]  /*b23c0*/  HMMA.1688.F32.TF32 R44, R36.reuse, R172, R112 ;  /* 0x000000ac242c723c */ /* 0x044ff00000081070 */
[C---:B------:R-:W-:Y:S01]  /*b23d0*/  HMMA.1688.F32.TF32 R40, R36.reuse, R176, R236 ;  /* 0x000000b02428723c */ /* 0x040fe200000810ec */
[----:B------:R-:W-:Y:S01]  /*b23e0*/  STL.64 [R1+0x30], R52 ;  /* 0x0000303401007387 */ /* 0x000fe20000100a00 */
[----:B------:R-:W-:Y:S05]  /*b23f0*/  STL.64 [R1+0x38], R54 ;  /* 0x0000383601007387 */ /* 0x000fea0000100a00 */
[----:B------:R-:W-:Y:S01]  /*b2400*/  STL.64 [R1+0x20], R48 ;  /* 0x0000203001007387 */ /* 0x000fe20000100a00 */
[----:B------:R-:W-:Y:S07]  /*b2410*/  STL.64 [R1+0x28], R50 ;  /* 0x0000283201007387 */ /* 0x000fee0000100a00 */
[----:B------:R-:W-:Y:S02]  /*b2420*/  STL.64 [R1+0x10], R44 ;  /* 0x0000102c01007387 */ /* 0x000fe40000100a00 */
[----:B------:R1:W-:Y:S01]  /*b2430*/  STL.64 [R1+0x18], R46 ;  /* 0x0000182e01007387 */ /* 0x0003e20000100a00 */
[----:B------:R-:W-:Y:S05]  /*b2440*/  STL [R1+0x43ac], R248 ;  /* 0x0043acf801007387 */ /* 0x000fea0000100800 */
[----:B------:R-:W-:Y:S02]  /*b2450*/  STL.64 [R1], R40 ;  /* 0x0000002801007387 */ /* 0x000fe40000100a00 */
[----:B------:R2:W-:Y:S01]  /*b2460*/  STL.64 [R1+0x8], R42 ;  /* 0x0000082a01007387 */ /* 0x0005e20000100a00 */
[C---:B-1----:R-:W-:Y:S08]  /*b2470*/  HMMA.1688.F32.TF32 R44, R36.reuse, R204, R108 ;  /* 0x000000cc242c723c */ /* 0x042ff0000008106c */
[C---:B--2---:R-:W-:Y:S01]  /*b2480*/  HMMA.1688.F32.TF32 R40, R36.reuse, R200, R244 ;  /* 0x000000c82428723c */ /* 0x044fe200000810f4 */
[----:B------:R-:W-:Y:S01]  /*b2490*/  STL [R1+0x43a8], R249 ;  /* 0x0043a8f901007387 */ /* 0x000fe20000100800 */
[----:B------:R-:W-:Y:S02]  /*b24a0*/  STL [R1+0x43a4], R250 ;  /* 0x0043a4fa01007387 */ /* 0x000fe40000100800 */
[----:B------:R-:W-:Y:S02]  /*b24b0*/  STL [R1+0x43a0], R251 ;  /* 0x0043a0fb01007387 */ /* 0x000fe40000100800 */
[----:B------:R-:W3:Y:S09]  /*b24c0*/  LDL.LU R156, [R1+0x5c0] ;  /* 0x0005c000019c7983 */ /* 0x000ef20000300800 */
[----:B------:R-:W-:Y:S01]  /*b24d0*/  STL.64 [R1+0x1e0], R44 ;  /* 0x0001e02c01007387 */ /* 0x000fe20000100a00 */
[----:B------:R-:W-:Y:S07]  /*b24e0*/  STL.64 [R1+0x1e8], R46 ;  /* 0x0001e82e01007387 */ /* 0x000fee0000100a00 */
[----:B------:R-:W-:Y:S02]  /*b24f0*/  STL.64 [R1+0x1d0], R40 ;  /* 0x0001d02801007387 */ /* 0x000fe40000100a00 */
[----:B------:R1:W-:Y:S01]  /*b2500*/  STL.64 [R1+0x1d8], R42 ;  /* 0x0001d82a01007387 */ /* 0x0003e20000100a00 */
[----:B------:R-:W3:Y:S01]  /*b2510*/  LDL.LU R157, [R1+0x5c4] ;  /* 0x0005c400019d7983 */ /* 0x000ee20000300800 */
[----:B------:R-:W3:Y:S02]  /*b2520*/  LDL.LU R158, [R1+0x5c8] ;  /* 0x0005c800019e7983 */ /* 0x000ee40000300800 */
[----:B------:R-:W3:Y:S02]  /*b2530*/  LDL.LU R159, [R1+0x5cc] ;  /* 0x0005cc00019f7983 */ /* 0x000ee40000300800 */
[----:B------:R-:W3:Y:S01]  /*b2540*/  LDL.LU R244, [R1+0x5a0] ;  /* 0x0005a00001f47983 */ /* 0x000ee20000300800 */
[----:B------:R-:W3:Y:S01]  /*b2550*/  LDL.LU R245, [R1+0x5a4] ;  /* 0x0005a40001f57983 */ /* 0x000ee20000300800 */
[----:B------:R-:W3:Y:S02]  /*b2560*/  LDL.LU R246, [R1+0x5a8] ;  /* 0x0005a80001f67983 */ /* 0x000ee40000300800 */
[----:B------:R-:W3:Y:S02]  /*b2570*/  LDL.LU R247, [R1+0x5ac] ;  /* 0x0005ac0001f77983 */ /* 0x000ee40000300800 */
        /* <DEDUP_REMOVED lines=35> */
[----:B------:R-:W3:Y:S01]  /*b27b0*/  LDL.LU R239, [R1+0x60c] ;  /* 0x00060c0001ef7983 */ /* 0x000ee20000300800 */
[C---:B-1----:R-:W-:Y:S01]  /*b27c0*/  HMMA.1688.F32.TF32 R40, R36.reuse, R196, R108 ;  /* 0x000000c42428723c */ /* 0x042fe2000008106c */
[----:B------:R-:W2:Y:S11]  /*b27d0*/  LDL.LU R108, [R1+0x620] ;  /* 0x00062000016c7983 */ /* 0x000eb60000300800 */
[----:B------:R-:W-:Y:S11]  /*b27e0*/  @!UPT UIADD3 URZ, URZ, URZ, URZ ;  /* 0x0000003f3f3ff290 */ /* 0x000ff6000fffe03f */
[----:B------:R-:W-:Y:S01]  /*b27f0*/  STL.64 [R1+0x1c0], R40 ;  /* 0x0001c02801007387 */ /* 0x000fe20000100a00 */
[----:B------:R1:W-:Y:S02]  /*b2800*/  STL.64 [R1+0x1c8], R42 ;  /* 0x0001c82a01007387 */ /* 0x0003e40000100a00 */
[----:B------:R-:W2:Y:S02]  /*b2810*/  LDL.LU R109, [R1+0x624] ;  /* 0x00062400016d7983 */ /* 0x000ea40000300800 */
[----:B------:R-:W2:Y:S01]  /*b2820*/  LDL.LU R110, [R1+0x628] ;  /* 0x00062800016e7983 */ /* 0x000ea20000300800 */
[----:B------:R-:W2:Y:S01]  /*b2830*/  LDL.LU R111, [R1+0x62c] ;  /* 0x00062c00016f7983 */ /* 0x000ea20000300800 */
[C---:B----4-:R-:W-:Y:S08]  /*b2840*/  HMMA.1688.F32.TF32 R44, R36.reuse, R192, R132 ;  /* 0x000000c0242c723c */ /* 0x050ff00000081084 */
[C---:B---3--:R-:W-:Y:S08]  /*b2850*/  HMMA.1688.F32.TF32 R244, R36.reuse, R184, R244 ;  /* 0x000000b824f4723c */ /* 0x048ff000000810f4 */
[C---:B-1----:R-:W-:Y:S08]  /*b2860*/  HMMA.1688.F32.TF32 R40, R36.reuse, R188, R128 ;  /* 0x000000bc2428723c */ /* 0x042ff00000081080 */
[C---:B------:R-:W-:Y:S01]  /*b2870*/  HMMA.1688.F32.TF32 R48, R36.reuse, R28, R124 ;  /* 0x0000001c2430723c */ /* 0x040fe2000008107c */
[----:B------:R-:W-:Y:S01]  /*b2880*/  STL.64 [R1+0x1b0], R44 ;  /* 0x0001b02c01007387 */ /* 0x000fe20000100a00 */
[----:B------:R1:W-:Y:S05]  /*b2890*/  STL.64 [R1+0x1b8], R46 ;  /* 0x0001b82e01007387 */ /* 0x0003ea0000100a00 */
[----:B------:R-:W-:Y:S08]  /*b28a0*/  STL [R1+0x43bc], R244 ;  /* 0x0043bcf401007387 */ /* 0x000ff00000100800 */
[----:B------:R-:W-:Y:S01]  /*b28b0*/  STL.64 [R1+0x1a0], R40 ;  /* 0x0001a02801007387 */ /* 0x000fe20000100a00 */
[----:B------:R3:W-:Y:S01]  /*b28c0*/  STL.64 [R1+0x1a8], R42 ;  /* 0x0001a82a01007387 */ /* 0x0007e20000100a00 */
[C---:B-1----:R-:W-:Y:S08]  /*b28d0*/  HMMA.1688.F32.TF32 R44, R36.reuse, R4, R156 ;  /* 0x00000004242c723c */ /* 0x042ff0000008109c */
[----:B---3--:R-:W-:Y:S01]  /*b28e0*/  HMMA.1688.F32.TF32 R40, R36, R8, R160 ;  /* 0x000000082428723c */ /* 0x008fe200000810a0 */
[----:B------:R1:W-:Y:S01]  /*b28f0*/  STL [R1+0x43b8], R245 ;  /* 0x0043b8f501007387 */ /* 0x0003e20000100800 */
[----:B------:R3:W-:Y:S02]  /*b2900*/  STL [R1+0x43b4], R246 ;  /* 0x0043b4f601007387 */ /* 0x0007e40000100800 */
[----:B------:R4:W-:Y:S02]  /*b2910*/  STL [R1+0x43b0], R247 ;  /* 0x0043b0f701007387 */ /* 0x0009e40000100800 */
[----:B------:R-:W-:Y:S01]  /*b2920*/  STL.64 [R1+0x250], R48 ;  /* 0x0002503001007387 */ /* 0x000fe20000100a00 */
[----:B------:R-:W-:Y:S08]  /*b2930*/  STL.64 [R1+0x258], R50 ;  /* 0x0002583201007387 */ /* 0x000ff00000100a00 */
[----:B------:R-:W-:Y:S01]  /*b2940*/  STL.64 [R1+0x240], R44 ;  /* 0x0002402c01007387 */ /* 0x000fe20000100a00 */
[----:B------:R4:W-:Y:S08]  /*b2950*/  STL.64 [R1+0x248], R46 ;  /* 0x0002482e01007387 */ /* 0x0009f00000100a00 */
[----:B------:R-:W-:-:S02]  /*b2960*/  IMAD.MOV.U32 R244, RZ, RZ, R40 ;  /* 0x000000fffff47224 */ /* 0x000fc400078e0028 */
[----:B-1----:R-:W-:Y:S02]  /*b2970*/  IMAD.MOV.U32 R245, RZ, RZ, R41 ;  /* 0x000000fffff57224 */ /* 0x002fe400078e0029 */
[----:B---3--:R-:W-:Y:S01]  /*b2980*/  IMAD.MOV.U32 R246, RZ, RZ, R42 ;  /* 0x000000fffff67224 */ /* 0x008fe200078e002a */
[----:B----4-:R-:W-:Y:S02]  /*b2990*/  MOV R247, R43 ;  /* 0x0000002b00f77202 */ /* 0x010fe40000000f00 */
[C---:B------:R-:W-:Y:S08]  /*b29a0*/  HMMA.1688.F32.TF32 R40, R36.reuse, R16, R116 ;  /* 0x000000102428723c */ /* 0x040ff00000081074 */
[C---:B------:R-:W-:Y:S01]  /*b29b0*/  HMMA.1688.F32.TF32 R44, R36.reuse, R12, R120 ;  /* 0x0000000c242c723c */ /* 0x040fe20000081078 */
[----:B------:R1:W-:Y:S01]  /*b29c0*/  STL [R1+0x43cc], R247 ;  /* 0x0043ccf701007387 */ /* 0x0003e20000100800 */
[----:B------:R3:W-:Y:S02]  /*b29d0*/  STL [R1+0x43c8], R246 ;  /* 0x0043c8f601007387 */ /* 0x0007e40000100800 */
[----:B------:R4:W-:Y:S02]  /*b29e0*/  STL [R1+0x43c4], R245 ;  /* 0x0043c4f501007387 */ /* 0x0009e40000100800 */
[----:B------:R1:W-:Y:S11]  /*b29f0*/  STL [R1+0x43c0], R244 ;  /* 0x0043c0f401007387 */ /* 0x0003f60000100800 */
[----:B------:R-:W-:Y:S06]  /*b2a00*/  @!UPT UIADD3 URZ, URZ, URZ, URZ ;  /* 0x0000003f3f3ff290 */ /* 0x000fec000fffe03f */
[----:B------:R-:W-:Y:S01]  /*b2a10*/  STL.64 [R1+0x220], R44 ;  /* 0x0002202c01007387 */ /* 0x000fe20000100a00 */
[----:B------:R4:W-:Y:S02]  /*b2a20*/  STL.64 [R1+0x228], R46 ;  /* 0x0002282e01007387 */ /* 0x0009e40000100a00 */
[----:B-1----:R-:W-:Y:S02]  /*b2a30*/  IMAD.MOV.U32 R247, RZ, RZ, R40 ;  /* 0x000000fffff77224 */ /* 0x002fe400078e0028 */
[----:B---3--:R-:W-:Y:S02]  /*b2a40*/  IMAD.MOV.U32 R246, RZ, RZ, R41 ;  /* 0x000000fffff67224 */ /* 0x008fe400078e0029 */
[----:B----4-:R-:W-:Y:S02]  /*b2a50*/  IMAD.MOV.U32 R245, RZ, RZ, R42 ;  /* 0x000000fffff57224 */ /* 0x010fe400078e002a */
[----:B------:R-:W-:Y:S02]  /*b2a60*/  IMAD.MOV.U32 R244, RZ, RZ, R43 ;  /* 0x000000fffff47224 */ /* 0x000fe400078e002b */
[C---:B------:R-:W-:Y:S08]  /*b2a70*/  HMMA.1688.F32.TF32 R40, R36.reuse, R24, R236 ;  /* 0x000000182428723c */ /* 0x040ff000000810ec */
[----:B------:R-:W-:Y:S11]  /*b2a80*/  HMMA.1688.F32.TF32 R44, R36, R20, R112 ;  /* 0x00000014242c723c */ /* 0x000ff60000081070 */
[----:B------:R-:W-:Y:S11]  /*b2a90*/  @!UPT UIADD3 URZ, URZ, URZ, URZ ;  /* 0x0000003f3f3ff290 */ /* 0x000ff6000fffe03f */
[----:B------:R-:W-:Y:S01]  /*b2aa0*/  @!UPT UIADD3 URZ, URZ, URZ, URZ ;  /* 0x0000003f3f3ff290 */ /* 0x000fe2000fffe03f */
[----:B------:R-:W-:Y:S01]  /*b2ab0*/  STL.64 [R1+0x200], R44 ;  /* 0x0002002c01007387 */ /* 0x000fe20000100a00 */
[----:B------:R-:W-:Y:S02]  /*b2ac0*/  STL.64 [R1+0x208], R46 ;  /* 0x0002082e01007387 */ /* 0x000fe40000100a00 */
[----:B------:R-:W3:Y:S01]  /*b2ad0*/  LDL.LU R236, [R1+0x13a0] ;  /* 0x0013a00001ec7983 */ /* 0x000ee20000300800 */
[----:B--2---:R-:W-:Y:S11]  /*b2ae0*/  HMMA.1688.F32.TF32 R36, R32, R172, R108 ;  /* 0x000000ac2024723c */ /* 0x004ff6000008106c */
[----:B------:R-:W-:Y:S11]  /*b2af0*/  @!UPT UIADD3 URZ, URZ, URZ, URZ ;  /* 0x0000003f3f3ff290 */ /* 0x000ff6000fffe03f */
[----:B------:R-:W-:Y:S01]  /*b2b00*/  @!UPT UIADD3 URZ, URZ, URZ, URZ ;  /* 0x0000003f3f3ff290 */ /* 0x000fe2000fffe03f */
[----:B------:R-:W-:Y:S01]  /*b2b10*/  STL.64 [R1+0x710], R36 ;  /* 0x0007102401007387 */ /* 0x000fe20000100a00 */
[----:B------:R1:W-:Y:S02]  /*b2b20*/  STL.64 [R1+0x718], R38 ;  /* 0x0007182601007387 */ /* 0x0003e40000100a00 */
[----:B------:R-:W3:Y:S02]  /*b2b30*/  LDL.LU R237, [R1+0x13a4] ;  /* 0x0013a40001ed7983 */ /* 0x000ee40000300800 */
[----:B------:R-:W3:Y:S01]  /*b2b40*/  LDL.LU R238, [R1+0x13a8] ;  /* 0x0013a80001ee7983 */ /* 0x000ee20000300800 */
[----:B------:R-:W3:Y:S01]  /*b2b50*/  LDL.LU R239, [R1+0x13ac] ;  /* 0x0013ac0001ef7983 */ /* 0x000ee20000300800 */
[----:B------:R-:W2:Y:S02]  /*b2b60*/  LDL.LU R112, [R1+0x13b0] ;  /* 0x0013b00001707983 */ /* 0x000ea40000300800 */
[----:B------:R-:W2:Y:S02]  /*b2b70*/  LDL.LU R113, [R1+0x13b4] ;  /* 0x0013b40001717983 */ /* 0x000ea40000300800 */
[----:B------:R-:W2:Y:S01]  /*b2b80*/  LDL.LU R114, [R1+0x13b8] ;  /* 0x0013b80001727983 */ /* 0x000ea20000300800 */
[----:B------:R-:W2:Y:S01]  /*b2b90*/  LDL.LU R115, [R1+0x13bc] ;  /* 0x0013bc0001737983 */ /* 0x000ea20000300800 */
[----:B------:R-:W4:Y:S02]  /*b2ba0*/  LDL.LU R160, [R1+0x13d0] ;  /* 0x0013d00001a07983 */ /* 0x000f240000300800 */
[----:B------:R-:W4:Y:S02]  /*b2bb0*/  LDL.LU R161, [R1+0x13d4] ;  /* 0x0013d40001a17983 */ /* 0x000f240000300800 */
[----:B------:R-:W4:Y:S01]  /*b2bc0*/  LDL.LU R162, [R1+0x13d8] ;  /* 0x0013d80001a27983 */ /* 0x000f220000300800 */
[----:B------:R-:W4:Y:S01]  /*b2bd0*/  LDL.LU R163, [R1+0x13dc] ;  /* 0x0013dc0001a37983 */ /* 0x000f220000300800 */
        /* <DEDUP_REMOVED lines=24> */
[----:B------:R-:W1:Y:S02]  /*b2d60*/  LDL.LU R152, [R1+0x640] ;  /* 0x0006400001987983 */ /* 0x000e640000300800 */
[----:B------:R-:W1:Y:S02]  /*b2d70*/  LDL.LU R153, [R1+0x644] ;  /* 0x0006440001997983 */ /* 0x000e640000300800 */
[----:B------:R-:W1:Y:S01]  /*b2d80*/  LDL.LU R154, [R1+0x648] ;  /* 0x00064800019a7983 */ /* 0x000e620000300800 */
[----:B------:R-:W1:Y:S01]  /*b2d90*/  LDL.LU R155, [R1+0x64c] ;  /* 0x00064c00019b7983 */ /* 0x000e620000300800 */
[----:B------:R-:W2:Y:S02]  /*b2da0*/  LDL.LU R228, [R1+0x630] ;  /* 0x0006300001e47983 */ /* 0x000ea40000300800 */
[----:B------:R-:W2:Y:S02]  /*b2db0*/  LDL.LU R229, [R1+0x634] ;  /* 0x0006340001e57983 */ /* 0x000ea40000300800 */
[----:B------:R-:W2:Y:S01]  /*b2dc0*/  LDL.LU R230, [R1+0x638] ;  /* 0x0006380001e67983 */ /* 0x000ea20000300800 */
[----:B------:R-:W2:Y:S01]  /*b2dd0*/  LDL.LU R231, [R1+0x63c] ;  /* 0x00063c0001e77983 */ /* 0x000ea20000300800 */
        /* <DEDUP_REMOVED lines=34> */
[----:B------:R-:W-:Y:S02]  /*b3000*/  IMAD.MOV.U32 R250, RZ, RZ, R42 ;  /* 0x000000fffffa7224 */ /* 0x000fe400078e002a */
[----:B------:R-:W-:Y:S01]  /*b3010*/  IMAD.MOV.U32 R251, RZ, RZ, R43 ;  /* 0x000000fffffb7224 */ /* 0x000fe200078e002b */
[----:B------:R-:W-:Y:S04]  /*b3020*/  LDS R40, [R206+0x110100] ;  /* 0x11010000ce287984 */ /* 0x000fe80000000800 */
[----:B------:R-:W-:Y:S04]  /*b3030*/  LDS R42, [R206+0x111100] ;  /* 0x11110000ce2a7984 */ /* 0x000fe80000000800 */
[----:B------:R-:W-:Y:S04]  /*b3040*/  LDS R41, [R61+0x110100] ;  /* 0x110100003d297984 */ /* 0x000fe80000000800 */
[----:B------:R-:W1:Y:S02]  /*b3050*/  LDS R43, [R61+0x111100] ;  /* 0x111100003d2b7984 */ /* 0x000e640000000800 */
[C---:B-1----:R-:W-:Y:S08]  /*b3060*/  HMMA.1688.F32.TF32 R36, R32.reuse, R208, R152 ;  /* 0x000000d02024723c */ /* 0x042ff00000081098 */
[C---:B--2---:R-:W-:Y:S08]  /*b3070*/  HMMA.1688.F32.TF32 R44, R32.reuse, R176, R228 ;  /* 0x000000b0202c723c */ /* 0x044ff000000810e4 */
[C---:B---3--:R-:W-:Y:S11]  /*b3080*/  HMMA.1688.F32.TF32 R48, R32.reuse, R200, R148 ;  /* 0x000000c82030723c */ /* 0x048ff60000081094 */
[----:B------:R-:W-:Y:S04]  /*b3090*/  @!UPT UIADD3 URZ, URZ, URZ, URZ ;  /* 0x0000003f3f3ff290 */ /* 0x000fe8000fffe03f */
[----:B------:R-:W-:Y:S01]  /*b30a0*/  STL.64 [R1+0x700], R44 ;  /* 0x0007002c01007387 */ /* 0x000fe20000100a00 */
[----:B------:R-:W-:Y:S02]  /*b30b0*/  STL.64 [R1+0x708], R46 ;  /* 0x0007082e01007387 */ /* 0x000fe40000100a00 */
[----:B------:R-:W-:Y:S02]  /*b30c0*/  STL.64 [R1+0x6f0], R36 ;  /* 0x0006f02401007387 */ /* 0x000fe40000100a00 */
[----:B------:R1:W-:Y:S02]  /*b30d0*/  STL.64 [R1+0x6f8], R38 ;  /* 0x0006f82601007387 */ /* 0x0003e40000100a00 */
[C---:B-1----:R-:W-:Y:S08]  /*b30e0*/  HMMA.1688.F32.TF32 R36, R32.reuse, R204, R240 ;  /* 0x000000cc2024723c */ /* 0x042ff000000810f0 */
[C---:B------:R-:W-:Y:S11]  /*b30f0*/  HMMA.1688.F32.TF32 R44, R32.reuse, R196, R144 ;  /* 0x000000c4202c723c */ /* 0x040ff60000081090 */
[----:B------:R-:W-:Y:S04]  /*b3100*/  @!UPT UIADD3 URZ, URZ, URZ, URZ ;  /* 0x0000003f3f3ff290 */ /* 0x000fe8000fffe03f */
[----:B------:R-:W-:Y:S01]  /*b3110*/  STL.64 [R1+0x6e0], R36 ;  /* 0x0006e02401007387 */ /* 0x000fe20000100a00 */
[----:B------:R1:W-:Y:S02]  /*b3120*/  STL.64 [R1+0x6e8], R38 ;  /* 0x0006e82601007387 */ /* 0x0003e40000100a00 */
[----:B------:R-:W-:Y:S02]  /*b3130*/  STL.64 [R1+0x6d0], R48 ;  /* 0x0006d03001007387 */ /* 0x000fe40000100a00 */
[----:B------:R4:W-:Y:S03]  /*b3140*/  STL.64 [R1+0x6d8], R50 ;  /* 0x0006d83201007387 */ /* 0x0009e60000100a00 */
[----:B------:R-:W-:Y:S01]  /*b3150*/  STL.64 [R1+0x6c0], R44 ;  /* 0x0006c02c01007387 */ /* 0x000fe20000100a00 */
[----:B------:R2:W-:Y:S01]  /*b3160*/  STL.64 [R1+0x6c8], R46 ;  /* 0x0006c82e01007387 */ /* 0x0005e20000100a00 */
[C---:B-1----:R-:W-:Y:S08]  /*b3170*/  HMMA.1688.F32.TF32 R36, R32.reuse, R192, R140 ;  /* 0x000000c02024723c */ /* 0x042ff0000008108c */
[C---:B----4-:R-:W-:Y:S08]  /*b3180*/  HMMA.1688.F32.TF32 R48, R32.reuse, R188, R220 ;  /* 0x000000bc2030723c */ /* 0x050ff000000810dc */
[C---:B--2---:R-:W-:Y:S07]  /*b3190*/  HMMA.1688.F32.TF32 R44, R32.reuse, R184, R216 ;  /* 0x000000b8202c723c */ /* 0x044fee00000810d8 */
[----:B------:R-:W-:Y:S01]  /*b31a0*/  STL.64 [R1+0x6b0], R36 ;  /* 0x0006b02401007387 */ /* 0x000fe20000100a00 */
[----:B------:R-:W-:Y:S07]  /*b31b0*/  STL.64 [R1+0x6b8], R38 ;  /* 0x0006b82601007387 */ /* 0x000fee0000100a00 */
[----:B------:R-:W-:Y:S02]  /*b31c0*/  STL.64 [R1+0x6a0], R48 ;  /* 0x0006a03001007387 */ /* 0x000fe40000100a00 */
[----:B------:R-:W-:Y:S06]  /*b31d0*/  STL.64 [R1+0x6a8], R50 ;  /* 0x0006a83201007387 */ /* 0x000fec0000100a00 */
[----:B------:R-:W-:Y:S01]  /*b31e0*/  STL.64 [R1+0x690], R44 ;  /* 0x0006902c01007387 */ /* 0x000fe20000100a00 */
[----:B------:R1:W-:Y:S01]  /*b31f0*/  STL.64 [R1+0x698], R46 ;  /* 0x0006982e01007387 */ /* 0x0003e20000100a00 */
[C---:B------:R-:W-:Y:S02]  /*b3200*/  HMMA.1688.F32.TF32 R52, R32.reuse, R4, R132 ;  /* 0x000000042034723c */ /* 0x040fe40000081084 */
[----:B------:R-:W-:Y:S04]  /*b3210*/  LDS R36, [R252+0x110180] ;  /* 0x11018000fc247984 */ /* 0x000fe80000000800 */
[----:B------:R-:W-:Y:S04]  /*b3220*/  LDS R38, [R252+0x111180] ;  /* 0x11118000fc267984 */ /* 0x000fe80000000800 */
[----:B------:R-:W-:Y:S04]  /*b3230*/  LDS R37, [R3+0x110180] ;  /* 0x1101800003257984 */ /* 0x000fe80000000800 */
[----:B------:R-:W2:Y:S01]  /*b3240*/  LDS R39, [R3+0x111180] ;  /* 0x1111800003277984 */ /* 0x000ea20000000800 */
[C---:B-1----:R-:W-:Y:S08]  /*b3250*/  HMMA.1688.F32.TF32 R44, R32.reuse, R28, R136 ;  /* 0x0000001c202c723c */ /* 0x042ff00000081088 */
[C---:B------:R-:W-:Y:S11]  /*b3260*/  HMMA.1688.F32.TF32 R48, R32.reuse, R8, R128 ;  /* 0x000000082030723c */ /* 0x040ff60000081080 */
[----:B------:R-:W-:Y:S04]  /*b3270*/  @!UPT UIADD3 URZ, URZ, URZ, URZ ;  /* 0x0000003f3f3ff290 */ /* 0x000fe8000fffe03f */
[----:B------:R-:W-:Y:S01]  /*b3280*/  STL.64 [R1+0x680], R44 ;  /* 0x0006802c01007387 */ /* 0x000fe20000100a00 */
[----:B------:R1:W-:Y:S02]  /*b3290*/  STL.64 [R1+0x688], R46 ;  /* 0x0006882e01007387 */ /* 0x0003e40000100a00 */
[C---:B-1----:R-:W-:Y:S01]  /*b32a0*/  HMMA.1688.F32.TF32 R44, R32.reuse, R12, R124 ;  /* 0x0000000c202c723c */ /* 0x042fe2000008107c */
[----:B------:R-:W-:Y:S01]  /*b32b0*/  STL.64 [R1+0x670], R52 ;  /* 0x0006703401007387 */ /* 0x000fe20000100a00 */
[----:B------:R1:W-:Y:S03]  /*b32c0*/  STL.64 [R1+0x678], R54 ;  /* 0x0006783601007387 */ /* 0x0003e60000100a00 */
[----:B------:R-:W-:Y:S02]  /*b32d0*/  STL.64 [R1+0x660], R48 ;  /* 0x0006603001007387 */ /* 0x000fe40000100a00 */
[----:B------:R3:W-:Y:S01]  /*b32e0*/  STL.64 [R1+0x668], R50 ;  /* 0x0006683201007387 */ /* 0x0007e20000100a00 */
[C---:B-1----:R-:W-:Y:S08]  /*b32f0*/  HMMA.1688.F32.TF32 R52, R32.reuse, R16, R156 ;  /* 0x000000102034723c */ /* 0x042ff0000008109c */
[C---:B---3--:R-:W-:Y:S07]  /*b3300*/  HMMA.1688.F32.TF32 R48, R32.reuse, R20, R160 ;  /* 0x000000142030723c */ /* 0x048fee00000810a0 */
[----:B------:R-:W-:Y:S01]  /*b3310*/  STL.64 [R1+0x650], R44 ;  /* 0x0006502c01007387 */ /* 0x000fe20000100a00 */
[----:B------:R1:W-:Y:S02]  /*b3320*/  STL.64 [R1+0x658], R46 ;  /* 0x0006582e01007387 */ /* 0x0003e40000100a00 */
[----:B-1----:R-:W-:Y:S05]  /*b3330*/  HMMA.1688.F32.TF32 R44, R32, R24, R120 ;  /* 0x00000018202c723c */ /* 0x002fea0000081078 */
[----:B------:R-:W-:Y:S01]  /*b3340*/  STL.64 [R1+0x640], R52 ;  /* 0x0006403401007387 */ /* 0x000fe20000100a00 */
[----:B------:R-:W-:Y:S07]  /*b3350*/  STL.64 [R1+0x648], R54 ;  /* 0x0006483601007387 */ /* 0x000fee0000100a00 */
[----:B------:R-:W-:Y:S02]  /*b3360*/  STL.64 [R1+0x4e0], R48 ;  /* 0x0004e03001007387 */ /* 0x000fe40000100a00 */
[----:B------:R-:W-:Y:S01]  /*b3370*/  STL.64 [R1+0x4e8], R50 ;  /* 0x0004e83201007387 */ /* 0x000fe20000100a00 */
[----:B------:R-:W-:Y:S04]  /*b3380*/  LDS R32, [R206+0x110180] ;  /* 0x11018000ce207984 */ /* 0x000fe80000000800 */
[----:B------:R-:W-:Y:S04]  /*b3390*/  LDS R34, [R206+0x111180] ;  /* 0x11118000ce227984 */ /* 0x000fe80000000800 */
[----:B------:R-:W-:Y:S04]  /*b33a0*/  LDS R33, [R61+0x110180] ;  /* 0x110180003d217984 */ /* 0x000fe80000000800 */
[----:B------:R-:W1:Y:S04]  /*b33b0*/  LDS R35, [R61+0x111180] ;  /* 0x111180003d237984 */ /* 0x000e680000000800 */
[----:B------:R-:W-:Y:S01]  /*b33c0*/  STL.64 [R1+0x4d0], R44 ;  /* 0x0004d02c01007387 */ /* 0x000fe20000100a00 */
[----:B------:R3:W-:Y:S02]  /*b33d0*/  STL.64 [R1+0x4d8], R46 ;  /* 0x0004d82e01007387 */ /* 0x0007e40000100a00 */
[C---:B---3--:R-:W-:Y:S08]  /*b33e0*/  HMMA.1688.F32.TF32 R44, R40.reuse, R172, R116 ;  /* 0x000000ac282c723c */ /* 0x048ff00000081074 */
[C---:B------:R-:W-:Y:S08]  /*b33f0*/  HMMA.1688.F32.TF32 R52, R40.reuse, R176, R112 ;  /* 0x000000b02834723c */ /* 0x040ff00000081070 */
[C---:B------:R-:W-:Y:S07]  /*b3400*/  HMMA.1688.F32.TF32 R48, R40.reuse, R208, R236 ;  /* 0x000000d02830723c */ /* 0x040fee00000810ec */
[----:B------:R-:W-:Y:S01]  /*b3410*/  STL.64 [R1+0x4c0], R44 ;  /* 0x0004c02c01007387 */ /* 0x000fe20000100a00 */
[----:B------:R3:W-:Y:S02]  /*b3420*/  STL.64 [R1+0x4c8], R46 ;  /* 0x0004c82e01007387 */ /* 0x0007e40000100a00 */
[C---:B---3--:R-:W-:Y:S05]  /*b3430*/  HMMA.1688.F32.TF32 R44, R40.reuse, R204, R108 ;  /* 0x000000cc282c723c */ /* 0x048fea000008106c */
[----:B------:R-:W-:Y:S01]  /*b3440*/  STL.64 [R1+0x4b0], R52 ;  /* 0x0004b03401007387 */ /* 0x000fe20000100a00 */
[----:B------:R-:W-:Y:S02]  /*b3450*/  STL.64 [R1+0x4b8], R54 ;  /* 0x0004b83601007387 */ /* 0x000fe40000100a00 */
[----:B------:R-:W3:Y:S05]  /*b3460*/  LDL.LU R236, [R1+0x790] ;  /* 0x0007900001ec7983 */ /* 0x000eea0000300800 */
[----:B------:R4:W-:Y:S01]  /*b3470*/  STL.64 [R1+0x4a0], R48 ;  /* 0x0004a03001007387 */ /* 0x0009e20000100a00 */
[----:B------:R1:W-:Y:S09]  /*b3480*/  STL.64 [R1+0x4a8], R50 ;  /* 0x0004a83201007387 */ /* 0x0003f20000100a00 */
[----:B------:R1:W-:Y:S01]  /*b3490*/  STL.64 [R1+0x490], R44 ;  /* 0x0004902c01007387 */ /* 0x0003e20000100a00 */
        /* <DEDUP_REMOVED lines=84> */
[----:B----4-:R-:W4:Y:S02]  /*b39e0*/  LDL.LU R48, [R1+0x1370] ;  /* 0x0013700001307983 */ /* 0x010f240000300800 */
[----:B------:R-:W4:Y:S02]  /*b39f0*/  LDL.LU R49, [R1+0x1374] ;  /* 0x0013740001317983 */ /* 0x000f240000300800 */
[----:B-1----:R-:W4:Y:S01]  /*b3a00*/  LDL.LU R50, [R1+0x1378] ;  /* 0x0013780001327983 */ /* 0x002f220000300800 */
        /* <DEDUP_REMOVED lines=37> */
[C---:B----4-:R-:W-:Y:S08]  /*b3c60*/  HMMA.1688.F32.TF32 R48, R40.reuse, R196, R48 ;  /* 0x000000c42830723c */ /* 0x050ff00000081030 */
[C---:B--2---:R-:W-:Y:S08]  /*b3c70*/  HMMA.1688.F32.TF32 R52, R40.reuse, R200, R52 ;  /* 0x000000c82834723c */ /* 0x044ff00000081034 */
[C---:B------:R-:W-:Y:S08]  /*b3c80*/  HMMA.1688.F32.TF32 R44, R40.reuse, R192, R44 ;  /* 0x000000c0282c723c */ /* 0x040ff0000008102c */
[C---:B------:R-:W-:Y:S07]  /*b3c90*/  HMMA.1688.F32.TF32 R96, R40.reuse, R188, R96 ;  /* 0x000000bc2860723c */ /* 0x040fee0000081060 */
[----:B------:R1:W-:Y:S01]  /*b3ca0*/  STL.64 [R1+0x480], R52 ;  /* 0x0004803401007387 */ /* 0x0003e20000100a00 */
[----:B------:R-:W-:Y:S03]  /*b3cb0*/  STL.64 [R1+0x488], R54 ;  /* 0x0004883601007387 */ /* 0x000fe60000100a00 */
[----:B-1----:R-:W2:Y:S01]  /*b3cc0*/  LDL.LU.64 R52, [R1+0x44a0] ;  /* 0x0044a00001347983 */ /* 0x002ea20000300a00 */
[----:B------:R1:W-:Y:S02]  /*b3cd0*/  STL.64 [R1+0x470], R48 ;  /* 0x0004703001007387 */ /* 0x0003e40000100a00 */
[----:B------:R-:W-:Y:S01]  /*b3ce0*/  STL.64 [R1+0x478], R50 ;  /* 0x0004783201007387 */ /* 0x000fe20000100a00 */
[----:B-1----:R-:W4:Y:S01]  /*b3cf0*/  LDL.LU.64 R48, [R1+0x4498] ;  /* 0x0044980001307983 */ /* 0x002f220000300a00 */
[----:B------:R1:W-:Y:S02]  /*b3d00*/  STL.64 [R1+0x460], R44 ;  /* 0x0004602c01007387 */ /* 0x0003e40000100a00 */
[----:B------:R-:W-:Y:S02]  /*b3d10*/  STL.64 [R1+0x468], R46 ;  /* 0x0004682e01007387 */ /* 0x000fe40000100a00 */
[----:B------:R-:W-:Y:S04]  /*b3d20*/  LDS R46, [R252+0x111200] ;  /* 0x11120000fc2e7984 */ /* 0x000fe80000000800 */
[----:B------:R-:W-:Y:S04]  /*b3d30*/  LDS R47, [R3+0x111200] ;  /* 0x11120000032f7984 */ /* 0x000fe80000000800 */
[----:B-1----:R-:W2:Y:S01]  /*b3d40*/  LDL.LU.64 R44, [R1+0x4490] ;  /* 0x00449000012c7983 */ /* 0x002ea20000300a00 */
[----:B------:R-:W-:Y:S02]  /*b3d50*/  STL.64 [R1+0x450], R96 ;  /* 0x0004506001007387 */ /* 0x000fe40000100a00 */
[----:B------:R1:W-:Y:S02]  /*b3d60*/  STL.64 [R1+0x458], R98 ;  /* 0x0004586201007387 */ /* 0x0003e40000100a00 */
[C---:B-1----:R-:W-:Y:S08]  /*b3d70*/  HMMA.1688.F32.TF32 R96, R40.reuse, R184, R104 ;  /* 0x000000b82860723c */ /* 0x042ff00000081068 */
[C---:B------:R-:W-:Y:S08]  /*b3d80*/  HMMA.1688.F32.TF32 R104, R40.reuse, R28, R100 ;  /* 0x0000001c2868723c */ /* 0x040ff00000081064 */
[C---:B---3--:R-:W-:Y:S01]  /*b3d90*/  HMMA.1688.F32.TF32 R100, R40.reuse, R4, R232 ;  /* 0x000000042864723c */ /* 0x048fe200000810e8 */
[----:B------:R-:W-:Y:S04]  /*b3da0*/  LDS R232, [R206+0x110280] ;  /* 0x11028000cee87984 */ /* 0x000fe80000000800 */
[----:B------:R-:W-:Y:S04]  /*b3db0*/  LDS R234, [R206+0x111280] ;  /* 0x11128000ceea7984 */ /* 0x000fe80000000800 */
[----:B------:R-:W-:Y:S01]  /*b3dc0*/  STL.64 [R1+0x440], R96 ;  /* 0x0004406001007387 */ /* 0x000fe20000100a00 */
[----:B------:R1:W-:Y:S02]  /*b3dd0*/  STL.64 [R1+0x448], R98 ;  /* 0x0004486201007387 */ /* 0x0003e40000100a00 */
[C---:B-1----:R-:W-:Y:S03]  /*b3de0*/  HMMA.1688.F32.TF32 R96, R40.reuse, R8, R212 ;  /* 0x000000082860723c */ /* 0x042fe600000810d4 */
        /* <DEDUP_REMOVED lines=8> */
[C---:B-1----:R-:W-:Y:S08]  /*b3e70*/  HMMA.1688.F32.TF32 R96, R40.reuse, R20, R168 ;  /* 0x000000142860723c */ /* 0x042ff000000810a8 */
[----:B------:R-:W-:Y:S01]  /*b3e80*/  HMMA.1688.F32.TF32 R40, R40, R24, R164 ;  /* 0x000000182828723c */ /* 0x000fe200000810a4 */
[----:B------:R-:W-:Y:S01]  /*b3e90*/  STL.64 [R1+0x400], R104 ;  /* 0x0004006801007387 */ /* 0x000fe20000100a00 */
[----:B------:R-:W-:Y:S05]  /*b3ea0*/  STL.64 [R1+0x408], R106 ;  /* 0x0004086a01007387 */ /* 0x000fea0000100a00 */
[----:B------:R-:W-:Y:S02]  /*b3eb0*/  STL.64 [R1+0x3f0], R100 ;  /* 0x0003f06401007387 */ /* 0x000fe40000100a00 */
[----:B------:R1:W-:Y:S02]  /*b3ec0*/  STL.64 [R1+0x3f8], R102 ;  /* 0x0003f86601007387 */ /* 0x0003e40000100a00 */
[C---:B-1----:R-:W-:Y:S04]  /*b3ed0*/  HMMA.1688.F32.TF32 R100, R36.reuse, R172, R228 ;  /* 0x000000ac2464723c */ /* 0x042fe800000810e4 */
        /* <DEDUP_REMOVED lines=41> */
[C---:B---3--:R-:W-:Y:S08]  /*b4170*/  HMMA.1688.F32.TF32 R40, R36.reuse, R20, R120 ;  /* 0x000000142428723c */ /* 0x048ff00000081078 */
[----:B------:R-:W-:Y:S01]  /*b4180*/  HMMA.1688.F32.TF32 R36, R36, R24, R116 ;  /* 0x000000182424723c */ /* 0x000fe20000081074 */
        /* <DEDUP_REMOVED lines=8> */
[C---:B-1----:R-:W-:Y:S08]  /*b4210*/  HMMA.1688.F32.TF32 R96, R32.reuse, R172, R112 ;  /* 0x000000ac2060723c */ /* 0x042ff00000081070 */
[C---:B---3--:R-:W-:Y:S08]  /*b4220*/  HMMA.1688.F32.TF32 R40, R32.reuse, R176, R236 ;  /* 0x000000b02028723c */ /* 0x048ff000000810ec */
[C---:B--2---:R-:W-:Y:S07]  /*b4230*/  HMMA.1688.F32.TF32 R36, R32.reuse, R208, R108 ;  /* 0x000000d02024723c */ /* 0x044fee000008106c */
[----:B------:R-:W-:Y:S01]  /*b4240*/  STL.64 [R1+0x5d0], R96 ;  /* 0x0005d06001007387 */ /* 0x000fe20000100a00 */
[----:B------:R-:W-:Y:S02]  /*b4250*/  STL.64 [R1+0x5d8], R98 ;  /* 0x0005d86201007387 */ /* 0x000fe40000100a00 */
[----:B------:R-:W2:Y:S05]  /*b4260*/  LDL.LU R112, [R1+0x1230] ;  /* 0x0012300001707983 */ /* 0x000eaa0000300800 */
[----:B------:R-:W-:Y:S01]  /*b4270*/  STL.64 [R1+0x5c0], R40 ;  /* 0x0005c02801007387 */ /* 0x000fe20000100a00 */
[----:B------:R-:W-:Y:S07]  /*b4280*/  STL.64 [R1+0x5c8], R42 ;  /* 0x0005c82a01007387 */ /* 0x000fee0000100a00 */
[----:B------:R-:W-:Y:S02]  /*b4290*/  STL.64 [R1+0x5b0], R36 ;  /* 0x0005b02401007387 */ /* 0x000fe40000100a00 */
[----:B------:R1:W-:Y:S02]  /*b42a0*/  STL.64 [R1+0x5b8], R38 ;  /* 0x0005b82601007387 */ /* 0x0003e40000100a00 */
[----:B------:R-:W2:Y:S01]  /*b42b0*/  LDL.LU R113, [R1+0x1234] ;  /* 0x0012340001717983 */ /* 0x000ea20000300800 */
[----:B------:R-:W2:Y:S01]  /*b42c0*/  LDL.LU R114, [R1+0x1238] ;  /* 0x0012380001727983 */ /* 0x000ea20000300800 */
[----:B------:R-:W2:Y:S02]  /*b42d0*/  LDL.LU R115, [R1+0x123c] ;  /* 0x00123c0001737983 */ /* 0x000ea40000300800 */
[----:B------:R-:W3:Y:S02]  /*b42e0*/  LDL.LU R116, [R1+0x1240] ;  /* 0x0012400001747983 */ /* 0x000ee40000300800 */
[----:B------:R-:W3:Y:S01]  /*b42f0*/  LDL.LU R117, [R1+0x1244] ;  /* 0x0012440001757983 */ /* 0x000ee20000300800 */
[----:B------:R-:W3:Y:S01]  /*b4300*/  LDL.LU R118, [R1+0x1248] ;  /* 0x0012480001767983 */ /* 0x000ee20000300800 */
[----:B------:R-:W3:Y:S02]  /*b4310*/  LDL.LU R119, [R1+0x124c] ;  /* 0x00124c0001777983 */ /* 0x000ee40000300800 */
        /* <DEDUP_REMOVED lines=36> */
[----:B------:R-:W1:Y:S02]  /*b4560*/  LDL.LU R228, [R1+0xdd0] ;  /* 0x000dd00001e47983 */ /* 0x000e640000300800 */
[----:B------:R-:W1:Y:S01]  /*b4570*/  LDL.LU R229, [R1+0xdd4] ;  /* 0x000dd40001e57983 */ /* 0x000e620000300800 */
[----:B------:R-:W1:Y:S01]  /*b4580*/  LDL.LU R230, [R1+0xdd8] ;  /* 0x000dd80001e67983 */ /* 0x000e620000300800 */
[----:B------:R-:W1:Y:S02]  /*b4590*/  LDL.LU R231, [R1+0xddc] ;  /* 0x000ddc0001e77983 */ /* 0x000e640000300800 */
[----:B------:R-:W2:Y:S02]  /*b45a0*/  LDL.LU R240, [R1+0xdb0] ;  /* 0x000db00001f07983 */ /* 0x000ea40000300800 */
        /* <DEDUP_REMOVED lines=24> */
[----:B------:R-:W3:Y:S02]  /*b4730*/  LDL.LU R237, [R1+0x1224] ;  /* 0x0012240001ed7983 */ /* 0x000ee40000300800 */
[----:B------:R-:W-:Y:S01]  /*b4740*/  IMAD.MOV.U32 R238, RZ, RZ, R45 ;  /* 0x000000ffffee7224 */ /* 0x000fe200078e002d */
[----:B------:R-:W-:Y:S01]  /*b4750*/  MOV R239, R44 ;  /* 0x0000002c00ef7202 */ /* 0x000fe20000000f00 */
[----:B------:R-:W-:Y:S04]  /*b4760*/  LDS R45, [R3+0x110200] ;  /* 0x11020000032d7984 */ /* 0x000fe80000000800 */
[----:B------:R-:W1:Y:S02]  /*b4770*/  LDS R44, [R252+0x110200] ;  /* 0x11020000fc2c7984 */ /* 0x000e640000000800 */
[C---:B-1----:R-:W-:Y:S08]  /*b4780*/  HMMA.1688.F32.TF32 R36, R32.reuse, R204, R228 ;  /* 0x000000cc2024723c */ /* 0x042ff000000810e4 */
[C---:B--2---:R-:W-:Y:S11]  /*b4790*/  HMMA.1688.F32.TF32 R40, R32.reuse, R200, R152 ;  /* 0x000000c82028723c */ /* 0x044ff60000081098 */
[----:B------:R-:W-:Y:S04]  /*b47a0*/  @!UPT UIADD3 URZ, URZ, URZ, URZ ;  /* 0x0000003f3f3ff290 */ /* 0x000fe8000fffe03f */
[----:B------:R-:W-:Y:S01]  /*b47b0*/  STL.64 [R1+0x5a0], R36 ;  /* 0x0005a02401007387 */ /* 0x000fe20000100a00 */
[----:B------:R3:W-:Y:S02]  /*b47c0*/  STL.64 [R1+0x5a8], R38 ;  /* 0x0005a82601007387 */ /* 0x0007e40000100a00 */
[C---:B---3--:R-:W-:Y:S08]  /*b47d0*/  HMMA.1688.F32.TF32 R36, R32.reuse, R196, R240 ;  /* 0x000000c42024723c */ /* 0x048ff000000810f0 */
        /* <DEDUP_REMOVED lines=8> */
[----:B------:R-:W-:Y:S07]  /*b4860*/  STL.64 [R1+0x578], R98 ;  /* 0x0005786201007387 */ /* 0x000fee0000100a00 */
[----:B------:R-:W-:Y:S02]  /*b4870*/  STL.64 [R1+0x560], R40 ;  /* 0x0005602801007387 */ /* 0x000fe40000100a00 */
[----:B------:R-:W-:Y:S01]  /*b4880*/  STL.64 [R1+0x568], R42 ;  /* 0x0005682a01007387 */ /* 0x000fe20000100a00 */
[----:B------:R-:W-:Y:S04]  /*b4890*/  LDS R109, [R61+0x110200] ;  /* 0x110200003d6d7984 */ /* 0x000fe80000000800 */
[----:B------:R1:W-:Y:S04]  /*b48a0*/  LDS R111, [R61+0x111200] ;  /* 0x111200003d6f7984 */ /* 0x0003e80000000800 */
[----:B------:R-:W-:Y:S04]  /*b48b0*/  LDS R108, [R206+0x110200] ;  /* 0x11020000ce6c7984 */ /* 0x000fe80000000800 */
[----:B------:R-:W2:Y:S04]  /*b48c0*/  LDS R110, [R206+0x111200] ;  /* 0x11120000ce6e7984 */ /* 0x000ea80000000800 */
[----:B------:R-:W-:Y:S01]  /*b48d0*/  STL.64 [R1+0x550], R36 ;  /* 0x0005502401007387 */ /* 0x000fe20000100a00 */
[----:B------:R3:W-:Y:S02]  /*b48e0*/  STL.64 [R1+0x558], R38 ;  /* 0x0005582601007387 */ /* 0x0007e40000100a00 */
[----:B-1----:R-:W2:Y:S01]  /*b48f0*/  LDL.LU R61, [R1+0x4488] ;  /* 0x00448800013d7983 */ /* 0x002ea20000300800 */
[C---:B---3--:R-:W-:Y:S08]  /*b4900*/  HMMA.1688.F32.TF32 R36, R32.reuse, R28, R140 ;  /* 0x0000001c2024723c */ /* 0x048ff0000008108c */
[C---:B------:R-:W-:Y:S11]  /*b4910*/  HMMA.1688.F32.TF32 R40, R32.reuse, R4, R220 ;  /* 0x000000042028723c */ /* 0x040ff600000810dc */
[----:B------:R-:W-:Y:S04]  /*b4920*/  @!UPT UIADD3 URZ, URZ, URZ, URZ ;  /* 0x0000003f3f3ff290 */ /* 0x000fe8000fffe03f */
[----:B------:R-:W-:Y:S01]  /*b4930*/  STL.64 [R1+0x540], R36 ;  /* 0x0005402401007387 */ /* 0x000fe20000100a00 */
[----:B------:R1:W-:Y:S02]  /*b4940*/  STL.64 [R1+0x548], R38 ;  /* 0x0005482601007387 */ /* 0x0003e40000100a00 */
[C---:B-1----:R-:W-:Y:S08]  /*b4950*/  HMMA.1688.F32.TF32 R36, R32.reuse, R8, R216 ;  /* 0x000000082024723c */ /* 0x042ff000000810d8 */
[C---:B------:R-:W-:Y:S01]  /*b4960*/  HMMA.1688.F32.TF32 R96, R32.reuse, R12, R136 ;  /* 0x0000000c2060723c */ /* 0x040fe20000081088 */
[----:B------:R-:W-:Y:S01]  /*b4970*/  STL.64 [R1+0x530], R40 ;  /* 0x0005302801007387 */ /* 0x000fe20000100a00 */
[----:B------:R1:W-:Y:S06]  /*b4980*/  STL.64 [R1+0x538], R42 ;  /* 0x0005382a01007387 */ /* 0x0003ec0000100a00 */
[C---:B-1----:R-:W-:Y:S07]  /*b4990*/  HMMA.1688.F32.TF32 R40, R32.reuse, R16, R132 ;  /* 0x000000102028723c */ /* 0x042fee0000081084 */
[----:B------:R-:W-:Y:S01]  /*b49a0*/  STL.64 [R1+0x520], R36 ;  /* 0x0005202401007387 */ /* 0x000fe20000100a00 */
[----:B------:R1:W-:Y:S02]  /*b49b0*/  STL.64 [R1+0x528], R38 ;  /* 0x0005282601007387 */ /* 0x0003e40000100a00 */
[C---:B-1----:R-:W-:Y:S08]  /*b49c0*/  HMMA.1688.F32.TF32 R36, R32.reuse, R20, R128 ;  /* 0x000000142024723c */ /* 0x042ff00000081080 */
[----:B------:R-:W-:Y:S01]  /*b49d0*/  HMMA.1688.F32.TF32 R32, R32, R24, R160 ;  /* 0x000000182020723c */ /* 0x000fe200000810a0 */
[----:B------:R-:W-:Y:S01]  /*b49e0*/  STL.64 [R1+0x510], R96 ;  /* 0x0005106001007387 */ /* 0x000fe20000100a00 */
[----:B------:R-:W-:Y:S03]  /*b49f0*/  STL.64 [R1+0x518], R98 ;  /* 0x0005186201007387 */ /* 0x000fe60000100a00 */
[----:B------:R-:W-:Y:S02]  /*b4a00*/  STL.64 [R1+0x500], R40 ;  /* 0x0005002801007387 */ /* 0x000fe40000100a00 */
[----:B------:R1:W-:Y:S01]  /*b4a10*/  STL.64 [R1+0x508], R42 ;  /* 0x0005082a01007387 */ /* 0x0003e20000100a00 */
[----:B------:R-:W-:Y:S04]  /*b4a20*/  LDS R160, [R252+0x110280] ;  /* 0x11028000fca07984 */ /* 0x000fe80000000800 */
[----:B------:R-:W-:Y:S04]  /*b4a30*/  LDS R162, [R252+0x111280] ;  /* 0x11128000fca27984 */ /* 0x000fe80000000800 */
[----:B------:R-:W-:Y:S04]  /*b4a40*/  LDS R161, [R3+0x110280] ;  /* 0x1102800003a17984 */ /* 0x000fe80000000800 */
[----:B------:R-:W3:Y:S01]  /*b4a50*/  LDS R163, [R3+0x111280] ;  /* 0x1112800003a37984 */ /* 0x000ee20000000800 */
[C---:B-1----:R-:W-:Y:S03]  /*b4a60*/  HMMA.1688.F32.TF32 R40, R44.reuse, R172, R124 ;  /* 0x000000ac2c28723c */ /* 0x042fe6000008107c */
[----:B------:R-:W-:Y:S01]  /*b4a70*/  STL.64 [R1+0x4f0], R36 ;  /* 0x0004f02401007387 */ /* 0x000fe20000100a00 */
[----:B------:R1:W-:Y:S02]  /*b4a80*/  STL.64 [R1+0x4f8], R38 ;  /* 0x0004f82601007387 */ /* 0x0003e40000100a00 */
[----:B------:R-:W-:Y:S02]  /*b4a90*/  STL.64 [R1+0x370], R32 ;  /* 0x0003702001007387 */ /* 0x000fe40000100a00 */
[----:B------:R4:W-:Y:S01]  /*b4aa0*/  STL.64 [R1+0x378], R34 ;  /* 0x0003782201007387 */ /* 0x0009e20000100a00 */
[C---:B-1----:R-:W-:Y:S08]  /*b4ab0*/  HMMA.1688.F32.TF32 R36, R44.reuse, R176, R156 ;  /* 0x000000b02c24723c */ /* 0x042ff0000008109c */
[C---:B----4-:R-:W-:Y:S06]  /*b4ac0*/  HMMA.1688.F32.TF32 R32, R44.reuse, R208, R120 ;  /* 0x000000d02c20723c */ /* 0x050fec0000081078 */
[----:B------:R-:W-:Y:S01]  /*b4ad0*/  STL.64 [R1+0x360], R40 ;  /* 0x0003602801007387 */ /* 0x000fe20000100a00 */
[----:B------:R1:W-:Y:S02]  /*b4ae0*/  STL.64 [R1+0x368], R42 ;  /* 0x0003682a01007387 */ /* 0x0003e40000100a00 */
[C---:B-1----:R-:W-:Y:S06]  /*b4af0*/  HMMA.1688.F32.TF32 R40, R44.reuse, R204, R116 ;  /* 0x000000cc2c28723c */ /* 0x042fec0000081074 */
[----:B------:R-:W-:Y:S01]  /*b4b00*/  STL.64 [R1+0x350], R36 ;  /* 0x0003502401007387 */ /* 0x000fe20000100a00 */
[----:B------:R1:W-:Y:S07]  /*b4b10*/  STL.64 [R1+0x358], R38 ;  /* 0x0003582601007387 */ /* 0x0003ee0000100a00 */
[----:B------:R-:W-:Y:S02]  /*b4b20*/  STL.64 [R1+0x340], R32 ;  /* 0x0003402001007387 */ /* 0x000fe40000100a00 */
[----:B------:R4:W-:Y:S01]  /*b4b30*/  STL.64 [R1+0x348], R34 ;  /* 0x0003482201007387 */ /* 0x0009e20000100a00 */
[C---:B-1----:R-:W-:Y:S08]  /*b4b40*/  HMMA.1688.F32.TF32 R36, R44.reuse, R200, R112 ;  /* 0x000000c82c24723c */ /* 0x042ff00000081070 */
[----:B----4-:R-:W-:Y:S01]  /*b4b50*/  HMMA.1688.F32.TF32 R32, R44, R196, R236 ;  /* 0x000000c42c20723c */ /* 0x010fe200000810ec */
[----:B------:R-:W-:Y:S01]  /*b4b60*/  STL.64 [R1+0x330], R40 ;  /* 0x0003302801007387 */ /* 0x000fe20000100a00 */
[----:B------:R-:W-:Y:S02]  /*b4b70*/  STL.64 [R1+0x338], R42 ;  /* 0x0003382a01007387 */ /* 0x000fe40000100a00 */
[----:B------:R-:W4:Y:S11]  /*b4b80*/  LDL.LU R120, [R1+0xd50] ;  /* 0x000d500001787983 */ /* 0x000f360000300800 */
[----:B------:R-:W-:Y:S01]  /*b4b90*/  STL.64 [R1+0x320], R36 ;  /* 0x0003202401007387 */ /* 0x000fe20000100a00 */
[----:B------:R1:W-:Y:S07]  /*b4ba0*/  STL.64 [R1+0x328], R38 ;  /* 0x0003282601007387 */ /* 0x0003ee0000100a00 */
        /* <DEDUP_REMOVED lines=49> */
[----:B------:R-:W-:-:S02]  /*b4ec0*/  IMAD.MOV.U32 R113, RZ, RZ, R60 ;  /* 0x000000ffff717224 */ /* 0x000fc400078e003c */
[----:B------:R-:W-:Y:S02]  /*b4ed0*/  IMAD.MOV.U32 R114, RZ, RZ, R57 ;  /* 0x000000ffff727224 */ /* 0x000fe400078e0039 */
[----:B------:R-:W-:Y:S02]  /*b4ee0*/  IMAD.MOV.U32 R115, RZ, RZ, R56 ;  /* 0x000000ffff737224 */ /* 0x000fe400078e0038 */
[----:B------:R-:W-:Y:S02]  /*b4ef0*/  IMAD.MOV.U32 R238, RZ, RZ, R49 ;  /* 0x000000ffffee7224 */ /* 0x000fe400078e0031 */
[----:B------:R-:W-:Y:S01]  /*b4f00*/  IMAD.MOV.U32 R239, RZ, RZ, R48 ;  /* 0x000000ffffef7224 */ /* 0x000fe200078e0030 */
[----:B------:R-:W-:Y:S01]  /*b4f10*/  MOV R236, R53 ;  /* 0x0000003500ec7202 */ /* 0x000fe20000000f00 */
[----:B------:R-:W-:Y:S02]  /*b4f20*/  IMAD.MOV.U32 R237, RZ, RZ, R52 ;  /* 0x000000ffffed7224 */ /* 0x000fe400078e0034 */
[----:B--2---:R-:W-:-:S07]  /*b4f30*/  IMAD.MOV.U32 R112, RZ, RZ, R61 ;  /* 0x000000ffff707224 */ /* 0x004fce00078e003d */
[----:B------:R-:W-:Y:S08]  /*b4f40*/  HMMA.1688.F32.TF32 R56, R108, R208, R112 ;  /* 0x000000d06c38723c */ /* 0x000ff00000081070 */
[C---:B-1----:R-:W-:Y:S08]  /*b4f50*/  HMMA.1688.F32.TF32 R36, R44.reuse, R188, R144 ;  /* 0x000000bc2c24723c */ /* 0x042ff00000081090 */
[C---:B---3--:R-:W-:Y:S08]  /*b4f60*/  HMMA.1688.F32.TF32 R40, R44.reuse, R192, R148 ;  /* 0x000000c02c28723c */ /* 0x048ff00000081094 */
[C---:B------:R-:W-:Y:S11]  /*b4f70*/  HMMA.1688.F32.TF32 R32, R44.reuse, R184, R140 ;  /* 0x000000b82c20723c */ /* 0x040ff6000008108c */
[----:B------:R-:W-:Y:S04]  /*b4f80*/  @!UPT UIADD3 URZ, URZ, URZ, URZ ;  /* 0x0000003f3f3ff290 */ /* 0x000fe8000fffe03f */
[----:B------:R-:W-:Y:S01]  /*b4f90*/  STL.64 [R1+0x300], R40 ;  /* 0x0003002801007387 */ /* 0x000fe20000100a00 */
[----:B------:R1:W-:Y:S07]  /*b4fa0*/  STL.64 [R1+0x308], R42 ;  /* 0x0003082a01007387 */ /* 0x0003ee0000100a00 */
[----:B------:R-:W-:Y:S02]  /*b4fb0*/  STL.64 [R1+0x2e0], R32 ;  /* 0x0002e02001007387 */ /* 0x000fe40000100a00 */
[----:B------:R-:W-:Y:S01]  /*b4fc0*/  STL.64 [R1+0x2f0], R36 ;  /* 0x0002f02401007387 */ /* 0x000fe20000100a00 */
[----:B------:R-:W-:Y:S01]  /*b4fd0*/  STL.64 [R1+0x2f8], R38 ;  /* 0x0002f82601007387 */ /* 0x000fe20000100a00 */
[----:B------:R2:W-:Y:S02]  /*b4fe0*/  STL [R1+0x2e8], R34 ;  /* 0x0002e82201007387 */ /* 0x0005e40000100800 */
[----:B------:R-:W-:Y:S01]  /*b4ff0*/  IMAD.MOV.U32 R2, RZ, RZ, R35 ;  /* 0x000000ffff027224 */ /* 0x000fe200078e0023 */
[C---:B-1----:R-:W-:Y:S08]  /*b5000*/  HMMA.1688.F32.TF32 R40, R44.reuse, R28, R220 ;  /* 0x0000001c2c28723c */ /* 0x042ff000000810dc */
[C---:B--2---:R-:W-:Y:S08]  /*b5010*/  HMMA.1688.F32.TF32 R32, R44.reuse, R8, R136 ;  /* 0x000000082c20723c */ /* 0x044ff00000081088 */
[----:B----4-:R-:W-:Y:S01]  /*b5020*/  HMMA.1688.F32.TF32 R36, R44, R4, R216 ;  /* 0x000000042c24723c */ /* 0x010fe200000810d8 */
[----:B------:R1:W-:Y:S07]  /*b5030*/  STL [R1+0x4358], R2 ;  /* 0x0043580201007387 */ /* 0x0003ee0000100800 */
[C---:B------:R-:W-:Y:S08]  /*b5040*/  HMMA.1688.F32.TF32 R48, R108.reuse, R172, R120 ;  /* 0x000000ac6c30723c */ /* 0x040ff00000081078 */
[----:B------:R-:W-:Y:S01]  /*b5050*/  HMMA.1688.F32.TF32 R52, R108, R176, R116 ;  /* 0x000000b06c34723c */ /* 0x000fe20000081074 */
[----:B------:R-:W-:Y:S01]  /*b5060*/  STL.64 [R1+0x2d0], R40 ;  /* 0x0002d02801007387 */ /* 0x000fe20000100a00 */
[----:B------:R-:W-:Y:S02]  /*b5070*/  STL.64 [R1+0x2d8], R42 ;  /* 0x0002d82a01007387 */ /* 0x000fe40000100a00 */
[----:B------:R-:W-:Y:S03]  /*b5080*/  STL.64 [R1+0x2b0], R32 ;  /* 0x0002b02001007387 */ /* 0x000fe60000100a00 */
[----:B------:R-:W-:Y:S01]  /*b5090*/  STL.64 [R1+0x2c0], R36 ;  /* 0x0002c02401007387 */ /* 0x000fe20000100a00 */
[----:B------:R-:W-:Y:S01]  /*b50a0*/  STL.64 [R1+0x2c8], R38 ;  /* 0x0002c82601007387 */ /* 0x000fe20000100a00 */
[----:B------:R2:W-:Y:S01]  /*b50b0*/  STL [R1+0x2b8], R34 ;  /* 0x0002b82201007387 */ /* 0x0005e20000100800 */
[----:B-1----:R-:W-:-:S02]  /*b50c0*/  MOV R2, R35 ;  /* 0x0000002300027202 */ /* 0x002fc40000000f00 */
[C---:B--2---:R-:W-:Y:S08]  /*b50d0*/  HMMA.1688.F32.TF32 R32, R44.reuse, R12, R132 ;  /* 0x0000000c2c20723c */ /* 0x044ff00000081084 */
[C---:B------:R-:W-:Y:S08]  /*b50e0*/  HMMA.1688.F32.TF32 R36, R44.reuse, R16, R128 ;  /* 0x000000102c24723c */ /* 0x040ff00000081080 */
[C---:B------:R-:W-:Y:S08]  /*b50f0*/  HMMA.1688.F32.TF32 R40, R44.reuse, R20, R124 ;  /* 0x000000142c28723c */ /* 0x040ff0000008107c */
[----:B------:R-:W-:Y:S01]  /*b5100*/  HMMA.1688.F32.TF32 R44, R44, R24, R156 ;  /* 0x000000182c2c723c */ /* 0x000fe2000008109c */
[----:B------:R-:W-:Y:S01]  /*b5110*/  STL.64 [R1+0x41e0], R34 ;  /* 0x0041e02201007387 */ /* 0x000fe20000100a00 */
[----:B------:R-:W-:Y:S05]  /*b5120*/  STL.64 [R1+0x41d8], R32 ;  /* 0x0041d82001007387 */ /* 0x000fea0000100a00 */
[----:B------:R1:W-:Y:S02]  /*b5130*/  STL.64 [R1+0x41f0], R38 ;  /* 0x0041f02601007387 */ /* 0x0003e40000100a00 */
[----:B------:R-:W-:Y:S06]  /*b5140*/  STL.64 [R1+0x41e8], R36 ;  /* 0x0041e82401007387 */ /* 0x000fec0000100a00 */
[----:B------:R-:W-:Y:S01]  /*b5150*/  STL.64 [R1+0x4200], R42 ;  /* 0x0042002a01007387 */ /* 0x000fe20000100a00 */
[----:B------:R-:W-:Y:S07]  /*b5160*/  STL.64 [R1+0x41f8], R40 ;  /* 0x0041f82801007387 */ /* 0x000fee0000100a00 */
[----:B------:R-:W-:Y:S02]  /*b5170*/  STL.64 [R1+0x4210], R46 ;  /* 0x0042102e01007387 */ /* 0x000fe40000100a00 */
[----:B------:R-:W-:Y:S01]  /*b5180*/  STL.64 [R1+0x4208], R44 ;  /* 0x0042082c01007387 */ /* 0x000fe20000100a00 */
[----:B------:R-:W-:Y:S01]  /*b5190*/  STL.64 [R1+0x4220], R50 ;  /* 0x0042203201007387 */ /* 0x000fe20000100a00 */
[----:B------:R-:W-:Y:S02]  /*b51a0*/  STL.64 [R1+0x4218], R48 ;  /* 0x0042183001007387 */ /* 0x000fe40000100a00 */
[----:B------:R-:W-:Y:S02]  /*b51b0*/  STL.64 [R1+0x4230], R54 ;  /* 0x0042303601007387 */ /* 0x000fe40000100a00 */
[----:B------:R-:W-:Y:S01]  /*b51c0*/  STL.64 [R1+0x4228], R52 ;  /* 0x0042283401007387 */ /* 0x000fe20000100a00 */
[----:B------:R-:W-:Y:S01]  /*b51d0*/  STL.64 [R1+0x4240], R58 ;  /* 0x0042403a01007387 */ /* 0x000fe20000100a00 */
[----:B------:R-:W-:Y:S02]  /*b51e0*/  STL.64 [R1+0x4238], R56 ;  /* 0x0042383801007387 */ /* 0x000fe40000100a00 */
[----:B------:R-:W2:Y:S02]  /*b51f0*/  LDL.LU R156, [R1+0xcc0] ;  /* 0x000cc000019c7983 */ /* 0x000ea40000300800 */
[----:B------:R-:W2:Y:S01]  /*b5200*/  LDL.LU R157, [R1+0xcc4] ;  /* 0x000cc400019d7983 */ /* 0x000ea20000300800 */
[----:B------:R-:W2:Y:S01]  /*b5210*/  LDL.LU R158, [R1+0xcc8] ;  /* 0x000cc800019e7983 */ /* 0x000ea20000300800 */
[----:B------:R-:W2:Y:S02]  /*b5220*/  LDL.LU R159, [R1+0xccc] ;  /* 0x000ccc00019f7983 */ /* 0x000ea40000300800 */
[----:B------:R-:W3:Y:S02]  /*b5230*/  LDL.LU R136, [R1+0xd00] ;  /* 0x000d000001887983 */ /* 0x000ee40000300800 */
[----:B------:R-:W3:Y:S01]  /*b5240*/  LDL.LU R137, [R1+0xd04] ;  /* 0x000d040001897983 */ /* 0x000ee20000300800 */
[----:B------:R-:W3:Y:S01]  /*b5250*/  LDL.LU R138, [R1+0xd08] ;  /* 0x000d0800018a7983 */ /* 0x000ee20000300800 */
[----:B------:R-:W3:Y:S02]  /*b5260*/  LDL.LU R139, [R1+0xd0c] ;  /* 0x000d0c00018b7983 */ /* 0x000ee40000300800 */
        /* <DEDUP_REMOVED lines=15> */
[----:B------:R-:W4:Y:S01]  /*b5360*/  LDL.LU R127, [R1+0xcdc] ;  /* 0x000cdc00017f7983 */ /* 0x000f220000300800 */
[----:B------:R-:W-:Y:S01]  /*b5370*/  HMMA.1688.F32.TF32 R60, R108, R204, R236 ;  /* 0x000000cc6c3c723c */ /* 0x000fe200000810ec */
[----:B------:R-:W-:-:S02]  /*b5380*/  IMAD.MOV.U32 R114, RZ, RZ, R73 ;  /* 0x000000ffff727224 */ /* 0x000fc400078e0049 */
[----:B------:R-:W-:-:S04]  /*b5390*/  IMAD.MOV.U32 R115, RZ, RZ, R72 ;  /* 0x000000ffff737224 */ /* 0x000fc800078e0048 */
[----:B------:R-:W-:Y:S01]  /*b53a0*/  MOV R238, R65 ;  /* 0x0000004100ee7202 */ /* 0x000fe20000000f00 */
        /* <DEDUP_REMOVED lines=9> */
[----:B------:R-:W-:Y:S02]  /*b5440*/  IMAD.MOV.U32 R118, RZ, RZ, R81 ;  /* 0x000000ffff767224 */ /* 0x000fe400078e0051 */
[----:B------:R-:W-:Y:S01]  /*b5450*/  IMAD.MOV.U32 R119, RZ, RZ, R80 ;  /* 0x000000ffff777224 */ /* 0x000fe200078e0050 */
[----:B------:R-:W-:Y:S01]  /*b5460*/  MOV R116, R85 ;  /* 0x0000005500747202 */ /* 0x000fe20000000f00 */
[----:B------:R-:W-:Y:S01]  /*b5470*/  IMAD.MOV.U32 R117, RZ, RZ, R84 ;  /* 0x000000ffff757224 */ /* 0x000fe200078e0054 */
[C---:B------:R-:W-:Y:S08]  /*b5480*/  HMMA.1688.F32.TF32 R88, R108.reuse, R4, R120 ;  /* 0x000000046c58723c */ /* 0x040ff00000081078 */
[C---:B------:R-:W-:Y:S08]  /*b5490*/  HMMA.1688.F32.TF32 R92, R108.reuse, R8, R116 ;  /* 0x000000086c5c723c */ /* 0x040ff00000081074 */
[C---:B------:R-:W-:Y:S01]  /*b54a0*/  HMMA.1688.F32.TF32 R96, R108.reuse, R12, R112 ;  /* 0x0000000c6c60723c */ /* 0x040fe20000081070 */
[----:B------:R-:W-:Y:S01]  /*b54b0*/  STL.64 [R1+0x4250], R62 ;  /* 0x0042503e01007387 */ /* 0x000fe20000100a00 */
[----:B------:R-:W-:Y:S06]  /*b54c0*/  STL.64 [R1+0x4248], R60 ;  /* 0x0042483c01007387 */ /* 0x000fec0000100a00 */
[C---:B------:R-:W-:Y:S08]  /*b54d0*/  HMMA.1688.F32.TF32 R100, R108.reuse, R16, R236 ;  /* 0x000000106c64723c */ /* 0x040ff000000810ec */
[C---:B---3--:R-:W-:Y:S08]  /*b54e0*/  HMMA.1688.F32.TF32 R68, R108.reuse, R196, R136 ;  /* 0x000000c46c44723c */ /* 0x048ff00000081088 */
[C---:B----4-:R-:W-:Y:S08]  /*b54f0*/  HMMA.1688.F32.TF32 R64, R108.reuse, R200, R216 ;  /* 0x000000c86c40723c */ /* 0x050ff000000810d8 */
[C---:B------:R-:W-:Y:S08]  /*b5500*/  HMMA.1688.F32.TF32 R72, R108.reuse, R192, R132 ;  /* 0x000000c06c48723c */ /* 0x040ff00000081084 */
[C---:B--2---:R-:W-:Y:S08]  /*b5510*/  HMMA.1688.F32.TF32 R84, R108.reuse, R28, R156 ;  /* 0x0000001c6c54723c */ /* 0x044ff0000008109c */
[C---:B------:R-:W-:Y:S08]  /*b5520*/  HMMA.1688.F32.TF32 R76, R108.reuse, R188, R128 ;  /* 0x000000bc6c4c723c */ /* 0x040ff00000081080 */
[C---:B------:R-:W-:Y:S01]  /*b5530*/  HMMA.1688.F32.TF32 R80, R108.reuse, R184, R124 ;  /* 0x000000b86c50723c */ /* 0x040fe2000008107c */
[----:B------:R-:W-:Y:S01]  /*b5540*/  STL.64 [R1+0x4260], R66 ;  /* 0x0042604201007387 */ /* 0x000fe20000100a00 */
[----:B------:R-:W-:Y:S02]  /*b5550*/  STL.64 [R1+0x4258], R64 ;  /* 0x0042584001007387 */ /* 0x000fe40000100a00 */
[----:B------:R-:W-:Y:S02]  /*b5560*/  STL.64 [R1+0x4270], R70 ;  /* 0x0042704601007387 */ /* 0x000fe40000100a00 */
[----:B------:R-:W-:Y:S01]  /*b5570*/  STL.64 [R1+0x4268], R68 ;  /* 0x0042684401007387 */ /* 0x000fe20000100a00 */
[----:B------:R-:W-:Y:S01]  /*b5580*/  STL.64 [R1+0x4280], R74 ;  /* 0x0042804a01007387 */ /* 0x000fe20000100a00 */
[----:B------:R-:W-:Y:S07]  /*b5590*/  STL.64 [R1+0x4278], R72 ;  /* 0x0042784801007387 */ /* 0x000fee0000100a00 */
[----:B------:R-:W-:Y:S01]  /*b55a0*/  STL.64 [R1+0x4290], R78 ;  /* 0x0042904e01007387 */ /* 0x000fe20000100a00 */
[----:B------:R-:W-:Y:S07]  /*b55b0*/  STL.64 [R1+0x4288], R76 ;  /* 0x0042884c01007387 */ /* 0x000fee0000100a00 */
[----:B------:R-:W-:Y:S02]  /*b55c0*/  STL.64 [R1+0x42a0], R82 ;  /* 0x0042a05201007387 */ /* 0x000fe40000100a00 */
[----:B------:R-:W-:Y:S01]  /*b55d0*/  STL.64 [R1+0x4298], R80 ;  /* 0x0042985001007387 */ /* 0x000fe20000100a00 */
[----:B-1----:R-:W2:Y:S01]  /*b55e0*/  LDL R39, [R1+0xb34] ;  /* 0x000b340001277983 */ /* 0x002ea20000100800 */
[----:B------:R-:W-:Y:S02]  /*b55f0*/  STL.64 [R1+0x42b0], R86 ;  /* 0x0042b05601007387 */ /* 0x000fe40000100a00 */
[----:B------:R-:W-:Y:S02]  /*b5600*/  STL.64 [R1+0x42a8], R84 ;  /* 0x0042a85401007387 */ /* 0x000fe40000100a00 */
[----:B------:R-:W-:Y:S01]  /*b5610*/  STL.64 [R1+0x42c0], R90 ;  /* 0x0042c05a01007387 */ /* 0x000fe20000100a00 */
[----:B------:R-:W-:Y:S01]  /*b5620*/  STL.64 [R1+0x42b8], R88 ;  /* 0x0042b85801007387 */ /* 0x000fe20000100a00 */
[----:B------:R-:W-:Y:S02]  /*b5630*/  STL.64 [R1+0x42d0], R94 ;  /* 0x0042d05e01007387 */ /* 0x000fe40000100a00 */
[----:B------:R-:W-:Y:S02]  /*b5640*/  STL.64 [R1+0x42c8], R92 ;  /* 0x0042c85c01007387 */ /* 0x000fe40000100a00 */
[----:B------:R-:W-:Y:S01]  /*b5650*/  STL.64 [R1+0x42e0], R98 ;  /* 0x0042e06201007387 */ /* 0x000fe20000100a00 */
[----:B------:R-:W-:Y:S01]  /*b5660*/  STL.64 [R1+0x42d8], R96 ;  /* 0x0042d86001007387 */ /* 0x000fe20000100a00 */
        /* <DEDUP_REMOVED lines=36> */
[----:B------:R-:W-:Y:S02]  /*b58b0*/  STL.64 [R1+0x42f0], R102 ;  /* 0x0042f06601007387 */ /* 0x000fe40000100a00 */
[----:B------:R-:W-:Y:S01]  /*b58c0*/  STL.64 [R1+0x42e8], R100 ;  /* 0x0042e86401007387 */ /* 0x000fe20000100a00 */
[----:B--2---:R-:W-:Y:S04]  /*b58d0*/  LDS R233, [R39+0x110280] ;  /* 0x1102800027e97984 */ /* 0x004fe80000000800 */
[----:B------:R-:W1:Y:S01]  /*b58e0*/  LDS R235, [R39+0x111280] ;  /* 0x1112800027eb7984 */ /* 0x000e620000000800 */
[C---:B----4-:R-:W-:Y:S08]  /*b58f0*/  HMMA.1688.F32.TF32 R104, R108.reuse, R20, R136 ;  /* 0x000000146c68723c */ /* 0x050ff00000081088 */
[----:B---3--:R-:W-:Y:S08]  /*b5900*/  HMMA.1688.F32.TF32 R108, R108, R24, R132 ;  /* 0x000000186c6c723c */ /* 0x008ff00000081084 */
[C---:B------:R-:W-:Y:S08]  /*b5910*/  HMMA.1688.F32.TF32 R180, R160.reuse, R172, R128 ;  /* 0x000000aca0b4723c */ /* 0x040ff00000081080 */
[C---:B------:R-:W-:Y:S08]  /*b5920*/  HMMA.1688.F32.TF32 R112, R160.reuse, R176, R112 ;  /* 0x000000b0a070723c */ /* 0x040ff00000081070 */
[C---:B------:R-:W-:Y:S08]  /*b5930*/  HMMA.1688.F32.TF32 R116, R160.reuse, R208, R116 ;  /* 0x000000d0a074723c */ /* 0x040ff00000081074 */
[C---:B------:R-:W-:Y:S08]  /*b5940*/  HMMA.1688.F32.TF32 R120, R160.reuse, R204, R120 ;  /* 0x000000cca078723c */ /* 0x040ff00000081078 */
[C---:B------:R-:W-:Y:S08]  /*b5950*/  HMMA.1688.F32.TF32 R124, R160.reuse, R200, R124 ;  /* 0x000000c8a07c723c */ /* 0x040ff0000008107c */
[C---:B------:R-:W-:Y:S01]  /*b5960*/  HMMA.1688.F32.TF32 R128, R160.reuse, R196, R156 ;  /* 0x000000c4a080723c */ /* 0x040fe2000008109c */
[----:B------:R-:W-:Y:S01]  /*b5970*/  STL.64 [R1+0x4300], R106 ;  /* 0x0043006a01007387 */ /* 0x000fe20000100a00 */
[----:B------:R2:W-:Y:S03]  /*b5980*/  STL.64 [R1+0x42f8], R104 ;  /* 0x0042f86801007387 */ /* 0x0005e60000100a00 */
[----:B------:R-:W-:Y:S01]  /*b5990*/  STL.64 [R1+0x4310], R110 ;  /* 0x0043106e01007387 */ /* 0x000fe20000100a00 */
[----:B------:R-:W-:Y:S03]  /*b59a0*/  STL.64 [R1+0x4308], R108 ;  /* 0x0043086c01007387 */ /* 0x000fe60000100a00 */
[----:B------:R-:W-:Y:S01]  /*b59b0*/  STL.64 [R1+0x4320], R182 ;  /* 0x004320b601007387 */ /* 0x000fe20000100a00 */
        /* <DEDUP_REMOVED lines=8> */
[----:B------:R-:W-:Y:S03]  /*b5a40*/  STL.64 [R1+0x4360], R124 ;  /* 0x0043607c01007387 */ /* 0x000fe60000100a00 */
[----:B------:R-:W-:Y:S01]  /*b5a50*/  STL.64 [R1+0x4378], R130 ;  /* 0x0043788201007387 */ /* 0x000fe20000100a00 */
[----:B------:R-:W-:Y:S02]  /*b5a60*/  STL.64 [R1+0x4370], R128 ;  /* 0x0043708001007387 */ /* 0x000fe40000100a00 */
        /* <DEDUP_REMOVED lines=8> */
[----:B------:R-:W2:Y:S02]  /*b5af0*/  LDL.LU R148, [R1+0x1150] ;  /* 0x0011500001947983 */ /* 0x000ea40000300800 */
[----:B------:R-:W2:Y:S01]  /*b5b00*/  LDL.LU R149, [R1+0x1154] ;  /* 0x0011540001957983 */ /* 0x000ea20000300800 */
[----:B------:R-:W2:Y:S01]  /*b5b10*/  LDL.LU R150, [R1+0x1158] ;  /* 0x0011580001967983 */ /* 0x000ea20000300800 */
[----:B------:R-:W2:Y:S02]  /*b5b20*/  LDL.LU R151, [R1+0x115c] ;  /* 0x00115c0001977983 */ /* 0x000ea40000300800 */
[----:B------:R-:W2:Y:S02]  /*b5b30*/  LDL.LU R144, [R1+0x1160] ;  /* 0x0011600001907983 */ /* 0x000ea40000300800 */
[----:B------:R-:W2:Y:S01]  /*b5b40*/  LDL.LU R145, [R1+0x1164] ;  /* 0x0011640001917983 */ /* 0x000ea20000300800 */
[----:B------:R-:W2:Y:S01]  /*b5b50*/  LDL.LU R146, [R1+0x1168] ;  /* 0x0011680001927983 */ /* 0x000ea20000300800 */
[C---:B------:R-:W-:Y:S01]  /*b5b60*/  HMMA.1688.F32.TF32 R132, R160.reuse, R192, R236 ;  /* 0x000000c0a084723c */ /* 0x040fe200000810ec */
        /* <DEDUP_REMOVED lines=37> */
[----:B------:R-:W-:Y:S01]  /*b5dc0*/  STL.64 [R1+0x4388], R134 ;  /* 0x0043888601007387 */ /* 0x000fe20000100a00 */
[----:B------:R-:W-:Y:S01]  /*b5dd0*/  STL.64 [R1+0x4380], R132 ;  /* 0x0043808401007387 */ /* 0x000fe20000100a00 */
[C---:B--2---:R-:W-:Y:S08]  /*b5de0*/  HMMA.1688.F32.TF32 R136, R160.reuse, R188, R136 ;  /* 0x000000bca088723c */ /* 0x044ff00000081088 */
[----:B---3--:R-:W-:Y:S08]  /*b5df0*/  HMMA.1688.F32.TF32 R152, R160, R16, R152 ;  /* 0x00000010a098723c */ /* 0x008ff00000081098 */
[C---:B-1----:R-:W-:Y:S08]  /*b5e00*/  HMMA.1688.F32.TF32 R212, R232.reuse, R172, R224 ;  /* 0x000000ace8d4723c */ /* 0x042ff000000810e0 */
[C---:B----4-:R-:W-:Y:S08]  /*b5e10*/  HMMA.1688.F32.TF32 R216, R232.reuse, R176, R216 ;  /* 0x000000b0e8d8723c */ /* 0x050ff000000810d8 */
[C---:B------:R-:W-:Y:S01]  /*b5e20*/  HMMA.1688.F32.TF32 R220, R232.reuse, R208, R220 ;  /* 0x000000d0e8dc723c */ /* 0x040fe200000810dc */
[----:B------:R-:W-:Y:S01]  /*b5e30*/  STL.64 [R1+0x4398], R138 ;  /* 0x0043988a01007387 */ /* 0x000fe20000100a00 */
[----:B------:R-:W-:Y:S03]  /*b5e40*/  STL.64 [R1+0x4390], R136 ;  /* 0x0043908801007387 */ /* 0x000fe60000100a00 */
[----:B------:R-:W-:Y:S01]  /*b5e50*/  STL [R1+0x41d0], R152 ;  /* 0x0041d09801007387 */ /* 0x000fe20000100800 */
[----:B------:R-:W-:Y:S02]  /*b5e60*/  STL [R1+0x41cc], R153 ;  /* 0x0041cc9901007387 */ /* 0x000fe40000100800 */
[----:B------:R-:W-:Y:S02]  /*b5e70*/  STL [R1+0x41c8], R154 ;  /* 0x0041c89a01007387 */ /* 0x000fe40000100800 */
[----:B------:R-:W-:Y:S01]  /*b5e80*/  STL [R1+0x41c4], R155 ;  /* 0x0041c49b01007387 */ /* 0x000fe20000100800 */
[----:B------:R-:W-:Y:S04]  /*b5e90*/  STL [R1+0x41c0], R215 ;  /* 0x0041c0d701007387 */ /* 0x000fe80000100800 */
[----:B------:R-:W-:Y:S01]  /*b5ea0*/  STL [R1+0x41bc], R218 ;  /* 0x0041bcda01007387 */ /* 0x000fe20000100800 */
[----:B------:R-:W-:Y:S07]  /*b5eb0*/  STL [R1+0x41b8], R219 ;  /* 0x0041b8db01007387 */ /* 0x000fee0000100800 */
[----:B------:R-:W-:Y:S01]  /*b5ec0*/  STL [R1+0x41b4], R223 ;  /* 0x0041b4df01007387 */ /* 0x000fe20000100800 */
        /* <DEDUP_REMOVED lines=8> */
[----:B------:R-:W4:Y:S01]  /*b5f50*/  LDL.LU R44, [R1+0x820] ;  /* 0x00082000012c7983 */ /* 0x000f220000300800 */
[----:B------:R-:W4:Y:S02]  /*b5f60*/  LDL.LU R45, [R1+0x824] ;  /* 0x00082400012d7983 */ /* 0x000f240000300800 */
[----:B------:R-:W4:Y:S02]  /*b5f70*/  LDL.LU R46, [R1+0x828] ;  /* 0x00082800012e7983 */ /* 0x000f240000300800 */
        /* <DEDUP_REMOVED lines=32> */
[----:B------:R-:W-:Y:S01]  /*b6180*/  HMMA.1688.F32.TF32 R224, R232, R204, R228 ;  /* 0x000000cce8e0723c */ /* 0x000fe200000810e4 */
        /* <DEDUP_REMOVED lines=33> */
[----:B------:R-:W-:Y:S01]  /*b63a0*/  HMMA.1688.F32.TF32 R140, R160, R184, R236 ;  /* 0x000000b8a08c723c */ /* 0x000fe200000810ec */
[----:B------:R-:W-:Y:S04]  /*b63b0*/  LDS R236, [R252+0x110300] ;  /* 0x11030000fcec7984 */ /* 0x000fe80000000800 */
[----:B------:R-:W-:Y:S01]  /*b63c0*/  LDS R238, [R252+0x111300] ;  /* 0x11130000fcee7984 */ /* 0x000fe20000000800 */
[----:B------:R-:W-:Y:S04]  /*b63d0*/  LDS R237, [R3+0x110300] ;  /* 0x1103000003ed7984 */ /* 0x000fe80000000800 */
[----:B------:R-:W2:Y:S04]  /*b63e0*/  LDS R239, [R3+0x111300] ;  /* 0x1113000003ef7984 */ /* 0x000ea80000000800 */
[----:B------:R1:W-:Y:S01]  /*b63f0*/  STL [R1+0x41b0], R224 ;  /* 0x0041b0e001007387 */ /* 0x0003e20000100800 */
[----:B------:R1:W-:Y:S02]  /*b6400*/  STL [R1+0x41ac], R225 ;  /* 0x0041ace101007387 */ /* 0x0003e40000100800 */
[----:B------:R1:W-:Y:S02]  /*b6410*/  STL [R1+0x41a8], R226 ;  /* 0x0041a8e201007387 */ /* 0x0003e40000100800 */
[----:B------:R1:W-:Y:S01]  /*b6420*/  STL [R1+0x41a4], R227 ;  /* 0x0041a4e301007387 */ /* 0x0003e20000100800 */
[----:B--2---:R-:W-:Y:S08]  /*b6430*/  HMMA.1688.F32.TF32 R32, R236, R192, R32 ;  /* 0x000000c0ec20723c */ /* 0x004ff00000081020 */
[C---:B---3--:R-:W-:Y:S08]  /*b6440*/  HMMA.1688.F32.TF32 R92, R232.reuse, R184, R92 ;  /* 0x000000b8e85c723c */ /* 0x048ff0000008105c */
[C---:B------:R-:W-:Y:S11]  /*b6450*/  HMMA.1688.F32.TF32 R104, R232.reuse, R196, R104 ;  /* 0x000000c4e868723c */ /* 0x040ff60000081068 */
[----:B------:R-:W-:Y:S05]  /*b6460*/  @!UPT UIADD3 URZ, URZ, URZ, URZ ;  /* 0x0000003f3f3ff290 */ /* 0x000fea000fffe03f */
[----:B-1----:R-:W-:Y:S01]  /*b6470*/  MOV R224, R92 ;  /* 0x0000005c00e07202 */ /* 0x002fe20000000f00 */
[----:B------:R-:W-:Y:S02]  /*b6480*/  IMAD.MOV.U32 R225, RZ, RZ, R93 ;  /* 0x000000ffffe17224 */ /* 0x000fe400078e005d */
[----:B------:R-:W-:Y:S02]  /*b6490*/  IMAD.MOV.U32 R226, RZ, RZ, R94 ;  /* 0x000000ffffe27224 */ /* 0x000fe400078e005e */
[----:B------:R-:W-:Y:S02]  /*b64a0*/  IMAD.MOV.U32 R227, RZ, RZ, R95 ;  /* 0x000000ffffe37224 */ /* 0x000fe400078e005f */
[C---:B----4-:R-:W-:Y:S08]  /*b64b0*/  HMMA.1688.F32.TF32 R92, R232.reuse, R28, R88 ;  /* 0x0000001ce85c723c */ /* 0x050ff00000081058 */
[C---:B------:R-:W-:Y:S08]  /*b64c0*/  HMMA.1688.F32.TF32 R88, R232.reuse, R4, R84 ;  /* 0x00000004e858723c */ /* 0x040ff00000081054 */
        /* <DEDUP_REMOVED lines=8> */
[C---:B------:R-:W-:Y:S01]  /*b6550*/  HMMA.1688.F32.TF32 R52, R236.reuse, R204, R48 ;  /* 0x000000ccec34723c */ /* 0x040fe20000081030 */
[----:B------:R-:W-:Y:S01]  /*b6560*/  STL.64 [R1+0x730], R104 ;  /* 0x0007306801007387 */ /* 0x000fe20000100a00 */
[----:B------:R-:W-:Y:S06]  /*b6570*/  STL.64 [R1+0x738], R106 ;  /* 0x0007386a01007387 */ /* 0x000fec0000100a00 */
[C---:B------:R-:W-:Y:S08]  /*b6580*/  HMMA.1688.F32.TF32 R48, R236.reuse, R200, R44 ;  /* 0x000000c8ec30723c */ /* 0x040ff0000008102c */
[----:B------:R-:W-:Y:S01]  /*b6590*/  HMMA.1688.F32.TF32 R44, R236, R196, R40 ;  /* 0x000000c4ec2c723c */ /* 0x000fe20000081028 */
        /* <DEDUP_REMOVED lines=24> */
[----:B------:R-:W2:Y:S01]  /*b6720*/  LDL.LU R40, [R1+0x1000] ;  /* 0x0010000001287983 */ /* 0x000ea20000300800 */
[----:B------:R1:W-:Y:S02]  /*b6730*/  STL.64 [R1+0x830], R44 ;  /* 0x0008302c01007387 */ /* 0x0003e40000100a00 */
[----:B------:R3:W-:Y:S02]  /*b6740*/  STL.64 [R1+0x838], R46 ;  /* 0x0008382e01007387 */ /* 0x0007e40000100a00 */
[----:B------:R4:W-:Y:S01]  /*b6750*/  STL.64 [R1+0x840], R32 ;  /* 0x0008402001007387 */ /* 0x0009e20000100a00 */
[----:B------:R4:W-:Y:S01]  /*b6760*/  STL.64 [R1+0x848], R34 ;  /* 0x0008482201007387 */ /* 0x0009e20000100a00 */
[----:B------:R-:W2:Y:S02]  /*b6770*/  LDL.LU R41, [R1+0x1004] ;  /* 0x0010040001297983 */ /* 0x000ea40000300800 */
[----:B------:R-:W2:Y:S02]  /*b6780*/  LDL.LU R42, [R1+0x1008] ;  /* 0x00100800012a7983 */ /* 0x000ea40000300800 */
[----:B------:R-:W2:Y:S01]  /*b6790*/  LDL.LU R43, [R1+0x100c] ;  /* 0x00100c00012b7983 */ /* 0x000ea20000300800 */
[----:B-1----:R-:W2:Y:S01]  /*b67a0*/  LDL.LU R44, [R1+0x1010] ;  /* 0x00101000012c7983 */ /* 0x002ea20000300800 */
[----:B------:R-:W2:Y:S02]  /*b67b0*/  LDL.LU R45, [R1+0x1014] ;  /* 0x00101400012d7983 */ /* 0x000ea40000300800 */
[----:B---3--:R-:W3:Y:S02]  /*b67c0*/  LDL.LU R46, [R1+0x1018] ;  /* 0x00101800012e7983 */ /* 0x008ee40000300800 */
        /* <DEDUP_REMOVED lines=30> */
[----:B------:R-:W3:Y:S01]  /*b69b0*/  LDL.LU R95, [R1+0x8cc] ;  /* 0x0008cc00015f7983 */ /* 0x000ee20000300800 */
[----:B------:R-:W-:-:S02]  /*b69c0*/  IMAD.MOV.U32 R218, RZ, RZ, R97 ;  /* 0x000000ffffda7224 */ /* 0x000fc400078e0061 */
[----:B------:R-:W3:Y:S02]  /*b69d0*/  LDL.LU R96, [R1+0x8d0] ;  /* 0x0008d00001607983 */ /* 0x000ee40000300800 */
[----:B------:R-:W-:Y:S01]  /*b69e0*/  IMAD.MOV.U32 R219, RZ, RZ, R98 ;  /* 0x000000ffffdb7224 */ /* 0x000fe200078e0062 */
[----:B------:R-:W3:Y:S01]  /*b69f0*/  LDL.LU R97, [R1+0x8d4] ;  /* 0x0008d40001617983 */ /* 0x000ee20000300800 */
[----:B------:R-:W-:Y:S02]  /*b6a00*/  IMAD.MOV.U32 R223, RZ, RZ, R99 ;  /* 0x000000ffffdf7224 */ /* 0x000fe400078e0063 */
        /* <DEDUP_REMOVED lines=27> */
[----:B------:R-:W-:-:S02]  /*b6bc0*/  IMAD.MOV.U32 R152, RZ, RZ, R100 ;  /* 0x000000ffff987224 */ /* 0x000fc400078e0064 */
[----:B------:R-:W-:Y:S01]  /*b6bd0*/  IMAD.MOV.U32 R153, RZ, RZ, R101 ;  /* 0x000000ffff997224 */ /* 0x000fe200078e0065 */
[----:B------:R-:W3:Y:S01]  /*b6be0*/  LDL.LU R100, [R1+0x8b0] ;  /* 0x0008b00001647983 */ /* 0x000ee20000300800 */
[----:B------:R-:W-:Y:S02]  /*b6bf0*/  IMAD.MOV.U32 R154, RZ, RZ, R102 ;  /* 0x000000ffff9a7224 */ /* 0x000fe400078e0066 */
[----:B------:R-:W3:Y:S01]  /*b6c00*/  LDL.LU R101, [R1+0x8b4] ;  /* 0x0008b40001657983 */ /* 0x000ee20000300800 */
[----:B------:R-:W-:Y:S01]  /*b6c10*/  MOV R155, R103 ;  /* 0x00000067009b7202 */ /* 0x000fe20000000f00 */
        /* <DEDUP_REMOVED lines=22> */
[----:B----4-:R-:W4:Y:S02]  /*b6d80*/  LDL.LU R32, [R1+0xff0] ;  /* 0x000ff00001207983 */ /* 0x010f240000300800 */
[----:B------:R-:W4:Y:S01]  /*b6d90*/  LDL.LU R33, [R1+0xff4] ;  /* 0x000ff40001217983 */ /* 0x000f220000300800 */
[----:B------:R-:W4:Y:S01]  /*b6da0*/  LDL.LU R34, [R1+0xff8] ;  /* 0x000ff80001227983 */ /* 0x000f220000300800 */
[----:B------:R-:W4:Y:S01]  /*b6db0*/  LDL.LU R35, [R1+0xffc] ;  /* 0x000ffc0001237983 */ /* 0x000f220000300800 */
[C---:B------:R-:W-:Y:S08]  /*b6dc0*/  HMMA.1688.F32.TF32 R164, R160.reuse, R28, R164 ;  /* 0x0000001ca0a4723c */ /* 0x040ff000000810a4 */
[C---:B------:R-:W-:Y:S08]  /*b6dd0*/  HMMA.1688.F32.TF32 R168, R160.reuse, R4, R168 ;  /* 0x00000004a0a8723c */ /* 0x040ff000000810a8 */
        /* <DEDUP_REMOVED lines=9> */
[C---:B---3--:R-:W-:Y:S08]  /*b6e70*/  HMMA.1688.F32.TF32 R56, R240.reuse, R184, R56 ;  /* 0x000000b8f038723c */ /* 0x048ff00000081038 */
        /* <DEDUP_REMOVED lines=16> */
[----:B------:R-:W-:Y:S01]  /*b6f80*/  HMMA.1688.F32.TF32 R44, R240, R8, R44 ;  /* 0x00000008f02c723c */ /* 0x000fe2000008102c */
[----:B------:R-:W-:Y:S04]  /*b6f90*/  LDS R236, [R206+0x110380] ;  /* 0x11038000ceec7984 */ /* 0x000fe80000000800 */
[----:B------:R1:W-:Y:S03]  /*b6fa0*/  LDS R238, [R206+0x111380] ;  /* 0x11138000ceee7984 */ /* 0x0003e60000000800 */
[----:B------:R-:W-:Y:S08]  /*b6fb0*/  HMMA.1688.F32.TF32 R228, R232, R200, R228 ;  /* 0x000000c8e8e4723c */ /* 0x000ff000000810e4 */
[C---:B------:R-:W-:Y:S01]  /*b6fc0*/  HMMA.1688.F32.TF32 R68, R240.reuse, R196, R68 ;  /* 0x000000c4f044723c */ /* 0x040fe20000081044 */
[----:B------:R-:W-:Y:S01]  /*b6fd0*/  LDS R232, [R252+0x110380] ;  /* 0x11038000fce87984 */ /* 0x000fe20000000800 */
[----:B------:R-:W-:Y:S03]  /*b6fe0*/  STL.64 [R1+0x850], R124 ;  /* 0x0008507c01007387 */ /* 0x000fe60000100a00 */
        /* <DEDUP_REMOVED lines=11> */
[C---:B------:R-:W-:Y:S08]  /*b70a0*/  HMMA.1688.F32.TF32 R52, R240.reuse, R28, R52 ;  /* 0x0000001cf034723c */ /* 0x040ff00000081034 */
[C---:B------:R-:W-:Y:S01]  /*b70b0*/  HMMA.1688.F32.TF32 R48, R240.reuse, R4, R48 ;  /* 0x00000004f030723c */ /* 0x040fe20000081030 */
        /* <DEDUP_REMOVED lines=12> */
[C---:B----4-:R-:W-:Y:S01]  /*b7180*/  HMMA.1688.F32.TF32 R32, R240.reuse, R16, R32 ;  /* 0x00000010f020723c */ /* 0x050fe20000081020 */
        /* <DEDUP_REMOVED lines=12> */
[----:B-1----:R-:W2:Y:S01]  /*b7250*/  LDL.LU R206, [R1+0x4484] ;  /* 0x0044840001ce7983 */ /* 0x002ea20000300800 */
[----:B------:R-:W-:Y:S02]  /*b7260*/  STL.64 [R1+0xb50], R52 ;  /* 0x000b503401007387 */ /* 0x000fe40000100a00 */
[----:B------:R-:W-:Y:S02]  /*b7270*/  STL.64 [R1+0xb58], R54 ;  /* 0x000b583601007387 */ /* 0x000fe40000100a00 */
[----:B------:R-:W-:Y:S01]  /*b7280*/  STL.64 [R1+0xbf0], R48 ;  /* 0x000bf03001007387 */ /* 0x000fe20000100a00 */
[----:B------:R-:W-:Y:S01]  /*b7290*/  STL.64 [R1+0xbf8], R50 ;  /* 0x000bf83201007387 */ /* 0x000fe20000100a00 */
[----:B------:R1:W-:Y:S02]  /*b72a0*/  STL.64 [R1+0xc10], R44 ;  /* 0x000c102c01007387 */ /* 0x0003e40000100a00 */
[----:B------:R3:W-:Y:S01]  /*b72b0*/  STL.64 [R1+0xc18], R46 ;  /* 0x000c182e01007387 */ /* 0x0007e20000100a00 */
[----:B------:R-:W-:Y:S04]  /*b72c0*/  LDS R234, [R252+0x111380] ;  /* 0x11138000fcea7984 */ /* 0x000fe80000000800 */
[----:B------:R-:W-:Y:S04]  /*b72d0*/  LDS R233, [R3+0x110380] ;  /* 0x1103800003e97984 */ /* 0x000fe80000000800 */
[----:B------:R-:W4:Y:S04]  /*b72e0*/  LDS R235, [R3+0x111380] ;  /* 0x1113800003eb7984 */ /* 0x000f280000000800 */
[----:B------:R-:W-:Y:S04]  /*b72f0*/  LDS R237, [R39+0x110380] ;  /* 0x1103800027ed7984 */ /* 0x000fe80000000800 */
[----:B------:R-:W2:Y:S04]  /*b7300*/  LDS R239, [R39+0x111380] ;  /* 0x1113800027ef7984 */ /* 0x000ea80000000800 */
[----:B-1----:R-:W2:Y:S01]  /*b7310*/  LDL.LU R44, [R1+0xbc0] ;  /* 0x000bc000012c7983 */ /* 0x002ea20000300800 */
[----:B------:R-:W-:Y:S02]  /*b7320*/  STL.64 [R1+0xc30], R40 ;  /* 0x000c302801007387 */ /* 0x000fe40000100a00 */
[----:B------:R-:W-:Y:S02]  /*b7330*/  STL.64 [R1+0xc38], R42 ;  /* 0x000c382a01007387 */ /* 0x000fe40000100a00 */
[----:B------:R1:W-:Y:S01]  /*b7340*/  STL.64 [R1+0xc40], R32 ;  /* 0x000c402001007387 */ /* 0x0003e20000100a00 */
[----:B------:R1:W-:Y:S01]  /*b7350*/  STL.64 [R1+0xc48], R34 ;  /* 0x000c482201007387 */ /* 0x0003e20000100a00 */
[----:B------:R-:W2:Y:S02]  /*b7360*/  LDL.LU R45, [R1+0xbc4] ;  /* 0x000bc400012d7983 */ /* 0x000ea40000300800 */
[----:B---3--:R-:W3:Y:S02]  /*b7370*/  LDL.LU R46, [R1+0xbc8] ;  /* 0x000bc800012e7983 */ /* 0x008ee40000300800 */
        /* <DEDUP_REMOVED lines=45> */
[----:B------:R-:W4:Y:S01]  /*b7650*/  LDL.LU R108, [R1+0xfa0] ;  /* 0x000fa000016c7983 */ /* 0x000f220000300800 */
[----:B------:R-:W4:Y:S02]  /*b7660*/  LDL.LU R109, [R1+0xfa4] ;  /* 0x000fa400016d7983 */ /* 0x000f240000300800 */
[----:B------:R-:W4:Y:S02]  /*b7670*/  LDL.LU R110, [R1+0xfa8] ;  /* 0x000fa800016e7983 */ /* 0x000f240000300800 */
[----:B------:R-:W4:Y:S01]  /*b7680*/  LDL.LU R111, [R1+0xfac] ;  /* 0x000fac00016f7983 */ /* 0x000f220000300800 */
[----:B------:R-:W2:Y:S01]  /*b7690*/  LDL.LU R180, [R1+0xfb0] ;  /* 0x000fb00001b47983 */ /* 0x000ea20000300800 */
[----:B------:R-:W2:Y:S02]  /*b76a0*/  LDL.LU R181, [R1+0xfb4] ;  /* 0x000fb40001b57983 */ /* 0x000ea40000300800 */
[----:B------:R-:W2:Y:S02]  /*b76b0*/  LDL.LU R182, [R1+0xfb8] ;  /* 0x000fb80001b67983 */ /* 0x000ea40000300800 */
[----:B------:R-:W2:Y:S01]  /*b76c0*/  LDL.LU R183, [R1+0xfbc] ;  /* 0x000fbc0001b77983 */ /* 0x000ea20000300800 */
[----:B-1----:R-:W2:Y:S01]  /*b76d0*/  LDL.LU R32, [R1+0xfe0] ;  /* 0x000fe00001207983 */ /* 0x002ea20000300800 */
        /* <DEDUP_REMOVED lines=35> */
[C---:B--2---:R-:W-:Y:S08]  /*b7910*/  HMMA.1688.F32.TF32 R124, R240.reuse, R20, R32 ;  /* 0x00000014f07c723c */ /* 0x044ff00000081020 */
[----:B---3--:R-:W-:Y:S01]  /*b7920*/  HMMA.1688.F32.TF32 R120, R240, R24, R120 ;  /* 0x00000018f078723c */ /* 0x008fe20000081078 */
[----:B------:R-:W2:Y:S07]  /*b7930*/  LDL.LU R32, [R1+0xba0] ;  /* 0x000ba00001207983 */ /* 0x000eae0000300800 */
        /* <DEDUP_REMOVED lines=14> */
[----:B------:R-:W-:Y:S08]  /*b7a20*/  HMMA.1688.F32.TF32 R44, R236, R204, R44 ;  /* 0x000000ccec2c723c */ /* 0x000ff0000008102c */
[----:B------:R-:W-:Y:S01]  /*b7a30*/  HMMA.1688.F32.TF32 R72, R232, R12, R72 ;  /* 0x0000000ce848723c */ /* 0x000fe20000081048 */
[----:B------:R-:W-:Y:S04]  /*b7a40*/  LDS R240, [R252+0x112000] ;  /* 0x11200000fcf07984 */ /* 0x000fe80000000800 */
[----:B------:R-:W-:Y:S04]  /*b7a50*/  LDS R242, [R252+0x113000] ;  /* 0x11300000fcf27984 */ /* 0x000fe80000000800 */
[----:B------:R-:W-:Y:S01]  /*b7a60*/  STL.64 [R1+0xc60], R124 ;  /* 0x000c607c01007387 */ /* 0x000fe20000100a00 */
[----:B------:R-:W-:Y:S02]  /*b7a70*/  STL.64 [R1+0xc68], R126 ;  /* 0x000c687e01007387 */ /* 0x000fe40000100a00 */
[----:B------:R-:W2:Y:S02]  /*b7a80*/  LDL.LU R33, [R1+0xba4] ;  /* 0x000ba40001217983 */ /* 0x000ea40000300800 */
[----:B------:R-:W2:Y:S01]  /*b7a90*/  LDL.LU R34, [R1+0xba8] ;  /* 0x000ba80001227983 */ /* 0x000ea20000300800 */
[----:B------:R-:W2:Y:S01]  /*b7aa0*/  LDL.LU R35, [R1+0xbac] ;  /* 0x000bac0001237983 */ /* 0x000ea20000300800 */
[----:B------:R-:W-:Y:S02]  /*b7ab0*/  STL.64 [R1+0xc50], R120 ;  /* 0x000c507801007387 */ /* 0x000fe40000100a00 */
[----:B------:R1:W-:Y:S01]  /*b7ac0*/  STL.64 [R1+0xc58], R122 ;  /* 0x000c587a01007387 */ /* 0x0003e20000100a00 */
[C---:B------:R-:W-:Y:S08]  /*b7ad0*/  HMMA.1688.F32.TF32 R56, R236.reuse, R172, R56 ;  /* 0x000000acec38723c */ /* 0x040ff00000081038 */
[----:B------:R-:W-:Y:S01]  /*b7ae0*/  HMMA.1688.F32.TF32 R40, R236, R200, R40 ;  /* 0x000000c8ec28723c */ /* 0x000fe20000081028 */
[----:B------:R-:W-:Y:S04]  /*b7af0*/  LDS R241, [R3+0x112000] ;  /* 0x1120000003f17984 */ /* 0x000fe80000000800 */
[----:B------:R-:W3:Y:S03]  /*b7b00*/  LDS R243, [R3+0x113000] ;  /* 0x1130000003f37984 */ /* 0x000ee60000000800 */
[C---:B-1----:R-:W-:Y:S08]  /*b7b10*/  HMMA.1688.F32.TF32 R120, R232.reuse, R172, R116 ;  /* 0x000000ace878723c */ /* 0x042ff00000081074 */
[C---:B------:R-:W-:Y:S08]  /*b7b20*/  HMMA.1688.F32.TF32 R116, R232.reuse, R176, R112 ;  /* 0x000000b0e874723c */ /* 0x040ff00000081070 */
[----:B------:R-:W-:Y:S01]  /*b7b30*/  HMMA.1688.F32.TF32 R112, R232, R208, R180 ;  /* 0x000000d0e870723c */ /* 0x000fe200000810b4 */
[----:B------:R-:W-:Y:S04]  /*b7b40*/  LDS R232, [R252+0x112080] ;  /* 0x11208000fce87984 */ /* 0x000fe80000000800 */
[----:B------:R-:W-:Y:S04]  /*b7b50*/  LDS R234, [R252+0x113080] ;  /* 0x11308000fcea7984 */ /* 0x000fe80000000800 */
[----:B------:R-:W-:Y:S04]  /*b7b60*/  LDS R233, [R3+0x112080] ;  /* 0x1120800003e97984 */ /* 0x000fe80000000800 */
[----:B------:R-:W-:Y:S04]  /*b7b70*/  LDS R235, [R3+0x113080] ;  /* 0x1130800003eb7984 */ /* 0x000fe80000000800 */
        /* <DEDUP_REMOVED lines=36> */
[----:B------:R1:W-:Y:S01]  /*b7dc0*/  STL.64 [R1+0xbd0], R48 ;  /* 0x000bd03001007387 */ /* 0x0003e20000100a00 */
[----:B------:R-:W-:Y:S01]  /*b7dd0*/  MOV R208, R43 ;  /* 0x0000002b00d07202 */ /* 0x000fe20000000f00 */
[----:B------:R-:W-:Y:S02]  /*b7de0*/  STL.64 [R1+0xbd8], R50 ;  /* 0x000bd83201007387 */ /* 0x000fe40000100a00 */
[----:B------:R-:W-:Y:S01]  /*b7df0*/  IMAD.MOV.U32 R209, RZ, RZ, R42 ;  /* 0x000000ffffd17224 */ /* 0x000fe200078e002a */
[----:B------:R4:W-:Y:S01]  /*b7e00*/  STL.64 [R1+0xbc0], R44 ;  /* 0x000bc02c01007387 */ /* 0x0009e20000100a00 */
[----:B------:R3:W-:Y:S02]  /*b7e10*/  STL.64 [R1+0xbc8], R46 ;  /* 0x000bc82e01007387 */ /* 0x0007e40000100a00 */
[----:B------:R3:W-:Y:S02]  /*b7e20*/  STL.64 [R1+0xbb0], R40 ;  /* 0x000bb02801007387 */ /* 0x0007e40000100a00 */
[----:B------:R-:W-:Y:S01]  /*b7e30*/  STL [R1+0x419c], R208 ;  /* 0x00419cd001007387 */ /* 0x000fe20000100800 */
[----:B------:R-:W-:Y:S01]  /*b7e40*/  STL [R1+0x4198], R209 ;  /* 0x004198d101007387 */ /* 0x000fe20000100800 */
[----:B-1----:R-:W-:-:S03]  /*b7e50*/  MOV R49, R206 ;  /* 0x000000ce00317202 */ /* 0x002fc60000000f00 */
[----:B----4-:R-:W4:Y:S01]  /*b7e60*/  LDL.LU R44, [R1+0xaa0] ;  /* 0x000aa000012c7983 */ /* 0x010f220000300800 */
[----:B------:R-:W4:Y:S02]  /*b7e70*/  LDL.LU R45, [R1+0xaa4] ;  /* 0x000aa400012d7983 */ /* 0x000f240000300800 */
[----:B---3--:R-:W4:Y:S02]  /*b7e80*/  LDL.LU R46, [R1+0xaa8] ;  /* 0x000aa800012e7983 */ /* 0x008f240000300800 */
[----:B------:R-:W4:Y:S01]  /*b7e90*/  LDL.LU R47, [R1+0xaac] ;  /* 0x000aac00012f7983 */ /* 0x000f220000300800 */
[----:B------:R-:W3:Y:S01]  /*b7ea0*/  LDL.LU R48, [R1+0xab0] ;  /* 0x000ab00001307983 */ /* 0x000ee20000300800 */
[----:B------:R-:W3:Y:S02]  /*b7eb0*/  LDL.LU R206, [R1+0x4480] ;  /* 0x0044800001ce7983 */ /* 0x000ee40000300800 */
[----:B------:R-:W-:Y:S02]  /*b7ec0*/  IMAD.MOV.U32 R50, RZ, RZ, R203 ;  /* 0x000000ffff327224 */ /* 0x000fe400078e00cb */
[----:B------:R-:W-:Y:S01]  /*b7ed0*/  IMAD.MOV.U32 R51, RZ, RZ, R202 ;  /* 0x000000ffff337224 */ /* 0x000fe200078e00ca */
        /* <DEDUP_REMOVED lines=46> */
[----:B------:R-:W-:Y:S01]  /*b81c0*/  IMAD.MOV.U32 R43, RZ, RZ, R178 ;  /* 0x000000ffff2b7224 */ /* 0x000fe200078e00b2 */
[----:B--2---:R-:W-:Y:S11]  /*b81d0*/  HMMA.1688.F32.TF32 R32, R236, R196, R32 ;  /* 0x000000c4ec20723c */ /* 0x004ff60000081020 */
[----:B------:R-:W-:Y:S11]  /*b81e0*/  @!UPT UIADD3 URZ, URZ, URZ, URZ ;  /* 0x0000003f3f3ff290 */ /* 0x000ff6000fffe03f */
[----:B------:R-:W-:Y:S02]  /*b81f0*/  @!UPT UIADD3 URZ, URZ, URZ, URZ ;  /* 0x0000003f3f3ff290 */ /* 0x000fe4000fffe03f */
[----:B------:R-:W-:Y:S02]  /*b8200*/  IMAD.MOV.U32 R205, RZ, RZ, R32 ;  /* 0x000000ffffcd7224 */ /* 0x000fe400078e0020 */
[----:B------:R-:W-:Y:S01]  /*b8210*/  IMAD.MOV.U32 R204, RZ, RZ, R33 ;  /* 0x000000ffffcc7224 */ /* 0x000fe200078e0021 */
[----:B------:R-:W-:Y:S01]  /*b8220*/  MOV R32, R179 ;  /* 0x000000b300207202 */ /* 0x000fe20000000f00 */
[----:B------:R-:W-:Y:S02]  /*b8230*/  IMAD.MOV.U32 R201, RZ, RZ, R34 ;  /* 0x000000ffffc97224 */ /* 0x000fe400078e0022 */
[----:B------:R-:W-:Y:S02]  /*b8240*/  IMAD.MOV.U32 R33, RZ, RZ, R174 ;  /* 0x000000ffff217224 */ /* 0x000fe400078e00ae */
[----:B------:R-:W-:Y:S01]  /*b8250*/  IMAD.MOV.U32 R34, RZ, RZ, R175 ;  /* 0x000000ffff227224 */ /* 0x000fe200078e00af */
[----:B---3--:R-:W-:Y:S01]  /*b8260*/  MOV R59, R206 ;  /* 0x000000ce003b7202 */ /* 0x008fe20000000f00 */
[----:B----4-:R-:W-:-:S02]  /*b8270*/  IMAD.MOV.U32 R58, RZ, RZ, R203 ;  /* 0x000000ffff3a7224 */ /* 0x010fc400078e00cb */
[----:B------:R-:W-:Y:S02]  /*b8280*/  IMAD.MOV.U32 R57, RZ, RZ, R202 ;  /* 0x000000ffff397224 */ /* 0x000fe400078e00ca */
[----:B------:R-:W2:Y:S01]  /*b8290*/  LDL.LU R202, [R1+0x4474] ;  /* 0x0044740001ca7983 */ /* 0x000ea20000300800 */
[----:B------:R-:W2:Y:S02]  /*b82a0*/  LDL.LU R203, [R1+0x4470] ;  /* 0x0044700001cb7983 */ /* 0x000ea40000300800 */
[----:B------:R-:W3:Y:S02]  /*b82b0*/  LDL.LU R206, [R1+0x446c] ;  /* 0x00446c0001ce7983 */ /* 0x000ee40000300800 */
[----:B------:R-:W3:Y:S01]  /*b82c0*/  LDL.LU R207, [R1+0x4468] ;  /* 0x0044680001cf7983 */ /* 0x000ee20000300800 */
[----:B------:R-:W4:Y:S01]  /*b82d0*/  LDL.LU R210, [R1+0x4464] ;  /* 0x0044640001d27983 */ /* 0x000f220000300800 */
[----:B------:R-:W4:Y:S02]  /*b82e0*/  LDL.LU R211, [R1+0x4460] ;  /* 0x0044600001d37983 */ /* 0x000f240000300800 */
[----:B------:R-:W2:Y:S02]  /*b82f0*/  LDL.LU R178, [R1+0x445c] ;  /* 0x00445c0001b27983 */ /* 0x000ea40000300800 */
[----:B------:R-:W2:Y:S01]  /*b8300*/  LDL.LU R179, [R1+0x4458] ;  /* 0x0044580001b37983 */ /* 0x000ea20000300800 */
[----:B------:R-:W2:Y:S01]  /*b8310*/  LDL.LU R174, [R1+0x4454] ;  /* 0x0044540001ae7983 */ /* 0x000ea20000300800 */
        /* <DEDUP_REMOVED lines=9> */
[----:B------:R-:W-:-:S02]  /*b83b0*/  IMAD.MOV.U32 R200, RZ, RZ, R35 ;  /* 0x000000ffffc87224 */ /* 0x000fc400078e0023 */
[----:B------:R-:W-:Y:S01]  /*b83c0*/  IMAD.MOV.U32 R35, RZ, RZ, R0 ;  /* 0x000000ffff237224 */ /* 0x000fe200078e0000 */
[----:B------:R1:W-:Y:S04]  /*b83d0*/  STL [R1+0x41a0], R205 ;  /* 0x0041a0cd01007387 */ /* 0x0003e80000100800 */
[----:B-1----:R-:W2:Y:S04]  /*b83e0*/  LDL R205, [R1+0xb30] ;  /* 0x000b300001cd7983 */ /* 0x002ea80000100800 */
[----:B------:R-:W-:Y:S04]  /*b83f0*/  STL.64 [R1+0xb90], R92 ;  /* 0x000b905c01007387 */ /* 0x000fe80000100a00 */
[----:B------:R-:W-:Y:S01]  /*b8400*/  STL [R1+0xb60], R80 ;  /* 0x000b605001007387 */ /* 0x000fe20000100800 */
        /* <DEDUP_REMOVED lines=12> */
[----:B------:R-:W-:Y:S01]  /*b84d0*/  STL.64 [R1+0x12a8], R58 ;  /* 0x0012a83a01007387 */ /* 0x000fe20000100a00 */
[C---:B---3--:R-:W-:Y:S08]  /*b84e0*/  HMMA.1688.F32.TF32 R40, R240.reuse, R206, R40 ;  /* 0x000000cef028723c */ /* 0x048ff00000081028 */
[C---:B--2---:R-:W-:Y:S08]  /*b84f0*/  HMMA.1688.F32.TF32 R52, R240.reuse, R174, R52 ;  /* 0x000000aef034723c */ /* 0x044ff00000081034 */
[C---:B------:R-:W-:Y:S08]  /*b8500*/  HMMA.1688.F32.TF32 R48, R240.reuse, R178, R48 ;  /* 0x000000b2f030723c */ /* 0x040ff00000081030 */
[C---:B----4-:R-:W-:Y:S08]  /*b8510*/  HMMA.1688.F32.TF32 R44, R240.reuse, R210, R44 ;  /* 0x000000d2f02c723c */ /* 0x050ff0000008102c */
[----:B------:R-:W-:Y:S01]  /*b8520*/  HMMA.1688.F32.TF32 R32, R240, R202, R32 ;  /* 0x000000caf020723c */ /* 0x000fe20000081020 */
[----:B------:R-:W-:Y:S01]  /*b8530*/  STL.64 [R1+0x1290], R52 ;  /* 0x0012903401007387 */ /* 0x000fe20000100a00 */
[----:B------:R-:W-:Y:S05]  /*b8540*/  STL.64 [R1+0x1298], R54 ;  /* 0x0012983601007387 */ /* 0x000fea0000100a00 */
[----:B------:R1:W-:Y:S02]  /*b8550*/  STL.64 [R1+0x1280], R48 ;  /* 0x0012803001007387 */ /* 0x0003e40000100a00 */
[----:B------:R2:W-:Y:S06]  /*b8560*/  STL.64 [R1+0x1288], R50 ;  /* 0x0012883201007387 */ /* 0x0005ec0000100a00 */
[----:B------:R3:W-:Y:S01]  /*b8570*/  STL.64 [R1+0x1270], R44 ;  /* 0x0012702c01007387 */ /* 0x0007e20000100a00 */
[----:B------:R2:W-:Y:S02]  /*b8580*/  STL.64 [R1+0x1278], R46 ;  /* 0x0012782e01007387 */ /* 0x0005e40000100a00 */
[----:B------:R2:W-:Y:S02]  /*b8590*/  STL.64 [R1+0x1260], R40 ;  /* 0x0012602801007387 */ /* 0x0005e40000100a00 */
[----:B------:R2:W-:Y:S01]  /*b85a0*/  STL.64 [R1+0x1268], R42 ;  /* 0x0012682a01007387 */ /* 0x0005e20000100a00 */
[----:B-1----:R-:W-:-:S02]  /*b85b0*/  MOV R48, R15 ;  /* 0x0000000f00307202 */ /* 0x002fc40000000f00 */
[----:B------:R-:W4:Y:S01]  /*b85c0*/  LDL.LU R15, [R1+0x444c] ;  /* 0x00444c00010f7983 */ /* 0x000f220000300800 */
[----:B------:R1:W-:Y:S02]  /*b85d0*/  STL.64 [R1+0x1250], R32 ;  /* 0x0012502001007387 */ /* 0x0003e40000100a00 */
[----:B------:R1:W-:Y:S02]  /*b85e0*/  STL.64 [R1+0x1258], R34 ;  /* 0x0012582201007387 */ /* 0x0003e40000100a00 */
[----:B------:R-:W-:Y:S02]  /*b85f0*/  IMAD.MOV.U32 R49, RZ, RZ, R14 ;  /* 0x000000ffff317224 */ /* 0x000fe400078e000e */
[----:B--2---:R-:W-:Y:S01]  /*b8600*/  IMAD.MOV.U32 R50, RZ, RZ, R19 ;  /* 0x000000ffff327224 */ /* 0x004fe200078e0013 */
[----:B------:R-:W2:Y:S01]  /*b8610*/  LDL.LU R14, [R1+0x4448] ;  /* 0x00444800010e7983 */ /* 0x000ea20000300800 */
[----:B------:R-:W2:Y:S02]  /*b8620*/  LDL.LU R19, [R1+0x4444] ;  /* 0x0044440001137983 */ /* 0x000ea40000300800 */
[----:B------:R-:W-:-:S02]  /*b8630*/  IMAD.MOV.U32 R51, RZ, RZ, R18 ;  /* 0x000000ffff337224 */ /* 0x000fc400078e0012 */
[----:B------:R-:W-:Y:S01]  /*b8640*/  IMAD.MOV.U32 R52, RZ, RZ, R23 ;  /* 0x000000ffff347224 */ /* 0x000fe200078e0017 */
[----:B------:R-:W2:Y:S01]  /*b8650*/  LDL.LU R18, [R1+0x4440] ;  /* 0x0044400001127983 */ /* 0x000ea20000300800 */
[----:B------:R-:W2:Y:S01]  /*b8660*/  LDL.LU R23, [R1+0x443c] ;  /* 0x00443c0001177983 */ /* 0x000ea20000300800 */
[----:B------:R-:W-:Y:S01]  /*b8670*/  MOV R53, R22 ;  /* 0x0000001600357202 */ /* 0x000fe20000000f00 */
[----:B------:R-:W-:Y:S01]  /*b8680*/  IMAD.MOV.U32 R54, RZ, RZ, R26 ;  /* 0x000000ffff367224 */ /* 0x000fe200078e001a */
[----:B------:R-:W2:Y:S01]  /*b8690*/  LDL.LU R22, [R1+0x4438] ;  /* 0x0044380001167983 */ /* 0x000ea20000300800 */
[----:B------:R-:W2:Y:S02]  /*b86a0*/  LDL.LU R26, [R1+0x4434] ;  /* 0x00443400011a7983 */ /* 0x000ea40000300800 */
[----:B------:R-:W-:Y:S02]  /*b86b0*/  IMAD.MOV.U32 R55, RZ, RZ, R27 ;  /* 0x000000ffff377224 */ /* 0x000fe400078e001b */
[----:B------:R-:W4:Y:S01]  /*b86c0*/  LDL.LU R27, [R1+0x4430] ;  /* 0x00443000011b7983 */ /* 0x000f220000300800 */
[----:B------:R-:W4:Y:S02]  /*b86d0*/  LDL.LU R64, [R1+0x9b0] ;  /* 0x0009b00001407983 */ /* 0x000f240000300800 */
[----:B------:R-:W4:Y:S02]  /*b86e0*/  LDL.LU R65, [R1+0x9b4] ;  /* 0x0009b40001417983 */ /* 0x000f240000300800 */
[----:B------:R-:W4:Y:S01]  /*b86f0*/  LDL.LU R66, [R1+0x9b8] ;  /* 0x0009b80001427983 */ /* 0x000f220000300800 */
[----:B------:R-:W4:Y:S01]  /*b8700*/  LDL.LU R67, [R1+0x9bc] ;  /* 0x0009bc0001437983 */ /* 0x000f220000300800 */
[----:B------:R-:W4:Y:S02]  /*b8710*/  LDL.LU R68, [R1+0x9d0] ;  /* 0x0009d00001447983 */ /* 0x000f240000300800 */
[----:B------:R-:W4:Y:S01]  /*b8720*/  LDL.LU R69, [R1+0x9d4] ;  /* 0x0009d40001457983 */ /* 0x000f220000300800 */
[C---:B------:R-:W-:Y:S08]  /*b8730*/  HMMA.1688.F32.TF32 R88, R236.reuse, R188, R88 ;  /* 0x000000bcec58723c */ /* 0x040ff00000081058 */
[----:B------:R-:W-:Y:S01]  /*b8740*/  HMMA.1688.F32.TF32 R84, R236, R184, R84 ;  /* 0x000000b8ec54723c */ /* 0x000fe20000081054 */
[----:B------:R-:W-:-:S02]  /*b8750*/  IMAD.MOV.U32 R0, RZ, RZ, R81 ;  /* 0x000000ffff007224 */ /* 0x000fc400078e0051 */
[----:B------:R-:W-:Y:S01]  /*b8760*/  IMAD.MOV.U32 R208, RZ, RZ, R94 ;  /* 0x000000ffffd07224 */ /* 0x000fe200078e005e */
[----:B------:R-:W-:Y:S01]  /*b8770*/  MOV R209, R95 ;  /* 0x0000005f00d17202 */ /* 0x000fe20000000f00 */
[----:B------:R-:W-:Y:S02]  /*b8780*/  IMAD.MOV.U32 R58, RZ, RZ, R10 ;  /* 0x000000ffff3a7224 */ /* 0x000fe400078e000a */
[----:B------:R-:W-:Y:S01]  /*b8790*/  IMAD.MOV.U32 R59, RZ, RZ, R11 ;  /* 0x000000ffff3b7224 */ /* 0x000fe200078e000b */
[----:B---3--:R-:W-:Y:S01]  /*b87a0*/  MOV R44, R6 ;  /* 0x00000006002c7202 */ /* 0x008fe20000000f00 */
[----:B------:R-:W-:Y:S02]  /*b87b0*/  IMAD.MOV.U32 R45, RZ, RZ, R186 ;  /* 0x000000ffff2d7224 */ /* 0x000fe400078e00ba */
[----:B------:R-:W-:Y:S02]  /*b87c0*/  IMAD.MOV.U32 R46, RZ, RZ, R190 ;  /* 0x000000ffff2e7224 */ /* 0x000fe400078e00be */
[----:B------:R-:W-:-:S02]  /*b87d0*/  IMAD.MOV.U32 R47, RZ, RZ, R194 ;  /* 0x000000ffff2f7224 */ /* 0x000fc400078e00c2 */
[----:B------:R-:W-:Y:S01]  /*b87e0*/  IMAD.MOV.U32 R40, RZ, RZ, R195 ;  /* 0x000000ffff287224 */ /* 0x000fe200078e00c3 */
[----:B------:R-:W-:Y:S01]  /*b87f0*/  MOV R41, R198 ;  /* 0x000000c600297202 */ /* 0x000fe20000000f00 */
[----:B------:R-:W-:Y:S02]  /*b8800*/  IMAD.MOV.U32 R42, RZ, RZ, R199 ;  /* 0x000000ffff2a7224 */ /* 0x000fe400078e00c7 */
[----:B------:R-:W-:Y:S02]  /*b8810*/  IMAD.MOV.U32 R43, RZ, RZ, R191 ;  /* 0x000000ffff2b7224 */ /* 0x000fe400078e00bf */
[----:B-1----:R-:W-:Y:S02]  /*b8820*/  IMAD.MOV.U32 R32, RZ, RZ, R187 ;  /* 0x000000ffff207224 */ /* 0x002fe400078e00bb */
[----:B------:R-:W-:Y:S01]  /*b8830*/  IMAD.MOV.U32 R33, RZ, RZ, R7 ;  /* 0x000000ffff217224 */ /* 0x000fe200078e0007 */
[----:B------:R-:W-:Y:S01]  /*b8840*/  MOV R34, R30 ;  /* 0x0000001e00227202 */ /* 0x000fe20000000f00 */
[----:B------:R-:W-:Y:S01]  /*b8850*/  IMAD.MOV.U32 R35, RZ, RZ, R31 ;  /* 0x000000ffff237224 */ /* 0x000fe200078e001f */
[----:B------:R-:W-:Y:S04]  /*b8860*/  LDS R236, [R205+0x112000] ;  /* 0x11200000cdec7984 */ /* 0x000fe80000000800 */
[----:B------:R-:W-:Y:S04]  /*b8870*/  LDS R238, [R205+0x113000] ;  /* 0x11300000cdee7984 */ /* 0x000fe80000000800 */
[----:B------:R-:W-:Y:S04]  /*b8880*/  LDS R237, [R39+0x112000] ;  /* 0x1120000027ed7984 */ /* 0x000fe80000000800 */
[----:B------:R-:W1:Y:S01]  /*b8890*/  LDS R239, [R39+0x113000] ;  /* 0x1130000027ef7984 */ /* 0x000e620000000800 */
[----:B--2---:R-:W-:-:S02]  /*b88a0*/  IMAD.MOV.U32 R71, RZ, RZ, R26 ;  /* 0x000000ffff477224 */ /* 0x004fc400078e001a */
[----:B----4-:R-:W-:Y:S02]  /*b88b0*/  IMAD.MOV.U32 R70, RZ, RZ, R27 ;  /* 0x000000ffff467224 */ /* 0x010fe400078e001b */
[----:B------:R-:W2:Y:S01]  /*b88c0*/  LDL.LU R27, [R1+0x442c] ;  /* 0x00442c00011b7983 */ /* 0x000ea20000300800 */
        /* <DEDUP_REMOVED lines=8> */
[----:B------:R-:W-:-:S02]  /*b8950*/  IMAD.MOV.U32 R197, RZ, RZ, R88 ;  /* 0x000000ffffc57224 */ /* 0x000fc400078e0058 */
[----:B------:R-:W4:Y:S02]  /*b8960*/  LDL.LU R83, [R1+0xa2c] ;  /* 0x000a2c0001537983 */ /* 0x000f240000300800 */
[----:B------:R-:W-:Y:S01]  /*b8970*/  IMAD.MOV.U32 R196, RZ, RZ, R89 ;  /* 0x000000ffffc47224 */ /* 0x000fe200078e0059 */
[----:B------:R-:W4:Y:S01]  /*b8980*/  LDL.LU R88, [R1+0xa40] ;  /* 0x000a400001587983 */ /* 0x000f220000300800 */
[----:B------:R-:W-:Y:S02]  /*b8990*/  IMAD.MOV.U32 R193, RZ, RZ, R90 ;  /* 0x000000ffffc17224 */ /* 0x000fe400078e005a */
[----:B------:R-:W4:Y:S02]  /*b89a0*/  LDL.LU R89, [R1+0xa44] ;  /* 0x000a440001597983 */ /* 0x000f240000300800 */
        /* <DEDUP_REMOVED lines=15> */
[----:B------:R-:W4:Y:S02]  /*b8aa0*/  LDL.LU R95, [R1+0xa5c] ;  /* 0x000a5c00015f7983 */ /* 0x000f240000300800 */
[----:B------:R-:W-:Y:S01]  /*b8ab0*/  IMAD.MOV.U32 R176, RZ, RZ, R85 ;  /* 0x000000ffffb07224 */ /* 0x000fe200078e0055 */
[----:B------:R-:W4:Y:S01]  /*b8ac0*/  LDL.LU R84, [R1+0xa30] ;  /* 0x000a300001547983 */ /* 0x000f220000300800 */
[----:B------:R-:W-:-:S02]  /*b8ad0*/  IMAD.MOV.U32 R173, RZ, RZ, R86 ;  /* 0x000000ffffad7224 */ /* 0x000fc400078e0056 */
[----:B------:R-:W4:Y:S02]  /*b8ae0*/  LDL.LU R85, [R1+0xa34] ;  /* 0x000a340001557983 */ /* 0x000f240000300800 */
[----:B------:R-:W-:Y:S01]  /*b8af0*/  IMAD.MOV.U32 R172, RZ, RZ, R87 ;  /* 0x000000ffffac7224 */ /* 0x000fe200078e0057 */
[----:B------:R-:W4:Y:S01]  /*b8b00*/  LDL.LU R86, [R1+0xa38] ;  /* 0x000a380001567983 */ /* 0x000f220000300800 */
[----:B------:R-:W4:Y:S02]  /*b8b10*/  LDL.LU R87, [R1+0xa3c] ;  /* 0x000a3c0001577983 */ /* 0x000f240000300800 */
[----:B------:R-:W4:Y:S02]  /*b8b20*/  LDL.LU R76, [R1+0xa00] ;  /* 0x000a0000014c7983 */ /* 0x000f240000300800 */
[----:B------:R-:W4:Y:S02]  /*b8b30*/  LDL.LU R77, [R1+0xa04] ;  /* 0x000a0400014d7983 */ /* 0x000f240000300800 */
[----:B------:R-:W-:-:S02]  /*b8b40*/  IMAD.MOV.U32 R60, RZ, RZ, R22 ;  /* 0x000000ffff3c7224 */ /* 0x000fc400078e0016 */
[----:B------:R-:W-:Y:S02]  /*b8b50*/  IMAD.MOV.U32 R61, RZ, RZ, R23 ;  /* 0x000000ffff3d7224 */ /* 0x000fe400078e0017 */
[----:B------:R-:W-:Y:S01]  /*b8b60*/  IMAD.MOV.U32 R62, RZ, RZ, R18 ;  /* 0x000000ffff3e7224 */ /* 0x000fe200078e0012 */
[----:B------:R-:W-:Y:S01]  /*b8b70*/  MOV R63, R19 ;  /* 0x00000013003f7202 */ /* 0x000fe20000000f00 */
[----:B------:R-:W-:Y:S02]  /*b8b80*/  IMAD.MOV.U32 R56, RZ, RZ, R14 ;  /* 0x000000ffff387224 */ /* 0x000fe400078e000e */
[----:B------:R-:W-:Y:S02]  /*b8b90*/  IMAD.MOV.U32 R57, RZ, RZ, R15 ;  /* 0x000000ffff397224 */ /* 0x000fe400078e000f */
[----:B--2---:R-:W-:Y:S01]  /*b8ba0*/  IMAD.MOV.U32 R79, RZ, RZ, R27 ;  /* 0x000000ffff4f7224 */ /* 0x004fe200078e001b */
[----:B---3--:R-:W-:Y:S02]  /*b8bb0*/  MOV R78, R26 ;  /* 0x0000001a004e7202 */ /* 0x008fe40000000f00 */
[----:B------:R-:W2:Y:S01]  /*b8bc0*/  LDL.LU R26, [R1+0x4424] ;  /* 0x00442400011a7983 */ /* 0x000ea20000300800 */
[----:B------:R-:W2:Y:S02]  /*b8bd0*/  LDL.LU R27, [R1+0x4420] ;  /* 0x00442000011b7983 */ /* 0x000ea40000300800 */
[----:B------:R-:W3:Y:S02]  /*b8be0*/  LDL.LU R22, [R1+0x441c] ;  /* 0x00441c0001167983 */ /* 0x000ee40000300800 */
        /* <DEDUP_REMOVED lines=10> */
[----:B------:R-:W4:Y:S02]  /*b8c90*/  LDL.LU R194, [R1+0x43f0] ;  /* 0x0043f00001c27983 */ /* 0x000f240000300800 */
[----:B------:R-:W4:Y:S02]  /*b8ca0*/  LDL.LU R195, [R1+0x43ec] ;  /* 0x0043ec0001c37983 */ /* 0x000f240000300800 */
[----:B------:R-:W2:Y:S01]  /*b8cb0*/  LDL.LU R198, [R1+0x43e8] ;  /* 0x0043e80001c67983 */ /* 0x000ea20000300800 */
[----:B------:R-:W2:Y:S01]  /*b8cc0*/  LDL.LU R199, [R1+0x43e4] ;  /* 0x0043e40001c77983 */ /* 0x000ea20000300800 */
[----:B------:R-:W2:Y:S02]  /*b8cd0*/  LDL.LU R191, [R1+0x43e0] ;  /* 0x0043e00001bf7983 */ /* 0x000ea40000300800 */
[----:B------:R-:W2:Y:S02]  /*b8ce0*/  LDL.LU R187, [R1+0x43dc] ;  /* 0x0043dc0001bb7983 */ /* 0x000ea40000300800 */
[----:B------:R-:W3:Y:S01]  /*b8cf0*/  LDL.LU R7, [R1+0x43d8] ;  /* 0x0043d80001077983 */ /* 0x000ee20000300800 */
[----:B------:R-:W2:Y:S01]  /*b8d00*/  LDL.LU R30, [R1+0x43d4] ;  /* 0x0043d400011e7983 */ /* 0x000ea20000300800 */
[----:B------:R-:W2:Y:S01]  /*b8d10*/  LDL.LU R31, [R1+0x43d0] ;  /* 0x0043d000011f7983 */ /* 0x000ea20000300800 */
[C---:B-1----:R-:W-:Y:S08]  /*b8d20*/  HMMA.1688.F32.TF32 R44, R236.reuse, R206, R44 ;  /* 0x000000ceec2c723c */ /* 0x042ff0000008102c */
[C---:B------:R-:W-:Y:S08]  /*b8d30*/  HMMA.1688.F32.TF32 R56, R236.reuse, R174, R56 ;  /* 0x000000aeec38723c */ /* 0x040ff00000081038 */
[C---:B------:R-:W-:Y:S08]  /*b8d40*/  HMMA.1688.F32.TF32 R52, R236.reuse, R178, R52 ;  /* 0x000000b2ec34723c */ /* 0x040ff00000081034 */
[----:B------:R-:W-:Y:S01]  /*b8d50*/  HMMA.1688.F32.TF32 R48, R236, R210, R48 ;  /* 0x000000d2ec30723c */ /* 0x000fe20000081030 */
[----:B------:R-:W-:Y:S01]  /*b8d60*/  IMAD.MOV.U32 R185, RZ, RZ, R44 ;  /* 0x000000ffffb97224 */ /* 0x000fe200078e002c */
[----:B------:R-:W-:Y:S01]  /*b8d70*/  MOV R184, R45 ;  /* 0x0000002d00b87202 */ /* 0x000fe20000000f00 */
[----:B------:R-:W-:-:S02]  /*b8d80*/  IMAD.MOV.U32 R29, RZ, RZ, R46 ;  /* 0x000000ffff1d7224 */ /* 0x000fc400078e002e */
[----:B------:R-:W-:-:S03]  /*b8d90*/  IMAD.MOV.U32 R28, RZ, RZ, R47 ;  /* 0x000000ffff1c7224 */ /* 0x000fc600078e002f */
[----:B------:R-:W-:Y:S11]  /*b8da0*/  HMMA.1688.F32.TF32 R44, R236, R202, R40 ;  /* 0x000000caec2c723c */ /* 0x000ff60000081028 */
[----:B------:R-:W-:Y:S05]  /*b8db0*/  @!UPT UIADD3 URZ, URZ, URZ, URZ ;  /* 0x0000003f3f3ff290 */ /* 0x000fea000fffe03f */
[----:B------:R-:W-:Y:S02]  /*b8dc0*/  IMAD.MOV.U32 R189, RZ, RZ, R50 ;  /* 0x000000ffffbd7224 */ /* 0x000fe400078e0032 */
[----:B------:R-:W-:Y:S01]  /*b8dd0*/  IMAD.MOV.U32 R188, RZ, RZ, R51 ;  /* 0x000000ffffbc7224 */ /* 0x000fe200078e0033 */
[C---:B----4-:R-:W-:Y:S08]  /*b8de0*/  HMMA.1688.F32.TF32 R96, R240.reuse, R194, R96 ;  /* 0x000000c2f060723c */ /* 0x050ff00000081060 */
[C---:B--2---:R-:W-:Y:S08]  /*b8df0*/  HMMA.1688.F32.TF32 R100, R240.reuse, R198, R100 ;  /* 0x000000c6f064723c */ /* 0x044ff00000081064 */
[C---:B------:R-:W-:Y:S08]  /*b8e00*/  HMMA.1688.F32.TF32 R92, R240.reuse, R190, R92 ;  /* 0x000000bef05c723c */ /* 0x040ff0000008105c */
[C---:B------:R-:W-:Y:S08]  /*b8e10*/  HMMA.1688.F32.TF32 R88, R240.reuse, R186, R88 ;  /* 0x000000baf058723c */ /* 0x040ff00000081058 */
[C---:B------:R-:W-:Y:S08]  /*b8e20*/  HMMA.1688.F32.TF32 R84, R240.reuse, R30, R84 ;  /* 0x0000001ef054723c */ /* 0x040ff00000081054 */
[C---:B---3--:R-:W-:Y:S08]  /*b8e30*/  HMMA.1688.F32.TF32 R80, R240.reuse, R6, R80 ;  /* 0x00000006f050723c */ /* 0x048ff00000081050 */
[C---:B------:R-:W-:Y:S08]  /*b8e40*/  HMMA.1688.F32.TF32 R76, R240.reuse, R10, R76 ;  /* 0x0000000af04c723c */ /* 0x040ff0000008104c */
[C---:B------:R-:W-:Y:S08]  /*b8e50*/  HMMA.1688.F32.TF32 R72, R240.reuse, R14, R72 ;  /* 0x0000000ef048723c */ /* 0x040ff00000081048 */
[C---:B------:R-:W-:Y:S08]  /*b8e60*/  HMMA.1688.F32.TF32 R68, R240.reuse, R18, R68 ;  /* 0x00000012f044723c */ /* 0x040ff00000081044 */
[C---:B------:R-:W-:Y:S08]  /*b8e70*/  HMMA.1688.F32.TF32 R64, R240.reuse, R22, R64 ;  /* 0x00000016f040723c */ /* 0x040ff00000081040 */
[----:B------:R-:W-:Y:S08]  /*b8e80*/  HMMA.1688.F32.TF32 R60, R240, R26, R60 ;  /* 0x0000001af03c723c */ /* 0x000ff0000008103c */
[----:B------:R-:W-:Y:S01]  /*b8e90*/  HMMA.1688.F32.TF32 R32, R236, R198, R32 ;  /* 0x000000c6ec20723c */ /* 0x000fe20000081020 */
[----:B------:R-:W-:Y:S04]  /*b8ea0*/  LDS R240, [R205+0x112080] ;  /* 0x11208000cdf07984 */ /* 0x000fe80000000800 */
[----:B------:R-:W-:Y:S04]  /*b8eb0*/  LDS R242, [R205+0x113080] ;  /* 0x11308000cdf27984 */ /* 0x000fe80000000800 */
[----:B------:R-:W-:Y:S04]  /*b8ec0*/  LDS R241, [R39+0x112080] ;  /* 0x1120800027f17984 */ /* 0x000fe80000000800 */
[----:B------:R-:W1:Y:S04]  /*b8ed0*/  LDS R243, [R39+0x113080] ;  /* 0x1130800027f37984 */ /* 0x000e680000000800 */
        /* <DEDUP_REMOVED lines=27> */
[----:B------:R-:W2:Y:S01]  /*b9090*/  LDL.LU R40, [R1+0xa0] ;  /* 0x0000a00001287983 */ /* 0x000ea20000300800 */
[----:B------:R3:W-:Y:S01]  /*b90a0*/  STL.64 [R1+0x11c0], R44 ;  /* 0x0011c02c01007387 */ /* 0x0007e20000100a00 */
[----:B------:R4:W-:Y:S02]  /*b90b0*/  STL.64 [R1+0x11c8], R46 ;  /* 0x0011c82e01007387 */ /* 0x0009e40000100a00 */
[----:B------:R1:W-:Y:S02]  /*b90c0*/  STL.64 [R1+0x11b0], R32 ;  /* 0x0011b02001007387 */ /* 0x0003e40000100a00 */
[----:B------:R1:W-:Y:S01]  /*b90d0*/  STL.64 [R1+0x11b8], R34 ;  /* 0x0011b82201007387 */ /* 0x0003e20000100a00 */
[----:B------:R-:W2:Y:S01]  /*b90e0*/  LDL.LU R41, [R1+0xa4] ;  /* 0x0000a40001297983 */ /* 0x000ea20000300800 */
[----:B------:R-:W2:Y:S02]  /*b90f0*/  LDL.LU R42, [R1+0xa8] ;  /* 0x0000a800012a7983 */ /* 0x000ea40000300800 */
[----:B------:R-:W2:Y:S01]  /*b9100*/  LDL.LU R43, [R1+0xac] ;  /* 0x0000ac00012b7983 */ /* 0x000ea20000300800 */
[----:B---3--:R-:W3:Y:S01]  /*b9110*/  LDL.LU R44, [R1+0xb0] ;  /* 0x0000b000012c7983 */ /* 0x008ee20000300800 */
[----:B------:R-:W3:Y:S02]  /*b9120*/  LDL.LU R45, [R1+0xb4] ;  /* 0x0000b400012d7983 */ /* 0x000ee40000300800 */
[----:B----4-:R-:W3:Y:S02]  /*b9130*/  LDL.LU R46, [R1+0xb8] ;  /* 0x0000b800012e7983 */ /* 0x010ee40000300800 */
[----:B------:R-:W3:Y:S01]  /*b9140*/  LDL.LU R47, [R1+0xbc] ;  /* 0x0000bc00012f7983 */ /* 0x000ee20000300800 */
        /* <DEDUP_REMOVED lines=66> */
[----:B------:R-:W3:Y:S02]  /*b9570*/  LDL.LU R34, [R1+0x98] ;  /* 0x0000980001227983 */ /* 0x000ee40000300800 */
[----:B------:R-:W3:Y:S01]  /*b9580*/  LDL.LU R35, [R1+0x9c] ;  /* 0x00009c0001237983 */ /* 0x000ee20000300800 */
[C---:B----4-:R-:W-:Y:S08]  /*b9590*/  HMMA.1688.F32.TF32 R64, R232.reuse, R178, R64 ;  /* 0x000000b2e840723c */ /* 0x050ff00000081040 */
[----:B--2---:R-:W-:Y:S08]  /*b95a0*/  HMMA.1688.F32.TF32 R68, R232, R174, R68 ;  /* 0x000000aee844723c */ /* 0x004ff00000081044 */
[C---:B------:R-:W-:Y:S08]  /*b95b0*/  HMMA.1688.F32.TF32 R76, R236.reuse, R22, R76 ;  /* 0x00000016ec4c723c */ /* 0x040ff0000008104c */
[C---:B---3--:R-:W-:Y:S08]  /*b95c0*/  HMMA.1688.F32.TF32 R80, R236.reuse, R18, R80 ;  /* 0x00000012ec50723c */ /* 0x048ff00000081050 */
        /* <DEDUP_REMOVED lines=8> */
[----:B------:R-:W-:Y:S01]  /*b9650*/  HMMA.1688.F32.TF32 R72, R236, R26, R72 ;  /* 0x0000001aec48723c */ /* 0x000fe20000081048 */
[----:B------:R-:W-:Y:S01]  /*b9660*/  STL.64 [R1+0x11a0], R108 ;  /* 0x0011a06c01007387 */ /* 0x000fe20000100a00 */
[----:B------:R-:W-:Y:S02]  /*b9670*/  STL.64 [R1+0x11a8], R110 ;  /* 0x0011a86e01007387 */ /* 0x000fe40000100a00 */
[----:B------:R-:W-:Y:S02]  /*b9680*/  STL.64 [R1+0x1190], R104 ;  /* 0x0011906801007387 */ /* 0x000fe40000100a00 */
[----:B------:R-:W-:Y:S02]  /*b9690*/  STL.64 [R1+0x1198], R106 ;  /* 0x0011986a01007387 */ /* 0x000fe40000100a00 */
[----:B------:R-:W-:Y:S01]  /*b96a0*/  HMMA.1688.F32.TF32 R32, R232, R186, R32 ;  /* 0x000000bae820723c */ /* 0x000fe20000081020 */
[----:B------:R-:W-:Y:S01]  /*b96b0*/  STL.64 [R1+0x15b0], R100 ;  /* 0x0015b06401007387 */ /* 0x000fe20000100a00 */
[----:B------:R-:W-:Y:S02]  /*b96c0*/  STL.64 [R1+0x15b8], R102 ;  /* 0x0015b86601007387 */ /* 0x000fe40000100a00 */
[----:B------:R-:W-:Y:S04]  /*b96d0*/  STL.64 [R1+0x15a0], R96 ;  /* 0x0015a06001007387 */ /* 0x000fe80000100a00 */
[----:B------:R-:W-:-:S02]  /*b96e0*/  IMAD.MOV.U32 R17, RZ, RZ, R56 ;  /* 0x000000ffff117224 */ /* 0x000fc400078e0038 */
[----:B------:R-:W-:Y:S02]  /*b96f0*/  IMAD.MOV.U32 R16, RZ, RZ, R57 ;  /* 0x000000ffff107224 */ /* 0x000fe400078e0039 */
[----:B------:R-:W-:Y:S02]  /*b9700*/  IMAD.MOV.U32 R13, RZ, RZ, R58 ;  /* 0x000000ffff0d7224 */ /* 0x000fe400078e003a */
[----:B------:R-:W-:Y:S01]  /*b9710*/  IMAD.MOV.U32 R12, RZ, RZ, R59 ;  /* 0x000000ffff0c7224 */ /* 0x000fe200078e003b */
[C---:B------:R-:W-:Y:S08]  /*b9720*/  HMMA.1688.F32.TF32 R60, R232.reuse, R210, R60 ;  /* 0x000000d2e83c723c */ /* 0x040ff0000008103c */
[C---:B------:R-:W-:Y:S08]  /*b9730*/  HMMA.1688.F32.TF32 R56, R232.reuse, R202, R52 ;  /* 0x000000cae838723c */ /* 0x040ff00000081034 */
[C---:B------:R-:W-:Y:S08]  /*b9740*/  HMMA.1688.F32.TF32 R52, R232.reuse, R198, R48 ;  /* 0x000000c6e834723c */ /* 0x040ff00000081030 */
        /* <DEDUP_REMOVED lines=17> */
[----:B------:R-:W-:-:S02]  /*b9860*/  IMAD.MOV.U32 R5, RZ, RZ, R78 ;  /* 0x000000ffff057224 */ /* 0x000fc400078e004e */
[----:B------:R-:W-:Y:S01]  /*b9870*/  IMAD.MOV.U32 R4, RZ, RZ, R79 ;  /* 0x000000ffff047224 */ /* 0x000fe200078e004f */
[----:B------:R-:W-:Y:S01]  /*b9880*/  MOV R9, R66 ;  /* 0x0000004200097202 */ /* 0x000fe20000000f00 */
[----:B------:R-:W-:Y:S01]  /*b9890*/  IMAD.MOV.U32 R8, RZ, RZ, R67 ;  /* 0x000000ffff087224 */ /* 0x000fe200078e0043 */
[----:B------:R-:W-:Y:S01]  /*b98a0*/  STL.64 [R1+0x1130], R56 ;  /* 0x0011303801007387 */ /* 0x000fe20000100a00 */
[----:B------:R-:W-:Y:S02]  /*b98b0*/  STL.64 [R1+0x1138], R58 ;  /* 0x0011383a01007387 */ /* 0x000fe40000100a00 */
[----:B------:R-:W-:Y:S02]  /*b98c0*/  STL.64 [R1+0x1120], R52 ;  /* 0x0011203401007387 */ /* 0x000fe40000100a00 */
[----:B------:R-:W-:Y:S01]  /*b98d0*/  STL.64 [R1+0x1128], R54 ;  /* 0x0011283601007387 */ /* 0x000fe20000100a00 */
[----:B------:R-:W-:Y:S01]  /*b98e0*/  STL.64 [R1+0x1110], R48 ;  /* 0x0011103001007387 */ /* 0x000fe20000100a00 */
[----:B------:R-:W-:Y:S02]  /*b98f0*/  STL.64 [R1+0x1118], R50 ;  /* 0x0011183201007387 */ /* 0x000fe40000100a00 */
[----:B------:R-:W2:Y:S02]  /*b9900*/  LDL.LU R40, [R1+0x200] ;  /* 0x0002000001287983 */ /* 0x000ea40000300800 */
[----:B------:R1:W-:Y:S01]  /*b9910*/  STL.64 [R1+0x1100], R44 ;  /* 0x0011002c01007387 */ /* 0x0003e20000100a00 */
[----:B------:R3:W-:Y:S01]  /*b9920*/  STL.64 [R1+0x1108], R46 ;  /* 0x0011082e01007387 */ /* 0x0007e20000100a00 */
[----:B------:R4:W-:Y:S02]  /*b9930*/  STL.64 [R1+0x1540], R32 ;  /* 0x0015402001007387 */ /* 0x0009e40000100a00 */
[----:B------:R3:W-:Y:S02]  /*b9940*/  STL.64 [R1+0x1548], R34 ;  /* 0x0015482201007387 */ /* 0x0007e40000100a00 */
[----:B------:R-:W2:Y:S01]  /*b9950*/  LDL.LU R41, [R1+0x204] ;  /* 0x0002040001297983 */ /* 0x000ea20000300800 */
[----:B------:R-:W2:Y:S01]  /*b9960*/  LDL.LU R42, [R1+0x208] ;  /* 0x00020800012a7983 */ /* 0x000ea20000300800 */
[----:B------:R-:W2:Y:S03]  /*b9970*/  LDL.LU R43, [R1+0x20c] ;  /* 0x00020c00012b7983 */ /* 0x000ea60000300800 */
[----:B------:R-:W-:Y:S04]  /*b9980*/  LDS R236, [R205+0x112100] ;  /* 0x11210000cdec7984 */ /* 0x000fe80000000800 */
[----:B------:R-:W-:Y:S04]  /*b9990*/  LDS R238, [R205+0x113100] ;  /* 0x11310000cdee7984 */ /* 0x000fe80000000800 */
[----:B------:R-:W-:Y:S04]  /*b99a0*/  LDS R237, [R39+0x112100] ;  /* 0x1121000027ed7984 */ /* 0x000fe80000000800 */
[----:B------:R-:W2:Y:S01]  /*b99b0*/  LDS R239, [R39+0x113100] ;  /* 0x1131000027ef7984 */ /* 0x000ea20000000800 */
[----:B-1----:R-:W-:Y:S01]  /*b99c0*/  MOV R44, R247 ;  /* 0x000000f7002c7202 */ /* 0x002fe20000000f00 */
[----:B------:R-:W-:-:S02]  /*b99d0*/  IMAD.MOV.U32 R45, RZ, RZ, R246 ;  /* 0x000000ffff2d7224 */ /* 0x000fc400078e00f6 */
[----:B------:R-:W2:Y:S01]  /*b99e0*/  LDL.LU R247, [R1+0x43cc] ;  /* 0x0043cc0001f77983 */ /* 0x000ea20000300800 */
[----:B------:R-:W2:Y:S02]  /*b99f0*/  LDL.LU R246, [R1+0x43c8] ;  /* 0x0043c80001f67983 */ /* 0x000ea40000300800 */
[----:B---3--:R-:W-:Y:S02]  /*b9a00*/  IMAD.MOV.U32 R46, RZ, RZ, R245 ;  /* 0x000000ffff2e7224 */ /* 0x008fe400078e00f5 */
[----:B------:R-:W-:Y:S01]  /*b9a10*/  IMAD.MOV.U32 R47, RZ, RZ, R244 ;  /* 0x000000ffff2f7224 */ /* 0x000fe200078e00f4 */
        /* <DEDUP_REMOVED lines=18> */
[----:B------:R-:W3:Y:S02]  /*b9b40*/  LDL.LU R84, [R1] ;  /* 0x0000000001547983 */ /* 0x000ee40000300800 */
        /* <DEDUP_REMOVED lines=47> */
[----:B------:R-:W3:Y:S02]  /*b9e40*/  LDL.LU R67, [R1+0x1ac] ;  /* 0x0001ac0001437983 */ /* 0x000ee40000300800 */
[----:B------:R-:W-:Y:S01]  /*b9e50*/  IMAD.MOV.U32 R24, RZ, RZ, R61 ;  /* 0x000000ffff187224 */ /* 0x000fe200078e003d */
[----:B------:R-:W3:Y:S01]  /*b9e60*/  LDL.LU R60, [R1+0x250] ;  /* 0x00025000013c7983 */ /* 0x000ee20000300800 */
[----:B------:R-:W-:Y:S02]  /*b9e70*/  IMAD.MOV.U32 R21, RZ, RZ, R62 ;  /* 0x000000ffff157224 */ /* 0x000fe400078e003e */
[----:B------:R-:W3:Y:S01]  /*b9e80*/  LDL.LU R61, [R1+0x254] ;  /* 0x00025400013d7983 */ /* 0x000ee20000300800 */
[----:B------:R-:W-:Y:S01]  /*b9e90*/  MOV R20, R63 ;  /* 0x0000003f00147202 */ /* 0x000fe20000000f00 */
[----:B------:R-:W3:Y:S01]  /*b9ea0*/  LDL.LU R62, [R1+0x258] ;  /* 0x00025800013e7983 */ /* 0x000ee20000300800 */
[----:B------:R-:W3:Y:S02]  /*b9eb0*/  LDL.LU R63, [R1+0x25c] ;  /* 0x00025c00013f7983 */ /* 0x000ee40000300800 */
[----:B----4-:R-:W-:-:S02]  /*b9ec0*/  IMAD.MOV.U32 R32, RZ, RZ, R248 ;  /* 0x000000ffff207224 */ /* 0x010fc400078e00f8 */
[----:B------:R-:W-:Y:S01]  /*b9ed0*/  IMAD.MOV.U32 R33, RZ, RZ, R249 ;  /* 0x000000ffff217224 */ /* 0x000fe200078e00f9 */
[----:B------:R-:W-:Y:S01]  /*b9ee0*/  MOV R34, R250 ;  /* 0x000000fa00227202 */ /* 0x000fe20000000f00 */
[----:B------:R-:W-:Y:S02]  /*b9ef0*/  IMAD.MOV.U32 R35, RZ, RZ, R251 ;  /* 0x000000ffff237224 */ /* 0x000fe400078e00fb */
[----:B--2---:R-:W-:Y:S02]  /*b9f00*/  IMAD.MOV.U32 R55, RZ, RZ, R247 ;  /* 0x000000ffff377224 */ /* 0x004fe400078e00f7 */
[----:B------:R-:W-:Y:S01]  /*b9f10*/  IMAD.MOV.U32 R54, RZ, RZ, R246 ;  /* 0x000000ffff367224 */ /* 0x000fe200078e00f6 */
[----:B---3--:R-:W-:Y:S01]  /*b9f20*/  MOV R53, R245 ;  /* 0x000000f500357202 */ /* 0x008fe20000000f00 */
[----:B------:R-:W-:Y:S02]  /*b9f30*/  IMAD.MOV.U32 R52, RZ, RZ, R244 ;  /* 0x000000ffff347224 */ /* 0x000fe400078e00f4 */
        /* <DEDUP_REMOVED lines=16> */
[C---:B------:R-:W-:Y:S01]  /*ba040*/  HMMA.1688.F32.TF32 R88, R240.reuse, R178, R84 ;  /* 0x000000b2f058723c */ /* 0x040fe20000081054 */
        /* <DEDUP_REMOVED lines=22> */
[C---:B---3--:R-:W-:Y:S11]  /*ba1b0*/  HMMA.1688.F32.TF32 R84, R240.reuse, R210, R248 ;  /* 0x000000d2f054723c */ /* 0x048ff600000810f8 */
[----:B------:R-:W-:Y:S11]  /*ba1c0*/  @!UPT UIADD3 URZ, URZ, URZ, URZ ;  /* 0x0000003f3f3ff290 */ /* 0x000ff6000fffe03f */
[----:B------:R-:W-:Y:S01]  /*ba1d0*/  @!UPT UIADD3 URZ, URZ, URZ, URZ ;  /* 0x0000003f3f3ff290 */ /* 0x000fe2000fffe03f */
[----:B------:R-:W-:Y:S01]  /*ba1e0*/  STL.64 [R1+0x10c0], R84 ;  /* 0x0010c05401007387 */ /* 0x000fe20000100a00 */
[----:B------:R3:W-:Y:S02]  /*ba1f0*/  STL.64 [R1+0x10c8], R86 ;  /* 0x0010c85601007387 */ /* 0x0007e40000100a00 */
[C---:B---3--:R-:W-:Y:S08]  /*ba200*/  HMMA.1688.F32.TF32 R84, R240.reuse, R206, R80 ;  /* 0x000000cef054723c */ /* 0x048ff00000081050 */
[C---:B------:R-:W-:Y:S08]  /*ba210*/  HMMA.1688.F32.TF32 R80, R240.reuse, R202, R76 ;  /* 0x000000caf050723c */ /* 0x040ff0000008104c */
[C---:B------:R-:W-:Y:S08]  /*ba220*/  HMMA.1688.F32.TF32 R76, R240.reuse, R198, R72 ;  /* 0x000000c6f04c723c */ /* 0x040ff00000081048 */
[C---:B------:R-:W-:Y:S08]  /*ba230*/  HMMA.1688.F32.TF32 R72, R240.reuse, R194, R68 ;  /* 0x000000c2f048723c */ /* 0x040ff00000081044 */
[C---:B------:R-:W-:Y:S08]  /*ba240*/  HMMA.1688.F32.TF32 R68, R240.reuse, R190, R64 ;  /* 0x000000bef044723c */ /* 0x040ff00000081040 */
[C---:B--2---:R-:W-:Y:S01]  /*ba250*/  HMMA.1688.F32.TF32 R64, R240.reuse, R186, R244 ;  /* 0x000000baf040723c */ /* 0x044fe200000810f4 */
[----:B------:R-:W-:Y:S01]  /*ba260*/  STL.64 [R1+0x10b0], R84 ;  /* 0x0010b05401007387 */ /* 0x000fe20000100a00 */
[----:B------:R-:W-:Y:S02]  /*ba270*/  STL.64 [R1+0x10b8], R86 ;  /* 0x0010b85601007387 */ /* 0x000fe40000100a00 */
[----:B------:R-:W-:Y:S02]  /*ba280*/  STL.64 [R1+0x10a0], R80 ;  /* 0x0010a05001007387 */ /* 0x000fe40000100a00 */
[----:B------:R-:W-:Y:S01]  /*ba290*/  STL.64 [R1+0x10a8], R82 ;  /* 0x0010a85201007387 */ /* 0x000fe20000100a00 */
[----:B------:R-:W-:Y:S01]  /*ba2a0*/  STL.64 [R1+0x1090], R76 ;  /* 0x0010904c01007387 */ /* 0x000fe20000100a00 */
[----:B------:R-:W-:Y:S02]  /*ba2b0*/  STL.64 [R1+0x1098], R78 ;  /* 0x0010984e01007387 */ /* 0x000fe40000100a00 */
[----:B------:R-:W-:Y:S02]  /*ba2c0*/  STL.64 [R1+0x1080], R72 ;  /* 0x0010804801007387 */ /* 0x000fe40000100a00 */
[----:B------:R-:W-:Y:S03]  /*ba2d0*/  STL.64 [R1+0x1088], R74 ;  /* 0x0010884a01007387 */ /* 0x000fe60000100a00 */
[----:B------:R-:W-:Y:S01]  /*ba2e0*/  STL.64 [R1+0x1070], R68 ;  /* 0x0010704401007387 */ /* 0x000fe20000100a00 */
[----:B------:R-:W-:Y:S07]  /*ba2f0*/  STL.64 [R1+0x1078], R70 ;  /* 0x0010784601007387 */ /* 0x000fee0000100a00 */
[----:B------:R-:W-:Y:S02]  /*ba300*/  STL.64 [R1+0x14d0], R64 ;  /* 0x0014d04001007387 */ /* 0x000fe40000100a00 */
[----:B------:R2:W-:Y:S02]  /*ba310*/  STL.64 [R1+0x14d8], R66 ;  /* 0x0014d84201007387 */ /* 0x0005e40000100a00 */
[C---:B--2---:R-:W-:Y:S08]  /*ba320*/  HMMA.1688.F32.TF32 R64, R240.reuse, R30, R60 ;  /* 0x0000001ef040723c */ /* 0x044ff0000008103c */
        /* <DEDUP_REMOVED lines=9> */
[----:B------:R-:W2:Y:S04]  /*ba3c0*/  LDS R243, [R3+0x113180] ;  /* 0x1131800003f37984 */ /* 0x000ea80000000800 */
        /* <DEDUP_REMOVED lines=10> */
[----:B------:R-:W3:Y:S02]  /*ba470*/  LDL.LU R32, [R1+0x400] ;  /* 0x0004000001207983 */ /* 0x000ee40000300800 */
[----:B------:R-:W-:Y:S01]  /*ba480*/  STL.64 [R1+0x1470], R44 ;  /* 0x0014702c01007387 */ /* 0x000fe20000100a00 */
[----:B------:R-:W-:Y:S01]  /*ba490*/  STL.64 [R1+0x1478], R46 ;  /* 0x0014782e01007387 */ /* 0x000fe20000100a00 */
[----:B------:R4:W-:Y:S02]  /*ba4a0*/  STL.64 [R1+0x1060], R40 ;  /* 0x0010602801007387 */ /* 0x0009e40000100a00 */
[----:B------:R1:W-:Y:S02]  /*ba4b0*/  STL.64 [R1+0x1068], R42 ;  /* 0x0010682a01007387 */ /* 0x0003e40000100a00 */
[----:B------:R-:W3:Y:S01]  /*ba4c0*/  LDL.LU R33, [R1+0x404] ;  /* 0x0004040001217983 */ /* 0x000ee20000300800 */
[----:B------:R-:W3:Y:S01]  /*ba4d0*/  LDL.LU R34, [R1+0x408] ;  /* 0x0004080001227983 */ /* 0x000ee20000300800 */
[----:B------:R-:W3:Y:S03]  /*ba4e0*/  LDL.LU R35, [R1+0x40c] ;  /* 0x00040c0001237983 */ /* 0x000ee60000300800 */
[----:B----4-:R-:W4:Y:S01]  /*ba4f0*/  LDL.LU R40, [R1+0x410] ;  /* 0x0004100001287983 */ /* 0x010f220000300800 */
[----:B------:R-:W4:Y:S02]  /*ba500*/  LDL.LU R41, [R1+0x414] ;  /* 0x0004140001297983 */ /* 0x000f240000300800 */
[----:B-1----:R-:W4:Y:S02]  /*ba510*/  LDL.LU R42, [R1+0x418] ;  /* 0x00041800012a7983 */ /* 0x002f240000300800 */
        /* <DEDUP_REMOVED lines=109> */
[----:B---3--:R-:W-:Y:S08]  /*babf0*/  HMMA.1688.F32.TF32 R32, R236, R14, R32 ;  /* 0x0000000eec20723c */ /* 0x008ff00000081020 */
[C---:B--2---:R-:W-:Y:S08]  /*bac00*/  HMMA.1688.F32.TF32 R132, R232.reuse, R178, R132 ;  /* 0x000000b2e884723c */ /* 0x044ff00000081084 */
[C---:B----4-:R-:W-:Y:S08]  /*bac10*/  HMMA.1688.F32.TF32 R136, R232.reuse, R174, R136 ;  /* 0x000000aee888723c */ /* 0x050ff00000081088 */
[C---:B------:R-:W-:Y:S08]  /*bac20*/  HMMA.1688.F32.TF32 R128, R232.reuse, R210, R128 ;  /* 0x000000d2e880723c */ /* 0x040ff00000081080 */
[C---:B------:R-:W-:Y:S08]  /*bac30*/  HMMA.1688.F32.TF32 R124, R232.reuse, R206, R124 ;  /* 0x000000cee87c723c */ /* 0x040ff0000008107c */
[C---:B------:R-:W-:Y:S08]  /*bac40*/  HMMA.1688.F32.TF32 R244, R232.reuse, R202, R244 ;  /* 0x000000cae8f4723c */ /* 0x040ff000000810f4 */
[C---:B------:R-:W-:Y:S01]  /*bac50*/  HMMA.1688.F32.TF32 R248, R232.reuse, R198, R248 ;  /* 0x000000c6e8f8723c */ /* 0x040fe200000810f8 */
[----:B------:R-:W-:Y:S01]  /*bac60*/  STL.64 [R1+0x1050], R136 ;  /* 0x0010508801007387 */ /* 0x000fe20000100a00 */
[----:B------:R1:W-:Y:S03]  /*bac70*/  STL.64 [R1+0x1058], R138 ;  /* 0x0010588a01007387 */ /* 0x0003e60000100a00 */
[----:B-1----:R-:W2:Y:S01]  /*bac80*/  LDL.LU.64 R138, [R1+0x4398] ;  /* 0x00439800018a7983 */ /* 0x002ea20000300a00 */
[----:B------:R-:W2:Y:S02]  /*bac90*/  LDL.LU.64 R136, [R1+0x4390] ;  /* 0x0043900001887983 */ /* 0x000ea40000300a00 */
[----:B------:R-:W-:Y:S02]  /*baca0*/  STL.64 [R1+0x700], R132 ;  /* 0x0007008401007387 */ /* 0x000fe40000100a00 */
[----:B------:R1:W-:Y:S02]  /*bacb0*/  STL.64 [R1+0x708], R134 ;  /* 0x0007088601007387 */ /* 0x0003e40000100a00 */
[----:B-1----:R-:W3:Y:S01]  /*bacc0*/  LDL.LU.64 R134, [R1+0x4388] ;  /* 0x0043880001867983 */ /* 0x002ee20000300a00 */
[----:B------:R-:W3:Y:S02]  /*bacd0*/  LDL.LU.64 R132, [R1+0x4380] ;  /* 0x0043800001847983 */ /* 0x000ee40000300a00 */
[----:B------:R-:W-:Y:S02]  /*bace0*/  STL.64 [R1+0x6f0], R128 ;  /* 0x0006f08001007387 */ /* 0x000fe40000100a00 */
[----:B------:R1:W-:Y:S02]  /*bacf0*/  STL.64 [R1+0x6f8], R130 ;  /* 0x0006f88201007387 */ /* 0x0003e40000100a00 */
[----:B-1----:R-:W4:Y:S01]  /*bad00*/  LDL.LU.64 R130, [R1+0x4378] ;  /* 0x0043780001827983 */ /* 0x002f220000300a00 */
[----:B------:R-:W4:Y:S02]  /*bad10*/  LDL.LU.64 R128, [R1+0x4370] ;  /* 0x0043700001807983 */ /* 0x000f240000300a00 */
[----:B------:R-:W-:Y:S02]  /*bad20*/  STL.64 [R1+0x6e0], R124 ;  /* 0x0006e07c01007387 */ /* 0x000fe40000100a00 */
[----:B------:R1:W-:Y:S02]  /*bad30*/  STL.64 [R1+0x6e8], R126 ;  /* 0x0006e87e01007387 */ /* 0x0003e40000100a00 */
[----:B-1----:R-:W2:Y:S01]  /*bad40*/  LDL.LU.64 R126, [R1+0x4368] ;  /* 0x00436800017e7983 */ /* 0x002ea20000300a00 */
[----:B------:R-:W2:Y:S02]  /*bad50*/  LDL.LU.64 R124, [R1+0x4360] ;  /* 0x00436000017c7983 */ /* 0x000ea40000300a00 */
[----:B------:R-:W-:Y:S02]  /*bad60*/  STL.64 [R1+0x6d0], R244 ;  /* 0x0006d0f401007387 */ /* 0x000fe40000100a00 */
[----:B------:R1:W-:Y:S01]  /*bad70*/  STL.64 [R1+0x6d8], R246 ;  /* 0x0006d8f601007387 */ /* 0x0003e20000100a00 */
[C---:B------:R-:W-:Y:S08]  /*bad80*/  HMMA.1688.F32.TF32 R108, R232.reuse, R6, R108 ;  /* 0x00000006e86c723c */ /* 0x040ff0000008106c */
[C---:B------:R-:W-:Y:S08]  /*bad90*/  HMMA.1688.F32.TF32 R104, R232.reuse, R10, R104 ;  /* 0x0000000ae868723c */ /* 0x040ff00000081068 */
[C---:B-1----:R-:W-:Y:S08]  /*bada0*/  HMMA.1688.F32.TF32 R244, R232.reuse, R194, R120 ;  /* 0x000000c2e8f4723c */ /* 0x042ff00000081078 */
[C---:B------:R-:W-:Y:S08]  /*badb0*/  HMMA.1688.F32.TF32 R120, R232.reuse, R190, R116 ;  /* 0x000000bee878723c */ /* 0x040ff00000081074 */
[C---:B------:R-:W-:Y:S08]  /*badc0*/  HMMA.1688.F32.TF32 R116, R232.reuse, R186, R112 ;  /* 0x000000bae874723c */ /* 0x040ff00000081070 */
[C---:B------:R-:W-:Y:S08]  /*badd0*/  HMMA.1688.F32.TF32 R112, R232.reuse, R30, R180 ;  /* 0x0000001ee870723c */ /* 0x040ff000000810b4 */
[C---:B------:R-:W-:Y:S08]  /*bade0*/  HMMA.1688.F32.TF32 R100, R232.reuse, R14, R100 ;  /* 0x0000000ee864723c */ /* 0x040ff00000081064 */
[C---:B------:R-:W-:Y:S08]  /*badf0*/  HMMA.1688.F32.TF32 R96, R232.reuse, R18, R96 ;  /* 0x00000012e860723c */ /* 0x040ff00000081060 */
[C---:B------:R-:W-:Y:S08]  /*bae00*/  HMMA.1688.F32.TF32 R92, R232.reuse, R22, R92 ;  /* 0x00000016e85c723c */ /* 0x040ff0000008105c */
[----:B------:R-:W-:Y:S08]  /*bae10*/  HMMA.1688.F32.TF32 R88, R232, R26, R88 ;  /* 0x0000001ae858723c */ /* 0x000ff00000081058 */
[C---:B------:R-:W-:Y:S01]  /*bae20*/  HMMA.1688.F32.TF32 R84, R236.reuse, R174, R84 ;  /* 0x000000aeec54723c */ /* 0x040fe20000081054 */
[----:B------:R-:W-:Y:S01]  /*bae30*/  STL.64 [R1+0x6c0], R248 ;  /* 0x0006c0f801007387 */ /* 0x000fe20000100a00 */
[----:B------:R-:W-:Y:S06]  /*bae40*/  STL.64 [R1+0x6c8], R250 ;  /* 0x0006c8fa01007387 */ /* 0x000fec0000100a00 */
        /* <DEDUP_REMOVED lines=10> */
[C---:B------:R-:W-:Y:S01]  /*baef0*/  HMMA.1688.F32.TF32 R40, R236.reuse, R10, R40 ;  /* 0x0000000aec28723c */ /* 0x040fe20000081028 */
        /* <DEDUP_REMOVED lines=42> */
[----:B------:R1:W-:Y:S03]  /*bb1a0*/  STL.64 [R1+0x13d8], R46 ;  /* 0x0013d82e01007387 */ /* 0x0003e60000100a00 */
[----:B------:R-:W-:Y:S04]  /*bb1b0*/  LDS R234, [R252+0x113200] ;  /* 0x11320000fcea7984 */ /* 0x000fe80000000800 */
[----:B------:R-:W-:Y:S04]  /*bb1c0*/  LDS R233, [R3+0x112200] ;  /* 0x1122000003e97984 */ /* 0x000fe80000000800 */
[----:B------:R-:W-:Y:S04]  /*bb1d0*/  LDS R235, [R3+0x113200] ;  /* 0x1132000003eb7984 */ /* 0x000fe80000000800 */
[----:B-1----:R-:W2:Y:S01]  /*bb1e0*/  LDL.LU R44, [R1+0x5e0] ;  /* 0x0005e000012c7983 */ /* 0x002ea20000300800 */
[----:B------:R-:W-:Y:S02]  /*bb1f0*/  STL.64 [R1+0x13c0], R40 ;  /* 0x0013c02801007387 */ /* 0x000fe40000100a00 */
[----:B------:R-:W-:Y:S02]  /*bb200*/  STL.64 [R1+0x13c8], R42 ;  /* 0x0013c82a01007387 */ /* 0x000fe40000100a00 */
[----:B------:R1:W-:Y:S01]  /*bb210*/  STL.64 [R1+0x13b0], R32 ;  /* 0x0013b02001007387 */ /* 0x0003e20000100a00 */
[----:B------:R1:W-:Y:S01]  /*bb220*/  STL.64 [R1+0x13b8], R34 ;  /* 0x0013b82201007387 */ /* 0x0003e20000100a00 */
        /* <DEDUP_REMOVED lines=75> */
[C---:B--2---:R-:W-:Y:S08]  /*bb6e0*/  HMMA.1688.F32.TF32 R112, R236.reuse, R18, R108 ;  /* 0x00000012ec70723c */ /* 0x044ff0000008106c */
[C---:B------:R-:W-:Y:S08]  /*bb6f0*/  HMMA.1688.F32.TF32 R108, R236.reuse, R22, R104 ;  /* 0x00000016ec6c723c */ /* 0x040ff00000081068 */
[----:B---3--:R-:W-:Y:S08]  /*bb700*/  HMMA.1688.F32.TF32 R104, R236, R26, R100 ;  /* 0x0000001aec68723c */ /* 0x008ff00000081064 */
[C---:B------:R-:W-:Y:S08]  /*bb710*/  HMMA.1688.F32.TF32 R100, R240.reuse, R174, R96 ;  /* 0x000000aef064723c */ /* 0x040ff00000081060 */
        /* <DEDUP_REMOVED lines=14> */
[----:B------:R-:W1:Y:S01]  /*bb800*/  LDL.LU R32, [R1+0x5d0] ;  /* 0x0005d00001207983 */ /* 0x000e620000300800 */
[----:B------:R-:W-:Y:S02]  /*bb810*/  STL.64 [R1+0xfb0], R96 ;  /* 0x000fb06001007387 */ /* 0x000fe40000100a00 */
[----:B------:R-:W-:Y:S02]  /*bb820*/  STL.64 [R1+0xfb8], R98 ;  /* 0x000fb86201007387 */ /* 0x000fe40000100a00 */
[----:B------:R-:W-:Y:S01]  /*bb830*/  STL.64 [R1+0xfa0], R92 ;  /* 0x000fa05c01007387 */ /* 0x000fe20000100a00 */
[----:B------:R-:W-:Y:S01]  /*bb840*/  STL.64 [R1+0xfa8], R94 ;  /* 0x000fa85e01007387 */ /* 0x000fe20000100a00 */
[----:B------:R-:W1:Y:S02]  /*bb850*/  LDL.LU R33, [R1+0x5d4] ;  /* 0x0005d40001217983 */ /* 0x000e640000300800 */
[----:B------:R-:W1:Y:S02]  /*bb860*/  LDL.LU R34, [R1+0x5d8] ;  /* 0x0005d80001227983 */ /* 0x000e640000300800 */
[----:B------:R-:W1:Y:S01]  /*bb870*/  LDL.LU R35, [R1+0x5dc] ;  /* 0x0005dc0001237983 */ /* 0x000e620000300800 */
        /* <DEDUP_REMOVED lines=14> */
[----:B------:R-:W-:Y:S04]  /*bb960*/  LDS R241, [R39+0x112200] ;  /* 0x1122000027f17984 */ /* 0x000fe80000000800 */
[----:B------:R2:W-:Y:S04]  /*bb970*/  LDS R243, [R39+0x113200] ;  /* 0x1132000027f37984 */ /* 0x0005e80000000800 */
[----:B------:R-:W-:Y:S04]  /*bb980*/  LDS R240, [R205+0x112200] ;  /* 0x11220000cdf07984 */ /* 0x000fe80000000800 */
[----:B------:R-:W4:Y:S04]  /*bb990*/  LDS R242, [R205+0x113200] ;  /* 0x11320000cdf27984 */ /* 0x000f280000000800 */
        /* <DEDUP_REMOVED lines=25> */
[----:B------:R1:W-:Y:S02]  /*bbb30*/  STL.64 [R1+0x988], R42 ;  /* 0x0009882a01007387 */ /* 0x0003e40000100a00 */
        /* <DEDUP_REMOVED lines=8> */
[----:B------:R-:W4:Y:S01]  /*bbbc0*/  LDL.LU R36, [R1+0x2f0] ;  /* 0x0002f00001247983 */ /* 0x000f220000300800 */
[C---:B-1----:R-:W-:Y:S11]  /*bbbd0*/  HMMA.1688.F32.TF32 R32, R236.reuse, R174, R32 ;  /* 0x000000aeec20723c */ /* 0x042ff60000081020 */
[----:B------:R-:W-:Y:S11]  /*bbbe0*/  @!UPT UIADD3 URZ, URZ, URZ, URZ ;  /* 0x0000003f3f3ff290 */ /* 0x000ff6000fffe03f */
[----:B------:R-:W-:Y:S01]  /*bbbf0*/  @!UPT UIADD3 URZ, URZ, URZ, URZ ;  /* 0x0000003f3f3ff290 */ /* 0x000fe2000fffe03f */
[----:B------:R1:W-:Y:S01]  /*bbc00*/  STL.64 [R1+0xf40], R32 ;  /* 0x000f402001007387 */ /* 0x0003e20000100a00 */
[----:B------:R1:W-:Y:S02]  /*bbc10*/  STL.64 [R1+0xf48], R34 ;  /* 0x000f482201007387 */ /* 0x0003e40000100a00 */
[----:B------:R-:W3:Y:S02]  /*bbc20*/  LDL.LU R37, [R1+0x2f4] ;  /* 0x0002f40001257983 */ /* 0x000ee40000300800 */
[----:B------:R-:W3:Y:S01]  /*bbc30*/  LDL.LU R38, [R1+0x2f8] ;  /* 0x0002f80001267983 */ /* 0x000ee20000300800 */
[----:B--2---:R-:W3:Y:S01]  /*bbc40*/  LDL.LU R39, [R1+0x2fc] ;  /* 0x0002fc0001277983 */ /* 0x004ee20000300800 */
[----:B----4-:R-:W2:Y:S03]  /*bbc50*/  LDL.LU R40, [R1+0x300] ;  /* 0x0003000001287983 */ /* 0x010ea60000300800 */
[----:B------:R-:W2:Y:S01]  /*bbc60*/  LDL.LU R41, [R1+0x304] ;  /* 0x0003040001297983 */ /* 0x000ea20000300800 */
[----:B------:R-:W2:Y:S03]  /*bbc70*/  LDL.LU R42, [R1+0x308] ;  /* 0x00030800012a7983 */ /* 0x000ea60000300800 */
        /* <DEDUP_REMOVED lines=85> */
[----:B-1----:R-:W4:Y:S02]  /*bc1d0*/  LDL.LU R32, [R1+0x2e0] ;  /* 0x0002e00001207983 */ /* 0x002f240000300800 */
[----:B------:R-:W4:Y:S02]  /*bc1e0*/  LDL.LU R33, [R1+0x2e4] ;  /* 0x0002e40001217983 */ /* 0x000f240000300800 */
[----:B------:R-:W4:Y:S02]  /*bc1f0*/  LDL.LU R34, [R1+0x2e8] ;  /* 0x0002e80001227983 */ /* 0x000f240000300800 */
[----:B------:R-:W-:Y:S01]  /*bc200*/  IMAD.MOV.U32 R35, RZ, RZ, R2 ;  /* 0x000000ffff237224 */ /* 0x000fe200078e0002 */
        /* <DEDUP_REMOVED lines=15> */
[----:B------:R1:W-:Y:S01]  /*bc300*/  STL.64 [R1+0xf28], R118 ;  /* 0x000f287601007387 */ /* 0x0003e20000100a00 */
[C---:B----4-:R-:W-:Y:S01]  /*bc310*/  HMMA.1688.F32.TF32 R84, R236.reuse, R10, R84 ;  /* 0x0000000aec54723c */ /* 0x050fe20000081054 */
[----:B-1----:R-:W3:Y:S01]  /*bc320*/  LDL.LU.64 R118, [R1+0x4340] ;  /* 0x0043400001767983 */ /* 0x002ee20000300a00 */
[----:B------:R-:W3:Y:S02]  /*bc330*/  LDL.LU.64 R116, [R1+0x4338] ;  /* 0x0043380001747983 */ /* 0x000ee40000300a00 */
[----:B------:R-:W-:Y:S02]  /*bc340*/  STL.64 [R1+0xf10], R112 ;  /* 0x000f107001007387 */ /* 0x000fe40000100a00 */
[----:B------:R1:W-:Y:S02]  /*bc350*/  STL.64 [R1+0xf18], R114 ;  /* 0x000f187201007387 */ /* 0x0003e40000100a00 */
[C---:B------:R-:W-:Y:S01]  /*bc360*/  HMMA.1688.F32.TF32 R80, R236.reuse, R14, R80 ;  /* 0x0000000eec50723c */ /* 0x040fe20000081050 */
        /* <DEDUP_REMOVED lines=8> */
[C---:B------:R-:W-:Y:S01]  /*bc3f0*/  HMMA.1688.F32.TF32 R76, R236.reuse, R18, R76 ;  /* 0x00000012ec4c723c */ /* 0x040fe2000008104c */
[----:B-1----:R-:W2:Y:S01]  /*bc400*/  LDL.LU.64 R110, [R1+0x4310] ;  /* 0x00431000016e7983 */ /* 0x002ea20000300a00 */
[----:B------:R-:W2:Y:S02]  /*bc410*/  LDL.LU.64 R108, [R1+0x4308] ;  /* 0x00430800016c7983 */ /* 0x000ea40000300a00 */
[----:B------:R-:W-:Y:S02]  /*bc420*/  STL.64 [R1+0xb40], R104 ;  /* 0x000b406801007387 */ /* 0x000fe40000100a00 */
[----:B------:R1:W-:Y:S02]  /*bc430*/  STL.64 [R1+0xb48], R106 ;  /* 0x000b486a01007387 */ /* 0x0003e40000100a00 */
[C---:B------:R-:W-:Y:S01]  /*bc440*/  HMMA.1688.F32.TF32 R72, R236.reuse, R22, R72 ;  /* 0x00000016ec48723c */ /* 0x040fe20000081048 */
[----:B-1----:R-:W2:Y:S01]  /*bc450*/  LDL.LU.64 R106, [R1+0x4300] ;  /* 0x00430000016a7983 */ /* 0x002ea20000300a00 */
[----:B------:R-:W2:Y:S02]  /*bc460*/  LDL.LU.64 R104, [R1+0x42f8] ;  /* 0x0042f80001687983 */ /* 0x000ea40000300a00 */
[----:B------:R-:W-:Y:S02]  /*bc470*/  STL.64 [R1+0xee0], R100 ;  /* 0x000ee06401007387 */ /* 0x000fe40000100a00 */
[----:B------:R1:W-:Y:S02]  /*bc480*/  STL.64 [R1+0xee8], R102 ;  /* 0x000ee86601007387 */ /* 0x0003e40000100a00 */
[----:B------:R-:W-:Y:S01]  /*bc490*/  HMMA.1688.F32.TF32 R236, R236, R26, R68 ;  /* 0x0000001aecec723c */ /* 0x000fe20000081044 */
[----:B-1----:R-:W2:Y:S01]  /*bc4a0*/  LDL.LU.64 R102, [R1+0x42f0] ;  /* 0x0042f00001667983 */ /* 0x002ea20000300a00 */
[----:B------:R-:W2:Y:S02]  /*bc4b0*/  LDL.LU.64 R100, [R1+0x42e8] ;  /* 0x0042e80001647983 */ /* 0x000ea40000300a00 */
[----:B------:R-:W-:Y:S02]  /*bc4c0*/  STL.64 [R1+0x1310], R96 ;  /* 0x0013106001007387 */ /* 0x000fe40000100a00 */
[----:B------:R1:W-:Y:S02]  /*bc4d0*/  STL.64 [R1+0x1318], R98 ;  /* 0x0013186201007387 */ /* 0x0003e40000100a00 */
[----:B-1----:R-:W2:Y:S01]  /*bc4e0*/  LDL.LU.64 R98, [R1+0x42e0] ;  /* 0x0042e00001627983 */ /* 0x002ea20000300a00 */
[----:B------:R-:W2:Y:S02]  /*bc4f0*/  LDL.LU.64 R96, [R1+0x42d8] ;  /* 0x0042d80001607983 */ /* 0x000ea40000300a00 */
[----:B------:R-:W-:Y:S02]  /*bc500*/  STL.64 [R1+0x1300], R92 ;  /* 0x0013005c01007387 */ /* 0x000fe40000100a00 */
[----:B------:R1:W-:Y:S02]  /*bc510*/  STL.64 [R1+0x1308], R94 ;  /* 0x0013085e01007387 */ /* 0x0003e40000100a00 */
[----:B------:R-:W-:Y:S01]  /*bc520*/  IMAD.MOV.U32 R2, RZ, RZ, R83 ;  /* 0x000000ffff027224 */ /* 0x000fe200078e0053 */
        /* <DEDUP_REMOVED lines=8> */
[----:B-1----:R-:W2:Y:S01]  /*bc5b0*/  LDL.LU.64 R86, [R1+0x42b0] ;  /* 0x0042b00001567983 */ /* 0x002ea20000300a00 */
[----:B------:R-:W2:Y:S02]  /*bc5c0*/  LDL.LU.64 R84, [R1+0x42a8] ;  /* 0x0042a80001547983 */ /* 0x000ea40000300a00 */
[----:B------:R-:W-:Y:S02]  /*bc5d0*/  STL.64 [R1+0x12d0], R80 ;  /* 0x0012d05001007387 */ /* 0x000fe40000100a00 */
[----:B------:R1:W-:Y:S01]  /*bc5e0*/  STL [R1+0x12d8], R82 ;  /* 0x0012d85201007387 */ /* 0x0003e20000100800 */
[C---:B------:R-:W-:Y:S01]  /*bc5f0*/  HMMA.1688.F32.TF32 R64, R232.reuse, R174, R64 ;  /* 0x000000aee840723c */ /* 0x040fe20000081040 */
[----:B-1----:R-:W2:Y:S01]  /*bc600*/  LDL.LU.64 R82, [R1+0x42a0] ;  /* 0x0042a00001527983 */ /* 0x002ea20000300a00 */
[----:B------:R-:W2:Y:S02]  /*bc610*/  LDL.LU.64 R80, [R1+0x4298] ;  /* 0x0042980001507983 */ /* 0x000ea40000300a00 */
[----:B------:R-:W-:Y:S02]  /*bc620*/  STL [R1+0x4190], R2 ;  /* 0x0041900201007387 */ /* 0x000fe40000100800 */
[----:B------:R-:W-:Y:S01]  /*bc630*/  STL.64 [R1+0x12c0], R76 ;  /* 0x0012c04c01007387 */ /* 0x000fe20000100a00 */
[----:B------:R1:W-:Y:S01]  /*bc640*/  STL.64 [R1+0x12c8], R78 ;  /* 0x0012c84e01007387 */ /* 0x0003e20000100a00 */
[C---:B------:R-:W-:Y:S03]  /*bc650*/  HMMA.1688.F32.TF32 R60, R232.reuse, R178, R60 ;  /* 0x000000b2e83c723c */ /* 0x040fe6000008103c */
[----:B-1----:R-:W2:Y:S01]  /*bc660*/  LDL.LU.64 R78, [R1+0x4290] ;  /* 0x00429000014e7983 */ /* 0x002ea20000300a00 */
[----:B------:R-:W2:Y:S02]  /*bc670*/  LDL.LU.64 R76, [R1+0x4288] ;  /* 0x00428800014c7983 */ /* 0x000ea40000300a00 */
[----:B------:R-:W-:Y:S02]  /*bc680*/  STL.64 [R1+0x12b0], R72 ;  /* 0x0012b04801007387 */ /* 0x000fe40000100a00 */
[----:B------:R1:W-:Y:S01]  /*bc690*/  STL.64 [R1+0x12b8], R74 ;  /* 0x0012b84a01007387 */ /* 0x0003e20000100a00 */
[C---:B------:R-:W-:Y:S01]  /*bc6a0*/  HMMA.1688.F32.TF32 R56, R232.reuse, R210, R56 ;  /* 0x000000d2e838723c */ /* 0x040fe20000081038 */
[----:B-1----:R-:W2:Y:S01]  /*bc6b0*/  LDL.LU.64 R74, [R1+0x4280] ;  /* 0x00428000014a7983 */ /* 0x002ea20000300a00 */
[----:B------:R-:W2:Y:S02]  /*bc6c0*/  LDL.LU.64 R72, [R1+0x4278] ;  /* 0x0042780001487983 */ /* 0x000ea40000300a00 */
[----:B------:R-:W2:Y:S02]  /*bc6d0*/  LDL.LU.64 R70, [R1+0x4270] ;  /* 0x0042700001467983 */ /* 0x000ea40000300a00 */
[----:B------:R-:W2:Y:S01]  /*bc6e0*/  LDL.LU.64 R68, [R1+0x4268] ;  /* 0x0042680001447983 */ /* 0x000ea20000300a00 */
[----:B------:R1:W-:Y:S01]  /*bc6f0*/  STL.64 [R1+0xed0], R236 ;  /* 0x000ed0ec01007387 */ /* 0x0003e20000100a00 */
[----:B------:R1:W-:Y:S01]  /*bc700*/  STL.64 [R1+0xed8], R238 ;  /* 0x000ed8ee01007387 */ /* 0x0003e20000100a00 */
[C---:B------:R-:W-:Y:S02]  /*bc710*/  HMMA.1688.F32.TF32 R52, R232.reuse, R206, R52 ;  /* 0x000000cee834723c */ /* 0x040fe40000081034 */
[----:B-1----:R-:W2:Y:S01]  /*bc720*/  LDL.LU R236, [R1+0x2d0] ;  /* 0x0002d00001ec7983 */ /* 0x002ea20000300800 */
[----:B------:R-:W2:Y:S02]  /*bc730*/  LDL.LU R237, [R1+0x2d4] ;  /* 0x0002d40001ed7983 */ /* 0x000ea40000300800 */
[----:B------:R-:W2:Y:S02]  /*bc740*/  LDL.LU R238, [R1+0x2d8] ;  /* 0x0002d80001ee7983 */ /* 0x000ea40000300800 */
[----:B------:R-:W2:Y:S01]  /*bc750*/  LDL.LU R239, [R1+0x2dc] ;  /* 0x0002dc0001ef7983 */ /* 0x000ea20000300800 */
[C---:B------:R-:W-:Y:S08]  /*bc760*/  HMMA.1688.F32.TF32 R48, R232.reuse, R202, R48 ;  /* 0x000000cae830723c */ /* 0x040ff00000081030 */
[C---:B------:R-:W-:Y:S01]  /*bc770*/  HMMA.1688.F32.TF32 R44, R232.reuse, R198, R44 ;  /* 0x000000c6e82c723c */ /* 0x040fe2000008102c */
[----:B------:R-:W-:Y:S01]  /*bc780*/  STL.64 [R1+0xec0], R64 ;  /* 0x000ec04001007387 */ /* 0x000fe20000100a00 */
[----:B------:R1:W-:Y:S06]  /*bc790*/  STL.64 [R1+0xec8], R66 ;  /* 0x000ec84201007387 */ /* 0x0003ec0000100a00 */
[C---:B------:R-:W-:Y:S08]  /*bc7a0*/  HMMA.1688.F32.TF32 R40, R232.reuse, R194, R40 ;  /* 0x000000c2e828723c */ /* 0x040ff00000081028 */
[C---:B------:R-:W-:Y:S08]  /*bc7b0*/  HMMA.1688.F32.TF32 R36, R232.reuse, R190, R36 ;  /* 0x000000bee824723c */ /* 0x040ff00000081024 */
[C---:B------:R-:W-:Y:S01]  /*bc7c0*/  HMMA.1688.F32.TF32 R32, R232.reuse, R186, R32 ;  /* 0x000000bae820723c */ /* 0x040fe20000081020 */
[----:B-1----:R-:W3:Y:S01]  /*bc7d0*/  LDL.LU.64 R66, [R1+0x4260] ;  /* 0x0042600001427983 */ /* 0x002ee20000300a00 */
[----:B------:R-:W3:Y:S02]  /*bc7e0*/  LDL.LU.64 R64, [R1+0x4258] ;  /* 0x0042580001407983 */ /* 0x000ee40000300a00 */
[----:B------:R-:W3:Y:S02]  /*bc7f0*/  LDL R2, [R1+0xb34] ;  /* 0x000b340001027983 */ /* 0x000ee40000100800 */
[----:B------:R-:W-:Y:S01]  /*bc800*/  STL.64 [R1+0xeb0], R60 ;  /* 0x000eb03c01007387 */ /* 0x000fe20000100a00 */
[----:B------:R1:W-:Y:S04]  /*bc810*/  STL.64 [R1+0xeb8], R62 ;  /* 0x000eb83e01007387 */ /* 0x0003e80000100a00 */
[----:B-1----:R-:W3:Y:S01]  /*bc820*/  LDL.LU.64 R62, [R1+0x4250] ;  /* 0x00425000013e7983 */ /* 0x002ee20000300a00 */
[----:B------:R-:W3:Y:S02]  /*bc830*/  LDL.LU.64 R60, [R1+0x4248] ;  /* 0x00424800013c7983 */ /* 0x000ee40000300a00 */
[----:B------:R-:W-:Y:S02]  /*bc840*/  STL.64 [R1+0xea0], R56 ;  /* 0x000ea03801007387 */ /* 0x000fe40000100a00 */
[----:B------:R1:W-:Y:S02]  /*bc850*/  STL.64 [R1+0xea8], R58 ;  /* 0x000ea83a01007387 */ /* 0x0003e40000100a00 */
        /* <DEDUP_REMOVED lines=24> */
[----:B-1----:R-:W4:Y:S01]  /*bc9e0*/  LDL.LU.64 R34, [R1+0x41e0] ;  /* 0x0041e00001227983 */ /* 0x002f220000300a00 */
[----:B------:R-:W4:Y:S01]  /*bc9f0*/  LDL.LU.64 R32, [R1+0x41d8] ;  /* 0x0041d80001207983 */ /* 0x000f220000300a00 */
[C---:B--2---:R-:W-:Y:S11]  /*bca00*/  HMMA.1688.F32.TF32 R236, R232.reuse, R30, R236 ;  /* 0x0000001ee8ec723c */ /* 0x044ff600000810ec */
[----:B------:R-:W-:Y:S11]  /*bca10*/  @!UPT UIADD3 URZ, URZ, URZ, URZ ;  /* 0x0000003f3f3ff290 */ /* 0x000ff6000fffe03f */
[----:B------:R-:W-:Y:S01]  /*bca20*/  @!UPT UIADD3 URZ, URZ, URZ, URZ ;  /* 0x0000003f3f3ff290 */ /* 0x000fe2000fffe03f */
[----:B------:R-:W-:Y:S01]  /*bca30*/  STL.64 [R1+0xe30], R236 ;  /* 0x000e30ec01007387 */ /* 0x000fe20000100a00 */
[----:B------:R1:W-:Y:S02]  /*bca40*/  STL.64 [R1+0xe38], R238 ;  /* 0x000e38ee01007387 */ /* 0x0003e40000100a00 */
[C---:B-1----:R-:W-:Y:S08]  /*bca50*/  HMMA.1688.F32.TF32 R236, R232.reuse, R6, R244 ;  /* 0x00000006e8ec723c */ /* 0x042ff000000810f4 */
[C---:B------:R-:W-:Y:S11]  /*bca60*/  HMMA.1688.F32.TF32 R244, R232.reuse, R10, R248 ;  /* 0x0000000ae8f4723c */ /* 0x040ff600000810f8 */
[----:B------:R-:W-:Y:S04]  /*bca70*/  @!UPT UIADD3 URZ, URZ, URZ, URZ ;  /* 0x0000003f3f3ff290 */ /* 0x000fe8000fffe03f */
[----:B------:R-:W-:Y:S01]  /*bca80*/  STL.64 [R1+0xe20], R236 ;  /* 0x000e20ec01007387 */ /* 0x000fe20000100a00 */
[----:B------:R4:W-:Y:S07]  /*bca90*/  STL.64 [R1+0xe28], R238 ;  /* 0x000e28ee01007387 */ /* 0x0009ee0000100a00 */
[----:B------:R-:W-:Y:S02]  /*bcaa0*/  STL.64 [R1+0xe10], R244 ;  /* 0x000e10f401007387 */ /* 0x000fe40000100a00 */
[----:B------:R-:W-:Y:S01]  /*bcab0*/  STL.64 [R1+0xe18], R246 ;  /* 0x000e18f601007387 */ /* 0x000fe20000100a00 */
[C---:B---3--:R-:W-:Y:S08]  /*bcac0*/  HMMA.1688.F32.TF32 R40, R232.reuse, R22, R40 ;  /* 0x00000016e828723c */ /* 0x048ff00000081028 */
[C---:B----4-:R-:W-:Y:S08]  /*bcad0*/  HMMA.1688.F32.TF32 R236, R232.reuse, R14, R32 ;  /* 0x0000000ee8ec723c */ /* 0x050ff00000081020 */
[C---:B------:R-:W-:Y:S08]  /*bcae0*/  HMMA.1688.F32.TF32 R32, R232.reuse, R18, R36 ;  /* 0x00000012e820723c */ /* 0x040ff00000081024 */
[----:B------:R-:W-:Y:S07]  /*bcaf0*/  HMMA.1688.F32.TF32 R36, R232, R26, R44 ;  /* 0x0000001ae824723c */ /* 0x000fee000008102c */
[----:B------:R-:W-:Y:S01]  /*bcb00*/  STL.64 [R1+0xe00], R236 ;  /* 0x000e00ec01007387 */ /* 0x000fe20000100a00 */
[----:B------:R-:W-:Y:S07]  /*bcb10*/  STL.64 [R1+0xe08], R238 ;  /* 0x000e08ee01007387 */ /* 0x000fee0000100a00 */
[----:B------:R-:W-:Y:S02]  /*bcb20*/  STL.64 [R1+0xdf0], R32 ;  /* 0x000df02001007387 */ /* 0x000fe40000100a00 */
[----:B------:R1:W-:Y:S01]  /*bcb30*/  STL.64 [R1+0xdf8], R34 ;  /* 0x000df82201007387 */ /* 0x0003e20000100a00 */
[----:B------:R-:W-:Y:S01]  /*bcb40*/  STL.64 [R1+0xde0], R40 ;  /* 0x000de02801007387 */ /* 0x000fe20000100a00 */
[----:B------:R2:W-:Y:S04]  /*bcb50*/  STL.64 [R1+0xde8], R42 ;  /* 0x000de82a01007387 */ /* 0x0005e80000100a00 */
[----:B------:R-:W-:Y:S02]  /*bcb60*/  STL.64 [R1+0xdd0], R36 ;  /* 0x000dd02401007387 */ /* 0x000fe40000100a00 */
[----:B------:R3:W-:Y:S01]  /*bcb70*/  STL.64 [R1+0xdd8], R38 ;  /* 0x000dd82601007387 */ /* 0x0007e20000100a00 */
[C---:B-1----:R-:W-:Y:S08]  /*bcb80*/  HMMA.1688.F32.TF32 R32, R240.reuse, R174, R48 ;  /* 0x000000aef020723c */ /* 0x042ff00000081030 */
[C---:B--2---:R-:W-:Y:S08]  /*bcb90*/  HMMA.1688.F32.TF32 R40, R240.reuse, R178, R52 ;  /* 0x000000b2f028723c */ /* 0x044ff00000081034 */
[C---:B---3--:R-:W-:Y:S07]  /*bcba0*/  HMMA.1688.F32.TF32 R36, R240.reuse, R210, R56 ;  /* 0x000000d2f024723c */ /* 0x048fee0000081038 */
        /* <DEDUP_REMOVED lines=16> */
[C---:B-1----:R-:W-:Y:S05]  /*bccb0*/  HMMA.1688.F32.TF32 R36, R240.reuse, R198, R68 ;  /* 0x000000c6f024723c */ /* 0x042fea0000081044 */
[----:B------:R-:W-:Y:S01]  /*bccc0*/  STL.64 [R1+0xd10], R40 ;  /* 0x000d102801007387 */ /* 0x000fe20000100a00 */
[----:B------:R1:W-:Y:S02]  /*bccd0*/  STL.64 [R1+0xd18], R42 ;  /* 0x000d182a01007387 */ /* 0x0003e40000100a00 */
[C---:B-1----:R-:W-:Y:S11]  /*bcce0*/  HMMA.1688.F32.TF32 R40, R240.reuse, R190, R76 ;  /* 0x000000bef028723c */ /* 0x042ff6000008104c */
[----:B------:R-:W-:Y:S04]  /*bccf0*/  @!UPT UIADD3 URZ, URZ, URZ, URZ ;  /* 0x0000003f3f3ff290 */ /* 0x000fe8000fffe03f */
[----:B------:R-:W-:Y:S01]  /*bcd00*/  STL.64 [R1+0xc20], R36 ;  /* 0x000c202401007387 */ /* 0x000fe20000100a00 */
[----:B------:R1:W-:Y:S02]  /*bcd10*/  STL.64 [R1+0xc28], R38 ;  /* 0x000c282601007387 */ /* 0x0003e40000100a00 */
[C---:B-1----:R-:W-:Y:S01]  /*bcd20*/  HMMA.1688.F32.TF32 R36, R240.reuse, R186, R80 ;  /* 0x000000baf024723c */ /* 0x042fe20000081050 */
[----:B------:R-:W-:Y:S01]  /*bcd30*/  STL.64 [R1+0xc00], R44 ;  /* 0x000c002c01007387 */ /* 0x000fe20000100a00 */
[----:B------:R-:W-:Y:S03]  /*bcd40*/  STL.64 [R1+0xc08], R46 ;  /* 0x000c082e01007387 */ /* 0x000fe60000100a00 */
[----:B------:R-:W-:Y:S02]  /*bcd50*/  STL.64 [R1+0xb20], R40 ;  /* 0x000b202801007387 */ /* 0x000fe40000100a00 */
[----:B------:R-:W-:Y:S01]  /*bcd60*/  STL.64 [R1+0xb28], R42 ;  /* 0x000b282a01007387 */ /* 0x000fe20000100a00 */
[----:B------:R-:W-:Y:S08]  /*bcd70*/  HMMA.1688.F32.TF32 R48, R240, R6, R88 ;  /* 0x00000006f030723c */ /* 0x000ff00000081058 */
[----:B--2---:R-:W-:Y:S01]  /*bcd80*/  HMMA.1688.F32.TF32 R52, R32, R174, R180 ;  /* 0x000000ae2034723c */ /* 0x004fe200000810b4 */
[----:B------:R-:W-:Y:S01]  /*bcd90*/  IMAD.MOV.U32 R236, RZ, RZ, R215 ;  /* 0x000000ffffec7224 */ /* 0x000fe200078e00d7 */
[----:B------:R-:W-:Y:S01]  /*bcda0*/  MOV R237, R218 ;  /* 0x000000da00ed7202 */ /* 0x000fe20000000f00 */
[----:B------:R-:W-:-:S02]  /*bcdb0*/  IMAD.MOV.U32 R238, RZ, RZ, R219 ;  /* 0x000000ffffee7224 */ /* 0x000fc400078e00db */
[----:B------:R-:W-:Y:S01]  /*bcdc0*/  IMAD.MOV.U32 R239, RZ, RZ, R223 ;  /* 0x000000ffffef7224 */ /* 0x000fe200078e00df */
[----:B------:R-:W-:Y:S04]  /*bcdd0*/  LDS R44, [R205+0x112280] ;  /* 0x11228000cd2c7984 */ /* 0x000fe80000000800 */
[----:B------:R-:W-:Y:S04]  /*bcde0*/  LDS R46, [R205+0x113280] ;  /* 0x11328000cd2e7984 */ /* 0x000fe80000000800 */
[----:B------:R-:W-:Y:S04]  /*bcdf0*/  LDS R45, [R2+0x112280] ;  /* 0x11228000022d7984 */ /* 0x000fe80000000800 */
[----:B------:R-:W1:Y:S04]  /*bce00*/  LDS R47, [R2+0x113280] ;  /* 0x11328000022f7984 */ /* 0x000e680000000800 */
[----:B------:R-:W-:Y:S01]  /*bce10*/  STL.64 [R1+0xb10], R36 ;  /* 0x000b102401007387 */ /* 0x000fe20000100a00 */
[----:B------:R2:W-:Y:S02]  /*bce20*/  STL.64 [R1+0xb18], R38 ;  /* 0x000b182601007387 */ /* 0x0005e40000100a00 */
[C---:B--2---:R-:W-:Y:S08]  /*bce30*/  HMMA.1688.F32.TF32 R36, R240.reuse, R30, R84 ;  /* 0x0000001ef024723c */ /* 0x044ff00000081054 */
[C---:B------:R-:W-:Y:S11]  /*bce40*/  HMMA.1688.F32.TF32 R40, R240.reuse, R10, R92 ;  /* 0x0000000af028723c */ /* 0x040ff6000008105c */
[----:B------:R-:W-:Y:S04]  /*bce50*/  @!UPT UIADD3 URZ, URZ, URZ, URZ ;  /* 0x0000003f3f3ff290 */ /* 0x000fe8000fffe03f */
[----:B------:R-:W-:Y:S01]  /*bce60*/  STL.64 [R1+0xb00], R36 ;  /* 0x000b002401007387 */ /* 0x000fe20000100a00 */
[----:B------:R2:W-:Y:S02]  /*bce70*/  STL.64 [R1+0xb08], R38 ;  /* 0x000b082601007387 */ /* 0x0005e40000100a00 */
[C---:B--2---:R-:W-:Y:S01]  /*bce80*/  HMMA.1688.F32.TF32 R36, R240.reuse, R14, R96 ;  /* 0x0000000ef024723c */ /* 0x044fe20000081060 */
[----:B------:R-:W-:Y:S01]  /*bce90*/  STL.64 [R1+0xaf0], R48 ;  /* 0x000af03001007387 */ /* 0x000fe20000100a00 */
[----:B------:R2:W-:Y:S03]  /*bcea0*/  STL.64 [R1+0xaf8], R50 ;  /* 0x000af83201007387 */ /* 0x0005e60000100a00 */
[----:B------:R-:W-:Y:S02]  /*bceb0*/  STL.64 [R1+0xad0], R40 ;  /* 0x000ad02801007387 */ /* 0x000fe40000100a00 */
[----:B------:R3:W-:Y:S01]  /*bcec0*/  STL.64 [R1+0xad8], R42 ;  /* 0x000ad82a01007387 */ /* 0x0007e20000100a00 */
[C---:B--2---:R-:W-:Y:S08]  /*bced0*/  HMMA.1688.F32.TF32 R48, R240.reuse, R18, R100 ;  /* 0x00000012f030723c */ /* 0x044ff00000081064 */
[C---:B---3--:R-:W-:Y:S07]  /*bcee0*/  HMMA.1688.F32.TF32 R40, R240.reuse, R22, R104 ;  /* 0x00000016f028723c */ /* 0x048fee0000081068 */
[----:B------:R-:W-:Y:S01]  /*bcef0*/  STL.64 [R1+0xac0], R36 ;  /* 0x000ac02401007387 */ /* 0x000fe20000100a00 */
[----:B------:R2:W-:Y:S02]  /*bcf00*/  STL.64 [R1+0xac8], R38 ;  /* 0x000ac82601007387 */ /* 0x0005e40000100a00 */
[----:B--2---:R-:W-:Y:S05]  /*bcf10*/  HMMA.1688.F32.TF32 R36, R240, R26, R108 ;  /* 0x0000001af024723c */ /* 0x004fea000008106c */
[----:B------:R-:W-:Y:S01]  /*bcf20*/  STL.64 [R1+0xab0], R48 ;  /* 0x000ab03001007387 */ /* 0x000fe20000100a00 */
[----:B------:R-:W-:Y:S07]  /*bcf30*/  STL.64 [R1+0xab8], R50 ;  /* 0x000ab83201007387 */ /* 0x000fee0000100a00 */
[----:B------:R-:W-:Y:S02]  /*bcf40*/  STL.64 [R1+0xaa0], R40 ;  /* 0x000aa02801007387 */ /* 0x000fe40000100a00 */
[----:B------:R2:W-:Y:S01]  /*bcf50*/  STL.64 [R1+0xaa8], R42 ;  /* 0x000aa82a01007387 */ /* 0x0005e20000100a00 */
[C---:B------:R-:W-:Y:S08]  /*bcf60*/  HMMA.1688.F32.TF32 R60, R32.reuse, R22, R156 ;  /* 0x00000016203c723c */ /* 0x040ff0000008109c */
[----:B------:R-:W-:Y:S01]  /*bcf70*/  HMMA.1688.F32.TF32 R56, R32, R26, R160 ;  /* 0x0000001a2038723c */ /* 0x000fe200000810a0 */
[----:B------:R-:W-:-:S02]  /*bcf80*/  IMAD.MOV.U32 R244, RZ, RZ, R224 ;  /* 0x000000fffff47224 */ /* 0x000fc400078e00e0 */
[----:B------:R-:W-:Y:S01]  /*bcf90*/  IMAD.MOV.U32 R245, RZ, RZ, R225 ;  /* 0x000000fffff57224 */ /* 0x000fe200078e00e1 */
[----:B------:R-:W-:Y:S01]  /*bcfa0*/  MOV R246, R226 ;  /* 0x000000e200f67202 */ /* 0x000fe20000000f00 */
[----:B------:R-:W-:-:S03]  /*bcfb0*/  IMAD.MOV.U32 R247, RZ, RZ, R227 ;  /* 0x000000fffff77224 */ /* 0x000fc600078e00e3 */
[----:B-1----:R-:W-:Y:S08]  /*bcfc0*/  HMMA.1688.F32.TF32 R228, R44, R202, R228 ;  /* 0x000000ca2ce4723c */ /* 0x002ff000000810e4 */
[C---:B--2---:R-:W-:Y:S01]  /*bcfd0*/  HMMA.1688.F32.TF32 R40, R32.reuse, R210, R116 ;  /* 0x000000d22028723c */ /* 0x044fe20000081074 */
        /* <DEDUP_REMOVED lines=8> */
[----:B------:R-:W-:Y:S01]  /*bd060*/  STL.64 [R1+0xa90], R36 ;  /* 0x000a902401007387 */ /* 0x000fe20000100a00 */
[----:B------:R2:W-:Y:S02]  /*bd070*/  STL.64 [R1+0xa98], R38 ;  /* 0x000a982601007387 */ /* 0x0005e40000100a00 */
[----:B------:R-:W-:Y:S02]  /*bd080*/  STL.64 [R1+0xa80], R52 ;  /* 0x000a803401007387 */ /* 0x000fe40000100a00 */
[----:B------:R3:W-:Y:S01]  /*bd090*/  STL.64 [R1+0xa88], R54 ;  /* 0x000a883601007387 */ /* 0x0007e20000100a00 */
[C---:B--2---:R-:W-:Y:S08]  /*bd0a0*/  HMMA.1688.F32.TF32 R36, R32.reuse, R178, R112 ;  /* 0x000000b22024723c */ /* 0x044ff00000081070 */
[C---:B---3--:R-:W-:Y:S01]  /*bd0b0*/  HMMA.1688.F32.TF32 R52, R32.reuse, R206, R120 ;  /* 0x000000ce2034723c */ /* 0x048fe20000081078 */
[----:B------:R-:W-:Y:S04]  /*bd0c0*/  LDS R121, [R2+0x114000] ;  /* 0x1140000002797984 */ /* 0x000fe80000000800 */
[----:B------:R-:W-:Y:S10]  /*bd0d0*/  LDS R123, [R2+0x115000] ;  /* 0x11500000027b7984 */ /* 0x000ff40000000800 */
[----:B------:R-:W-:Y:S01]  /*bd0e0*/  STL.64 [R1+0xa70], R36 ;  /* 0x000a702401007387 */ /* 0x000fe20000100a00 */
[----:B------:R2:W-:Y:S02]  /*bd0f0*/  STL.64 [R1+0xa78], R38 ;  /* 0x000a782601007387 */ /* 0x0005e40000100a00 */
[----:B------:R-:W-:Y:S02]  /*bd100*/  STL.64 [R1+0xa60], R40 ;  /* 0x000a602801007387 */ /* 0x000fe40000100a00 */
[----:B------:R3:W-:Y:S03]  /*bd110*/  STL.64 [R1+0xa68], R42 ;  /* 0x000a682a01007387 */ /* 0x0007e60000100a00 */
[----:B------:R-:W-:Y:S01]  /*bd120*/  STL.64 [R1+0xa50], R52 ;  /* 0x000a503401007387 */ /* 0x000fe20000100a00 */
[----:B------:R4:W-:Y:S01]  /*bd130*/  STL.64 [R1+0xa58], R54 ;  /* 0x000a583601007387 */ /* 0x0009e20000100a00 */
[C---:B--2---:R-:W-:Y:S08]  /*bd140*/  HMMA.1688.F32.TF32 R36, R32.reuse, R202, R124 ;  /* 0x000000ca2024723c */ /* 0x044ff0000008107c */
[C---:B---3--:R-:W-:Y:S08]  /*bd150*/  HMMA.1688.F32.TF32 R40, R32.reuse, R198, R128 ;  /* 0x000000c62028723c */ /* 0x048ff00000081080 */
[C---:B----4-:R-:W-:Y:S01]  /*bd160*/  HMMA.1688.F32.TF32 R52, R32.reuse, R194, R132 ;  /* 0x000000c22034723c */ /* 0x050fe20000081084 */
        /* <DEDUP_REMOVED lines=8> */
[----:B------:R-:W-:Y:S01]  /*bd1f0*/  STL.64 [R1+0xa20], R52 ;  /* 0x000a203401007387 */ /* 0x000fe20000100a00 */
[----:B------:R4:W-:Y:S01]  /*bd200*/  STL.64 [R1+0xa28], R54 ;  /* 0x000a283601007387 */ /* 0x0009e20000100a00 */
[C---:B--2---:R-:W-:Y:S08]  /*bd210*/  HMMA.1688.F32.TF32 R36, R32.reuse, R190, R136 ;  /* 0x000000be2024723c */ /* 0x044ff00000081088 */
[C---:B---3--:R-:W-:Y:S08]  /*bd220*/  HMMA.1688.F32.TF32 R40, R32.reuse, R186, R140 ;  /* 0x000000ba2028723c */ /* 0x048ff0000008108c */
[C---:B----4-:R-:W-:Y:S07]  /*bd230*/  HMMA.1688.F32.TF32 R52, R32.reuse, R30, R164 ;  /* 0x0000001e2034723c */ /* 0x050fee00000810a4 */
[----:B------:R-:W-:Y:S01]  /*bd240*/  STL.64 [R1+0xa00], R36 ;  /* 0x000a002401007387 */ /* 0x000fe20000100a00 */
[----:B------:R2:W-:Y:S07]  /*bd250*/  STL.64 [R1+0xa08], R38 ;  /* 0x000a082601007387 */ /* 0x0005ee0000100a00 */
[----:B------:R3:W-:Y:S02]  /*bd260*/  STL.64 [R1+0x9f0], R40 ;  /* 0x0009f02801007387 */ /* 0x0007e40000100a00 */
[----:B------:R-:W-:Y:S01]  /*bd270*/  STL.64 [R1+0x9f8], R42 ;  /* 0x0009f82a01007387 */ /* 0x000fe20000100a00 */
[C---:B--2---:R-:W-:Y:S01]  /*bd280*/  HMMA.1688.F32.TF32 R36, R32.reuse, R6, R168 ;  /* 0x000000062024723c */ /* 0x044fe200000810a8 */
[----:B---3--:R-:W2:Y:S04]  /*bd290*/  LDL.LU R40, [R1+0x730] ;  /* 0x0007300001287983 */ /* 0x008ea80000300800 */
[----:B------:R-:W-:Y:S02]  /*bd2a0*/  STL.64 [R1+0x9d0], R52 ;  /* 0x0009d03401007387 */ /* 0x000fe40000100a00 */
[----:B------:R3:W-:Y:S01]  /*bd2b0*/  STL.64 [R1+0x9d8], R54 ;  /* 0x0009d83601007387 */ /* 0x0007e20000100a00 */
[----:B------:R-:W-:Y:S04]  /*bd2c0*/  LDS R168, [R252+0x114000] ;  /* 0x11400000fca87984 */ /* 0x000fe80000000800 */
[----:B------:R-:W-:Y:S04]  /*bd2d0*/  LDS R170, [R252+0x115000] ;  /* 0x11500000fcaa7984 */ /* 0x000fe80000000800 */
[----:B------:R-:W-:Y:S04]  /*bd2e0*/  LDS R169, [R3+0x114000] ;  /* 0x1140000003a97984 */ /* 0x000fe80000000800 */
[----:B------:R-:W-:Y:S01]  /*bd2f0*/  LDS R171, [R3+0x115000] ;  /* 0x1150000003ab7984 */ /* 0x000fe20000000800 */
[----:B---3--:R-:W-:Y:S03]  /*bd300*/  HMMA.1688.F32.TF32 R52, R32, R10, R144 ;  /* 0x0000000a2034723c */ /* 0x008fe60000081090 */
[----:B------:R3:W-:Y:S01]  /*bd310*/  STL.64 [R1+0x9b0], R36 ;  /* 0x0009b02401007387 */ /* 0x0007e20000100a00 */
[----:B------:R4:W-:Y:S02]  /*bd320*/  STL.64 [R1+0x9b8], R38 ;  /* 0x0009b82601007387 */ /* 0x0009e40000100a00 */
[----:B------:R-:W2:Y:S02]  /*bd330*/  LDL.LU R41, [R1+0x734] ;  /* 0x0007340001297983 */ /* 0x000ea40000300800 */
[----:B------:R-:W2:Y:S01]  /*bd340*/  LDL.LU R42, [R1+0x738] ;  /* 0x00073800012a7983 */ /* 0x000ea20000300800 */
[----:B------:R-:W2:Y:S01]  /*bd350*/  LDL.LU R43, [R1+0x73c] ;  /* 0x00073c00012b7983 */ /* 0x000ea20000300800 */
[----:B---3--:R-:W-:-:S03]  /*bd360*/  MOV R36, R152 ;  /* 0x0000009800247202 */ /* 0x008fc60000000f00 */
[----:B------:R-:W3:Y:S10]  /*bd370*/  LDL.LU R152, [R1+0x41d0] ;  /* 0x0041d00001987983 */ /* 0x000ef40000300800 */
[----:B------:R-:W-:Y:S02]  /*bd380*/  STL.64 [R1+0x970], R52 ;  /* 0x0009703401007387 */ /* 0x000fe40000100a00 */
[----:B------:R1:W-:Y:S02]  /*bd390*/  STL.64 [R1+0x978], R54 ;  /* 0x0009783601007387 */ /* 0x0003e40000100a00 */
[----:B------:R-:W-:-:S02]  /*bd3a0*/  IMAD.MOV.U32 R37, RZ, RZ, R153 ;  /* 0x000000ffff257224 */ /* 0x000fc400078e0099 */
[----:B----4-:R-:W-:Y:S01]  /*bd3b0*/  IMAD.MOV.U32 R38, RZ, RZ, R154 ;  /* 0x000000ffff267224 */ /* 0x010fe200078e009a */
[----:B------:R-:W3:Y:S01]  /*bd3c0*/  LDL.LU R153, [R1+0x41cc] ;  /* 0x0041cc0001997983 */ /* 0x000ee20000300800 */
[----:B------:R-:W3:Y:S02]  /*bd3d0*/  LDL.LU R154, [R1+0x41c8] ;  /* 0x0041c800019a7983 */ /* 0x000ee40000300800 */
[----:B------:R-:W-:Y:S02]  /*bd3e0*/  IMAD.MOV.U32 R39, RZ, RZ, R155 ;  /* 0x000000ffff277224 */ /* 0x000fe400078e009b */
[----:B------:R-:W3:Y:S01]  /*bd3f0*/  LDL.LU R155, [R1+0x41c4] ;  /* 0x0041c400019b7983 */ /* 0x000ee20000300800 */
[----:B------:R-:W4:Y:S01]  /*bd400*/  LDL.LU R215, [R1+0x41c0] ;  /* 0x0041c00001d77983 */ /* 0x000f220000300800 */
[C---:B-1----:R-:W-:Y:S11]  /*bd410*/  HMMA.1688.F32.TF32 R52, R32.reuse, R14, R148 ;  /* 0x0000000e2034723c */ /* 0x042ff60000081094 */
[----:B------:R-:W-:Y:S11]  /*bd420*/  @!UPT UIADD3 URZ, URZ, URZ, URZ ;  /* 0x0000003f3f3ff290 */ /* 0x000ff6000fffe03f */
[----:B------:R-:W-:Y:S01]  /*bd430*/  @!UPT UIADD3 URZ, URZ, URZ, URZ ;  /* 0x0000003f3f3ff290 */ /* 0x000fe2000fffe03f */
[----:B------:R-:W-:Y:S01]  /*bd440*/  STL.64 [R1+0x960], R52 ;  /* 0x0009603401007387 */ /* 0x000fe20000100a00 */
[----:B------:R3:W-:Y:S02]  /*bd450*/  STL.64 [R1+0x968], R54 ;  /* 0x0009683601007387 */ /* 0x0007e40000100a00 */
[----:B------:R-:W2:Y:S02]  /*bd460*/  LDL.LU R218, [R1+0x41bc] ;  /* 0x0041bc0001da7983 */ /* 0x000ea40000300800 */
[----:B------:R-:W2:Y:S01]  /*bd470*/  LDL.LU R219, [R1+0x41b8] ;  /* 0x0041b80001db7983 */ /* 0x000ea20000300800 */
[----:B------:R-:W4:Y:S01]  /*bd480*/  LDL.LU R223, [R1+0x41b4] ;  /* 0x0041b40001df7983 */ /* 0x000f220000300800 */
[----:B---3--:R-:W-:Y:S11]  /*bd490*/  HMMA.1688.F32.TF32 R52, R32, R18, R152 ;  /* 0x000000122034723c */ /* 0x008ff60000081098 */
[----:B------:R-:W-:Y:S11]  /*bd4a0*/  @!UPT UIADD3 URZ, URZ, URZ, URZ ;  /* 0x0000003f3f3ff290 */ /* 0x000ff6000fffe03f */
[----:B------:R-:W-:Y:S01]  /*bd4b0*/  @!UPT UIADD3 URZ, URZ, URZ, URZ ;  /* 0x0000003f3f3ff290 */ /* 0x000fe2000fffe03f */
[----:B------:R-:W-:Y:S01]  /*bd4c0*/  STL.64 [R1+0x950], R52 ;  /* 0x0009503401007387 */ /* 0x000fe20000100a00 */
[----:B------:R4:W-:Y:S01]  /*bd4d0*/  STL.64 [R1+0x958], R54 ;  /* 0x0009583601007387 */ /* 0x0009e20000100a00 */
[C---:B--2---:R-:W-:Y:S08]  /*bd4e0*/  HMMA.1688.F32.TF32 R32, R44.reuse, R178, R216 ;  /* 0x000000b22c20723c */ /* 0x044ff000000810d8 */
[C---:B----4-:R-:W-:Y:S01]  /*bd4f0*/  HMMA.1688.F32.TF32 R52, R44.reuse, R174, R212 ;  /* 0x000000ae2c34723c */ /* 0x050fe200000810d4 */
[----:B------:R-:W-:Y:S01]  /*bd500*/  STL.64 [R1+0x930], R60 ;  /* 0x0009303c01007387 */ /* 0x000fe20000100a00 */
[----:B------:R-:W-:Y:S02]  /*bd510*/  STL.64 [R1+0x938], R62 ;  /* 0x0009383e01007387 */ /* 0x000fe40000100a00 */
[----:B------:R-:W-:Y:S02]  /*bd520*/  STL.64 [R1+0x920], R56 ;  /* 0x0009203801007387 */ /* 0x000fe40000100a00 */
[----:B------:R-:W-:Y:S11]  /*bd530*/  STL.64 [R1+0x928], R58 ;  /* 0x0009283a01007387 */ /* 0x000ff60000100a00 */
[----:B------:R-:W-:Y:S06]  /*bd540*/  @!UPT UIADD3 URZ, URZ, URZ, URZ ;  /* 0x0000003f3f3ff290 */ /* 0x000fec000fffe03f */
[----:B------:R-:W-:Y:S01]  /*bd550*/  STL.64 [R1+0x900], R52 ;  /* 0x0009003401007387 */ /* 0x000fe20000100a00 */
[----:B------:R-:W-:Y:S02]  /*bd560*/  STL.64 [R1+0x908], R54 ;  /* 0x0009083601007387 */ /* 0x000fe40000100a00 */
[----:B------:R-:W2:Y:S02]  /*bd570*/  LDL.LU R224, [R1+0x41b0] ;  /* 0x0041b00001e07983 */ /* 0x000ea40000300800 */
[----:B------:R-:W-:Y:S01]  /*bd580*/  STL.64 [R1+0x8e0], R32 ;  /* 0x0008e02001007387 */ /* 0x000fe20000100a00 */
[----:B------:R1:W-:Y:S01]  /*bd590*/  STL.64 [R1+0x8e8], R34 ;  /* 0x0008e82201007387 */ /* 0x0003e20000100a00 */
[----:B------:R-:W2:Y:S02]  /*bd5a0*/  LDL.LU R225, [R1+0x41ac] ;  /* 0x0041ac0001e17983 */ /* 0x000ea40000300800 */
[----:B------:R-:W2:Y:S02]  /*bd5b0*/  LDL.LU R226, [R1+0x41a8] ;  /* 0x0041a80001e27983 */ /* 0x000ea40000300800 */
[----:B------:R-:W2:Y:S01]  /*bd5c0*/  LDL.LU R227, [R1+0x41a4] ;  /* 0x0041a40001e37983 */ /* 0x000ea20000300800 */
[----:B------:R-:W3:Y:S01]  /*bd5d0*/  LDL.LU R248, [R1+0x770] ;  /* 0x0007700001f87983 */ /* 0x000ee20000300800 */
[C---:B-1----:R-:W-:Y:S11]  /*bd5e0*/  HMMA.1688.F32.TF32 R32, R44.reuse, R210, R220 ;  /* 0x000000d22c20723c */ /* 0x042ff600000810dc */
[----:B------:R-:W-:Y:S11]  /*bd5f0*/  @!UPT UIADD3 URZ, URZ, URZ, URZ ;  /* 0x0000003f3f3ff290 */ /* 0x000ff6000fffe03f */
[----:B------:R-:W-:Y:S01]  /*bd600*/  @!UPT UIADD3 URZ, URZ, URZ, URZ ;  /* 0x0000003f3f3ff290 */ /* 0x000fe2000fffe03f */
[----:B------:R-:W-:Y:S01]  /*bd610*/  STL.64 [R1+0x440], R32 ;  /* 0x0004402001007387 */ /* 0x000fe20000100a00 */
[----:B------:R2:W-:Y:S02]  /*bd620*/  STL.64 [R1+0x448], R34 ;  /* 0x0004482201007387 */ /* 0x0005e40000100a00 */
[----:B------:R-:W3:Y:S02]  /*bd630*/  LDL.LU R249, [R1+0x774] ;  /* 0x0007740001f97983 */ /* 0x000ee40000300800 */
[----:B------:R-:W3:Y:S01]  /*bd640*/  LDL.LU R250, [R1+0x778] ;  /* 0x0007780001fa7983 */ /* 0x000ee20000300800 */
[----:B------:R-:W3:Y:S01]  /*bd650*/  LDL.LU R251, [R1+0x77c] ;  /* 0x00077c0001fb7983 */ /* 0x000ee20000300800 */
[----:B------:R-:W-:Y:S01]  /*bd660*/  STL [R1+0x407c], R228 ;  /* 0x00407ce401007387 */ /* 0x000fe20000100800 */
[C---:B------:R-:W-:Y:S08]  /*bd670*/  HMMA.1688.F32.TF32 R36, R44.reuse, R194, R36 ;  /* 0x000000c22c24723c */ /* 0x040ff00000081024 */
[C---:B--2---:R-:W-:Y:S11]  /*bd680*/  HMMA.1688.F32.TF32 R32, R44.reuse, R206, R224 ;  /* 0x000000ce2c20723c */ /* 0x044ff600000810e0 */
[----:B------:R-:W-:Y:S11]  /*bd690*/  @!UPT UIADD3 URZ, URZ, URZ, URZ ;  /* 0x0000003f3f3ff290 */ /* 0x000ff6000fffe03f */
[----:B------:R-:W-:Y:S01]  /*bd6a0*/  @!UPT UIADD3 URZ, URZ, URZ, URZ ;  /* 0x0000003f3f3ff290 */ /* 0x000fe2000fffe03f */
[----:B------:R-:W-:Y:S01]  /*bd6b0*/  STL.64 [R1+0x110], R32 ;  /* 0x0001102001007387 */ /* 0x000fe20000100a00 */
[----:B------:R1:W-:Y:S02]  /*bd6c0*/  STL.64 [R1+0x118], R34 ;  /* 0x0001182201007387 */ /* 0x0003e40000100a00 */
[C---:B-1----:R-:W-:Y:S01]  /*bd6d0*/  HMMA.1688.F32.TF32 R32, R44.reuse, R198, R40 ;  /* 0x000000c62c20723c */ /* 0x042fe20000081028 */
[----:B------:R-:W-:Y:S01]  /*bd6e0*/  STL [R1+0x4078], R229 ;  /* 0x004078e501007387 */ /* 0x000fe20000100800 */
[----:B------:R-:W-:Y:S02]  /*bd6f0*/  STL [R1+0x4074], R230 ;  /* 0x004074e601007387 */ /* 0x000fe40000100800 */
[----:B------:R-:W-:Y:S04]  /*bd700*/  STL [R1+0x4070], R231 ;  /* 0x004070e701007387 */ /* 0x000fe80000100800 */
[C---:B------:R-:W-:Y:S11]  /*bd710*/  HMMA.1688.F32.TF32 R40, R44.reuse, R190, R236 ;  /* 0x000000be2c28723c */ /* 0x040ff600000810ec */
[----:B------:R-:W-:Y:S04]  /*bd720*/  @!UPT UIADD3 URZ, URZ, URZ, URZ ;  /* 0x0000003f3f3ff290 */ /* 0x000fe8000fffe03f */
[----:B------:R-:W-:Y:S01]  /*bd730*/  STL [R1+0x408c], R32 ;  /* 0x00408c2001007387 */ /* 0x000fe20000100800 */
[----:B------:R-:W-:Y:S02]  /*bd740*/  STL [R1+0x4088], R33 ;  /* 0x0040882101007387 */ /* 0x000fe40000100800 */
[----:B------:R-:W-:Y:S02]  /*bd750*/  STL [R1+0x4084], R34 ;  /* 0x0040842201007387 */ /* 0x000fe40000100800 */
[----:B------:R1:W-:Y:S02]  /*bd760*/  STL [R1+0x4080], R35 ;  /* 0x0040802301007387 */ /* 0x0003e40000100800 */
[C---:B-1----:R-:W-:Y:S01]  /*bd770*/  HMMA.1688.F32.TF32 R32, R44.reuse, R186, R244 ;  /* 0x000000ba2c20723c */ /* 0x042fe200000810f4 */
[----:B------:R-:W-:Y:S01]  /*bd780*/  STL [R1+0x409c], R36 ;  /* 0x00409c2401007387 */ /* 0x000fe20000100800 */
[----:B------:R-:W-:Y:S02]  /*bd790*/  STL [R1+0x4098], R37 ;  /* 0x0040982501007387 */ /* 0x000fe40000100800 */
[----:B------:R-:W-:Y:S02]  /*bd7a0*/  STL [R1+0x4094], R38 ;  /* 0x0040942601007387 */ /* 0x000fe40000100800 */
[----:B------:R-:W-:Y:S01]  /*bd7b0*/  STL [R1+0x4090], R39 ;  /* 0x0040902701007387 */ /* 0x000fe20000100800 */
[----:B------:R-:W2:Y:S01]  /*bd7c0*/  LDL.LU R52, [R1+0x780] ;  /* 0x0007800001347983 */ /* 0x000ea20000300800 */
[----:B------:R-:W2:Y:S02]  /*bd7d0*/  LDL.LU R53, [R1+0x784] ;  /* 0x0007840001357983 */ /* 0x000ea40000300800 */
[----:B------:R-:W2:Y:S02]  /*bd7e0*/  LDL.LU R54, [R1+0x788] ;  /* 0x0007880001367983 */ /* 0x000ea40000300800 */
[----:B------:R-:W2:Y:S01]  /*bd7f0*/  LDL.LU R55, [R1+0x78c] ;  /* 0x00078c0001377983 */ /* 0x000ea20000300800 */
[----:B------:R-:W-:Y:S01]  /*bd800*/  STL [R1+0x40ac], R40 ;  /* 0x0040ac2801007387 */ /* 0x000fe20000100800 */
[----:B------:R-:W-:Y:S02]  /*bd810*/  STL [R1+0x40a8], R41 ;  /* 0x0040a82901007387 */ /* 0x000fe40000100800 */
[----:B------:R-:W-:Y:S02]  /*bd820*/  STL [R1+0x40a4], R42 ;  /* 0x0040a42a01007387 */ /* 0x000fe40000100800 */
[----:B------:R-:W-:Y:S01]  /*bd830*/  STL [R1+0x40a0], R43 ;  /* 0x0040a02b01007387 */ /* 0x000fe20000100800 */
[----:B------:R-:W4:Y:S04]  /*bd840*/  LDL.LU R232, [R1+0x790] ;  /* 0x0007900001e87983 */ /* 0x000f280000300800 */
[----:B------:R-:W-:Y:S01]  /*bd850*/  STL.64 [R1+0x100], R32 ;  /* 0x0001002001007387 */ /* 0x000fe20000100a00 */
        /* <DEDUP_REMOVED lines=12> */
[C---:B---3--:R-:W-:Y:S01]  /*bd920*/  HMMA.1688.F32.TF32 R32, R44.reuse, R30, R248 ;  /* 0x0000001e2c20723c */ /* 0x048fe200000810f8 */
[----:B------:R-:W3:Y:S02]  /*bd930*/  LDL.LU R248, [R1+0x7d0] ;  /* 0x0007d00001f87983 */ /* 0x000ee40000300800 */
[----:B------:R-:W3:Y:S01]  /*bd940*/  LDL.LU R249, [R1+0x7d4] ;  /* 0x0007d40001f97983 */ /* 0x000ee20000300800 */
[----:B------:R-:W3:Y:S01]  /*bd950*/  LDL.LU R250, [R1+0x7d8] ;  /* 0x0007d80001fa7983 */ /* 0x000ee20000300800 */
[----:B------:R-:W3:Y:S11]  /*bd960*/  LDL.LU R251, [R1+0x7dc] ;  /* 0x0007dc0001fb7983 */ /* 0x000ef60000300800 */
[----:B------:R-:W-:Y:S08]  /*bd970*/  @!UPT UIADD3 URZ, URZ, URZ, URZ ;  /* 0x0000003f3f3ff290 */ /* 0x000ff0000fffe03f */
[----:B------:R-:W-:Y:S01]  /*bd980*/  MOV R39, R35 ;  /* 0x0000002300277202 */ /* 0x000fe20000000f00 */
[----:B------:R-:W-:Y:S02]  /*bd990*/  IMAD.MOV.U32 R38, RZ, RZ, R34 ;  /* 0x000000ffff267224 */ /* 0x000fe400078e0022 */
[----:B------:R-:W-:Y:S02]  /*bd9a0*/  IMAD.MOV.U32 R37, RZ, RZ, R33 ;  /* 0x000000ffff257224 */ /* 0x000fe400078e0021 */
[----:B------:R-:W-:Y:S01]  /*bd9b0*/  IMAD.MOV.U32 R36, RZ, RZ, R32 ;  /* 0x000000ffff247224 */ /* 0x000fe200078e0020 */
[----:B------:R-:W-:Y:S01]  /*bd9c0*/  STL [R1+0x40bc], R39 ;  /* 0x0040bc2701007387 */ /* 0x000fe20000100800 */
[----:B------:R-:W-:Y:S02]  /*bd9d0*/  STL [R1+0x40b8], R38 ;  /* 0x0040b82601007387 */ /* 0x000fe40000100800 */
[----:B------:R-:W-:Y:S02]  /*bd9e0*/  STL [R1+0x40b4], R37 ;  /* 0x0040b42501007387 */ /* 0x000fe40000100800 */
[----:B------:R4:W-:Y:S01]  /*bd9f0*/  STL [R1+0x40b0], R36 ;  /* 0x0040b02401007387 */ /* 0x0009e20000100800 */
[C---:B--2---:R-:W-:Y:S08]  /*bda00*/  HMMA.1688.F32.TF32 R32, R44.reuse, R6, R52 ;  /* 0x000000062c20723c */ /* 0x044ff00000081034 */
[----:B----4-:R-:W-:Y:S11]  /*bda10*/  HMMA.1688.F32.TF32 R36, R44, R10, R232 ;  /* 0x0000000a2c24723c */ /* 0x010ff600000810e8 */
[----:B------:R-:W-:Y:S05]  /*bda20*/  @!UPT UIADD3 URZ, URZ, URZ, URZ ;  /* 0x0000003f3f3ff290 */ /* 0x000fea000fffe03f */
[----:B------:R-:W-:Y:S02]  /*bda30*/  IMAD.MOV.U32 R43, RZ, RZ, R35 ;  /* 0x000000ffff2b7224 */ /* 0x000fe400078e0023 */
[----:B------:R-:W-:Y:S02]  /*bda40*/  IMAD.MOV.U32 R42, RZ, RZ, R34 ;  /* 0x000000ffff2a7224 */ /* 0x000fe400078e0022 */
[----:B------:R-:W-:Y:S02]  /*bda50*/  IMAD.MOV.U32 R41, RZ, RZ, R33 ;  /* 0x000000ffff297224 */ /* 0x000fe400078e0021 */
[----:B------:R-:W-:Y:S01]  /*bda60*/  IMAD.MOV.U32 R40, RZ, RZ, R32 ;  /* 0x000000ffff287224 */ /* 0x000fe200078e0020 */
[----:B------:R-:W-:Y:S01]  /*bda70*/  STL [R1+0x40cc], R43 ;  /* 0x0040cc2b01007387 */ /* 0x000fe20000100800 */
[----:B------:R-:W-:Y:S02]  /*bda80*/  STL [R1+0x40c8], R42 ;  /* 0x0040c82a01007387 */ /* 0x000fe40000100800 */
[----:B------:R-:W-:Y:S02]  /*bda90*/  STL [R1+0x40c4], R41 ;  /* 0x0040c42901007387 */ /* 0x000fe40000100800 */
[----:B------:R1:W-:Y:S02]  /*bdaa0*/  STL [R1+0x40c0], R40 ;  /* 0x0040c02801007387 */ /* 0x0003e40000100800 */
[----:B------:R-:W-:-:S02]  /*bdab0*/  IMAD.MOV.U32 R35, RZ, RZ, R39 ;  /* 0x000000ffff237224 */ /* 0x000fc400078e0027 */
[----:B------:R-:W-:Y:S02]  /*bdac0*/  IMAD.MOV.U32 R34, RZ, RZ, R38 ;  /* 0x000000ffff227224 */ /* 0x000fe400078e0026 */
[----:B------:R-:W-:Y:S01]  /*bdad0*/  IMAD.MOV.U32 R33, RZ, RZ, R37 ;  /* 0x000000ffff217224 */ /* 0x000fe200078e0025 */
[----:B------:R-:W-:Y:S01]  /*bdae0*/  MOV R32, R36 ;  /* 0x0000002400207202 */ /* 0x000fe20000000f00 */
[----:B------:R-:W-:Y:S01]  /*bdaf0*/  STL [R1+0x40dc], R35 ;  /* 0x0040dc2301007387 */ /* 0x000fe20000100800 */
[----:B------:R-:W-:Y:S02]  /*bdb00*/  STL [R1+0x40d8], R34 ;  /* 0x0040d82201007387 */ /* 0x000fe40000100800 */
[----:B------:R-:W-:Y:S01]  /*bdb10*/  STL [R1+0x40d4], R33 ;  /* 0x0040d42101007387 */ /* 0x000fe20000100800 */
[C---:B-1----:R-:W-:Y:S01]  /*bdb20*/  HMMA.1688.F32.TF32 R40, R44.reuse, R14, R236 ;  /* 0x0000000e2c28723c */ /* 0x042fe200000810ec */
[----:B------:R1:W-:Y:S07]  /*bdb30*/  STL [R1+0x40d0], R32 ;  /* 0x0040d02001007387 */ /* 0x0003ee0000100800 */
[----:B-1----:R-:W-:Y:S11]  /*bdb40*/  HMMA.1688.F32.TF32 R32, R44, R18, R244 ;  /* 0x000000122c20723c */ /* 0x002ff600000810f4 */
[----:B------:R-:W-:Y:S05]  /*bdb50*/  @!UPT UIADD3 URZ, URZ, URZ, URZ ;  /* 0x0000003f3f3ff290 */ /* 0x000fea000fffe03f */
[----:B------:R-:W-:Y:S01]  /*bdb60*/  IMAD.MOV.U32 R39, RZ, RZ, R40 ;  /* 0x000000ffff277224 */ /* 0x000fe200078e0028 */
[----:B------:R-:W-:Y:S01]  /*bdb70*/  MOV R38, R41 ;  /* 0x0000002900267202 */ /* 0x000fe20000000f00 */
[----:B------:R-:W-:Y:S02]  /*bdb80*/  IMAD.MOV.U32 R37, RZ, RZ, R42 ;  /* 0x000000ffff257224 */ /* 0x000fe400078e002a */
[----:B------:R-:W-:Y:S02]  /*bdb90*/  IMAD.MOV.U32 R36, RZ, RZ, R43 ;  /* 0x000000ffff247224 */ /* 0x000fe400078e002b */
[----:B------:R-:W-:Y:S03]  /*bdba0*/  STL.64 [R1+0x40e8], R38 ;  /* 0x0040e82601007387 */ /* 0x000fe60000100a00 */
[----:B------:R3:W-:Y:S02]  /*bdbb0*/  STL.64 [R1+0x40e0], R36 ;  /* 0x0040e02401007387 */ /* 0x0007e40000100a00 */
[----:B------:R-:W-:-:S02]  /*bdbc0*/  IMAD.MOV.U32 R43, RZ, RZ, R32 ;  /* 0x000000ffff2b7224 */ /* 0x000fc400078e0020 */
[----:B------:R-:W-:Y:S01]  /*bdbd0*/  IMAD.MOV.U32 R42, RZ, RZ, R33 ;  /* 0x000000ffff2a7224 */ /* 0x000fe200078e0021 */
[----:B------:R-:W-:Y:S01]  /*bdbe0*/  MOV R41, R34 ;  /* 0x0000002200297202 */ /* 0x000fe20000000f00 */
[----:B------:R-:W-:-:S03]  /*bdbf0*/  IMAD.MOV.U32 R40, RZ, RZ, R35 ;  /* 0x000000ffff287224 */ /* 0x000fc600078e0023 */
[----:B------:R-:W-:Y:S02]  /*bdc00*/  STL.64 [R1+0x40f8], R42 ;  /* 0x0040f82a01007387 */ /* 0x000fe40000100a00 */
[----:B------:R1:W-:Y:S02]  /*bdc10*/  STL.64 [R1+0x40f0], R40 ;  /* 0x0040f02801007387 */ /* 0x0003e40000100a00 */
[----:B------:R-:W2:Y:S02]  /*bdc20*/  LDL.LU R232, [R1+0x850] ;  /* 0x0008500001e87983 */ /* 0x000ea40000300800 */
[----:B------:R-:W2:Y:S01]  /*bdc30*/  LDL.LU R233, [R1+0x854] ;  /* 0x0008540001e97983 */ /* 0x000ea20000300800 */
[----:B------:R-:W2:Y:S01]  /*bdc40*/  LDL.LU R234, [R1+0x858] ;  /* 0x0008580001ea7983 */ /* 0x000ea20000300800 */
[----:B------:R-:W2:Y:S02]  /*bdc50*/  LDL.LU R235, [R1+0x85c] ;  /* 0x00085c0001eb7983 */ /* 0x000ea40000300800 */
        /* <DEDUP_REMOVED lines=24> */
[----:B---3--:R-:W-:Y:S01]  /*bdde0*/  HMMA.1688.F32.TF32 R36, R44, R22, R248 ;  /* 0x000000162c24723c */ /* 0x008fe200000810f8 */
        /* <DEDUP_REMOVED lines=11> */
[----:B------:R-:W3:Y:S07]  /*bdea0*/  LDL.LU R239, [R1+0x86c] ;  /* 0x00086c0001ef7983 */ /* 0x000eee0000300800 */
[----:B------:R-:W-:-:S02]  /*bdeb0*/  IMAD.MOV.U32 R35, RZ, RZ, R36 ;  /* 0x000000ffff237224 */ /* 0x000fc400078e0024 */
[----:B------:R-:W-:Y:S02]  /*bdec0*/  IMAD.MOV.U32 R34, RZ, RZ, R37 ;  /* 0x000000ffff227224 */ /* 0x000fe400078e0025 */
[----:B------:R-:W-:Y:S01]  /*bded0*/  IMAD.MOV.U32 R33, RZ, RZ, R38 ;  /* 0x000000ffff217224 */ /* 0x000fe200078e0026 */
[----:B------:R-:W-:Y:S02]  /*bdee0*/  MOV R32, R39 ;  /* 0x0000002700207202 */ /* 0x000fe40000000f00 */
[----:B------:R-:W-:Y:S03]  /*bdef0*/  STL.64 [R1+0x4108], R34 ;  /* 0x0041082201007387 */ /* 0x000fe60000100a00 */
[----:B------:R4:W-:Y:S01]  /*bdf00*/  STL.64 [R1+0x4100], R32 ;  /* 0x0041002001007387 */ /* 0x0009e20000100a00 */
[----:B--2---:R-:W-:Y:S08]  /*bdf10*/  HMMA.1688.F32.TF32 R36, R44, R26, R72 ;  /* 0x0000001a2c24723c */ /* 0x004ff00000081048 */
[C---:B-1----:R-:W-:Y:S08]  /*bdf20*/  HMMA.1688.F32.TF32 R40, R48.reuse, R174, R68 ;  /* 0x000000ae3028723c */ /* 0x042ff00000081044 */
[C---:B----4-:R-:W-:Y:S08]  /*bdf30*/  HMMA.1688.F32.TF32 R32, R48.reuse, R210, R244 ;  /* 0x000000d23020723c */ /* 0x050ff000000810f4 */
[----:B------:R-:W-:Y:S01]  /*bdf40*/  HMMA.1688.F32.TF32 R44, R48, R190, R232 ;  /* 0x000000be302c723c */ /* 0x000fe200000810e8 */
[----:B------:R-:W-:Y:S04]  /*bdf50*/  LDS R68, [R252+0x112380] ;  /* 0x11238000fc447984 */ /* 0x000fe80000000800 */
[----:B------:R-:W-:Y:S04]  /*bdf60*/  LDS R70, [R252+0x113380] ;  /* 0x11338000fc467984 */ /* 0x000fe80000000800 */
[----:B------:R-:W-:Y:S04]  /*bdf70*/  LDS R69, [R3+0x112380] ;  /* 0x1123800003457984 */ /* 0x000fe80000000800 */
[----:B------:R-:W-:Y:S01]  /*bdf80*/  LDS R71, [R3+0x113380] ;  /* 0x1133800003477984 */ /* 0x000fe20000000800 */
[----:B------:R-:W-:-:S02]  /*bdf90*/  IMAD.MOV.U32 R228, RZ, RZ, R36 ;  /* 0x000000ffffe47224 */ /* 0x000fc400078e0024 */
[----:B------:R-:W-:Y:S02]  /*bdfa0*/  IMAD.MOV.U32 R229, RZ, RZ, R37 ;  /* 0x000000ffffe57224 */ /* 0x000fe400078e0025 */
[----:B------:R-:W-:Y:S02]  /*bdfb0*/  IMAD.MOV.U32 R230, RZ, RZ, R38 ;  /* 0x000000ffffe67224 */ /* 0x000fe400078e0026 */
[----:B------:R-:W-:Y:S02]  /*bdfc0*/  IMAD.MOV.U32 R231, RZ, RZ, R39 ;  /* 0x000000ffffe77224 */ /* 0x000fe400078e0027 */
[C---:B------:R-:W-:Y:S01]  /*bdfd0*/  HMMA.1688.F32.TF32 R36, R48.reuse, R178, R52 ;  /* 0x000000b23024723c */ /* 0x040fe20000081034 */
[----:B------:R-:W-:Y:S04]  /*bdfe0*/  LDS R52, [R205+0x112300] ;  /* 0x11230000cd347984 */ /* 0x000fe80000000800 */
[----:B------:R-:W-:Y:S01]  /*bdff0*/  STL.64 [R1+0x4118], R230 ;  /* 0x004118e601007387 */ /* 0x000fe20000100a00 */
[----:B------:R-:W-:Y:S02]  /*be000*/  STL.64 [R1+0x4110], R228 ;  /* 0x004110e401007387 */ /* 0x000fe40000100a00 */
[----:B------:R-:W-:Y:S02]  /*be010*/  STL.64 [R1+0x80], R40 ;  /* 0x0000802801007387 */ /* 0x000fe40000100a00 */
[----:B------:R-:W-:Y:S01]  /*be020*/  STL.64 [R1+0x88], R42 ;  /* 0x0000882a01007387 */ /* 0x000fe20000100a00 */
[----:B------:R-:W2:Y:S04]  /*be030*/  LDL.LU R244, [R1+0x870] ;  /* 0x0008700001f47983 */ /* 0x000ea80000300800 */
[----:B------:R-:W-:Y:S04]  /*be040*/  LDS R54, [R205+0x113300] ;  /* 0x11330000cd367984 */ /* 0x000fe80000000800 */
[----:B------:R-:W-:Y:S04]  /*be050*/  LDS R53, [R2+0x112300] ;  /* 0x1123000002357984 */ /* 0x000fe80000000800 */
[----:B------:R-:W1:Y:S04]  /*be060*/  LDS R55, [R2+0x113300] ;  /* 0x1133000002377984 */ /* 0x000e680000000800 */
[----:B------:R-:W-:Y:S01]  /*be070*/  STL.64 [R1+0x70], R36 ;  /* 0x0000702401007387 */ /* 0x000fe20000100a00 */
[----:B------:R-:W-:Y:S02]  /*be080*/  STL.64 [R1+0x78], R38 ;  /* 0x0000782601007387 */ /* 0x000fe40000100a00 */
[----:B------:R-:W-:Y:S02]  /*be090*/  STL.64 [R1+0x60], R32 ;  /* 0x0000602001007387 */ /* 0x000fe40000100a00 */
[----:B------:R4:W-:Y:S01]  /*be0a0*/  STL.64 [R1+0x68], R34 ;  /* 0x0000682201007387 */ /* 0x0009e20000100a00 */
[----:B------:R-:W2:Y:S01]  /*be0b0*/  LDL.LU R245, [R1+0x874] ;  /* 0x0008740001f57983 */ /* 0x000ea20000300800 */
[----:B------:R-:W2:Y:S02]  /*be0c0*/  LDL.LU R246, [R1+0x878] ;  /* 0x0008780001f67983 */ /* 0x000ea40000300800 */
[----:B------:R-:W2:Y:S01]  /*be0d0*/  LDL.LU R247, [R1+0x87c] ;  /* 0x00087c0001f77983 */ /* 0x000ea20000300800 */
[C---:B----4-:R-:W-:Y:S08]  /*be0e0*/  HMMA.1688.F32.TF32 R32, R48.reuse, R206, R64 ;  /* 0x000000ce3020723c */ /* 0x050ff00000081040 */
[C---:B------:R-:W-:Y:S11]  /*be0f0*/  HMMA.1688.F32.TF32 R36, R48.reuse, R202, R60 ;  /* 0x000000ca3024723c */ /* 0x040ff6000008103c */
[----:B------:R-:W-:Y:S04]  /*be100*/  @!UPT UIADD3 URZ, URZ, URZ, URZ ;  /* 0x0000003f3f3ff290 */ /* 0x000fe8000fffe03f */
[----:B------:R-:W-:Y:S01]  /*be110*/  STL.64 [R1+0x50], R32 ;  /* 0x0000502001007387 */ /* 0x000fe20000100a00 */
[----:B------:R3:W-:Y:S02]  /*be120*/  STL.64 [R1+0x58], R34 ;  /* 0x0000582201007387 */ /* 0x0007e40000100a00 */
[C---:B---3--:R-:W-:Y:S01]  /*be130*/  HMMA.1688.F32.TF32 R32, R48.reuse, R198, R248 ;  /* 0x000000c63020723c */ /* 0x048fe200000810f8 */
[----:B------:R-:W3:Y:S04]  /*be140*/  LDL.LU R248, [R1+0x880] ;  /* 0x0008800001f87983 */ /* 0x000ee80000300800 */
[----:B------:R-:W-:Y:S02]  /*be150*/  STL.64 [R1+0x40], R36 ;  /* 0x0000402401007387 */ /* 0x000fe40000100a00 */
[----:B------:R-:W-:Y:S11]  /*be160*/  STL.64 [R1+0x48], R38 ;  /* 0x0000482601007387 */ /* 0x000ff60000100a00 */
[----:B------:R-:W-:Y:S05]  /*be170*/  @!UPT UIADD3 URZ, URZ, URZ, URZ ;  /* 0x0000003f3f3ff290 */ /* 0x000fea000fffe03f */
[----:B------:R-:W-:Y:S01]  /*be180*/  STL.64 [R1+0x30], R32 ;  /* 0x0000302001007387 */ /* 0x000fe20000100a00 */
[----:B------:R4:W-:Y:S02]  /*be190*/  STL.64 [R1+0x38], R34 ;  /* 0x0000382201007387 */ /* 0x0009e40000100a00 */
[----:B------:R-:W3:Y:S02]  /*be1a0*/  LDL.LU R249, [R1+0x884] ;  /* 0x0008840001f97983 */ /* 0x000ee40000300800 */
[----:B------:R-:W3:Y:S01]  /*be1b0*/  LDL.LU R250, [R1+0x888] ;  /* 0x0008880001fa7983 */ /* 0x000ee20000300800 */
[----:B------:R-:W3:Y:S01]  /*be1c0*/  LDL.LU R251, [R1+0x88c] ;  /* 0x00088c0001fb7983 */ /* 0x000ee20000300800 */
[C---:B----4-:R-:W-:Y:S03]  /*be1d0*/  HMMA.1688.F32.TF32 R32, R48.reuse, R194, R56 ;  /* 0x000000c23020723c */ /* 0x050fe60000081038 */
[----:B------:R-:W-:Y:S11]  /*be1e0*/  STL.64 [R1+0x3fc0], R46 ;  /* 0x003fc02e01007387 */ /* 0x000ff60000100a00 */
[----:B------:R-:W-:Y:S09]  /*be1f0*/  @!UPT UIADD3 URZ, URZ, URZ, URZ ;  /* 0x0000003f3f3ff290 */ /* 0x000ff2000fffe03f */
[----:B------:R-:W-:Y:S01]  /*be200*/  STL.64 [R1+0x20], R32 ;  /* 0x0000202001007387 */ /* 0x000fe20000100a00 */
[----:B------:R4:W-:Y:S02]  /*be210*/  STL.64 [R1+0x28], R34 ;  /* 0x0000282201007387 */ /* 0x0009e40000100a00 */
[C---:B----4-:R-:W-:Y:S01]  /*be220*/  HMMA.1688.F32.TF32 R32, R48.reuse, R186, R236 ;  /* 0x000000ba3020723c */ /* 0x050fe200000810ec */
[----:B------:R-:W-:Y:S01]  /*be230*/  STL.64 [R1+0x3fb8], R44 ;  /* 0x003fb82c01007387 */ /* 0x000fe20000100a00 */
[----:B------:R-:W4:Y:S11]  /*be240*/  LDL.LU R56, [R1+0x8b0] ;  /* 0x0008b00001387983 */ /* 0x000f360000300800 */
[----:B------:R-:W-:Y:S10]  /*be250*/  @!UPT UIADD3 URZ, URZ, URZ, URZ ;  /* 0x0000003f3f3ff290 */ /* 0x000ff4000fffe03f */
        /* <DEDUP_REMOVED lines=14> */
[C---:B--2---:R-:W-:Y:S11]  /*be340*/  HMMA.1688.F32.TF32 R32, R48.reuse, R30, R244 ;  /* 0x0000001e3020723c */ /* 0x044ff600000810f4 */
[----:B------:R-:W-:Y:S11]  /*be350*/  @!UPT UIADD3 URZ, URZ, URZ, URZ ;  /* 0x0000003f3f3ff290 */ /* 0x000ff6000fffe03f */
[----:B------:R-:W-:Y:S01]  /*be360*/  @!UPT UIADD3 URZ, URZ, URZ, URZ ;  /* 0x0000003f3f3ff290 */ /* 0x000fe2000fffe03f */
[----:B------:R-:W-:Y:S01]  /*be370*/  STL.64 [R1+0x420], R32 ;  /* 0x0004202001007387 */ /* 0x000fe20000100a00 */
[----:B------:R3:W-:Y:S02]  /*be380*/  STL.64 [R1+0x428], R34 ;  /* 0x0004282201007387 */ /* 0x0007e40000100a00 */
        /* <DEDUP_REMOVED lines=11> */
[----:B---3--:R-:W-:Y:S03]  /*be440*/  HMMA.1688.F32.TF32 R32, R48, R6, R248 ;  /* 0x000000063020723c */ /* 0x008fe600000810f8 */
[----:B------:R-:W3:Y:S01]  /*be450*/  LDL.LU R248, [R1+0x910] ;  /* 0x0009100001f87983 */ /* 0x000ee20000300800 */
[----:B------:R-:W3:Y:S02]  /*be460*/  LDL.LU R249, [R1+0x914] ;  /* 0x0009140001f97983 */ /* 0x000ee40000300800 */
[----:B------:R-:W3:Y:S02]  /*be470*/  LDL.LU R250, [R1+0x918] ;  /* 0x0009180001fa7983 */ /* 0x000ee40000300800 */
[----:B------:R-:W3:Y:S11]  /*be480*/  LDL.LU R251, [R1+0x91c] ;  /* 0x00091c0001fb7983 */ /* 0x000ef60000300800 */
[----:B------:R-:W-:Y:S05]  /*be490*/  @!UPT UIADD3 URZ, URZ, URZ, URZ ;  /* 0x0000003f3f3ff290 */ /* 0x000fea000fffe03f */
[----:B------:R-:W-:Y:S01]  /*be4a0*/  MOV R47, R32 ;  /* 0x00000020002f7202 */ /* 0x000fe20000000f00 */
[----:B------:R-:W-:Y:S02]  /*be4b0*/  IMAD.MOV.U32 R46, RZ, RZ, R33 ;  /* 0x000000ffff2e7224 */ /* 0x000fe400078e0021 */
[----:B------:R-:W-:Y:S02]  /*be4c0*/  IMAD.MOV.U32 R45, RZ, RZ, R34 ;  /* 0x000000ffff2d7224 */ /* 0x000fe400078e0022 */
[----:B------:R-:W-:-:S05]  /*be4d0*/  IMAD.MOV.U32 R44, RZ, RZ, R35 ;  /* 0x000000ffff2c7224 */ /* 0x000fca00078e0023 */
[----:B------:R4:W-:Y:S01]  /*be4e0*/  STL [R1+0x4034], R44 ;  /* 0x0040342c01007387 */ /* 0x0009e20000100800 */
[----:B------:R4:W-:Y:S02]  /*be4f0*/  STL [R1+0x4030], R46 ;  /* 0x0040302e01007387 */ /* 0x0009e40000100800 */
[----:B------:R4:W-:Y:S02]  /*be500*/  STL [R1+0x402c], R47 ;  /* 0x00402c2f01007387 */ /* 0x0009e40000100800 */
[----:B------:R4:W-:Y:S02]  /*be510*/  STL [R1+0x4028], R45 ;  /* 0x0040282d01007387 */ /* 0x0009e40000100800 */
[C---:B----4-:R-:W-:Y:S08]  /*be520*/  HMMA.1688.F32.TF32 R32, R48.reuse, R18, R56 ;  /* 0x000000123020723c */ /* 0x050ff00000081038 */
[C---:B------:R-:W-:Y:S08]  /*be530*/  HMMA.1688.F32.TF32 R36, R48.reuse, R14, R60 ;  /* 0x0000000e3024723c */ /* 0x040ff0000008103c */
[----:B------:R-:W-:Y:S11]  /*be540*/  HMMA.1688.F32.TF32 R40, R48, R10, R64 ;  /* 0x0000000a3028723c */ /* 0x000ff60000081040 */
[----:B------:R-:W-:Y:S11]  /*be550*/  @!UPT UIADD3 URZ, URZ, URZ, URZ ;  /* 0x0000003f3f3ff290 */ /* 0x000ff6000fffe03f */
[----:B------:R-:W-:Y:S01]  /*be560*/  @!UPT UIADD3 URZ, URZ, URZ, URZ ;  /* 0x0000003f3f3ff290 */ /* 0x000fe2000fffe03f */
[----:B------:R-:W-:Y:S01]  /*be570*/  STL.64 [R1+0x400], R40 ;  /* 0x0004002801007387 */ /* 0x000fe20000100a00 */
[----:B------:R-:W-:Y:S02]  /*be580*/  STL.64 [R1+0x408], R42 ;  /* 0x0004082a01007387 */ /* 0x000fe40000100a00 */
[----:B------:R-:W-:Y:S02]  /*be590*/  STL.64 [R1+0x380], R36 ;  /* 0x0003802401007387 */ /* 0x000fe40000100a00 */
[----:B------:R2:W-:Y:S02]  /*be5a0*/  STL.64 [R1+0x388], R38 ;  /* 0x0003882601007387 */ /* 0x0005e40000100a00 */
[----:B------:R-:W-:Y:S01]  /*be5b0*/  IMAD.MOV.U32 R44, RZ, RZ, R32 ;  /* 0x000000ffff2c7224 */ /* 0x000fe200078e0020 */
[----:B------:R-:W-:Y:S01]  /*be5c0*/  MOV R46, R33 ;  /* 0x00000021002e7202 */ /* 0x000fe20000000f00 */
[----:B------:R-:W-:Y:S02]  /*be5d0*/  IMAD.MOV.U32 R47, RZ, RZ, R34 ;  /* 0x000000ffff2f7224 */ /* 0x000fe400078e0022 */
[----:B------:R-:W-:-:S05]  /*be5e0*/  IMAD.MOV.U32 R45, RZ, RZ, R35 ;  /* 0x000000ffff2d7224 */ /* 0x000fca00078e0023 */
[----:B------:R4:W-:Y:S01]  /*be5f0*/  STL [R1+0x4044], R45 ;  /* 0x0040442d01007387 */ /* 0x0009e20000100800 */
[----:B------:R1:W-:Y:S02]  /*be600*/  STL [R1+0x4040], R47 ;  /* 0x0040402f01007387 */ /* 0x0003e40000100800 */
[----:B------:R1:W-:Y:S02]  /*be610*/  STL [R1+0x403c], R44 ;  /* 0x00403c2c01007387 */ /* 0x0003e40000100800 */
[----:B------:R1:W-:Y:S01]  /*be620*/  STL [R1+0x4038], R46 ;  /* 0x0040382e01007387 */ /* 0x0003e20000100800 */
[C---:B--2---:R-:W-:Y:S08]  /*be630*/  HMMA.1688.F32.TF32 R36, R48.reuse, R22, R232 ;  /* 0x000000163024723c */ /* 0x044ff000000810e8 */
[----:B------:R-:W-:Y:S11]  /*be640*/  HMMA.1688.F32.TF32 R32, R48, R26, R236 ;  /* 0x0000001a3020723c */ /* 0x000ff600000810ec */
[----:B------:R-:W-:Y:S04]  /*be650*/  @!UPT UIADD3 URZ, URZ, URZ, URZ ;  /* 0x0000003f3f3ff290 */ /* 0x000fe8000fffe03f */
[----:B------:R-:W-:Y:S01]  /*be660*/  STL.64 [R1+0x360], R36 ;  /* 0x0003602401007387 */ /* 0x000fe20000100a00 */
[----:B------:R2:W-:Y:S08]  /*be670*/  STL.64 [R1+0x368], R38 ;  /* 0x0003682601007387 */ /* 0x0005f00000100a00 */
[----:B----4-:R-:W-:Y:S02]  /*be680*/  IMAD.MOV.U32 R45, RZ, RZ, R32 ;  /* 0x000000ffff2d7224 */ /* 0x010fe400078e0020 */
[----:B-1----:R-:W-:Y:S01]  /*be690*/  IMAD.MOV.U32 R47, RZ, RZ, R33 ;  /* 0x000000ffff2f7224 */ /* 0x002fe200078e0021 */
[----:B------:R-:W-:Y:S01]  /*be6a0*/  MOV R44, R34 ;  /* 0x00000022002c7202 */ /* 0x000fe20000000f00 */
[----:B------:R-:W-:Y:S01]  /*be6b0*/  IMAD.MOV.U32 R46, RZ, RZ, R35 ;  /* 0x000000ffff2e7224 */ /* 0x000fe200078e0023 */
[C---:B--2---:R-:W-:Y:S08]  /*be6c0*/  HMMA.1688.F32.TF32 R36, R52.reuse, R174, R244 ;  /* 0x000000ae3424723c */ /* 0x044ff000000810f4 */
[----:B---3--:R-:W-:Y:S01]  /*be6d0*/  HMMA.1688.F32.TF32 R32, R52, R178, R248 ;  /* 0x000000b23420723c */ /* 0x008fe200000810f8 */
[----:B------:R-:W-:Y:S01]  /*be6e0*/  STL [R1+0x4054], R45 ;  /* 0x0040542d01007387 */ /* 0x000fe20000100800 */
[----:B------:R-:W-:Y:S02]  /*be6f0*/  STL [R1+0x4050], R47 ;  /* 0x0040502f01007387 */ /* 0x000fe40000100800 */
[----:B------:R1:W-:Y:S02]  /*be700*/  STL [R1+0x404c], R44 ;  /* 0x00404c2c01007387 */ /* 0x0003e40000100800 */
[----:B------:R2:W-:Y:S01]  /*be710*/  STL [R1+0x4048], R46 ;  /* 0x0040482e01007387 */ /* 0x0005e20000100800 */
[----:B------:R-:W3:Y:S08]  /*be720*/  LDL.LU R205, [R1+0x41a0] ;  /* 0x0041a00001cd7983 */ /* 0x000ef00000300800 */
[----:B------:R-:W-:Y:S01]  /*be730*/  STL.64 [R1+0x180], R36 ;  /* 0x0001802401007387 */ /* 0x000fe20000100a00 */
[----:B------:R-:W-:Y:S07]  /*be740*/  STL.64 [R1+0x188], R38 ;  /* 0x0001882601007387 */ /* 0x000fee0000100a00 */
[----:B------:R4:W-:Y:S01]  /*be750*/  STL.64 [R1+0x178], R34 ;  /* 0x0001782201007387 */ /* 0x0009e20000100a00 */
        /* <DEDUP_REMOVED lines=60> */
[----:B-1----:R-:W-:-:S02]  /*beb20*/  IMAD.MOV.U32 R44, RZ, RZ, R32 ;  /* 0x000000ffff2c7224 */ /* 0x002fc400078e0020 */
[----:B--2---:R-:W-:-:S03]  /*beb30*/  IMAD.MOV.U32 R46, RZ, RZ, R33 ;  /* 0x000000ffff2e7224 */ /* 0x004fc600078e0021 */
[----:B------:R-:W-:Y:S02]  /*beb40*/  STL [R1+0x405c], R44 ;  /* 0x00405c2c01007387 */ /* 0x000fe40000100800 */
[----:B------:R-:W-:Y:S01]  /*beb50*/  STL [R1+0x4058], R46 ;  /* 0x0040582e01007387 */ /* 0x000fe20000100800 */
[C---:B----4-:R-:W-:Y:S11]  /*beb60*/  HMMA.1688.F32.TF32 R32, R52.reuse, R210, R100 ;  /* 0x000000d23420723c */ /* 0x050ff60000081064 */
[----:B------:R-:W-:Y:S11]  /*beb70*/  @!UPT UIADD3 URZ, URZ, URZ, URZ ;  /* 0x0000003f3f3ff290 */ /* 0x000ff6000fffe03f */
[----:B------:R-:W-:Y:S01]  /*beb80*/  @!UPT UIADD3 URZ, URZ, URZ, URZ ;  /* 0x0000003f3f3ff290 */ /* 0x000fe2000fffe03f */
[----:B------:R3:W-:Y:S01]  /*beb90*/  STL.64 [R1+0x160], R32 ;  /* 0x0001602001007387 */ /* 0x0007e20000100a00 */
[----:B------:R-:W-:Y:S01]  /*beba0*/  IMAD.MOV.U32 R45, RZ, RZ, R34 ;  /* 0x000000ffff2d7224 */ /* 0x000fe200078e0022 */
[----:B------:R-:W-:Y:S02]  /*bebb0*/  MOV R47, R35 ;  /* 0x00000023002f7202 */ /* 0x000fe40000000f00 */
[C---:B---3--:R-:W-:Y:S03]  /*bebc0*/  HMMA.1688.F32.TF32 R32, R52.reuse, R206, R96 ;  /* 0x000000ce3420723c */ /* 0x048fe60000081060 */
[----:B------:R-:W-:Y:S01]  /*bebd0*/  STL [R1+0x4064], R47 ;  /* 0x0040642f01007387 */ /* 0x000fe20000100800 */
[----:B------:R-:W-:Y:S11]  /*bebe0*/  STL [R1+0x4060], R45 ;  /* 0x0040602d01007387 */ /* 0x000ff60000100800 */
[----:B------:R-:W-:Y:S08]  /*bebf0*/  @!UPT UIADD3 URZ, URZ, URZ, URZ ;  /* 0x0000003f3f3ff290 */ /* 0x000ff0000fffe03f */
[----:B------:R1:W-:Y:S01]  /*bec00*/  STL.64 [R1+0x150], R32 ;  /* 0x0001502001007387 */ /* 0x0003e20000100a00 */
[----:B------:R-:W-:Y:S02]  /*bec10*/  IMAD.MOV.U32 R44, RZ, RZ, R34 ;  /* 0x000000ffff2c7224 */ /* 0x000fe400078e0022 */
[----:B------:R-:W-:Y:S02]  /*bec20*/  IMAD.MOV.U32 R46, RZ, RZ, R35 ;  /* 0x000000ffff2e7224 */ /* 0x000fe400078e0023 */
[C---:B-1----:R-:W-:Y:S08]  /*bec30*/  HMMA.1688.F32.TF32 R32, R52.reuse, R198, R88 ;  /* 0x000000c63420723c */ /* 0x042ff00000081058 */
[C---:B------:R-:W-:Y:S01]  /*bec40*/  HMMA.1688.F32.TF32 R36, R52.reuse, R202, R92 ;  /* 0x000000ca3424723c */ /* 0x040fe2000008105c */
[----:B------:R1:W-:Y:S01]  /*bec50*/  STL [R1+0x406c], R44 ;  /* 0x00406c2c01007387 */ /* 0x0003e20000100800 */
[----:B------:R2:W-:Y:S06]  /*bec60*/  STL [R1+0x4068], R46 ;  /* 0x0040682e01007387 */ /* 0x0005ec0000100800 */
[----:B------:R-:W-:Y:S08]  /*bec70*/  HMMA.1688.F32.TF32 R48, R52, R190, R80 ;  /* 0x000000be3430723c */ /* 0x000ff00000081050 */
[----:B-1----:R-:W-:-:S02]  /*bec80*/  IMAD.MOV.U32 R44, RZ, RZ, R32 ;  /* 0x000000ffff2c7224 */ /* 0x002fc400078e0020 */
[----:B--2---:R-:W-:Y:S01]  /*bec90*/  IMAD.MOV.U32 R46, RZ, RZ, R33 ;  /* 0x000000ffff2e7224 */ /* 0x004fe200078e0021 */
[----:B------:R-:W-:Y:S01]  /*beca0*/  MOV R47, R34 ;  /* 0x00000022002f7202 */ /* 0x000fe20000000f00 */
[----:B------:R-:W-:Y:S02]  /*becb0*/  IMAD.MOV.U32 R45, RZ, RZ, R35 ;  /* 0x000000ffff2d7224 */ /* 0x000fe400078e0023 */
[C---:B------:R-:W-:Y:S01]  /*becc0*/  HMMA.1688.F32.TF32 R32, R52.reuse, R194, R84 ;  /* 0x000000c23420723c */ /* 0x040fe20000081054 */
[----:B------:R-:W-:Y:S01]  /*becd0*/  STL.64 [R1+0x140], R36 ;  /* 0x0001402401007387 */ /* 0x000fe20000100a00 */
[----:B------:R1:W-:Y:S02]  /*bece0*/  STL.64 [R1+0x148], R38 ;  /* 0x0001482601007387 */ /* 0x0003e40000100a00 */
[----:B------:R-:W-:Y:S04]  /*becf0*/  STL.64 [R1+0x4128], R46 ;  /* 0x0041282e01007387 */ /* 0x000fe80000100a00 */
[C---:B------:R-:W-:Y:S01]  /*bed00*/  HMMA.1688.F32.TF32 R40, R52.reuse, R186, R76 ;  /* 0x000000ba3428723c */ /* 0x040fe2000008104c */
[----:B------:R-:W-:Y:S01]  /*bed10*/  STL.64 [R1+0x4120], R44 ;  /* 0x0041202c01007387 */ /* 0x000fe20000100a00 */
[----:B------:R-:W-:Y:S06]  /*bed20*/  STL [R1+0x3f64], R48 ;  /* 0x003f643001007387 */ /* 0x000fec0000100800 */
[C---:B-1----:R-:W-:Y:S07]  /*bed30*/  HMMA.1688.F32.TF32 R36, R52.reuse, R30, R72 ;  /* 0x0000001e3424723c */ /* 0x042fee0000081048 */
[----:B------:R-:W-:Y:S01]  /*bed40*/  STL.64 [R1+0x120], R32 ;  /* 0x0001202001007387 */ /* 0x000fe20000100a00 */
[----:B------:R1:W-:Y:S02]  /*bed50*/  STL.64 [R1+0x128], R34 ;  /* 0x0001282201007387 */ /* 0x0003e40000100a00 */
[C---:B-1----:R-:W-:Y:S01]  /*bed60*/  HMMA.1688.F32.TF32 R32, R52.reuse, R6, R64 ;  /* 0x000000063420723c */ /* 0x042fe20000081040 */
[----:B------:R-:W-:Y:S01]  /*bed70*/  STL [R1+0x3f60], R49 ;  /* 0x003f603101007387 */ /* 0x000fe20000100800 */
[----:B------:R-:W-:Y:S02]  /*bed80*/  STL [R1+0x3f5c], R50 ;  /* 0x003f5c3201007387 */ /* 0x000fe40000100800 */
[----:B------:R-:W-:Y:S02]  /*bed90*/  STL [R1+0x3f58], R51 ;  /* 0x003f583301007387 */ /* 0x000fe40000100800 */
[----:B------:R-:W-:Y:S01]  /*beda0*/  STL.64 [R1+0x350], R40 ;  /* 0x0003502801007387 */ /* 0x000fe20000100a00 */
[----:B------:R1:W-:Y:S06]  /*bedb0*/  STL.64 [R1+0x358], R42 ;  /* 0x0003582a01007387 */ /* 0x0003ec0000100a00 */
        /* <DEDUP_REMOVED lines=15> */
[C---:B-1----:R-:W-:Y:S07]  /*beeb0*/  HMMA.1688.F32.TF32 R32, R68.reuse, R174, R248 ;  /* 0x000000ae4420723c */ /* 0x042fee00000810f8 */
[----:B------:R-:W-:Y:S01]  /*beec0*/  STL.64 [R1+0x270], R40 ;  /* 0x0002702801007387 */ /* 0x000fe20000100a00 */
[----:B------:R-:W-:Y:S02]  /*beed0*/  STL.64 [R1+0x278], R42 ;  /* 0x0002782a01007387 */ /* 0x000fe40000100a00 */
[----:B------:R-:W2:Y:S05]  /*beee0*/  LDL.LU R248, [R1+0xda0] ;  /* 0x000da00001f87983 */ /* 0x000eaa0000300800 */
[----:B------:R-:W-:Y:S01]  /*beef0*/  STL.64 [R1+0x260], R36 ;  /* 0x0002602401007387 */ /* 0x000fe20000100a00 */
[----:B------:R-:W-:Y:S07]  /*bef00*/  STL.64 [R1+0x268], R38 ;  /* 0x0002682601007387 */ /* 0x000fee0000100a00 */
[----:B------:R-:W-:Y:S01]  /*bef10*/  STL.64 [R1+0x250], R32 ;  /* 0x0002502001007387 */ /* 0x000fe20000100a00 */
[----:B------:R1:W-:Y:S02]  /*bef20*/  STL.64 [R1+0x258], R34 ;  /* 0x0002582201007387 */ /* 0x0003e40000100a00 */
[----:B------:R-:W2:Y:S02]  /*bef30*/  LDL.LU R249, [R1+0xda4] ;  /* 0x000da40001f97983 */ /* 0x000ea40000300800 */
[----:B------:R-:W2:Y:S01]  /*bef40*/  LDL.LU R250, [R1+0xda8] ;  /* 0x000da80001fa7983 */ /* 0x000ea20000300800 */
[----:B------:R-:W2:Y:S01]  /*bef50*/  LDL.LU R251, [R1+0xdac] ;  /* 0x000dac0001fb7983 */ /* 0x000ea20000300800 */
        /* <DEDUP_REMOVED lines=48> */
[C---:B-1----:R-:W-:Y:S08]  /*bf260*/  HMMA.1688.F32.TF32 R32, R68.reuse, R178, R92 ;  /* 0x000000b24420723c */ /* 0x042ff0000008105c */
[C---:B--2---:R-:W-:Y:S08]  /*bf270*/  HMMA.1688.F32.TF32 R36, R68.reuse, R206, R84 ;  /* 0x000000ce4424723c */ /* 0x044ff00000081054 */
[C---:B------:R-:W-:Y:S08]  /*bf280*/  HMMA.1688.F32.TF32 R40, R68.reuse, R210, R88 ;  /* 0x000000d24428723c */ /* 0x040ff00000081058 */
[----:B---3--:R-:W-:Y:S01]  /*bf290*/  HMMA.1688.F32.TF32 R52, R68, R198, R76 ;  /* 0x000000c64434723c */ /* 0x008fe2000008104c */
[----:B------:R-:W-:-:S02]  /*bf2a0*/  IMAD.MOV.U32 R48, RZ, RZ, R32 ;  /* 0x000000ffff307224 */ /* 0x000fc400078e0020 */
[----:B------:R-:W-:Y:S02]  /*bf2b0*/  IMAD.MOV.U32 R49, RZ, RZ, R33 ;  /* 0x000000ffff317224 */ /* 0x000fe400078e0021 */
[----:B------:R-:W-:Y:S01]  /*bf2c0*/  IMAD.MOV.U32 R50, RZ, RZ, R34 ;  /* 0x000000ffff327224 */ /* 0x000fe200078e0022 */
[----:B------:R-:W-:Y:S02]  /*bf2d0*/  MOV R51, R35 ;  /* 0x0000002300337202 */ /* 0x000fe40000000f00 */
[C---:B------:R-:W-:Y:S08]  /*bf2e0*/  HMMA.1688.F32.TF32 R32, R68.reuse, R202, R80 ;  /* 0x000000ca4420723c */ /* 0x040ff00000081050 */
[C---:B----4-:R-:W-:Y:S08]  /*bf2f0*/  HMMA.1688.F32.TF32 R56, R68.reuse, R194, R56 ;  /* 0x000000c24438723c */ /* 0x050ff00000081038 */
[C---:B------:R-:W-:Y:S01]  /*bf300*/  HMMA.1688.F32.TF32 R60, R68.reuse, R190, R60 ;  /* 0x000000be443c723c */ /* 0x040fe2000008103c */
[----:B------:R-:W-:Y:S01]  /*bf310*/  STL.64 [R1+0x3f70], R50 ;  /* 0x003f703201007387 */ /* 0x000fe20000100a00 */
[----:B------:R-:W-:Y:S06]  /*bf320*/  STL.64 [R1+0x3f68], R48 ;  /* 0x003f683001007387 */ /* 0x000fec0000100a00 */
[C---:B------:R-:W-:Y:S01]  /*bf330*/  HMMA.1688.F32.TF32 R64, R68.reuse, R186, R64 ;  /* 0x000000ba4440723c */ /* 0x040fe20000081040 */
[----:B------:R-:W-:Y:S01]  /*bf340*/  STL.64 [R1+0x230], R40 ;  /* 0x0002302801007387 */ /* 0x000fe20000100a00 */
[----:B------:R1:W-:Y:S01]  /*bf350*/  STL.64 [R1+0x238], R42 ;  /* 0x0002382a01007387 */ /* 0x0003e20000100a00 */
[----:B------:R-:W-:Y:S02]  /*bf360*/  STL.64 [R1+0x220], R36 ;  /* 0x0002202401007387 */ /* 0x000fe40000100a00 */
[----:B------:R2:W-:Y:S02]  /*bf370*/  STL.64 [R1+0x228], R38 ;  /* 0x0002282601007387 */ /* 0x0005e40000100a00 */
[----:B------:R-:W-:Y:S01]  /*bf380*/  STL.64 [R1+0x3ed8], R54 ;  /* 0x003ed83601007387 */ /* 0x000fe20000100a00 */
[C---:B-1----:R-:W-:Y:S08]  /*bf390*/  HMMA.1688.F32.TF32 R40, R68.reuse, R30, R72 ;  /* 0x0000001e4428723c */ /* 0x042ff00000081048 */
[C---:B--2---:R-:W-:Y:S01]  /*bf3a0*/  HMMA.1688.F32.TF32 R36, R68.reuse, R6, R232 ;  /* 0x000000064424723c */ /* 0x044fe200000810e8 */
[----:B------:R-:W-:Y:S01]  /*bf3b0*/  STL.64 [R1+0x210], R32 ;  /* 0x0002102001007387 */ /* 0x000fe20000100a00 */
[----:B------:R1:W-:Y:S02]  /*bf3c0*/  STL.64 [R1+0x218], R34 ;  /* 0x0002182201007387 */ /* 0x0003e40000100a00 */
[----:B------:R-:W-:Y:S02]  /*bf3d0*/  STL.64 [R1+0x3ed0], R52 ;  /* 0x003ed03401007387 */ /* 0x000fe40000100a00 */
[----:B------:R-:W-:Y:S02]  /*bf3e0*/  STL.64 [R1+0x3ee8], R58 ;  /* 0x003ee83a01007387 */ /* 0x000fe40000100a00 */
[C---:B-1----:R-:W-:Y:S01]  /*bf3f0*/  HMMA.1688.F32.TF32 R32, R68.reuse, R10, R236 ;  /* 0x0000000a4420723c */ /* 0x042fe200000810ec */
[----:B------:R-:W-:Y:S01]  /*bf400*/  STL.64 [R1+0x3ee0], R56 ;  /* 0x003ee03801007387 */ /* 0x000fe20000100a00 */
[----:B------:R1:W-:Y:S02]  /*bf410*/  STL [R1+0x3f04], R60 ;  /* 0x003f043c01007387 */ /* 0x0003e40000100800 */
        /* <DEDUP_REMOVED lines=9> */
[----:B------:R-:W-:Y:S01]  /*bf4b0*/  STL.64 [R1+0x3e0], R36 ;  /* 0x0003e02401007387 */ /* 0x000fe20000100a00 */
[----:B------:R2:W-:Y:S04]  /*bf4c0*/  STL.64 [R1+0x3e8], R38 ;  /* 0x0003e82601007387 */ /* 0x0005e80000100a00 */
[----:B------:R3:W-:Y:S01]  /*bf4d0*/  STL.64 [R1+0x3d0], R32 ;  /* 0x0003d02001007387 */ /* 0x0007e20000100a00 */
[----:B-1----:R-:W-:Y:S01]  /*bf4e0*/  IMAD.MOV.U32 R60, RZ, RZ, R34 ;  /* 0x000000ffff3c7224 */ /* 0x002fe200078e0022 */
[C---:B--2---:R-:W-:Y:S01]  /*bf4f0*/  HMMA.1688.F32.TF32 R36, R68.reuse, R14, R244 ;  /* 0x0000000e4424723c */ /* 0x044fe200000810f4 */
[----:B------:R-:W-:Y:S01]  /*bf500*/  IMAD.MOV.U32 R61, RZ, RZ, R35 ;  /* 0x000000ffff3d7224 */ /* 0x000fe200078e0023 */
[----:B------:R-:W2:Y:S06]  /*bf510*/  LDL.LU R236, [R1+0xb90] ;  /* 0x000b900001ec7983 */ /* 0x000eac0000300800 */
[----:B---3--:R-:W-:Y:S01]  /*bf520*/  HMMA.1688.F32.TF32 R32, R68, R18, R248 ;  /* 0x000000124420723c */ /* 0x008fe200000810f8 */
[----:B------:R-:W-:-:S02]  /*bf530*/  IMAD.MOV.U32 R238, RZ, RZ, R208 ;  /* 0x000000ffffee7224 */ /* 0x000fc400078e00d0 */
[----:B------:R-:W-:Y:S11]  /*bf540*/  IMAD.MOV.U32 R239, RZ, RZ, R209 ;  /* 0x000000ffffef7224 */ /* 0x000ff600078e00d1 */
[----:B------:R-:W-:Y:S01]  /*bf550*/  @!UPT UIADD3 URZ, URZ, URZ, URZ ;  /* 0x0000003f3f3ff290 */ /* 0x000fe2000fffe03f */
[----:B------:R-:W-:Y:S01]  /*bf560*/  STL.64 [R1+0x3c0], R36 ;  /* 0x0003c02401007387 */ /* 0x000fe20000100a00 */
[----:B------:R-:W-:Y:S07]  /*bf570*/  STL.64 [R1+0x3c8], R38 ;  /* 0x0003c82601007387 */ /* 0x000fee0000100a00 */
[----:B------:R-:W-:Y:S01]  /*bf580*/  STL.64 [R1+0x3b0], R32 ;  /* 0x0003b02001007387 */ /* 0x000fe20000100a00 */
[----:B------:R1:W-:Y:S02]  /*bf590*/  STL.64 [R1+0x3b8], R34 ;  /* 0x0003b82201007387 */ /* 0x0003e40000100a00 */
[----:B------:R-:W2:Y:S02]  /*bf5a0*/  LDL.LU R237, [R1+0xb94] ;  /* 0x000b940001ed7983 */ /* 0x000ea40000300800 */
[----:B------:R-:W3:Y:S01]  /*bf5b0*/  LDL.LU R208, [R1+0x419c] ;  /* 0x00419c0001d07983 */ /* 0x000ee20000300800 */
        /* <DEDUP_REMOVED lines=27> */
[----:B------:R-:W-:-:S02]  /*bf770*/  IMAD.MOV.U32 R250, RZ, RZ, R173 ;  /* 0x000000fffffa7224 */ /* 0x000fc400078e00ad */
        /* <DEDUP_REMOVED lines=10> */
[----:B------:R-:W-:Y:S01]  /*bf820*/  IMAD.MOV.U32 R247, RZ, RZ, R192 ;  /* 0x000000fffff77224 */ /* 0x000fe200078e00c0 */
[----:B------:R-:W-:Y:S08]  /*bf830*/  HMMA.1688.F32.TF32 R196, R128, R198, R232 ;  /* 0x000000c680c4723c */ /* 0x000ff000000810e8 */
[----:B-1----:R-:W-:Y:S08]  /*bf840*/  HMMA.1688.F32.TF32 R32, R68, R22, R96 ;  /* 0x000000164420723c */ /* 0x002ff00000081060 */
[----:B--2---:R-:W-:Y:S01]  /*bf850*/  HMMA.1688.F32.TF32 R172, R128, R174, R88 ;  /* 0x000000ae80ac723c */ /* 0x004fe20000081058 */
[----:B----4-:R-:W-:Y:S01]  /*bf860*/  MOV R74, R209 ;  /* 0x000000d1004a7202 */ /* 0x010fe20000000f00 */
[----:B---3--:R-:W-:-:S06]  /*bf870*/  IMAD.MOV.U32 R75, RZ, RZ, R208 ;  /* 0x000000ffff4b7224 */ /* 0x008fcc00078e00d0 */
[C---:B------:R-:W-:Y:S08]  /*bf880*/  HMMA.1688.F32.TF32 R204, R128.reuse, R206, R76 ;  /* 0x000000ce80cc723c */ /* 0x040ff0000008104c */
[C---:B------:R-:W-:Y:S08]  /*bf890*/  HMMA.1688.F32.TF32 R176, R128.reuse, R178, R84 ;  /* 0x000000b280b0723c */ /* 0x040ff00000081054 */
[C---:B------:R-:W-:Y:S08]  /*bf8a0*/  HMMA.1688.F32.TF32 R208, R128.reuse, R210, R80 ;  /* 0x000000d280d0723c */ /* 0x040ff00000081050 */
[----:B------:R-:W-:Y:S01]  /*bf8b0*/  HMMA.1688.F32.TF32 R200, R128, R202, R72 ;  /* 0x000000ca80c8723c */ /* 0x000fe20000081048 */
[----:B------:R-:W-:Y:S01]  /*bf8c0*/  IMAD.MOV.U32 R64, RZ, RZ, R32 ;  /* 0x000000ffff407224 */ /* 0x000fe200078e0020 */
[----:B------:R-:W-:Y:S01]  /*bf8d0*/  MOV R65, R33 ;  /* 0x0000002100417202 */ /* 0x000fe20000000f00 */
[----:B------:R-:W-:-:S02]  /*bf8e0*/  IMAD.MOV.U32 R66, RZ, RZ, R34 ;  /* 0x000000ffff427224 */ /* 0x000fc400078e0022 */
[----:B------:R-:W-:-:S03]  /*bf8f0*/  IMAD.MOV.U32 R67, RZ, RZ, R35 ;  /* 0x000000ffff437224 */ /* 0x000fc600078e0023 */
[----:B------:R-:W-:Y:S08]  /*bf900*/  HMMA.1688.F32.TF32 R32, R68, R26, R92 ;  /* 0x0000001a4420723c */ /* 0x000ff0000008105c */
[C---:B------:R-:W-:Y:S08]  /*bf910*/  HMMA.1688.F32.TF32 R192, R128.reuse, R194, R236 ;  /* 0x000000c280c0723c */ /* 0x040ff000000810ec */
[C---:B------:R-:W-:Y:S01]  /*bf920*/  HMMA.1688.F32.TF32 R76, R128.reuse, R190, R244 ;  /* 0x000000be804c723c */ /* 0x040fe200000810f4 */
[----:B------:R-:W-:Y:S01]  /*bf930*/  STL.64 [R1+0x3ef8], R66 ;  /* 0x003ef84201007387 */ /* 0x000fe20000100a00 */
[----:B------:R-:W-:Y:S03]  /*bf940*/  STL.64 [R1+0x3ef0], R64 ;  /* 0x003ef04001007387 */ /* 0x000fe60000100a00 */
[----:B------:R-:W-:Y:S03]  /*bf950*/  STL.64 [R1+0x3e90], R174 ;  /* 0x003e90ae01007387 */ /* 0x000fe60000100a00 */
        /* <DEDUP_REMOVED lines=12> */
[----:B------:R-:W-:Y:S01]  /*bfa20*/  STL [R1+0x3e84], R199 ;  /* 0x003e84c701007387 */ /* 0x000fe20000100800 */
[----:B------:R-:W-:Y:S01]  /*bfa30*/  STL [R1+0x3e80], R195 ;  /* 0x003e80c301007387 */ /* 0x000fe20000100800 */
[----:B------:R-:W-:Y:S02]  /*bfa40*/  STL.64 [R1+0x3f30], R78 ;  /* 0x003f304e01007387 */ /* 0x000fe40000100a00 */
[----:B------:R-:W-:Y:S02]  /*bfa50*/  STL.64 [R1+0x3f28], R76 ;  /* 0x003f284c01007387 */ /* 0x000fe40000100a00 */
[----:B------:R-:W2:Y:S02]  /*bfa60*/  LDL.LU R248, [R1+0xb60] ;  /* 0x000b600001f87983 */ /* 0x000ea40000300800 */
[----:B------:R-:W-:-:S02]  /*bfa70*/  IMAD.MOV.U32 R249, RZ, RZ, R0 ;  /* 0x000000fffff97224 */ /* 0x000fc400078e0000 */
[----:B------:R-:W3:Y:S01]  /*bfa80*/  LDL.LU R0, [R1+0x4194] ;  /* 0x0041940001007983 */ /* 0x000ee20000300800 */
[----:B------:R-:W2:Y:S02]  /*bfa90*/  LDL.LU R250, [R1+0xb68] ;  /* 0x000b680001fa7983 */ /* 0x000ea40000300800 */
[----:B------:R-:W2:Y:S02]  /*bfaa0*/  LDL.LU R251, [R1+0xb6c] ;  /* 0x000b6c0001fb7983 */ /* 0x000ea40000300800 */
[----:B------:R-:W-:Y:S01]  /*bfab0*/  STL.64 [R1+0x3f40], R86 ;  /* 0x003f405601007387 */ /* 0x000fe20000100a00 */
[----:B------:R-:W-:Y:S04]  /*bfac0*/  STL.64 [R1+0x3f38], R84 ;  /* 0x003f385401007387 */ /* 0x000fe80000100a00 */
[----:B---3--:R-:W1:Y:S04]  /*bfad0*/  LDSM.16.M88.4 R208, [R0+0x100] ;  /* 0x0001000000d0783b */ /* 0x008e680000000200 */
[----:B------:R-:W3:Y:S04]  /*bfae0*/  LDSM.16.M88.4 R32, [R0+0x4100] ;  /* 0x004100000020783b */ /* 0x000ee80000000200 */
[----:B------:R-:W4:Y:S04]  /*bfaf0*/  LDSM.16.M88.4 R56, [R0+0xc100] ;  /* 0x00c100000038783b */ /* 0x000f280000000200 */
[----:B------:R-:W2:Y:S04]  /*bfb00*/  LDSM.16.M88.4 R36, [R0+0x8100] ;  /* 0x008100000024783b */ /* 0x000ea80000000200 */
[----:B------:R-:W-:Y:S04]  /*bfb10*/  LDSM.16.M88.4 R132, [R0+0x1c100] ;  /* 0x01c100000084783b */ /* 0x000fe80000000200 */
        /* <DEDUP_REMOVED lines=8> */
[----:B------:R-:W-:Y:S01]  /*bfba0*/  LDSM.16.M88.4 R164, [R0+0x3c100] ;  /* 0x03c1000000a4783b */ /* 0x000fe20000000200 */
[----:B-1----:R-:W-:Y:S01]  /*bfbb0*/  IMAD.MOV.U32 R62, RZ, RZ, R210 ;  /* 0x000000ffff3e7224 */ /* 0x002fe200078e00d2 */
[----:B------:R-:W-:-:S05]  /*bfbc0*/  MOV R63, R211 ;  /* 0x000000d3003f7202 */ /* 0x000fca0000000f00 */
[----:B------:R-:W-:Y:S01]  /*bfbd0*/  STL.64 [R1+0x3f50], R62 ;  /* 0x003f503e01007387 */ /* 0x000fe20000100a00 */
[----:B------:R-:W-:Y:S02]  /*bfbe0*/  STL.64 [R1+0x3f48], R60 ;  /* 0x003f483c01007387 */ /* 0x000fe40000100a00 */
[----:B------:R1:W-:Y:S02]  /*bfbf0*/  STL.64 [R1+0x208], R210 ;  /* 0x000208d201007387 */ /* 0x0003e40000100a00 */
[----:B---3--:R-:W-:Y:S01]  /*bfc00*/  STL.64 [R1+0x1f0], R32 ;  /* 0x0001f02001007387 */ /* 0x008fe20000100a00 */
[----:B------:R-:W-:Y:S02]  /*bfc10*/  STL.64 [R1+0x1f8], R34 ;  /* 0x0001f82201007387 */ /* 0x000fe40000100a00 */
[----:B------:R-:W3:Y:S02]  /*bfc20*/  LDSM.16.M88.4 R32, [R0+0x10100] ;  /* 0x010100000020783b */ /* 0x000ee40000000200 */
[----:B------:R-:W3:Y:S02]  /*bfc30*/  LDSM.16.M88.4 R60, [R0+0x14100] ;  /* 0x01410000003c783b */ /* 0x000ee40000000200 */
[----:B----4-:R-:W-:-:S02]  /*bfc40*/  IMAD.MOV.U32 R195, RZ, RZ, R59 ;  /* 0x000000ffffc37224 */ /* 0x010fc400078e003b */
[----:B------:R-:W-:Y:S02]  /*bfc50*/  IMAD.MOV.U32 R199, RZ, RZ, R58 ;  /* 0x000000ffffc77224 */ /* 0x000fe400078e003a */
[----:B--2---:R2:W-:Y:S02]  /*bfc60*/  STL.64 [R1+0x1e8], R38 ;  /* 0x0001e82601007387 */ /* 0x0045e40000100a00 */
[----:B-1----:R-:W-:Y:S02]  /*bfc70*/  IMAD.MOV.U32 R210, RZ, RZ, R39 ;  /* 0x000000ffffd27224 */ /* 0x002fe400078e0027 */
[----:B--2---:R-:W2:Y:S01]  /*bfc80*/  LDL R39, [R1+0xb30] ;  /* 0x000b300001277983 */ /* 0x004ea20000100800 */
[----:B------:R-:W-:Y:S02]  /*bfc90*/  STL.64 [R1+0x3f90], R194 ;  /* 0x003f90c201007387 */ /* 0x000fe40000100a00 */
[----:B------:R-:W-:Y:S02]  /*bfca0*/  STL.64 [R1+0x3f88], R192 ;  /* 0x003f88c001007387 */ /* 0x000fe40000100a00 */
[----:B------:R-:W-:Y:S01]  /*bfcb0*/  STL.64 [R1+0x3f80], R198 ;  /* 0x003f80c601007387 */ /* 0x000fe20000100a00 */
[----:B------:R-:W-:Y:S01]  /*bfcc0*/  STL.64 [R1+0x3f78], R196 ;  /* 0x003f78c401007387 */ /* 0x000fe20000100a00 */
[----:B------:R-:W-:Y:S01]  /*bfcd0*/  STL.64 [R1+0x1d8], R58 ;  /* 0x0001d83a01007387 */ /* 0x000fe20000100a00 */
[C---:B------:R-:W-:Y:S02]  /*bfce0*/  HMMA.1688.F32.TF32 R92, R128.reuse, R30, R248 ;  /* 0x0000001e805c723c */ /* 0x040fe400000810f8 */
[----:B---3--:R-:W-:Y:S01]  /*bfcf0*/  STL.64 [R1+0x1c0], R32 ;  /* 0x0001c02001007387 */ /* 0x008fe20000100a00 */
[----:B------:R-:W-:Y:S02]  /*bfd00*/  STL.64 [R1+0x1c8], R34 ;  /* 0x0001c82201007387 */ /* 0x000fe40000100a00 */
[----:B------:R-:W-:Y:S02]  /*bfd10*/  STL [R1+0x3e24], R134 ;  /* 0x003e248601007387 */ /* 0x000fe40000100800 */
[----:B------:R-:W-:Y:S01]  /*bfd20*/  STL.64 [R1+0x1b8], R62 ;  /* 0x0001b83e01007387 */ /* 0x000fe20000100a00 */
[----:B------:R-:W-:Y:S01]  /*bfd30*/  STL.64 [R1+0x1a8], R78 ;  /* 0x0001a84e01007387 */ /* 0x000fe20000100a00 */
[----:B------:R-:W-:Y:S02]  /*bfd40*/  STL [R1+0x3e20], R135 ;  /* 0x003e208701007387 */ /* 0x000fe40000100800 */
[----:B------:R-:W-:Y:S02]  /*bfd50*/  STL [R1+0x3e2c], R138 ;  /* 0x003e2c8a01007387 */ /* 0x000fe40000100800 */
[----:B------:R-:W-:Y:S01]  /*bfd60*/  STL [R1+0x3e28], R139 ;  /* 0x003e288b01007387 */ /* 0x000fe20000100800 */
        /* <DEDUP_REMOVED lines=12> */
[----:B------:R-:W-:Y:S01]  /*bfe30*/  STL.64 [R1+0x3fa0], R94 ;  /* 0x003fa05e01007387 */ /* 0x000fe20000100a00 */
[----:B------:R-:W-:Y:S02]  /*bfe40*/  STL.64 [R1+0x3f98], R92 ;  /* 0x003f985c01007387 */ /* 0x000fe40000100a00 */
        /* <DEDUP_REMOVED lines=14> */
[----:B------:R-:W-:Y:S04]  /*bff30*/  STL [R1+0x3d3c], R0 ;  /* 0x003d3c0001007387 */ /* 0x000fe80000100800 */
[----:B--2---:R-:W-:Y:S04]  /*bff40*/  LDS R120, [R39+0x114000] ;  /* 0x1140000027787984 */ /* 0x004fe80000000800 */
[----:B------:R-:W1:Y:S01]  /*bff50*/  LDS R122, [R39+0x115000] ;  /* 0x11500000277a7984 */ /* 0x000e620000000800 */
[C---:B----4-:R-:W-:Y:S08]  /*bff60*/  HMMA.1688.F32.TF32 R100, R128.reuse, R6, R236 ;  /* 0x000000068064723c */ /* 0x050ff000000810ec */
[C---:B---3--:R-:W-:Y:S11]  /*bff70*/  HMMA.1688.F32.TF32 R108, R128.reuse, R10, R244 ;  /* 0x0000000a806c723c */ /* 0x048ff600000810f4 */
[----:B------:R-:W-:Y:S04]  /*bff80*/  @!UPT UIADD3 URZ, URZ, URZ, URZ ;  /* 0x0000003f3f3ff290 */ /* 0x000fe8000fffe03f */
[----:B------:R-:W-:Y:S01]  /*bff90*/  STL.64 [R1+0x3fb0], R102 ;  /* 0x003fb06601007387 */ /* 0x000fe20000100a00 */
[----:B------:R-:W-:Y:S07]  /*bffa0*/  STL.64 [R1+0x3fa8], R100 ;  /* 0x003fa86401007387 */ /* 0x000fee0000100a00 */
[----:B------:R-:W-:Y:S02]  /*bffb0*/  STL.64 [R1+0x3fd0], R110 ;  /* 0x003fd06e01007387 */ /* 0x000fe40000100a00 */
[----:B------:R-:W-:Y:S01]  /*bffc0*/  STL.64 [R1+0x3fc8], R108 ;  /* 0x003fc86c01007387 */ /* 0x000fe20000100a00 */
        /* <DEDUP_REMOVED lines=13> */
[C---:B------:R-:W-:Y:S01]  /*c00a0*/  HMMA.1688.F32.TF32 R112, R128.reuse, R14, R248 ;  /* 0x0000000e8070723c */ /* 0x040fe200000810f8 */
        /* <DEDUP_REMOVED lines=23> */
[----:B------:R-:W-:Y:S02]  /*c0220*/  STL.64 [R1+0x3fe0], R114 ;  /* 0x003fe07201007387 */ /* 0x000fe40000100a00 */
[----:B------:R1:W-:Y:S02]  /*c0230*/  STL.64 [R1+0x3fd8], R112 ;  /* 0x003fd87001007387 */ /* 0x0003e40000100a00 */
[----:B-1----:R-:W4:Y:S01]  /*c0240*/  LDL.LU.64 R112, [R1+0x1c0] ;  /* 0x0001c00001707983 */ /* 0x002f220000300a00 */
[C---:B---3--:R-:W-:Y:S08]  /*c0250*/  HMMA.1688.F32.TF32 R116, R128.reuse, R18, R104 ;  /* 0x000000128074723c */ /* 0x048ff00000081068 */
[C---:B----4-:R-:W-:Y:S08]  /*c0260*/  HMMA.1688.F32.TF32 R124, R128.reuse, R22, R96 ;  /* 0x00000016807c723c */ /* 0x050ff00000081060 */
[----:B--2---:R-:W-:Y:S07]  /*c0270*/  HMMA.1688.F32.TF32 R128, R128, R26, R88 ;  /* 0x0000001a8080723c */ /* 0x004fee0000081058 */
[----:B------:R-:W-:Y:S01]  /*c0280*/  STL.64 [R1+0x3ff0], R118 ;  /* 0x003ff07601007387 */ /* 0x000fe20000100a00 */
[----:B------:R-:W-:Y:S07]  /*c0290*/  STL.64 [R1+0x3fe8], R116 ;  /* 0x003fe87401007387 */ /* 0x000fee0000100a00 */
[----:B------:R-:W-:Y:S01]  /*c02a0*/  STL.64 [R1+0x4000], R126 ;  /* 0x0040007e01007387 */ /* 0x000fe20000100a00 */
[----:B------:R-:W-:Y:S07]  /*c02b0*/  STL.64 [R1+0x3ff8], R124 ;  /* 0x003ff87c01007387 */ /* 0x000fee0000100a00 */
[----:B------:R-:W-:Y:S01]  /*c02c0*/  STL.64 [R1+0x4010], R130 ;  /* 0x0040108201007387 */ /* 0x000fe20000100a00 */
[----:B------:R1:W-:Y:S03]  /*c02d0*/  STL.64 [R1+0x4008], R128 ;  /* 0x0040088001007387 */ /* 0x0003e60000100a00 */
[----:B-1----:R-:W2:Y:S01]  /*c02e0*/  LDL.LU.64 R128, [R1+0x1f0] ;  /* 0x0001f00001807983 */ /* 0x002ea20000300a00 */
[C---:B------:R-:W-:Y:S08]  /*c02f0*/  HMMA.1688.F32.TF32 R232, R168.reuse, R208, R232 ;  /* 0x000000d0a8e8723c */ /* 0x040ff000000810e8 */
[C---:B------:R-:W-:Y:S08]  /*c0300*/  HMMA.1688.F32.TF32 R220, R168.reuse, R36, R72 ;  /* 0x00000024a8dc723c */ /* 0x040ff00000081048 */
[C---:B------:R-:W-:Y:S08]  /*c0310*/  HMMA.1688.F32.TF32 R216, R168.reuse, R56, R236 ;  /* 0x00000038a8d8723c */ /* 0x040ff000000810ec */
[C---:B------:R-:W-:Y:S01]  /*c0320*/  HMMA.1688.F32.TF32 R212, R168.reuse, R112, R244 ;  /* 0x00000070a8d4723c */ /* 0x040fe200000810f4 */
[----:B------:R-:W-:Y:S01]  /*c0330*/  STL [R1+0x3e74], R232 ;  /* 0x003e74e801007387 */ /* 0x000fe20000100800 */
[----:B------:R-:W-:Y:S02]  /*c0340*/  STL [R1+0x3e70], R233 ;  /* 0x003e70e901007387 */ /* 0x000fe40000100800 */
[----:B------:R-:W-:Y:S02]  /*c0350*/  STL [R1+0x3e6c], R234 ;  /* 0x003e6cea01007387 */ /* 0x000fe40000100800 */
[----:B------:R-:W-:Y:S02]  /*c0360*/  STL [R1+0x3e68], R235 ;  /* 0x003e68eb01007387 */ /* 0x000fe40000100800 */
[C---:B------:R-:W-:Y:S08]  /*c0370*/  HMMA.1688.F32.TF32 R104, R168.reuse, R60, R248 ;  /* 0x0000003ca868723c */ /* 0x040ff000000810f8 */
[C---:B--2---:R-:W-:Y:S11]  /*c0380*/  HMMA.1688.F32.TF32 R224, R168.reuse, R128, R80 ;  /* 0x00000080a8e0723c */ /* 0x044ff60000081050 */
[----:B------:R-:W-:Y:S11]  /*c0390*/  @!UPT UIADD3 URZ, URZ, URZ, URZ ;  /* 0x0000003f3f3ff290 */ /* 0x000ff6000fffe03f */
[----:B------:R-:W-:Y:S01]  /*c03a0*/  @!UPT UIADD3 URZ, URZ, URZ, URZ ;  /* 0x0000003f3f3ff290 */ /* 0x000fe2000fffe03f */
[----:B------:R-:W-:Y:S01]  /*c03b0*/  STL [R1+0x3e7c], R226 ;  /* 0x003e7ce201007387 */ /* 0x000fe20000100800 */
[----:B------:R-:W-:Y:S02]  /*c03c0*/  STL [R1+0x3e78], R227 ;  /* 0x003e78e301007387 */ /* 0x000fe40000100800 */
[----:B------:R-:W-:Y:S02]  /*c03d0*/  STL.64 [R1+0x4020], R222 ;  /* 0x004020de01007387 */ /* 0x000fe40000100a00 */
[----:B------:R-:W-:Y:S01]  /*c03e0*/  STL.64 [R1+0x4018], R220 ;  /* 0x004018dc01007387 */ /* 0x000fe20000100a00 */
[----:B------:R-:W-:Y:S01]  /*c03f0*/  STL.64 [R1+0x4138], R218 ;  /* 0x004138da01007387 */ /* 0x000fe20000100a00 */
[----:B------:R-:W-:Y:S02]  /*c0400*/  STL.64 [R1+0x4130], R216 ;  /* 0x004130d801007387 */ /* 0x000fe40000100a00 */
[----:B------:R-:W-:Y:S02]  /*c0410*/  STL.64 [R1+0x4148], R214 ;  /* 0x004148d601007387 */ /* 0x000fe40000100a00 */
[----:B------:R-:W-:Y:S01]  /*c0420*/  STL.64 [R1+0x4140], R212 ;  /* 0x004140d401007387 */ /* 0x000fe20000100a00 */
[----:B------:R-:W2:Y:S01]  /*c0430*/  LDL.LU R244, [R1+0x11f0] ;  /* 0x0011f00001f47983 */ /* 0x000ea20000300800 */
[----:B------:R-:W2:Y:S02]  /*c0440*/  LDL.LU R245, [R1+0x11f4] ;  /* 0x0011f40001f57983 */ /* 0x000ea40000300800 */
[----:B------:R-:W2:Y:S02]  /*c0450*/  LDL R246, [R1+0x11f8] ;  /* 0x0011f80001f67983 */ /* 0x000ea40000100800 */
[----:B------:R-:W2:Y:S01]  /*c0460*/  LDL R247, [R1+0x11fc] ;  /* 0x0011fc0001f77983 */ /* 0x000ea20000100800 */
[----:B------:R-:W3:Y:S01]  /*c0470*/  LDL.LU R32, [R1+0x1210] ;  /* 0x0012100001207983 */ /* 0x000ee20000300800 */
[----:B------:R-:W3:Y:S02]  /*c0480*/  LDL.LU R33, [R1+0x1214] ;  /* 0x0012140001217983 */ /* 0x000ee40000300800 */
[----:B------:R-:W3:Y:S02]  /*c0490*/  LDL R34, [R1+0x1218] ;  /* 0x0012180001227983 */ /* 0x000ee40000100800 */
[----:B------:R-:W3:Y:S01]  /*c04a0*/  LDL R35, [R1+0x121c] ;  /* 0x00121c0001237983 */ /* 0x000ee20000100800 */
        /* <DEDUP_REMOVED lines=10> */
[----:B------:R-:W2:Y:S02]  /*c0550*/  LDL R238, [R1+0x1238] ;  /* 0x0012380001ee7983 */ /* 0x000ea40000100800 */
[----:B------:R-:W2:Y:S01]  /*c0560*/  LDL R239, [R1+0x123c] ;  /* 0x00123c0001ef7983 */ /* 0x000ea20000100800 */
        /* <DEDUP_REMOVED lines=28> */
[----:B------:R-:W-:Y:S01]  /*c0730*/  STL.64 [R1+0x4158], R106 ;  /* 0x0041586a01007387 */ /* 0x000fe20000100a00 */
[----:B------:R-:W-:Y:S01]  /*c0740*/  STL.64 [R1+0x4150], R104 ;  /* 0x0041506801007387 */ /* 0x000fe20000100a00 */
[C---:B--2---:R-:W-:Y:S11]  /*c0750*/  HMMA.1688.F32.TF32 R96, R168.reuse, R76, R236 ;  /* 0x0000004ca860723c */ /* 0x044ff600000810ec */
[----:B------:R-:W-:Y:S11]  /*c0760*/  @!UPT UIADD3 URZ, URZ, URZ, URZ ;  /* 0x0000003f3f3ff290 */ /* 0x000ff6000fffe03f */
[----:B------:R-:W-:Y:S01]  /*c0770*/  @!UPT UIADD3 URZ, URZ, URZ, URZ ;  /* 0x0000003f3f3ff290 */ /* 0x000fe2000fffe03f */
[----:B------:R-:W-:Y:S01]  /*c0780*/  STL.64 [R1+0x4168], R98 ;  /* 0x0041686201007387 */ /* 0x000fe20000100a00 */
[----:B------:R-:W-:Y:S02]  /*c0790*/  STL.64 [R1+0x4160], R96 ;  /* 0x0041606001007387 */ /* 0x000fe40000100a00 */
[----:B------:R-:W2:Y:S02]  /*c07a0*/  LDL.LU R236, [R1+0x11e0] ;  /* 0x0011e00001ec7983 */ /* 0x000ea40000300800 */
[----:B------:R-:W2:Y:S01]  /*c07b0*/  LDL.LU R237, [R1+0x11e4] ;  /* 0x0011e40001ed7983 */ /* 0x000ea20000300800 */
[C---:B------:R-:W-:Y:S08]  /*c07c0*/  HMMA.1688.F32.TF32 R88, R168.reuse, R132, R248 ;  /* 0x00000084a858723c */ /* 0x040ff000000810f8 */
[----:B---3--:R-:W-:Y:S08]  /*c07d0*/  HMMA.1688.F32.TF32 R80, R168, R136, R80 ;  /* 0x00000088a850723c */ /* 0x008ff00000081050 */
[----:B------:R-:W-:Y:S01]  /*c07e0*/  HMMA.1688.F32.TF32 R40, R120, R208, R40 ;  /* 0x000000d07828723c */ /* 0x000fe20000081028 */
[----:B------:R-:W-:Y:S01]  /*c07f0*/  MOV R238, R189 ;  /* 0x000000bd00ee7202 */ /* 0x000fe20000000f00 */
[----:B------:R-:W-:-:S06]  /*c0800*/  IMAD.MOV.U32 R239, RZ, RZ, R188 ;  /* 0x000000ffffef7224 */ /* 0x000fcc00078e00bc */
[C---:B------:R-:W-:Y:S08]  /*c0810*/  HMMA.1688.F32.TF32 R72, R168.reuse, R140, R72 ;  /* 0x0000008ca848723c */ /* 0x040ff00000081048 */
[----:B------:R-:W-:Y:S01]  /*c0820*/  HMMA.1688.F32.TF32 R188, R168, R144, R52 ;  /* 0x00000090a8bc723c */ /* 0x000fe20000081034 */
[----:B------:R-:W-:Y:S02]  /*c0830*/  IMAD.MOV.U32 R248, RZ, RZ, R185 ;  /* 0x000000fffff87224 */ /* 0x000fe400078e00b9 */
[----:B------:R-:W-:-:S02]  /*c0840*/  IMAD.MOV.U32 R249, RZ, RZ, R184 ;  /* 0x000000fffff97224 */ /* 0x000fc400078e00b8 */
[----:B------:R-:W-:Y:S01]  /*c0850*/  IMAD.MOV.U32 R250, RZ, RZ, R29 ;  /* 0x000000fffffa7224 */ /* 0x000fe200078e001d */
[----:B------:R-:W-:Y:S02]  /*c0860*/  MOV R251, R28 ;  /* 0x0000001c00fb7202 */ /* 0x000fe40000000f00 */
[C---:B------:R-:W-:Y:S08]  /*c0870*/  HMMA.1688.F32.TF32 R184, R168.reuse, R148, R48 ;  /* 0x00000094a8b8723c */ /* 0x040ff00000081030 */
[C---:B------:R-:W-:Y:S08]  /*c0880*/  HMMA.1688.F32.TF32 R180, R168.reuse, R152, R180 ;  /* 0x00000098a8b4723c */ /* 0x040ff000000810b4 */
[C---:B------:R-:W-:Y:S08]  /*c0890*/  HMMA.1688.F32.TF32 R68, R168.reuse, R156, R44 ;  /* 0x0000009ca844723c */ /* 0x040ff0000008102c */
[C---:B----4-:R-:W-:Y:S08]  /*c08a0*/  HMMA.1688.F32.TF32 R28, R168.reuse, R160, R228 ;  /* 0x000000a0a81c723c */ /* 0x050ff000000810e4 */
[----:B------:R-:W-:Y:S08]  /*c08b0*/  HMMA.1688.F32.TF32 R168, R168, R164, R32 ;  /* 0x000000a4a8a8723c */ /* 0x000ff00000081020 */
[----:B------:R-:W-:Y:S01]  /*c08c0*/  HMMA.1688.F32.TF32 R32, R120, R128, R244 ;  /* 0x000000807820723c */ /* 0x000fe200000810f4 */
[----:B------:R-:W-:Y:S01]  /*c08d0*/  STL.64 [R1+0x4178], R90 ;  /* 0x0041785a01007387 */ /* 0x000fe20000100a00 */
[----:B------:R-:W-:Y:S02]  /*c08e0*/  STL.64 [R1+0x4170], R88 ;  /* 0x0041705801007387 */ /* 0x000fe40000100a00 */
[----:B------:R-:W-:Y:S02]  /*c08f0*/  STL.64 [R1+0x4188], R82 ;  /* 0x0041885201007387 */ /* 0x000fe40000100a00 */
[----:B------:R-:W-:Y:S01]  /*c0900*/  STL.64 [R1+0x4180], R80 ;  /* 0x0041805001007387 */ /* 0x000fe20000100a00 */
[----:B------:R-:W-:Y:S01]  /*c0910*/  STL.64 [R1+0x2f0], R40 ;  /* 0x0002f02801007387 */ /* 0x000fe20000100a00 */
[----:B------:R1:W-:Y:S02]  /*c0920*/  STL.64 [R1+0x2f8], R42 ;  /* 0x0002f82a01007387 */ /* 0x0003e40000100a00 */
[----:B------:R-:W3:Y:S02]  /*c0930*/  LDL.LU R244, [R1+0x11c0] ;  /* 0x0011c00001f47983 */ /* 0x000ee40000300800 */
[----:B------:R-:W3:Y:S01]  /*c0940*/  LDL.LU R245, [R1+0x11c4] ;  /* 0x0011c40001f57983 */ /* 0x000ee20000300800 */
[----:B------:R-:W3:Y:S01]  /*c0950*/  LDL.LU R246, [R1+0x11c8] ;  /* 0x0011c80001f67983 */ /* 0x000ee20000300800 */
[----:B------:R-:W3:Y:S10]  /*c0960*/  LDL.LU R247, [R1+0x11cc] ;  /* 0x0011cc0001f77983 */ /* 0x000ef40000300800 */
[----:B------:R-:W-:-:S02]  /*c0970*/  IMAD.MOV.U32 R146, RZ, RZ, R32 ;  /* 0x000000ffff927224 */ /* 0x000fc400078e0020 */
[----:B------:R-:W-:Y:S02]  /*c0980*/  IMAD.MOV.U32 R147, RZ, RZ, R33 ;  /* 0x000000ffff937224 */ /* 0x000fe400078e0021 */
[----:B------:R-:W-:Y:S02]  /*c0990*/  IMAD.MOV.U32 R142, RZ, RZ, R34 ;  /* 0x000000ffff8e7224 */ /* 0x000fe400078e0022 */
[----:B------:R-:W-:Y:S01]  /*c09a0*/  IMAD.MOV.U32 R143, RZ, RZ, R35 ;  /* 0x000000ffff8f7224 */ /* 0x000fe200078e0023 */
[C---:B-1----:R-:W-:Y:S11]  /*c09b0*/  HMMA.1688.F32.TF32 R40, R120.reuse, R56, R248 ;  /* 0x000000387828723c */ /* 0x042ff600000810f8 */
[----:B------:R-:W-:Y:S11]  /*c09c0*/  @!UPT UIADD3 URZ, URZ, URZ, URZ ;  /* 0x0000003f3f3ff290 */ /* 0x000ff6000fffe03f */
[----:B------:R-:W-:Y:S02]  /*c09d0*/  @!UPT UIADD3 URZ, URZ, URZ, URZ ;  /* 0x0000003f3f3ff290 */ /* 0x000fe4000fffe03f */
[----:B------:R-:W-:Y:S01]  /*c09e0*/  IMAD.MOV.U32 R162, RZ, RZ, R40 ;  /* 0x000000ffffa27224 */ /* 0x000fe200078e0028 */
[----:B------:R-:W-:Y:S01]  /*c09f0*/  MOV R163, R41 ;  /* 0x0000002900a37202 */ /* 0x000fe20000000f00 */
[----:B------:R-:W-:Y:S02]  /*c0a00*/  IMAD.MOV.U32 R158, RZ, RZ, R42 ;  /* 0x000000ffff9e7224 */ /* 0x000fe400078e002a */
[----:B------:R-:W-:Y:S01]  /*c0a10*/  IMAD.MOV.U32 R159, RZ, RZ, R43 ;  /* 0x000000ffff9f7224 */ /* 0x000fe200078e002b */
[C---:B--2---:R-:W-:Y:S11]  /*c0a20*/  HMMA.1688.F32.TF32 R32, R120.reuse, R36, R236 ;  /* 0x000000247820723c */ /* 0x044ff600000810ec */
[----:B------:R-:W-:Y:S11]  /*c0a30*/  @!UPT UIADD3 URZ, URZ, URZ, URZ ;  /* 0x0000003f3f3ff290 */ /* 0x000ff6000fffe03f */
[----:B------:R-:W-:Y:S02]  /*c0a40*/  @!UPT UIADD3 URZ, URZ, URZ, URZ ;  /* 0x0000003f3f3ff290 */ /* 0x000fe4000fffe03f */
[----:B------:R-:W-:Y:S01]  /*c0a50*/  MOV R154, R32 ;  /* 0x00000020009a7202 */ /* 0x000fe20000000f00 */
[----:B------:R-:W-:Y:S01]  /*c0a60*/  IMAD.MOV.U32 R155, RZ, RZ, R33 ;  /* 0x000000ffff9b7224 */ /* 0x000fe200078e0021 */
[----:B------:R-:W2:Y:S01]  /*c0a70*/  LDL.LU R32, [R1+0x11b0] ;  /* 0x0011b00001207983 */ /* 0x000ea20000300800 */
[----:B------:R-:W-:Y:S02]  /*c0a80*/  IMAD.MOV.U32 R150, RZ, RZ, R34 ;  /* 0x000000ffff967224 */ /* 0x000fe400078e0022 */
[----:B------:R-:W2:Y:S02]  /*c0a90*/  LDL.LU R33, [R1+0x11b4] ;  /* 0x0011b40001217983 */ /* 0x000ea40000300800 */
[----:B------:R-:W-:Y:S01]  /*c0aa0*/  IMAD.MOV.U32 R151, RZ, RZ, R35 ;  /* 0x000000ffff977224 */ /* 0x000fe200078e0023 */
        /* <DEDUP_REMOVED lines=22> */
[C---:B---3--:R-:W-:Y:S01]  /*c0c10*/  HMMA.1688.F32.TF32 R48, R120.reuse, R112, R244 ;  /* 0x000000707830723c */ /* 0x048fe200000810f4 */
[----:B------:R-:W3:Y:S01]  /*c0c20*/  LDL.LU R244, [R1+0x1580] ;  /* 0x0015800001f47983 */ /* 0x000ee20000300800 */
[----:B------:R-:W3:Y:S01]  /*c0c30*/  LDL.LU R245, [R1+0x1584] ;  /* 0x0015840001f57983 */ /* 0x000ee20000300800 */
[----:B------:R-:W3:Y:S02]  /*c0c40*/  LDL.LU R246, [R1+0x1588] ;  /* 0x0015880001f67983 */ /* 0x000ee40000300800 */
[----:B------:R-:W3:Y:S11]  /*c0c50*/  LDL.LU R247, [R1+0x158c] ;  /* 0x00158c0001f77983 */ /* 0x000ef60000300800 */
[----:B------:R-:W-:Y:S08]  /*c0c60*/  @!UPT UIADD3 URZ, URZ, URZ, URZ ;  /* 0x0000003f3f3ff290 */ /* 0x000ff0000fffe03f */
[----:B------:R-:W-:Y:S02]  /*c0c70*/  IMAD.MOV.U32 R138, RZ, RZ, R48 ;  /* 0x000000ffff8a7224 */ /* 0x000fe400078e0030 */
[----:B------:R-:W-:Y:S01]  /*c0c80*/  IMAD.MOV.U32 R139, RZ, RZ, R49 ;  /* 0x000000ffff8b7224 */ /* 0x000fe200078e0031 */
[----:B------:R-:W-:Y:S01]  /*c0c90*/  MOV R134, R50 ;  /* 0x0000003200867202 */ /* 0x000fe20000000f00 */
[----:B------:R-:W-:Y:S01]  /*c0ca0*/  IMAD.MOV.U32 R135, RZ, RZ, R51 ;  /* 0x000000ffff877224 */ /* 0x000fe200078e0033 */
[C---:B--2---:R-:W-:Y:S08]  /*c0cb0*/  HMMA.1688.F32.TF32 R44, R120.reuse, R76, R44 ;  /* 0x0000004c782c723c */ /* 0x044ff0000008102c */
[C---:B------:R-:W-:Y:S11]  /*c0cc0*/  HMMA.1688.F32.TF32 R32, R120.reuse, R60, R32 ;  /* 0x0000003c7820723c */ /* 0x040ff60000081020 */
[----:B------:R-:W-:Y:S05]  /*c0cd0*/  @!UPT UIADD3 URZ, URZ, URZ, URZ ;  /* 0x0000003f3f3ff290 */ /* 0x000fea000fffe03f */
[----:B------:R-:W-:Y:S02]  /*c0ce0*/  IMAD.MOV.U32 R226, RZ, RZ, R44 ;  /* 0x000000ffffe27224 */ /* 0x000fe400078e002c */
[----:B------:R-:W-:Y:S02]  /*c0cf0*/  IMAD.MOV.U32 R227, RZ, RZ, R45 ;  /* 0x000000ffffe37224 */ /* 0x000fe400078e002d */
[----:B------:R-:W-:Y:S02]  /*c0d00*/  IMAD.MOV.U32 R232, RZ, RZ, R46 ;  /* 0x000000ffffe87224 */ /* 0x000fe400078e002e */
[----:B------:R-:W-:Y:S02]  /*c0d10*/  IMAD.MOV.U32 R233, RZ, RZ, R47 ;  /* 0x000000ffffe97224 */ /* 0x000fe400078e002f */
[----:B----4-:R-:W-:Y:S01]  /*c0d20*/  HMMA.1688.F32.TF32 R44, R120, R132, R236 ;  /* 0x00000084782c723c */ /* 0x010fe200000810ec */
[----:B------:R-:W-:Y:S02]  /*c0d30*/  IMAD.MOV.U32 R234, RZ, RZ, R32 ;  /* 0x000000ffffea7224 */ /* 0x000fe400078e0020 */
[----:B------:R-:W-:Y:S01]  /*c0d40*/  IMAD.MOV.U32 R235, RZ, RZ, R33 ;  /* 0x000000ffffeb7224 */ /* 0x000fe200078e0021 */
[----:B------:R-:W2:Y:S01]  /*c0d50*/  LDL.LU R32, [R1+0x1570] ;  /* 0x0015700001207983 */ /* 0x000ea20000300800 */
[----:B------:R-:W-:-:S02]  /*c0d60*/  IMAD.MOV.U32 R166, RZ, RZ, R34 ;  /* 0x000000ffffa67224 */ /* 0x000fc400078e0022 */
[----:B------:R-:W2:Y:S01]  /*c0d70*/  LDL.LU R33, [R1+0x1574] ;  /* 0x0015740001217983 */ /* 0x000ea20000300800 */
[----:B------:R-:W-:Y:S01]  /*c0d80*/  MOV R167, R35 ;  /* 0x0000002300a77202 */ /* 0x000fe20000000f00 */
[----:B------:R-:W2:Y:S01]  /*c0d90*/  LDL.LU R34, [R1+0x1578] ;  /* 0x0015780001227983 */ /* 0x000ea20000300800 */
[----:B------:R-:W2:Y:S01]  /*c0da0*/  LDL.LU R35, [R1+0x157c] ;  /* 0x00157c0001237983 */ /* 0x000ea20000300800 */
[C---:B------:R-:W-:Y:S08]  /*c0db0*/  HMMA.1688.F32.TF32 R48, R120.reuse, R136, R228 ;  /* 0x000000887830723c */ /* 0x040ff000000810e4 */
[C---:B------:R-:W-:Y:S08]  /*c0dc0*/  HMMA.1688.F32.TF32 R248, R120.reuse, R144, R248 ;  /* 0x0000009078f8723c */ /* 0x040ff000000810f8 */
[C---:B---3--:R-:W-:Y:S01]  /*c0dd0*/  HMMA.1688.F32.TF32 R244, R120.reuse, R148, R244 ;  /* 0x0000009478f4723c */ /* 0x048fe200000810f4 */
[----:B------:R-:W-:Y:S01]  /*c0de0*/  MOV R54, R5 ;  /* 0x0000000500367202 */ /* 0x000fe20000000f00 */
[----:B------:R-:W-:Y:S01]  /*c0df0*/  IMAD.MOV.U32 R55, RZ, RZ, R4 ;  /* 0x000000ffff377224 */ /* 0x000fe200078e0004 */
[----:B------:R-:W-:Y:S04]  /*c0e00*/  LDS R236, [R39+0x114080] ;  /* 0x1140800027ec7984 */ /* 0x000fe80000000800 */
[----:B------:R-:W-:Y:S04]  /*c0e10*/  LDS R238, [R39+0x115080] ;  /* 0x1150800027ee7984 */ /* 0x000fe80000000800 */
[----:B------:R-:W-:Y:S04]  /*c0e20*/  LDS R237, [R2+0x114080] ;  /* 0x1140800002ed7984 */ /* 0x000fe80000000800 */
[----:B------:R-:W1:Y:S04]  /*c0e30*/  LDS R239, [R2+0x115080] ;  /* 0x1150800002ef7984 */ /* 0x000e680000000800 */
[----:B------:R-:W-:Y:S01]  /*c0e40*/  STL.64 [R1+0x10], R44 ;  /* 0x0000102c01007387 */ /* 0x000fe20000100a00 */
[----:B------:R3:W-:Y:S02]  /*c0e50*/  STL.64 [R1+0x18], R46 ;  /* 0x0000182e01007387 */ /* 0x0007e40000100a00 */
[----:B---3--:R-:W-:Y:S01]  /*c0e60*/  HMMA.1688.F32.TF32 R44, R120, R140, R40 ;  /* 0x0000008c782c723c */ /* 0x008fe20000081028 */
[----:B------:R3:W-:Y:S01]  /*c0e70*/  STL.64 [R1+0x390], R48 ;  /* 0x0003903001007387 */ /* 0x0007e20000100a00 */
[----:B------:R4:W-:Y:S02]  /*c0e80*/  STL.64 [R1+0x398], R50 ;  /* 0x0003983201007387 */ /* 0x0009e40000100a00 */
[----:B------:R-:W2:Y:S11]  /*c0e90*/  LDL.LU R40, [R1+0x1560] ;  /* 0x0015600001287983 */ /* 0x000eb60000300800 */
[----:B------:R-:W-:Y:S08]  /*c0ea0*/  @!UPT UIADD3 URZ, URZ, URZ, URZ ;  /* 0x0000003f3f3ff290 */ /* 0x000ff0000fffe03f */
[----:B------:R1:W-:Y:S01]  /*c0eb0*/  STL.64 [R1], R44 ;  /* 0x0000002c01007387 */ /* 0x0003e20000100a00 */
[----:B------:R1:W-:Y:S02]  /*c0ec0*/  STL.64 [R1+0x8], R46 ;  /* 0x0000082e01007387 */ /* 0x0003e40000100a00 */
[----:B------:R-:W2:Y:S02]  /*c0ed0*/  LDL.LU R41, [R1+0x1564] ;  /* 0x0015640001297983 */ /* 0x000ea40000300800 */
[----:B------:R-:W2:Y:S01]  /*c0ee0*/  LDL.LU R42, [R1+0x1568] ;  /* 0x00156800012a7983 */ /* 0x000ea20000300800 */
[----:B------:R-:W2:Y:S01]  /*c0ef0*/  LDL.LU R43, [R1+0x156c] ;  /* 0x00156c00012b7983 */ /* 0x000ea20000300800 */
[----:B------:R-:W-:Y:S02]  /*c0f00*/  STL [R1+0x3d7c], R248 ;  /* 0x003d7cf801007387 */ /* 0x000fe40000100800 */
[----:B------:R-:W-:Y:S02]  /*c0f10*/  STL [R1+0x3d78], R249 ;  /* 0x003d78f901007387 */ /* 0x000fe40000100800 */
[----:B------:R-:W-:Y:S01]  /*c0f20*/  STL [R1+0x3d74], R250 ;  /* 0x003d74fa01007387 */ /* 0x000fe20000100800 */
[----:B------:R-:W-:Y:S01]  /*c0f30*/  STL [R1+0x3d70], R251 ;  /* 0x003d70fb01007387 */ /* 0x000fe20000100800 */
[----:B------:R-:W2:Y:S02]  /*c0f40*/  LDL.LU R52, [R1+0x1550] ;  /* 0x0015500001347983 */ /* 0x000ea40000300800 */
[----:B------:R-:W2:Y:S02]  /*c0f50*/  LDL.LU R53, [R1+0x1554] ;  /* 0x0015540001357983 */ /* 0x000ea40000300800 */
[----:B------:R-:W-:Y:S01]  /*c0f60*/  STL [R1+0x3d8c], R244 ;  /* 0x003d8cf401007387 */ /* 0x000fe20000100800 */
[----:B------:R-:W-:Y:S01]  /*c0f70*/  STL [R1+0x3d88], R245 ;  /* 0x003d88f501007387 */ /* 0x000fe20000100800 */
[----:B------:R-:W-:Y:S02]  /*c0f80*/  STL [R1+0x3d84], R246 ;  /* 0x003d84f601007387 */ /* 0x000fe40000100800 */
[----:B------:R-:W-:Y:S02]  /*c0f90*/  STL [R1+0x3d80], R247 ;  /* 0x003d80f701007387 */ /* 0x000fe40000100800 */
[----:B---3--:R-:W3:Y:S01]  /*c0fa0*/  LDL.LU R48, [R1+0x1180] ;  /* 0x0011800001307983 */ /* 0x008ee20000300800 */
[----:B------:R-:W3:Y:S01]  /*c0fb0*/  LDL.LU R49, [R1+0x1184] ;  /* 0x0011840001317983 */ /* 0x000ee20000300800 */
[----:B----4-:R-:W3:Y:S02]  /*c0fc0*/  LDL.LU R50, [R1+0x1188] ;  /* 0x0011880001327983 */ /* 0x010ee40000300800 */
[----:B------:R-:W3:Y:S02]  /*c0fd0*/  LDL.LU R51, [R1+0x118c] ;  /* 0x00118c0001337983 */ /* 0x000ee40000300800 */
[----:B-1----:R-:W4:Y:S01]  /*c0fe0*/  LDL.LU R44, [R1+0x1170] ;  /* 0x00117000012c7983 */ /* 0x002f220000300800 */
[----:B------:R-:W4:Y:S01]  /*c0ff0*/  LDL.LU R45, [R1+0x1174] ;  /* 0x00117400012d7983 */ /* 0x000f220000300800 */
[----:B------:R-:W4:Y:S02]  /*c1000*/  LDL.LU R46, [R1+0x1178] ;  /* 0x00117800012e7983 */ /* 0x000f240000300800 */
[----:B------:R-:W4:Y:S02]  /*c1010*/  LDL.LU R47, [R1+0x117c] ;  /* 0x00117c00012f7983 */ /* 0x000f240000300800 */
[----:B------:R-:W4:Y:S01]  /*c1020*/  LDL.LU R228, [R1+0x1160] ;  /* 0x0011600001e47983 */ /* 0x000f220000300800 */
[----:B------:R-:W4:Y:S01]  /*c1030*/  LDL.LU R229, [R1+0x1164] ;  /* 0x0011640001e57983 */ /* 0x000f220000300800 */
[----:B------:R-:W-:-:S02]  /*c1040*/  IMAD.MOV.U32 R230, RZ, RZ, R9 ;  /* 0x000000ffffe67224 */ /* 0x000fc400078e0009 */
[----:B------:R-:W-:Y:S01]  /*c1050*/  IMAD.MOV.U32 R231, RZ, RZ, R8 ;  /* 0x000000ffffe77224 */ /* 0x000fe200078e0008 */
[----:B--2---:R-:W-:Y:S07]  /*c1060*/  HMMA.1688.F32.TF32 R4, R120, R152, R32 ;  /* 0x000000987804723c */ /* 0x004fee0000081020 */
[----:B------:R-:W-:Y:S02]  /*c1070*/  IMAD.MOV.U32 R34, RZ, RZ, R21 ;  /* 0x000000ffff227224 */ /* 0x000fe400078e0015 */
[----:B------:R-:W-:-:S02]  /*c1080*/  IMAD.MOV.U32 R35, RZ, RZ, R20 ;  /* 0x000000ffff237224 */ /* 0x000fc400078e0014 */
[----:B------:R-:W-:Y:S11]  /*c1090*/  IMAD.MOV.U32 R32, RZ, RZ, R25 ;  /* 0x000000ffff207224 */ /* 0x000ff600078e0019 */
[----:B------:R-:W-:Y:S01]  /*c10a0*/  @!UPT UIADD3 URZ, URZ, URZ, URZ ;  /* 0x0000003f3f3ff290 */ /* 0x000fe2000fffe03f */
[----:B------:R-:W-:Y:S01]  /*c10b0*/  STL [R1+0x3d9c], R4 ;  /* 0x003d9c0401007387 */ /* 0x000fe20000100800 */
[----:B------:R-:W-:Y:S02]  /*c10c0*/  STL [R1+0x3d98], R5 ;  /* 0x003d980501007387 */ /* 0x000fe40000100800 */
[----:B------:R-:W-:Y:S02]  /*c10d0*/  STL [R1+0x3d94], R6 ;  /* 0x003d940601007387 */ /* 0x000fe40000100800 */
[----:B------:R1:W-:Y:S01]  /*c10e0*/  STL [R1+0x3d90], R7 ;  /* 0x003d900701007387 */ /* 0x0003e20000100800 */
[----:B------:R-:W-:Y:S07]  /*c10f0*/  HMMA.1688.F32.TF32 R8, R120, R156, R40 ;  /* 0x0000009c7808723c */ /* 0x000fee0000081028 */
[----:B------:R-:W-:Y:S01]  /*c1100*/  MOV R42, R13 ;  /* 0x0000000d002a7202 */ /* 0x000fe20000000f00 */
[----:B------:R-:W-:-:S02]  /*c1110*/  IMAD.MOV.U32 R43, RZ, RZ, R12 ;  /* 0x000000ffff2b7224 */ /* 0x000fc400078e000c */
[----:B------:R-:W-:Y:S01]  /*c1120*/  HMMA.1688.F32.TF32 R12, R120, R160, R52 ;  /* 0x000000a0780c723c */ /* 0x000fe20000081034 */
[----:B------:R-:W-:Y:S02]  /*c1130*/  IMAD.MOV.U32 R40, RZ, RZ, R17 ;  /* 0x000000ffff287224 */ /* 0x000fe400078e0011 */
[----:B------:R-:W-:-:S05]  /*c1140*/  IMAD.MOV.U32 R41, RZ, RZ, R16 ;  /* 0x000000ffff297224 */ /* 0x000fca00078e0010 */
[----:B---3--:R-:W-:Y:S08]  /*c1150*/  HMMA.1688.F32.TF32 R16, R120, R164, R48 ;  /* 0x000000a47810723c */ /* 0x008ff00000081030 */
[C---:B----4-:R-:W-:Y:S01]  /*c1160*/  HMMA.1688.F32.TF32 R20, R240.reuse, R208, R44 ;  /* 0x000000d0f014723c */ /* 0x050fe2000008102c */
[----:B------:R-:W-:Y:S01]  /*c1170*/  MOV R33, R24 ;  /* 0x0000001800217202 */ /* 0x000fe20000000f00 */
[----:B------:R-:W-:Y:S01]  /*c1180*/  STL [R1+0x3dac], R8 ;  /* 0x003dac0801007387 */ /* 0x000fe20000100800 */
[----:B------:R-:W-:Y:S02]  /*c1190*/  STL [R1+0x3da8], R9 ;  /* 0x003da80901007387 */ /* 0x000fe40000100800 */
[----:B------:R-:W-:Y:S02]  /*c11a0*/  STL [R1+0x3da4], R10 ;  /* 0x003da40a01007387 */ /* 0x000fe40000100800 */
[----:B------:R-:W-:Y:S01]  /*c11b0*/  STL [R1+0x3da0], R11 ;  /* 0x003da00b01007387 */ /* 0x000fe20000100800 */
[----:B------:R-:W-:Y:S04]  /*c11c0*/  LDS R120, [R252+0x114100] ;  /* 0x11410000fc787984 */ /* 0x000fe80000000800 */
[----:B------:R-:W-:Y:S04]  /*c11d0*/  LDS R122, [R252+0x115100] ;  /* 0x11510000fc7a7984 */ /* 0x000fe80000000800 */
[----:B------:R-:W-:Y:S04]  /*c11e0*/  LDS R121, [R3+0x114100] ;  /* 0x1141000003797984 */ /* 0x000fe80000000800 */
[----:B------:R-:W2:Y:S04]  /*c11f0*/  LDS R123, [R3+0x115100] ;  /* 0x11510000037b7984 */ /* 0x000ea80000000800 */
        /* <DEDUP_REMOVED lines=9> */
[C---:B------:R-:W-:Y:S01]  /*c1290*/  HMMA.1688.F32.TF32 R24, R240.reuse, R128, R228 ;  /* 0x00000080f018723c */ /* 0x040fe200000810e4 */
[----:B------:R-:W-:Y:S02]  /*c12a0*/  STL [R1+0x3dd8], R21 ;  /* 0x003dd81501007387 */ /* 0x000fe40000100800 */
[----:B------:R-:W-:Y:S01]  /*c12b0*/  STL [R1+0x3dd4], R22 ;  /* 0x003dd41601007387 */ /* 0x000fe20000100800 */
[----:B------:R-:W-:Y:S01]  /*c12c0*/  STL [R1+0x3dd0], R23 ;  /* 0x003dd01701007387 */ /* 0x000fe20000100800 */
[----:B------:R-:W3:Y:S02]  /*c12d0*/  LDL.LU R48, [R1+0x1130] ;  /* 0x0011300001307983 */ /* 0x000ee40000300800 */
[----:B------:R-:W3:Y:S01]  /*c12e0*/  LDL.LU R49, [R1+0x1134] ;  /* 0x0011340001317983 */ /* 0x000ee20000300800 */
[C---:B-1----:R-:W-:Y:S01]  /*c12f0*/  HMMA.1688.F32.TF32 R4, R240.reuse, R36, R32 ;  /* 0x00000024f004723c */ /* 0x042fe20000081020 */
[----:B------:R-:W3:Y:S01]  /*c1300*/  LDL.LU R50, [R1+0x1138] ;  /* 0x0011380001327983 */ /* 0x000ee20000300800 */
[----:B------:R-:W3:Y:S11]  /*c1310*/  LDL.LU R51, [R1+0x113c] ;  /* 0x00113c0001337983 */ /* 0x000ef60000300800 */
[----:B------:R-:W-:Y:S02]  /*c1320*/  @!UPT UIADD3 URZ, URZ, URZ, URZ ;  /* 0x0000003f3f3ff290 */ /* 0x000fe4000fffe03f */
[----:B------:R-:W-:Y:S01]  /*c1330*/  STL [R1+0x3dec], R24 ;  /* 0x003dec1801007387 */ /* 0x000fe20000100800 */
[----:B------:R-:W-:Y:S02]  /*c1340*/  STL [R1+0x3de8], R25 ;  /* 0x003de81901007387 */ /* 0x000fe40000100800 */
[----:B------:R-:W-:Y:S02]  /*c1350*/  STL [R1+0x3de4], R26 ;  /* 0x003de41a01007387 */ /* 0x000fe40000100800 */
[----:B------:R-:W-:Y:S01]  /*c1360*/  STL [R1+0x3de0], R27 ;  /* 0x003de01b01007387 */ /* 0x000fe20000100800 */
[----:B------:R-:W4:Y:S02]  /*c1370*/  LDL.LU R44, [R1+0x1120] ;  /* 0x00112000012c7983 */ /* 0x000f240000300800 */
[----:B------:R-:W-:Y:S02]  /*c1380*/  STL.64 [R1+0x450], R4 ;  /* 0x0004500401007387 */ /* 0x000fe40000100a00 */
[----:B------:R1:W-:Y:S02]  /*c1390*/  STL.64 [R1+0x458], R6 ;  /* 0x0004580601007387 */ /* 0x0003e40000100a00 */
        /* <DEDUP_REMOVED lines=10> */
[----:B------:R-:W2:Y:S01]  /*c1440*/  LDL.LU R35, [R1+0x110c] ;  /* 0x00110c0001237983 */ /* 0x000ea20000300800 */
[----:B-1----:R-:W-:Y:S01]  /*c1450*/  HMMA.1688.F32.TF32 R4, R240, R56, R40 ;  /* 0x00000038f004723c */ /* 0x002fe20000081028 */
[----:B------:R-:W2:Y:S01]  /*c1460*/  LDL.LU R40, [R1+0x1540] ;  /* 0x0015400001287983 */ /* 0x000ea20000300800 */
[----:B------:R-:W2:Y:S01]  /*c1470*/  LDL.LU R41, [R1+0x1544] ;  /* 0x0015440001297983 */ /* 0x000ea20000300800 */
[----:B------:R-:W2:Y:S02]  /*c1480*/  LDL.LU R42, [R1+0x1548] ;  /* 0x00154800012a7983 */ /* 0x000ea40000300800 */
[----:B------:R-:W2:Y:S11]  /*c1490*/  LDL.LU R43, [R1+0x154c] ;  /* 0x00154c00012b7983 */ /* 0x000eb60000300800 */
[----:B------:R-:W-:Y:S08]  /*c14a0*/  @!UPT UIADD3 URZ, URZ, URZ, URZ ;  /* 0x0000003f3f3ff290 */ /* 0x000ff0000fffe03f */
[----:B------:R-:W-:Y:S02]  /*c14b0*/  IMAD.MOV.U32 R12, RZ, RZ, R4 ;  /* 0x000000ffff0c7224 */ /* 0x000fe400078e0004 */
[----:B------:R-:W-:Y:S02]  /*c14c0*/  IMAD.MOV.U32 R13, RZ, RZ, R5 ;  /* 0x000000ffff0d7224 */ /* 0x000fe400078e0005 */
[----:B------:R-:W-:Y:S01]  /*c14d0*/  IMAD.MOV.U32 R14, RZ, RZ, R6 ;  /* 0x000000ffff0e7224 */ /* 0x000fe200078e0006 */
[----:B------:R-:W-:-:S05]  /*c14e0*/  MOV R15, R7 ;  /* 0x00000007000f7202 */ /* 0x000fca0000000f00 */
[----:B------:R-:W-:Y:S01]  /*c14f0*/  STL [R1+0x3dfc], R15 ;  /* 0x003dfc0f01007387 */ /* 0x000fe20000100800 */
[----:B------:R-:W-:Y:S02]  /*c1500*/  STL [R1+0x3df8], R14 ;  /* 0x003df80e01007387 */ /* 0x000fe40000100800 */
[----:B------:R-:W-:Y:S02]  /*c1510*/  STL [R1+0x3df4], R13 ;  /* 0x003df40d01007387 */ /* 0x000fe40000100800 */
[----:B------:R-:W-:Y:S01]  /*c1520*/  STL [R1+0x3df0], R12 ;  /* 0x003df00c01007387 */ /* 0x000fe20000100800 */
[C---:B---3--:R-:W-:Y:S11]  /*c1530*/  HMMA.1688.F32.TF32 R4, R240.reuse, R112, R48 ;  /* 0x00000070f004723c */ /* 0x048ff60000081030 */
[----:B------:R-:W-:Y:S11]  /*c1540*/  @!UPT UIADD3 URZ, URZ, URZ, URZ ;  /* 0x0000003f3f3ff290 */ /* 0x000ff6000fffe03f */
[----:B------:R-:W-:Y:S02]  /*c1550*/  @!UPT UIADD3 URZ, URZ, URZ, URZ ;  /* 0x0000003f3f3ff290 */ /* 0x000fe4000fffe03f */
[----:B------:R-:W-:Y:S02]  /*c1560*/  IMAD.MOV.U32 R16, RZ, RZ, R4 ;  /* 0x000000ffff107224 */ /* 0x000fe400078e0004 */
[----:B------:R-:W-:Y:S02]  /*c1570*/  IMAD.MOV.U32 R17, RZ, RZ, R5 ;  /* 0x000000ffff117224 */ /* 0x000fe400078e0005 */
[----:B------:R-:W-:Y:S02]  /*c1580*/  IMAD.MOV.U32 R18, RZ, RZ, R6 ;  /* 0x000000ffff127224 */ /* 0x000fe400078e0006 */
[----:B------:R-:W-:Y:S02]  /*c1590*/  IMAD.MOV.U32 R19, RZ, RZ, R7 ;  /* 0x000000ffff137224 */ /* 0x000fe400078e0007 */
[C---:B----4-:R-:W-:Y:S03]  /*c15a0*/  HMMA.1688.F32.TF32 R4, R240.reuse, R60, R44 ;  /* 0x0000003cf004723c */ /* 0x050fe6000008102c */
[----:B------:R-:W-:Y:S01]  /*c15b0*/  STL [R1+0x3e0c], R19 ;  /* 0x003e0c1301007387 */ /* 0x000fe20000100800 */
[----:B------:R-:W-:Y:S02]  /*c15c0*/  STL [R1+0x3e08], R18 ;  /* 0x003e081201007387 */ /* 0x000fe40000100800 */
[----:B------:R-:W-:Y:S02]  /*c15d0*/  STL [R1+0x3e04], R17 ;  /* 0x003e041101007387 */ /* 0x000fe40000100800 */
[----:B------:R-:W-:Y:S11]  /*c15e0*/  STL [R1+0x3e00], R16 ;  /* 0x003e001001007387 */ /* 0x000ff60000100800 */
[----:B------:R-:W-:Y:S05]  /*c15f0*/  @!UPT UIADD3 URZ, URZ, URZ, URZ ;  /* 0x0000003f3f3ff290 */ /* 0x000fea000fffe03f */
[----:B------:R-:W-:Y:S01]  /*c1600*/  MOV R8, R4 ;  /* 0x0000000400087202 */ /* 0x000fe20000000f00 */
[----:B------:R-:W-:Y:S02]  /*c1610*/  IMAD.MOV.U32 R9, RZ, RZ, R5 ;  /* 0x000000ffff097224 */ /* 0x000fe400078e0005 */
[----:B------:R-:W-:Y:S02]  /*c1620*/  IMAD.MOV.U32 R10, RZ, RZ, R6 ;  /* 0x000000ffff0a7224 */ /* 0x000fe400078e0006 */
[----:B------:R-:W-:Y:S02]  /*c1630*/  IMAD.MOV.U32 R11, RZ, RZ, R7 ;  /* 0x000000ffff0b7224 */ /* 0x000fe400078e0007 */
[C---:B--2---:R-:W-:Y:S03]  /*c1640*/  HMMA.1688.F32.TF32 R4, R240.reuse, R76, R228 ;  /* 0x0000004cf004723c */ /* 0x044fe600000810e4 */
[----:B------:R-:W-:Y:S01]  /*c1650*/  STL [R1+0x3e1c], R11 ;  /* 0x003e1c0b01007387 */ /* 0x000fe20000100800 */
[----:B------:R-:W-:Y:S02]  /*c1660*/  STL [R1+0x3e18], R10 ;  /* 0x003e180a01007387 */ /* 0x000fe40000100800 */
[----:B------:R-:W-:Y:S02]  /*c1670*/  STL [R1+0x3e14], R9 ;  /* 0x003e140901007387 */ /* 0x000fe40000100800 */
[----:B------:R1:W-:Y:S02]  /*c1680*/  STL [R1+0x3e10], R8 ;  /* 0x003e100801007387 */ /* 0x0003e40000100800 */
[----:B-1----:R-:W-:Y:S01]  /*c1690*/  HMMA.1688.F32.TF32 R8, R240, R136, R40 ;  /* 0x00000088f008723c */ /* 0x002fe20000081028 */
[----:B------:R-:W2:Y:S01]  /*c16a0*/  LDL.LU R40, [R1+0x1070] ;  /* 0x0010700001287983 */ /* 0x000ea20000300800 */
[----:B------:R-:W2:Y:S02]  /*c16b0*/  LDL.LU R41, [R1+0x1074] ;  /* 0x0010740001297983 */ /* 0x000ea40000300800 */
[----:B------:R-:W2:Y:S02]  /*c16c0*/  LDL.LU R42, [R1+0x1078] ;  /* 0x00107800012a7983 */ /* 0x000ea40000300800 */
[----:B------:R-:W2:Y:S08]  /*c16d0*/  LDL.LU R43, [R1+0x107c] ;  /* 0x00107c00012b7983 */ /* 0x000eb00000300800 */
[----:B------:R-:W-:Y:S01]  /*c16e0*/  IMAD.MOV.U32 R20, RZ, RZ, R4 ;  /* 0x000000ffff147224 */ /* 0x000fe200078e0004 */
[----:B------:R-:W-:Y:S01]  /*c16f0*/  MOV R21, R5 ;  /* 0x0000000500157202 */ /* 0x000fe20000000f00 */
[----:B------:R-:W-:-:S02]  /*c1700*/  IMAD.MOV.U32 R22, RZ, RZ, R6 ;  /* 0x000000ffff167224 */ /* 0x000fc400078e0006 */
[----:B------:R-:W-:Y:S02]  /*c1710*/  IMAD.MOV.U32 R23, RZ, RZ, R7 ;  /* 0x000000ffff177224 */ /* 0x000fe400078e0007 */
[----:B------:R-:W-:Y:S01]  /*c1720*/  HMMA.1688.F32.TF32 R4, R240, R132, R32 ;  /* 0x00000084f004723c */ /* 0x000fe20000081020 */
        /* <DEDUP_REMOVED lines=55> */
[----:B------:R-:W4:Y:S02]  /*c1aa0*/  LDL.LU R55, [R1+0x10cc] ;  /* 0x0010cc0001377983 */ /* 0x000f240000300800 */
[----:B------:R-:W-:-:S02]  /*c1ab0*/  IMAD.MOV.U32 R24, RZ, RZ, R4 ;  /* 0x000000ffff187224 */ /* 0x000fc400078e0004 */
[----:B------:R-:W-:Y:S01]  /*c1ac0*/  IMAD.MOV.U32 R25, RZ, RZ, R5 ;  /* 0x000000ffff197224 */ /* 0x000fe200078e0005 */
[----:B------:R-:W-:Y:S01]  /*c1ad0*/  MOV R26, R6 ;  /* 0x00000006001a7202 */ /* 0x000fe20000000f00 */
[----:B------:R-:W-:Y:S02]  /*c1ae0*/  IMAD.MOV.U32 R27, RZ, RZ, R7 ;  /* 0x000000ffff1b7224 */ /* 0x000fe400078e0007 */
[----:B------:R-:W-:Y:S02]  /*c1af0*/  IMAD.MOV.U32 R4, RZ, RZ, R8 ;  /* 0x000000ffff047224 */ /* 0x000fe400078e0008 */
[----:B------:R-:W-:Y:S02]  /*c1b00*/  IMAD.MOV.U32 R5, RZ, RZ, R9 ;  /* 0x000000ffff057224 */ /* 0x000fe400078e0009 */
[----:B------:R-:W-:Y:S01]  /*c1b10*/  IMAD.MOV.U32 R6, RZ, RZ, R10 ;  /* 0x000000ffff067224 */ /* 0x000fe200078e000a */
[----:B------:R-:W-:Y:S02]  /*c1b20*/  MOV R7, R11 ;  /* 0x0000000b00077202 */ /* 0x000fe40000000f00 */
[C---:B--2---:R-:W-:Y:S11]  /*c1b30*/  HMMA.1688.F32.TF32 R8, R240.reuse, R140, R92 ;  /* 0x0000008cf008723c */ /* 0x044ff6000008105c */
[----:B------:R-:W-:Y:S11]  /*c1b40*/  @!UPT UIADD3 URZ, URZ, URZ, URZ ;  /* 0x0000003f3f3ff290 */ /* 0x000ff6000fffe03f */
[----:B------:R-:W-:Y:S02]  /*c1b50*/  @!UPT UIADD3 URZ, URZ, URZ, URZ ;  /* 0x0000003f3f3ff290 */ /* 0x000fe4000fffe03f */
[----:B------:R-:W-:Y:S02]  /*c1b60*/  IMAD.MOV.U32 R244, RZ, RZ, R8 ;  /* 0x000000fffff47224 */ /* 0x000fe400078e0008 */
[----:B------:R-:W-:Y:S02]  /*c1b70*/  IMAD.MOV.U32 R245, RZ, RZ, R9 ;  /* 0x000000fffff57224 */ /* 0x000fe400078e0009 */
[----:B------:R-:W-:Y:S02]  /*c1b80*/  IMAD.MOV.U32 R246, RZ, RZ, R10 ;  /* 0x000000fffff67224 */ /* 0x000fe400078e000a */
[----:B------:R-:W-:Y:S02]  /*c1b90*/  IMAD.MOV.U32 R247, RZ, RZ, R11 ;  /* 0x000000fffff77224 */ /* 0x000fe400078e000b */
[C---:B---3--:R-:W-:Y:S08]  /*c1ba0*/  HMMA.1688.F32.TF32 R8, R240.reuse, R144, R196 ;  /* 0x00000090f008723c */ /* 0x048ff000000810c4 */
[C---:B------:R-:W-:Y:S11]  /*c1bb0*/  HMMA.1688.F32.TF32 R80, R240.reuse, R152, R84 ;  /* 0x00000098f050723c */ /* 0x040ff60000081054 */
[----:B------:R-:W-:Y:S05]  /*c1bc0*/  @!UPT UIADD3 URZ, URZ, URZ, URZ ;  /* 0x0000003f3f3ff290 */ /* 0x000fea000fffe03f */
[----:B------:R-:W-:Y:S01]  /*c1bd0*/  MOV R15, R8 ;  /* 0x00000008000f7202 */ /* 0x000fe20000000f00 */
[----:B------:R-:W-:Y:S02]  /*c1be0*/  IMAD.MOV.U32 R14, RZ, RZ, R9 ;  /* 0x000000ffff0e7224 */ /* 0x000fe400078e0009 */
[----:B------:R-:W-:Y:S02]  /*c1bf0*/  IMAD.MOV.U32 R13, RZ, RZ, R10 ;  /* 0x000000ffff0d7224 */ /* 0x000fe400078e000a */
[----:B------:R-:W-:Y:S02]  /*c1c00*/  IMAD.MOV.U32 R12, RZ, RZ, R11 ;  /* 0x000000ffff0c7224 */ /* 0x000fe400078e000b */
[----:B------:R-:W-:Y:S11]  /*c1c10*/  HMMA.1688.F32.TF32 R8, R240, R148, R192 ;  /* 0x00000094f008723c */ /* 0x000ff600000810c0 */
[----:B------:R-:W-:Y:S11]  /*c1c20*/  @!UPT UIADD3 URZ, URZ, URZ, URZ ;  /* 0x0000003f3f3ff290 */ /* 0x000ff6000fffe03f */
[----:B------:R-:W-:Y:S02]  /*c1c30*/  @!UPT UIADD3 URZ, URZ, URZ, URZ ;  /* 0x0000003f3f3ff290 */ /* 0x000fe4000fffe03f */
        /* <DEDUP_REMOVED lines=8> */
[C---:B------:R-:W-:Y:S08]  /*c1cc0*/  HMMA.1688.F32.TF32 R80, R240.reuse, R156, R200 ;  /* 0x0000009cf050723c */ /* 0x040ff000000810c8 */
[----:B------:R-:W-:Y:S08]  /*c1cd0*/  HMMA.1688.F32.TF32 R84, R240, R160, R204 ;  /* 0x000000a0f054723c */ /* 0x000ff000000810cc */
[----:B------:R-:W-:Y:S08]  /*c1ce0*/  HMMA.1688.F32.TF32 R88, R236, R208, R172 ;  /* 0x000000d0ec58723c */ /* 0x000ff000000810ac */
[----:B------:R-:W-:-:S02]  /*c1cf0*/  IMAD.MOV.U32 R248, RZ, RZ, R80 ;  /* 0x000000fffff87224 */ /* 0x000fc400078e0050 */
[----:B------:R-:W-:Y:S02]  /*c1d00*/  IMAD.MOV.U32 R249, RZ, RZ, R81 ;  /* 0x000000fffff97224 */ /* 0x000fe400078e0051 */
[----:B------:R-:W-:Y:S01]  /*c1d10*/  IMAD.MOV.U32 R250, RZ, RZ, R82 ;  /* 0x000000fffffa7224 */ /* 0x000fe200078e0052 */
[----:B------:R-:W-:Y:S02]  /*c1d20*/  MOV R251, R83 ;  /* 0x0000005300fb7202 */ /* 0x000fe40000000f00 */
[----:B------:R-:W-:Y:S01]  /*c1d30*/  HMMA.1688.F32.TF32 R80, R240, R164, R176 ;  /* 0x000000a4f050723c */ /* 0x000fe200000810b0 */
[----:B------:R-:W-:Y:S01]  /*c1d40*/  STL.64 [R1+0x540], R84 ;  /* 0x0005405401007387 */ /* 0x000fe20000100a00 */
[----:B------:R1:W-:Y:S03]  /*c1d50*/  STL.64 [R1+0x548], R86 ;  /* 0x0005485601007387 */ /* 0x0003e60000100a00 */
[----:B------:R-:W-:Y:S04]  /*c1d60*/  LDS R240, [R39+0x114100] ;  /* 0x1141000027f07984 */ /* 0x000fe80000000800 */
[----:B------:R-:W-:Y:S04]  /*c1d70*/  LDS R242, [R39+0x115100] ;  /* 0x1151000027f27984 */ /* 0x000fe80000000800 */
[----:B------:R-:W-:Y:S04]  /*c1d80*/  LDS R241, [R2+0x114100] ;  /* 0x1141000002f17984 */ /* 0x000fe80000000800 */
[----:B------:R-:W2:Y:S01]  /*c1d90*/  LDS R243, [R2+0x115100] ;  /* 0x1151000002f37984 */ /* 0x000ea20000000800 */
[C---:B-1----:R-:W-:Y:S08]  /*c1da0*/  HMMA.1688.F32.TF32 R84, R236.reuse, R128, R64 ;  /* 0x00000080ec54723c */ /* 0x042ff00000081040 */
[C---:B------:R-:W-:Y:S01]  /*c1db0*/  HMMA.1688.F32.TF32 R64, R236.reuse, R56, R48 ;  /* 0x00000038ec40723c */ /* 0x040fe20000081030 */
[----:B------:R-:W-:Y:S01]  /*c1dc0*/  STL.64 [R1+0x530], R80 ;  /* 0x0005305001007387 */ /* 0x000fe20000100a00 */
[----:B------:R1:W-:Y:S06]  /*c1dd0*/  STL.64 [R1+0x538], R82 ;  /* 0x0005385201007387 */ /* 0x0003ec0000100a00 */
[C---:B----4-:R-:W-:Y:S08]  /*c1de0*/  HMMA.1688.F32.TF32 R48, R236.reuse, R60, R228 ;  /* 0x0000003cec30723c */ /* 0x050ff000000810e4 */
[C---:B-1----:R-:W-:Y:S08]  /*c1df0*/  HMMA.1688.F32.TF32 R80, R236.reuse, R36, R52 ;  /* 0x00000024ec50723c */ /* 0x042ff00000081034 */
[C---:B------:R-:W-:Y:S08]  /*c1e00*/  HMMA.1688.F32.TF32 R52, R236.reuse, R112, R44 ;  /* 0x00000070ec34723c */ /* 0x040ff0000008102c */
        /* <DEDUP_REMOVED lines=15> */
[----:B------:R-:W-:Y:S02]  /*c1f00*/  STL.64 [R1+0x560], R44 ;  /* 0x0005602c01007387 */ /* 0x000fe40000100a00 */
[----:B------:R-:W-:Y:S02]  /*c1f10*/  STL.64 [R1+0x568], R46 ;  /* 0x0005682e01007387 */ /* 0x000fe40000100a00 */
[----:B------:R1:W-:Y:S01]  /*c1f20*/  STL.64 [R1+0x550], R32 ;  /* 0x0005502001007387 */ /* 0x0003e20000100a00 */
[----:B------:R3:W-:Y:S01]  /*c1f30*/  STL.64 [R1+0x558], R34 ;  /* 0x0005582201007387 */ /* 0x0007e20000100a00 */
[----:B------:R-:W2:Y:S02]  /*c1f40*/  LDL.LU R41, [R1+0x1044] ;  /* 0x0010440001297983 */ /* 0x000ea40000300800 */
[----:B------:R-:W2:Y:S02]  /*c1f50*/  LDL.LU R42, [R1+0x1048] ;  /* 0x00104800012a7983 */ /* 0x000ea40000300800 */
[----:B------:R-:W2:Y:S01]  /*c1f60*/  LDL.LU R43, [R1+0x104c] ;  /* 0x00104c00012b7983 */ /* 0x000ea20000300800 */
[----:B-1----:R-:W4:Y:S01]  /*c1f70*/  LDL.LU R32, [R1+0x720] ;  /* 0x0007200001207983 */ /* 0x002f220000300800 */
[----:B------:R-:W4:Y:S02]  /*c1f80*/  LDL.LU R33, [R1+0x724] ;  /* 0x0007240001217983 */ /* 0x000f240000300800 */
[----:B---3--:R-:W4:Y:S02]  /*c1f90*/  LDL.LU R34, [R1+0x728] ;  /* 0x0007280001227983 */ /* 0x008f240000300800 */
[----:B------:R-:W4:Y:S01]  /*c1fa0*/  LDL.LU R35, [R1+0x72c] ;  /* 0x00072c0001237983 */ /* 0x000f220000300800 */
[----:B------:R-:W3:Y:S01]  /*c1fb0*/  LDL.LU R44, [R1+0x1410] ;  /* 0x00141000012c7983 */ /* 0x000ee20000300800 */
[----:B------:R-:W3:Y:S02]  /*c1fc0*/  LDL.LU R45, [R1+0x1414] ;  /* 0x00141400012d7983 */ /* 0x000ee40000300800 */
        /* <DEDUP_REMOVED lines=92> */
[C---:B---3--:R-:W-:Y:S07]  /*c2590*/  HMMA.1688.F32.TF32 R96, R236.reuse, R144, R104 ;  /* 0x00000090ec60723c */ /* 0x048fee0000081068 */
[----:B------:R-:W-:Y:S01]  /*c25a0*/  STL.64 [R1+0x640], R80 ;  /* 0x0006405001007387 */ /* 0x000fe20000100a00 */
[----:B------:R1:W-:Y:S02]  /*c25b0*/  STL.64 [R1+0x648], R82 ;  /* 0x0006485201007387 */ /* 0x0003e40000100a00 */
[C---:B-1----:R-:W-:Y:S05]  /*c25c0*/  HMMA.1688.F32.TF32 R80, R236.reuse, R148, R212 ;  /* 0x00000094ec50723c */ /* 0x042fea00000810d4 */
        /* <DEDUP_REMOVED lines=8> */
[C---:B----4-:R-:W-:Y:S07]  /*c2650*/  HMMA.1688.F32.TF32 R80, R236.reuse, R160, R124 ;  /* 0x000000a0ec50723c */ /* 0x050fee000008107c */
[----:B------:R-:W-:Y:S01]  /*c2660*/  STL.64 [R1+0x600], R88 ;  /* 0x0006005801007387 */ /* 0x000fe20000100a00 */
[----:B------:R1:W-:Y:S07]  /*c2670*/  STL.64 [R1+0x608], R90 ;  /* 0x0006085a01007387 */ /* 0x0003ee0000100a00 */
[----:B------:R-:W-:Y:S02]  /*c2680*/  STL.64 [R1+0x5f0], R96 ;  /* 0x0005f06001007387 */ /* 0x000fe40000100a00 */
[----:B------:R2:W-:Y:S01]  /*c2690*/  STL.64 [R1+0x5f8], R98 ;  /* 0x0005f86201007387 */ /* 0x0005e20000100a00 */
[----:B-1----:R-:W-:Y:S08]  /*c26a0*/  HMMA.1688.F32.TF32 R88, R236, R164, R116 ;  /* 0x000000a4ec58723c */ /* 0x002ff00000081074 */
[C---:B--2---:R-:W-:Y:S01]  /*c26b0*/  HMMA.1688.F32.TF32 R96, R120.reuse, R208, R108 ;  /* 0x000000d07860723c */ /* 0x044fe2000008106c */
[----:B------:R-:W-:Y:S04]  /*c26c0*/  LDS R236, [R252+0x114180] ;  /* 0x11418000fcec7984 */ /* 0x000fe80000000800 */
[----:B------:R-:W-:Y:S04]  /*c26d0*/  LDS R238, [R252+0x115180] ;  /* 0x11518000fcee7984 */ /* 0x000fe80000000800 */
[----:B------:R-:W-:Y:S04]  /*c26e0*/  LDS R237, [R3+0x114180] ;  /* 0x1141800003ed7984 */ /* 0x000fe80000000800 */
[----:B------:R-:W1:Y:S04]  /*c26f0*/  LDS R239, [R3+0x115180] ;  /* 0x1151800003ef7984 */ /* 0x000e680000000800 */
[----:B------:R-:W-:Y:S01]  /*c2700*/  STL.64 [R1+0x5e0], R80 ;  /* 0x0005e05001007387 */ /* 0x000fe20000100a00 */
[----:B------:R2:W-:Y:S02]  /*c2710*/  STL.64 [R1+0x5e8], R82 ;  /* 0x0005e85201007387 */ /* 0x0005e40000100a00 */
[C---:B--2---:R-:W-:Y:S01]  /*c2720*/  HMMA.1688.F32.TF32 R80, R120.reuse, R128, R100 ;  /* 0x000000807850723c */ /* 0x044fe20000081064 */
[----:B------:R-:W-:Y:S01]  /*c2730*/  STL.64 [R1+0x520], R88 ;  /* 0x0005205801007387 */ /* 0x000fe20000100a00 */
[----:B------:R2:W-:Y:S02]  /*c2740*/  STL.64 [R1+0x528], R90 ;  /* 0x0005285a01007387 */ /* 0x0005e40000100a00 */
[----:B------:R-:W-:Y:S02]  /*c2750*/  STL.64 [R1+0x510], R96 ;  /* 0x0005106001007387 */ /* 0x000fe40000100a00 */
[----:B------:R-:W-:Y:S02]  /*c2760*/  STL.64 [R1+0x518], R98 ;  /* 0x0005186201007387 */ /* 0x000fe40000100a00 */
[C---:B--2---:R-:W-:Y:S08]  /*c2770*/  HMMA.1688.F32.TF32 R88, R120.reuse, R36, R92 ;  /* 0x000000247858723c */ /* 0x044ff0000008105c */
[C---:B------:R-:W-:Y:S07]  /*c2780*/  HMMA.1688.F32.TF32 R92, R120.reuse, R56, R196 ;  /* 0x00000038785c723c */ /* 0x040fee00000810c4 */
[----:B------:R-:W-:Y:S01]  /*c2790*/  STL.64 [R1+0x5d0], R80 ;  /* 0x0005d05001007387 */ /* 0x000fe20000100a00 */
[----:B------:R2:W-:Y:S02]  /*c27a0*/  STL.64 [R1+0x5d8], R82 ;  /* 0x0005d85201007387 */ /* 0x0005e40000100a00 */
[C---:B--2---:R-:W-:Y:S05]  /*c27b0*/  HMMA.1688.F32.TF32 R80, R120.reuse, R112, R192 ;  /* 0x000000707850723c */ /* 0x044fea00000810c0 */
[----:B------:R-:W-:Y:S01]  /*c27c0*/  STL.64 [R1+0x650], R88 ;  /* 0x0006505801007387 */ /* 0x000fe20000100a00 */
[----:B------:R2:W-:Y:S07]  /*c27d0*/  STL.64 [R1+0x658], R90 ;  /* 0x0006585a01007387 */ /* 0x0005ee0000100a00 */
[----:B------:R-:W-:Y:S02]  /*c27e0*/  STL.64 [R1+0x660], R92 ;  /* 0x0006605c01007387 */ /* 0x000fe40000100a00 */
[----:B------:R-:W-:Y:S01]  /*c27f0*/  STL.64 [R1+0x668], R94 ;  /* 0x0006685e01007387 */ /* 0x000fe20000100a00 */
[C---:B--2---:R-:W-:Y:S08]  /*c2800*/  HMMA.1688.F32.TF32 R88, R120.reuse, R60, R84 ;  /* 0x0000003c7858723c */ /* 0x044ff00000081054 */
[C---:B------:R-:W-:Y:S01]  /*c2810*/  HMMA.1688.F32.TF32 R84, R120.reuse, R76, R200 ;  /* 0x0000004c7854723c */ /* 0x040fe200000810c8 */
[----:B------:R-:W-:Y:S01]  /*c2820*/  STL.64 [R1+0x670], R80 ;  /* 0x0006705001007387 */ /* 0x000fe20000100a00 */
[----:B------:R2:W-:Y:S06]  /*c2830*/  STL.64 [R1+0x678], R82 ;  /* 0x0006785201007387 */ /* 0x0005ec0000100a00 */
[C---:B--2---:R-:W-:Y:S07]  /*c2840*/  HMMA.1688.F32.TF32 R80, R120.reuse, R132, R204 ;  /* 0x000000847850723c */ /* 0x044fee00000810cc */
[----:B------:R-:W-:Y:S01]  /*c2850*/  STL.64 [R1+0x680], R88 ;  /* 0x0006805801007387 */ /* 0x000fe20000100a00 */
[----:B------:R-:W-:Y:S07]  /*c2860*/  STL.64 [R1+0x688], R90 ;  /* 0x0006885a01007387 */ /* 0x000fee0000100a00 */
[----:B------:R-:W-:Y:S02]  /*c2870*/  STL.64 [R1+0x690], R84 ;  /* 0x0006905401007387 */ /* 0x000fe40000100a00 */
[----:B------:R-:W-:Y:S06]  /*c2880*/  STL.64 [R1+0x698], R86 ;  /* 0x0006985601007387 */ /* 0x000fec0000100a00 */
[----:B------:R-:W-:Y:S01]  /*c2890*/  STL.64 [R1+0x6a0], R80 ;  /* 0x0006a05001007387 */ /* 0x000fe20000100a00 */
[----:B------:R2:W-:Y:S02]  /*c28a0*/  STL.64 [R1+0x6a8], R82 ;  /* 0x0006a85201007387 */ /* 0x0005e40000100a00 */
[C---:B--2---:R-:W-:Y:S08]  /*c28b0*/  HMMA.1688.F32.TF32 R80, R120.reuse, R136, R176 ;  /* 0x000000887850723c */ /* 0x044ff000000810b0 */
[C---:B------:R-:W-:Y:S08]  /*c28c0*/  HMMA.1688.F32.TF32 R88, R120.reuse, R140, R172 ;  /* 0x0000008c7858723c */ /* 0x040ff000000810ac */
[C---:B------:R-:W-:Y:S08]  /*c28d0*/  HMMA.1688.F32.TF32 R84, R120.reuse, R144, R64 ;  /* 0x000000907854723c */ /* 0x040ff00000081040 */
[C---:B------:R-:W-:Y:S08]  /*c28e0*/  HMMA.1688.F32.TF32 R64, R120.reuse, R152, R48 ;  /* 0x000000987840723c */ /* 0x040ff00000081030 */
[C---:B------:R-:W-:Y:S01]  /*c28f0*/  HMMA.1688.F32.TF32 R48, R120.reuse, R160, R228 ;  /* 0x000000a07830723c */ /* 0x040fe200000810e4 */
[----:B------:R-:W-:Y:S01]  /*c2900*/  STL.64 [R1+0x6b0], R80 ;  /* 0x0006b05001007387 */ /* 0x000fe20000100a00 */
[----:B------:R2:W-:Y:S06]  /*c2910*/  STL.64 [R1+0x6b8], R82 ;  /* 0x0006b85201007387 */ /* 0x0005ec0000100a00 */
[C---:B--2---:R-:W-:Y:S08]  /*c2920*/  HMMA.1688.F32.TF32 R80, R120.reuse, R148, R52 ;  /* 0x000000947850723c */ /* 0x044ff00000081034 */
[C---:B------:R-:W-:Y:S08]  /*c2930*/  HMMA.1688.F32.TF32 R52, R120.reuse, R156, R44 ;  /* 0x0000009c7834723c */ /* 0x040ff0000008102c */
[----:B------:R-:W-:Y:S08]  /*c2940*/  HMMA.1688.F32.TF32 R44, R120, R164, R32 ;  /* 0x000000a4782c723c */ /* 0x000ff00000081020 */
[C---:B------:R-:W-:Y:S01]  /*c2950*/  HMMA.1688.F32.TF32 R32, R240.reuse, R208, R40 ;  /* 0x000000d0f020723c */ /* 0x040fe20000081028 */
[----:B------:R-:W-:Y:S01]  /*c2960*/  STL.64 [R1+0x6c0], R88 ;  /* 0x0006c05801007387 */ /* 0x000fe20000100a00 */
[----:B------:R-:W-:Y:S02]  /*c2970*/  STL.64 [R1+0x6c8], R90 ;  /* 0x0006c85a01007387 */ /* 0x000fe40000100a00 */
[----:B------:R-:W-:Y:S02]  /*c2980*/  STL.64 [R1+0x6d0], R84 ;  /* 0x0006d05401007387 */ /* 0x000fe40000100a00 */
[----:B------:R-:W-:Y:S01]  /*c2990*/  STL.64 [R1+0x6d8], R86 ;  /* 0x0006d85601007387 */ /* 0x000fe20000100a00 */
        /* <DEDUP_REMOVED lines=12> */
[----:B------:R-:W3:Y:S01]  /*c2a60*/  LDL.LU R228, [R1+0xf60] ;  /* 0x000f600001e47983 */ /* 0x000ee20000300800 */
[----:B------:R4:W-:Y:S02]  /*c2a70*/  STL.64 [R1+0x720], R44 ;  /* 0x0007202c01007387 */ /* 0x0009e40000100a00 */
[----:B------:R1:W-:Y:S02]  /*c2a80*/  STL.64 [R1+0x728], R46 ;  /* 0x0007282e01007387 */ /* 0x0003e40000100a00 */
[----:B------:R1:W-:Y:S01]  /*c2a90*/  STL.64 [R1+0x830], R32 ;  /* 0x0008302001007387 */ /* 0x0003e20000100a00 */
[----:B------:R2:W-:Y:S01]  /*c2aa0*/  STL.64 [R1+0x838], R34 ;  /* 0x0008382201007387 */ /* 0x0005e20000100a00 */
[----:B------:R-:W3:Y:S02]  /*c2ab0*/  LDL.LU R229, [R1+0xf64] ;  /* 0x000f640001e57983 */ /* 0x000ee40000300800 */
[----:B------:R-:W3:Y:S02]  /*c2ac0*/  LDL.LU R230, [R1+0xf68] ;  /* 0x000f680001e67983 */ /* 0x000ee40000300800 */
[----:B------:R-:W3:Y:S01]  /*c2ad0*/  LDL.LU R231, [R1+0xf6c] ;  /* 0x000f6c0001e77983 */ /* 0x000ee20000300800 */
[----:B----4-:R-:W4:Y:S01]  /*c2ae0*/  LDL.LU R44, [R1+0xf70] ;  /* 0x000f7000012c7983 */ /* 0x010f220000300800 */
[----:B------:R-:W4:Y:S02]  /*c2af0*/  LDL.LU R45, [R1+0xf74] ;  /* 0x000f7400012d7983 */ /* 0x000f240000300800 */
[----:B-1----:R-:W4:Y:S02]  /*c2b00*/  LDL.LU R46, [R1+0xf78] ;  /* 0x000f7800012e7983 */ /* 0x002f240000300800 */
        /* <DEDUP_REMOVED lines=83> */
[----:B--2---:R-:W2:Y:S02]  /*c3040*/  LDL.LU R34, [R1+0xf58] ;  /* 0x000f580001227983 */ /* 0x004ea40000300800 */
[----:B------:R-:W2:Y:S01]  /*c3050*/  LDL.LU R35, [R1+0xf5c] ;  /* 0x000f5c0001237983 */ /* 0x000ea20000300800 */
[----:B------:R-:W2:Y:S01]  /*c3060*/  LDL.LU R40, [R1+0x1380] ;  /* 0x0013800001287983 */ /* 0x000ea20000300800 */
[----:B------:R-:W2:Y:S02]  /*c3070*/  LDL.LU R41, [R1+0x1384] ;  /* 0x0013840001297983 */ /* 0x000ea40000300800 */
[----:B------:R-:W2:Y:S02]  /*c3080*/  LDL.LU R42, [R1+0x1388] ;  /* 0x00138800012a7983 */ /* 0x000ea40000300800 */
[----:B------:R-:W2:Y:S01]  /*c3090*/  LDL.LU R43, [R1+0x138c] ;  /* 0x00138c00012b7983 */ /* 0x000ea20000300800 */
[C---:B---3--:R-:W-:Y:S08]  /*c30a0*/  HMMA.1688.F32.TF32 R80, R240.reuse, R128, R96 ;  /* 0x00000080f050723c */ /* 0x048ff00000081060 */
[C---:B------:R-:W-:Y:S08]  /*c30b0*/  HMMA.1688.F32.TF32 R96, R240.reuse, R36, R104 ;  /* 0x00000024f060723c */ /* 0x040ff00000081068 */
[C---:B----4-:R-:W-:Y:S07]  /*c30c0*/  HMMA.1688.F32.TF32 R88, R240.reuse, R56, R212 ;  /* 0x00000038f058723c */ /* 0x050fee00000810d4 */
[----:B------:R-:W-:Y:S01]  /*c30d0*/  STL.64 [R1+0x820], R80 ;  /* 0x0008205001007387 */ /* 0x000fe20000100a00 */
[----:B------:R1:W-:Y:S02]  /*c30e0*/  STL.64 [R1+0x828], R82 ;  /* 0x0008285201007387 */ /* 0x0003e40000100a00 */
[C---:B-1----:R-:W-:Y:S05]  /*c30f0*/  HMMA.1688.F32.TF32 R80, R240.reuse, R112, R216 ;  /* 0x00000070f050723c */ /* 0x042fea00000810d8 */
[----:B------:R-:W-:Y:S01]  /*c3100*/  STL.64 [R1+0x810], R96 ;  /* 0x0008106001007387 */ /* 0x000fe20000100a00 */
[----:B------:R1:W-:Y:S07]  /*c3110*/  STL.64 [R1+0x818], R98 ;  /* 0x0008186201007387 */ /* 0x0003ee0000100a00 */
[----:B------:R-:W-:Y:S01]  /*c3120*/  STL.64 [R1+0x800], R88 ;  /* 0x0008005801007387 */ /* 0x000fe20000100a00 */
[----:B------:R3:W-:Y:S01]  /*c3130*/  STL.64 [R1+0x808], R90 ;  /* 0x0008085a01007387 */ /* 0x0007e20000100a00 */
[C---:B-1----:R-:W-:Y:S08]  /*c3140*/  HMMA.1688.F32.TF32 R96, R240.reuse, R60, R220 ;  /* 0x0000003cf060723c */ /* 0x042ff000000810dc */
[C---:B---3--:R-:W-:Y:S01]  /*c3150*/  HMMA.1688.F32.TF32 R88, R240.reuse, R76, R124 ;  /* 0x0000004cf058723c */ /* 0x048fe2000008107c */
[----:B------:R-:W-:Y:S01]  /*c3160*/  STL.64 [R1+0x7f0], R80 ;  /* 0x0007f05001007387 */ /* 0x000fe20000100a00 */
[----:B------:R1:W-:Y:S06]  /*c3170*/  STL.64 [R1+0x7f8], R82 ;  /* 0x0007f85201007387 */ /* 0x0003ec0000100a00 */
[C---:B-1----:R-:W-:Y:S07]  /*c3180*/  HMMA.1688.F32.TF32 R80, R240.reuse, R132, R116 ;  /* 0x00000084f050723c */ /* 0x042fee0000081074 */
[----:B------:R-:W-:Y:S01]  /*c3190*/  STL.64 [R1+0x7e0], R96 ;  /* 0x0007e06001007387 */ /* 0x000fe20000100a00 */
[----:B------:R-:W-:Y:S07]  /*c31a0*/  STL.64 [R1+0x7e8], R98 ;  /* 0x0007e86201007387 */ /* 0x000fee0000100a00 */
[----:B------:R-:W-:Y:S01]  /*c31b0*/  STL.64 [R1+0x7d0], R88 ;  /* 0x0007d05801007387 */ /* 0x000fe20000100a00 */
[----:B------:R-:W-:Y:S07]  /*c31c0*/  STL.64 [R1+0x7d8], R90 ;  /* 0x0007d85a01007387 */ /* 0x000fee0000100a00 */
[----:B------:R-:W-:Y:S01]  /*c31d0*/  STL.64 [R1+0x7c0], R80 ;  /* 0x0007c05001007387 */ /* 0x000fe20000100a00 */
[----:B------:R1:W-:Y:S02]  /*c31e0*/  STL.64 [R1+0x7c8], R82 ;  /* 0x0007c85201007387 */ /* 0x0003e40000100a00 */
[----:B------:R-:W3:Y:S01]  /*c31f0*/  LDL.LU R2, [R1+0x4190] ;  /* 0x0041900001027983 */ /* 0x000ee20000300800 */
[C---:B-1----:R-:W-:Y:S11]  /*c3200*/  HMMA.1688.F32.TF32 R80, R240.reuse, R136, R108 ;  /* 0x00000088f050723c */ /* 0x042ff6000008106c */
[----:B------:R-:W-:Y:S11]  /*c3210*/  @!UPT UIADD3 URZ, URZ, URZ, URZ ;  /* 0x0000003f3f3ff290 */ /* 0x000ff6000fffe03f */
[----:B------:R-:W-:Y:S01]  /*c3220*/  @!UPT UIADD3 URZ, URZ, URZ, URZ ;  /* 0x0000003f3f3ff290 */ /* 0x000fe2000fffe03f */
[----:B------:R-:W-:Y:S01]  /*c3230*/  STL.64 [R1+0x7b0], R80 ;  /* 0x0007b05001007387 */ /* 0x000fe20000100a00 */
[----:B------:R1:W-:Y:S02]  /*c3240*/  STL.64 [R1+0x7b8], R82 ;  /* 0x0007b85201007387 */ /* 0x0003e40000100a00 */
[C---:B-1----:R-:W-:Y:S08]  /*c3250*/  HMMA.1688.F32.TF32 R80, R240.reuse, R140, R100 ;  /* 0x0000008cf050723c */ /* 0x042ff00000081064 */
[C---:B------:R-:W-:Y:S08]  /*c3260*/  HMMA.1688.F32.TF32 R88, R240.reuse, R144, R92 ;  /* 0x00000090f058723c */ /* 0x040ff0000008105c */
[C---:B------:R-:W-:Y:S07]  /*c3270*/  HMMA.1688.F32.TF32 R92, R240.reuse, R148, R196 ;  /* 0x00000094f05c723c */ /* 0x040fee00000810c4 */
[----:B------:R-:W-:Y:S01]  /*c3280*/  STL.64 [R1+0x7a0], R80 ;  /* 0x0007a05001007387 */ /* 0x000fe20000100a00 */
[----:B------:R1:W-:Y:S02]  /*c3290*/  STL.64 [R1+0x7a8], R82 ;  /* 0x0007a85201007387 */ /* 0x0003e40000100a00 */
[C---:B-1----:R-:W-:Y:S05]  /*c32a0*/  HMMA.1688.F32.TF32 R80, R240.reuse, R152, R192 ;  /* 0x00000098f050723c */ /* 0x042fea00000810c0 */
[----:B------:R-:W-:Y:S01]  /*c32b0*/  STL.64 [R1+0x790], R88 ;  /* 0x0007905801007387 */ /* 0x000fe20000100a00 */
[----:B------:R1:W-:Y:S07]  /*c32c0*/  STL.64 [R1+0x798], R90 ;  /* 0x0007985a01007387 */ /* 0x0003ee0000100a00 */
[----:B------:R-:W-:Y:S02]  /*c32d0*/  STL.64 [R1+0x780], R92 ;  /* 0x0007805c01007387 */ /* 0x000fe40000100a00 */
[----:B------:R-:W-:Y:S01]  /*c32e0*/  STL.64 [R1+0x788], R94 ;  /* 0x0007885e01007387 */ /* 0x000fe20000100a00 */
[C---:B-1----:R-:W-:Y:S08]  /*c32f0*/  HMMA.1688.F32.TF32 R88, R240.reuse, R156, R84 ;  /* 0x0000009cf058723c */ /* 0x042ff00000081054 */
[C---:B------:R-:W-:Y:S01]  /*c3300*/  HMMA.1688.F32.TF32 R84, R240.reuse, R160, R200 ;  /* 0x000000a0f054723c */ /* 0x040fe200000810c8 */
[----:B------:R-:W-:Y:S01]  /*c3310*/  STL.64 [R1+0x770], R80 ;  /* 0x0007705001007387 */ /* 0x000fe20000100a00 */
[----:B------:R1:W-:Y:S06]  /*c3320*/  STL.64 [R1+0x778], R82 ;  /* 0x0007785201007387 */ /* 0x0003ec0000100a00 */
[----:B-1----:R-:W-:Y:S07]  /*c3330*/  HMMA.1688.F32.TF32 R80, R240, R164, R204 ;  /* 0x000000a4f050723c */ /* 0x002fee00000810cc */
[----:B------:R-:W-:Y:S01]  /*c3340*/  STL.64 [R1+0x760], R88 ;  /* 0x0007605801007387 */ /* 0x000fe20000100a00 */
[----:B------:R1:W-:Y:S07]  /*c3350*/  STL.64 [R1+0x768], R90 ;  /* 0x0007685a01007387 */ /* 0x0003ee0000100a00 */
[----:B------:R-:W-:Y:S02]  /*c3360*/  STL.64 [R1+0x750], R84 ;  /* 0x0007505401007387 */ /* 0x000fe40000100a00 */
[----:B------:R4:W-:Y:S01]  /*c3370*/  STL.64 [R1+0x758], R86 ;  /* 0x0007585601007387 */ /* 0x0009e20000100a00 */
[C---:B--2---:R-:W-:Y:S08]  /*c3380*/  HMMA.1688.F32.TF32 R32, R236.reuse, R132, R32 ;  /* 0x00000084ec20723c */ /* 0x044ff00000081020 */
[C---:B------:R-:W-:Y:S01]  /*c3390*/  HMMA.1688.F32.TF32 R40, R236.reuse, R136, R40 ;  /* 0x00000088ec28723c */ /* 0x040fe20000081028 */
[----:B------:R-:W-:Y:S04]  /*c33a0*/  LDS R240, [R252+0x114200] ;  /* 0x11420000fcf07984 */ /* 0x000fe80000000800 */
[----:B------:R-:W-:Y:S04]  /*c33b0*/  LDS R242, [R252+0x115200] ;  /* 0x11520000fcf27984 */ /* 0x000fe80000000800 */
[----:B------:R-:W-:Y:S04]  /*c33c0*/  LDS R241, [R3+0x114200] ;  /* 0x1142000003f17984 */ /* 0x000fe80000000800 */
[----:B------:R-:W2:Y:S01]  /*c33d0*/  LDS R243, [R3+0x115200] ;  /* 0x1152000003f37984 */ /* 0x000ea20000000800 */
[C---:B-1----:R-:W-:Y:S08]  /*c33e0*/  HMMA.1688.F32.TF32 R88, R236.reuse, R208, R176 ;  /* 0x000000d0ec58723c */ /* 0x042ff000000810b0 */
[C---:B----4-:R-:W-:Y:S01]  /*c33f0*/  HMMA.1688.F32.TF32 R84, R236.reuse, R128, R172 ;  /* 0x00000080ec54723c */ /* 0x050fe200000810ac */
[----:B------:R-:W-:Y:S01]  /*c3400*/  STL.64 [R1+0x710], R80 ;  /* 0x0007105001007387 */ /* 0x000fe20000100a00 */
[----:B------:R1:W-:Y:S06]  /*c3410*/  STL.64 [R1+0x718], R82 ;  /* 0x0007185201007387 */ /* 0x0003ec0000100a00 */
[C---:B-1----:R-:W-:Y:S08]  /*c3420*/  HMMA.1688.F32.TF32 R80, R236.reuse, R36, R64 ;  /* 0x00000024ec50723c */ /* 0x042ff00000081040 */
[C---:B------:R-:W-:Y:S08]  /*c3430*/  HMMA.1688.F32.TF32 R64, R236.reuse, R56, R52 ;  /* 0x00000038ec40723c */ /* 0x040ff00000081034 */
        /* <DEDUP_REMOVED lines=14> */
[----:B------:R-:W-:Y:S05]  /*c3520*/  STL.64 [R1+0x888], R50 ;  /* 0x0008883201007387 */ /* 0x000fea0000100a00 */
[----:B------:R-:W-:Y:S01]  /*c3530*/  STL.64 [R1+0x890], R44 ;  /* 0x0008902c01007387 */ /* 0x000fe20000100a00 */
[----:B------:R-:W-:Y:S02]  /*c3540*/  STL.64 [R1+0x898], R46 ;  /* 0x0008982e01007387 */ /* 0x000fe40000100a00 */
[----:B------:R1:W-:Y:S02]  /*c3550*/  STL.64 [R1+0x8a0], R32 ;  /* 0x0008a02001007387 */ /* 0x0003e40000100a00 */
[----:B------:R4:W-:Y:S01]  /*c3560*/  STL.64 [R1+0x8a8], R34 ;  /* 0x0008a82201007387 */ /* 0x0009e20000100a00 */
[----:B-1----:R-:W2:Y:S01]  /*c3570*/  LDL.LU R32, [R1+0x12e0] ;  /* 0x0012e00001207983 */ /* 0x002ea20000300800 */
[----:B------:R1:W-:Y:S02]  /*c3580*/  STL.64 [R1+0x8b0], R40 ;  /* 0x0008b02801007387 */ /* 0x0003e40000100a00 */
[----:B------:R1:W-:Y:S02]  /*c3590*/  STL.64 [R1+0x8b8], R42 ;  /* 0x0008b82a01007387 */ /* 0x0003e40000100a00 */
[----:B------:R-:W2:Y:S01]  /*c35a0*/  LDL.LU R33, [R1+0x12e4] ;  /* 0x0012e40001217983 */ /* 0x000ea20000300800 */
[----:B----4-:R-:W2:Y:S01]  /*c35b0*/  LDL.LU R34, [R1+0x12e8] ;  /* 0x0012e80001227983 */ /* 0x010ea20000300800 */
        /* <DEDUP_REMOVED lines=73> */
[----:B-1----:R-:W4:Y:S02]  /*c3a50*/  LDL.LU R40, [R1+0x12d0] ;  /* 0x0012d00001287983 */ /* 0x002f240000300800 */
[----:B------:R-:W4:Y:S01]  /*c3a60*/  LDL.LU R41, [R1+0x12d4] ;  /* 0x0012d40001297983 */ /* 0x000f220000300800 */
[----:B------:R-:W4:Y:S01]  /*c3a70*/  LDL.LU R42, [R1+0x12d8] ;  /* 0x0012d800012a7983 */ /* 0x000f220000300800 */
[----:B---3--:R-:W-:Y:S01]  /*c3a80*/  IMAD.MOV.U32 R43, RZ, RZ, R2 ;  /* 0x000000ffff2b7224 */ /* 0x008fe200078e0002 */
[C---:B--2---:R-:W-:Y:S08]  /*c3a90*/  HMMA.1688.F32.TF32 R80, R236.reuse, R140, R220 ;  /* 0x0000008cec50723c */ /* 0x044ff000000810dc */
[C---:B----4-:R-:W-:Y:S08]  /*c3aa0*/  HMMA.1688.F32.TF32 R88, R236.reuse, R144, R124 ;  /* 0x00000090ec58723c */ /* 0x050ff0000008107c */
        /* <DEDUP_REMOVED lines=8> */
[C---:B------:R-:W-:Y:S08]  /*c3b30*/  HMMA.1688.F32.TF32 R92, R236.reuse, R160, R92 ;  /* 0x000000a0ec5c723c */ /* 0x040ff0000008105c */
[C---:B-1----:R-:W-:Y:S01]  /*c3b40*/  HMMA.1688.F32.TF32 R88, R236.reuse, R156, R100 ;  /* 0x0000009cec58723c */ /* 0x042fe20000081064 */
[----:B------:R-:W-:Y:S01]  /*c3b50*/  STL.64 [R1+0x910], R80 ;  /* 0x0009105001007387 */ /* 0x000fe20000100a00 */
[----:B------:R1:W-:Y:S06]  /*c3b60*/  STL.64 [R1+0x918], R82 ;  /* 0x0009185201007387 */ /* 0x0003ec0000100a00 */
[----:B-1----:R-:W-:Y:S11]  /*c3b70*/  HMMA.1688.F32.TF32 R80, R236, R164, R196 ;  /* 0x000000a4ec50723c */ /* 0x002ff600000810c4 */
[----:B------:R-:W-:Y:S04]  /*c3b80*/  @!UPT UIADD3 URZ, URZ, URZ, URZ ;  /* 0x0000003f3f3ff290 */ /* 0x000fe8000fffe03f */
[----:B------:R-:W-:Y:S01]  /*c3b90*/  STL.64 [R1+0x940], R88 ;  /* 0x0009405801007387 */ /* 0x000fe20000100a00 */
[----:B------:R1:W-:Y:S02]  /*c3ba0*/  STL.64 [R1+0x948], R90 ;  /* 0x0009485a01007387 */ /* 0x0003e40000100a00 */
[----:B------:R-:W-:Y:S02]  /*c3bb0*/  STL.64 [R1+0x990], R92 ;  /* 0x0009905c01007387 */ /* 0x000fe40000100a00 */
[----:B------:R-:W-:Y:S01]  /*c3bc0*/  STL.64 [R1+0x998], R94 ;  /* 0x0009985e01007387 */ /* 0x000fe20000100a00 */
[C---:B------:R-:W-:Y:S08]  /*c3bd0*/  HMMA.1688.F32.TF32 R84, R120.reuse, R128, R84 ;  /* 0x000000807854723c */ /* 0x040ff00000081054 */
[C---:B-1----:R-:W-:Y:S01]  /*c3be0*/  HMMA.1688.F32.TF32 R88, R120.reuse, R208, R192 ;  /* 0x000000d07858723c */ /* 0x042fe200000810c0 */
[----:B------:R-:W-:Y:S01]  /*c3bf0*/  STL.64 [R1+0x980], R80 ;  /* 0x0009805001007387 */ /* 0x000fe20000100a00 */
[----:B------:R1:W-:Y:S06]  /*c3c00*/  STL.64 [R1+0x988], R82 ;  /* 0x0009885201007387 */ /* 0x0003ec0000100a00 */
[C---:B-1----:R-:W-:Y:S11]  /*c3c10*/  HMMA.1688.F32.TF32 R80, R120.reuse, R36, R200 ;  /* 0x000000247850723c */ /* 0x042ff600000810c8 */
[----:B------:R-:W-:Y:S04]  /*c3c20*/  @!UPT UIADD3 URZ, URZ, URZ, URZ ;  /* 0x0000003f3f3ff290 */ /* 0x000fe8000fffe03f */
[----:B------:R-:W-:Y:S01]  /*c3c30*/  STL.64 [R1+0x9a0], R88 ;  /* 0x0009a05801007387 */ /* 0x000fe20000100a00 */
[----:B------:R1:W-:Y:S02]  /*c3c40*/  STL.64 [R1+0x9a8], R90 ;  /* 0x0009a85a01007387 */ /* 0x0003e40000100a00 */
[----:B------:R-:W-:Y:S02]  /*c3c50*/  STL.64 [R1+0x9c0], R84 ;  /* 0x0009c05401007387 */ /* 0x000fe40000100a00 */
[----:B------:R2:W-:Y:S01]  /*c3c60*/  STL.64 [R1+0x9c8], R86 ;  /* 0x0009c85601007387 */ /* 0x0005e20000100a00 */
[C---:B------:R-:W-:Y:S08]  /*c3c70*/  HMMA.1688.F32.TF32 R64, R120.reuse, R76, R64 ;  /* 0x0000004c7840723c */ /* 0x040ff00000081040 */
[C---:B------:R-:W-:Y:S08]  /*c3c80*/  HMMA.1688.F32.TF32 R52, R120.reuse, R132, R52 ;  /* 0x000000847834723c */ /* 0x040ff00000081034 */
[C---:B-1----:R-:W-:Y:S08]  /*c3c90*/  HMMA.1688.F32.TF32 R88, R120.reuse, R56, R204 ;  /* 0x000000387858723c */ /* 0x042ff000000810cc */
[----:B--2---:R-:W-:Y:S01]  /*c3ca0*/  HMMA.1688.F32.TF32 R84, R120, R112, R176 ;  /* 0x000000707854723c */ /* 0x004fe200000810b0 */
[----:B------:R-:W-:Y:S01]  /*c3cb0*/  STL [R1+0x9e4], R81 ;  /* 0x0009e45101007387 */ /* 0x000fe20000100800 */
[----:B------:R-:W-:-:S02]  /*c3cc0*/  IMAD.MOV.U32 R2, RZ, RZ, R80 ;  /* 0x000000ffff027224 */ /* 0x000fc400078e0050 */
[----:B------:R1:W-:Y:S02]  /*c3cd0*/  STL [R1+0x9e8], R82 ;  /* 0x0009e85201007387 */ /* 0x0003e40000100800 */
[----:B------:R-:W-:Y:S02]  /*c3ce0*/  IMAD.MOV.U32 R0, RZ, RZ, R83 ;  /* 0x000000ffff007224 */ /* 0x000fe400078e0053 */
[C---:B------:R-:W-:Y:S08]  /*c3cf0*/  HMMA.1688.F32.TF32 R48, R120.reuse, R136, R48 ;  /* 0x000000887830723c */ /* 0x040ff00000081030 */
[C---:B-1----:R-:W-:Y:S01]  /*c3d00*/  HMMA.1688.F32.TF32 R80, R120.reuse, R60, R172 ;  /* 0x0000003c7850723c */ /* 0x042fe200000810ac */
[----:B------:R1:W-:Y:S04]  /*c3d10*/  STL [R1+0x3d48], R0 ;  /* 0x003d480001007387 */ /* 0x0003e80000100800 */
[----:B-1----:R-:W2:Y:S01]  /*c3d20*/  LDL R0, [R1+0xb30] ;  /* 0x000b300001007983 */ /* 0x002ea20000100800 */
[----:B------:R1:W-:Y:S03]  /*c3d30*/  STL [R1+0x3d44], R2 ;  /* 0x003d440201007387 */ /* 0x0003e60000100800 */
[----:B-1----:R-:W3:Y:S01]  /*c3d40*/  LDL R2, [R1+0xb34] ;  /* 0x000b340001027983 */ /* 0x002ee20000100800 */
[----:B------:R-:W-:Y:S02]  /*c3d50*/  STL.64 [R1+0xb70], R88 ;  /* 0x000b705801007387 */ /* 0x000fe40000100a00 */
[----:B------:R-:W-:Y:S02]  /*c3d60*/  STL.64 [R1+0xb78], R90 ;  /* 0x000b785a01007387 */ /* 0x000fe40000100a00 */
[----:B------:R-:W-:Y:S01]  /*c3d70*/  STL.64 [R1+0xb60], R84 ;  /* 0x000b605401007387 */ /* 0x000fe20000100a00 */
[----:B------:R-:W-:Y:S08]  /*c3d80*/  STL.64 [R1+0xb68], R86 ;  /* 0x000b685601007387 */ /* 0x000ff00000100a00 */
[----:B------:R-:W-:Y:S02]  /*c3d90*/  STL.64 [R1+0xb50], R80 ;  /* 0x000b505001007387 */ /* 0x000fe40000100a00 */
[----:B------:R-:W-:Y:S02]  /*c3da0*/  STL.64 [R1+0xb58], R82 ;  /* 0x000b585201007387 */ /* 0x000fe40000100a00 */
[----:B------:R-:W-:Y:S01]  /*c3db0*/  STL.64 [R1+0xb40], R64 ;  /* 0x000b404001007387 */ /* 0x000fe20000100a00 */
[----:B------:R-:W-:Y:S01]  /*c3dc0*/  STL.64 [R1+0xb48], R66 ;  /* 0x000b484201007387 */ /* 0x000fe20000100a00 */
[----:B------:R-:W-:Y:S02]  /*c3dd0*/  STL.64 [R1+0xae0], R52 ;  /* 0x000ae03401007387 */ /* 0x000fe40000100a00 */
[----:B------:R1:W-:Y:S02]  /*c3de0*/  STL.64 [R1+0xae8], R54 ;  /* 0x000ae83601007387 */ /* 0x0003e40000100a00 */
[----:B------:R-:W-:Y:S01]  /*c3df0*/  STL.64 [R1+0xbe0], R48 ;  /* 0x000be03001007387 */ /* 0x000fe20000100a00 */
[----:B------:R4:W-:Y:S01]  /*c3e00*/  STL.64 [R1+0xbe8], R50 ;  /* 0x000be83201007387 */ /* 0x0009e20000100a00 */
[C---:B------:R-:W-:Y:S08]  /*c3e10*/  HMMA.1688.F32.TF32 R40, R120.reuse, R152, R40 ;  /* 0x000000987828723c */ /* 0x040ff00000081028 */
[C---:B-1----:R-:W-:Y:S08]  /*c3e20*/  HMMA.1688.F32.TF32 R52, R120.reuse, R140, R44 ;  /* 0x0000008c7834723c */ /* 0x042ff0000008102c */
[C---:B----4-:R-:W-:Y:S08]  /*c3e30*/  HMMA.1688.F32.TF32 R48, R120.reuse, R144, R228 ;  /* 0x000000907830723c */ /* 0x050ff000000810e4 */
[C---:B------:R-:W-:Y:S07]  /*c3e40*/  HMMA.1688.F32.TF32 R44, R120.reuse, R148, R32 ;  /* 0x00000094782c723c */ /* 0x040fee0000081020 */
[----:B------:R-:W-:Y:S01]  /*c3e50*/  STL.64 [R1+0xbd0], R52 ;  /* 0x000bd03401007387 */ /* 0x000fe20000100a00 */
[----:B------:R-:W-:Y:S07]  /*c3e60*/  STL.64 [R1+0xbd8], R54 ;  /* 0x000bd83601007387 */ /* 0x000fee0000100a00 */
[----:B------:R-:W-:Y:S02]  /*c3e70*/  STL.64 [R1+0xbc0], R48 ;  /* 0x000bc03001007387 */ /* 0x000fe40000100a00 */
[----:B------:R-:W-:Y:S01]  /*c3e80*/  STL.64 [R1+0xbc8], R50 ;  /* 0x000bc83201007387 */ /* 0x000fe20000100a00 */
[----:B------:R-:W4:Y:S05]  /*c3e90*/  LDL.LU R32, [R1+0xc00] ;  /* 0x000c000001207983 */ /* 0x000f2a0000300800 */
[----:B------:R1:W-:Y:S02]  /*c3ea0*/  STL.64 [R1+0xbb0], R44 ;  /* 0x000bb02c01007387 */ /* 0x0003e40000100a00 */
[----:B------:R1:W-:Y:S02]  /*c3eb0*/  STL.64 [R1+0xbb8], R46 ;  /* 0x000bb82e01007387 */ /* 0x0003e40000100a00 */
[----:B------:R1:W-:Y:S01]  /*c3ec0*/  STL.64 [R1+0xba0], R40 ;  /* 0x000ba02801007387 */ /* 0x0003e20000100a00 */
[----:B------:R1:W-:Y:S01]  /*c3ed0*/  STL.64 [R1+0xba8], R42 ;  /* 0x000ba82a01007387 */ /* 0x0003e20000100a00 */
[----:B------:R-:W4:Y:S02]  /*c3ee0*/  LDL.LU R33, [R1+0xc04] ;  /* 0x000c040001217983 */ /* 0x000f240000300800 */
[----:B------:R-:W4:Y:S02]  /*c3ef0*/  LDL.LU R34, [R1+0xc08] ;  /* 0x000c080001227983 */ /* 0x000f240000300800 */
[----:B------:R-:W4:Y:S01]  /*c3f00*/  LDL.LU R35, [R1+0xc0c] ;  /* 0x000c0c0001237983 */ /* 0x000f220000300800 */
[----:B------:R-:W4:Y:S01]  /*c3f10*/  LDL.LU R228, [R1+0xc20] ;  /* 0x000c200001e47983 */ /* 0x000f220000300800 */
[----:B------:R-:W4:Y:S02]  /*c3f20*/  LDL.LU R229, [R1+0xc24] ;  /* 0x000c240001e57983 */ /* 0x000f240000300800 */
[----:B------:R-:W4:Y:S02]  /*c3f30*/  LDL.LU R230, [R1+0xc28] ;  /* 0x000c280001e67983 */ /* 0x000f240000300800 */
[----:B------:R-:W4:Y:S01]  /*c3f40*/  LDL.LU R231, [R1+0xc2c] ;  /* 0x000c2c0001e77983 */ /* 0x000f220000300800 */
[----:B-1----:R-:W4:Y:S01]  /*c3f50*/  LDL.LU R44, [R1+0xd10] ;  /* 0x000d1000012c7983 */ /* 0x002f220000300800 */
        /* <DEDUP_REMOVED lines=95> */
[----:B--2---:R-:W-:Y:S04]  /*c4550*/  LDS R236, [R0+0x114200] ;  /* 0x1142000000ec7984 */ /* 0x004fe80000000800 */
[----:B------:R-:W-:Y:S04]  /*c4560*/  LDS R238, [R0+0x115200] ;  /* 0x1152000000ee7984 */ /* 0x000fe80000000800 */
[----:B---3--:R-:W-:Y:S04]  /*c4570*/  LDS R237, [R2+0x114200] ;  /* 0x1142000002ed7984 */ /* 0x008fe80000000800 */
[----:B------:R-:W1:Y:S01]  /*c4580*/  LDS R239, [R2+0x115200] ;  /* 0x1152000002ef7984 */ /* 0x000e620000000800 */
[C---:B----4-:R-:W-:Y:S08]  /*c4590*/  HMMA.1688.F32.TF32 R88, R120.reuse, R160, R88 ;  /* 0x000000a07858723c */ /* 0x050ff00000081058 */
[C---:B------:R-:W-:Y:S08]  /*c45a0*/  HMMA.1688.F32.TF32 R80, R120.reuse, R156, R80 ;  /* 0x0000009c7850723c */ /* 0x040ff00000081050 */
[----:B------:R-:W-:Y:S11]  /*c45b0*/  HMMA.1688.F32.TF32 R120, R120, R164, R96 ;  /* 0x000000a47878723c */ /* 0x000ff60000081060 */
[----:B------:R-:W-:Y:S04]  /*c45c0*/  @!UPT UIADD3 URZ, URZ, URZ, URZ ;  /* 0x0000003f3f3ff290 */ /* 0x000fe8000fffe03f */
[----:B------:R-:W-:Y:S01]  /*c45d0*/  STL.64 [R1+0xb90], R80 ;  /* 0x000b905001007387 */ /* 0x000fe20000100a00 */
[----:B------:R2:W-:Y:S03]  /*c45e0*/  STL.64 [R1+0xb98], R82 ;  /* 0x000b985201007387 */ /* 0x0005e60000100a00 */
[----:B--2---:R-:W2:Y:S01]  /*c45f0*/  LDL.LU.64 R82, [R1+0x4188] ;  /* 0x0041880001527983 */ /* 0x004ea20000300a00 */
[----:B------:R-:W2:Y:S02]  /*c4600*/  LDL.LU.64 R80, [R1+0x4180] ;  /* 0x0041800001507983 */ /* 0x000ea40000300a00 */
[----:B------:R-:W-:Y:S02]  /*c4610*/  STL.64 [R1+0xb80], R88 ;  /* 0x000b805801007387 */ /* 0x000fe40000100a00 */
[----:B------:R3:W-:Y:S02]  /*c4620*/  STL.64 [R1+0xb88], R90 ;  /* 0x000b885a01007387 */ /* 0x0007e40000100a00 */
[----:B---3--:R-:W3:Y:S01]  /*c4630*/  LDL.LU.64 R90, [R1+0x4178] ;  /* 0x00417800015a7983 */ /* 0x008ee20000300a00 */
[----:B------:R-:W3:Y:S02]  /*c4640*/  LDL.LU.64 R88, [R1+0x4170] ;  /* 0x0041700001587983 */ /* 0x000ee40000300a00 */
[----:B------:R-:W4:Y:S02]  /*c4650*/  LDL.LU.64 R98, [R1+0x4168] ;  /* 0x0041680001627983 */ /* 0x000f240000300a00 */
[----:B------:R-:W4:Y:S01]  /*c4660*/  LDL.LU.64 R96, [R1+0x4160] ;  /* 0x0041600001607983 */ /* 0x000f220000300a00 */
[----:B------:R1:W-:Y:S01]  /*c4670*/  STL.64 [R1+0xa10], R120 ;  /* 0x000a107801007387 */ /* 0x0003e20000100a00 */
[----:B------:R1:W-:Y:S03]  /*c4680*/  STL.64 [R1+0xa18], R122 ;  /* 0x000a187a01007387 */ /* 0x0003e60000100a00 */
[----:B-1----:R-:W2:Y:S01]  /*c4690*/  LDL.LU R120, [R1+0xea0] ;  /* 0x000ea00001787983 */ /* 0x002ea20000300800 */
[----:B------:R-:W2:Y:S02]  /*c46a0*/  LDL.LU R121, [R1+0xea4] ;  /* 0x000ea40001797983 */ /* 0x000ea40000300800 */
[----:B------:R-:W2:Y:S02]  /*c46b0*/  LDL.LU R122, [R1+0xea8] ;  /* 0x000ea800017a7983 */ /* 0x000ea40000300800 */
[----:B------:R-:W2:Y:S01]  /*c46c0*/  LDL.LU R123, [R1+0xeac] ;  /* 0x000eac00017b7983 */ /* 0x000ea20000300800 */
[C---:B------:R-:W-:Y:S08]  /*c46d0*/  HMMA.1688.F32.TF32 R104, R240.reuse, R208, R104 ;  /* 0x000000d0f068723c */ /* 0x040ff00000081068 */
[C---:B------:R-:W-:Y:S11]  /*c46e0*/  HMMA.1688.F32.TF32 R212, R240.reuse, R128, R212 ;  /* 0x00000080f0d4723c */ /* 0x040ff600000810d4 */
[----:B------:R-:W-:Y:S04]  /*c46f0*/  @!UPT UIADD3 URZ, URZ, URZ, URZ ;  /* 0x0000003f3f3ff290 */ /* 0x000fe8000fffe03f */
[----:B------:R-:W-:Y:S01]  /*c4700*/  STL.64 [R1+0xc90], R104 ;  /* 0x000c906801007387 */ /* 0x000fe20000100a00 */
[----:B------:R1:W-:Y:S03]  /*c4710*/  STL.64 [R1+0xc98], R106 ;  /* 0x000c986a01007387 */ /* 0x0003e60000100a00 */
[----:B-1----:R-:W3:Y:S01]  /*c4720*/  LDL.LU.64 R106, [R1+0x4158] ;  /* 0x00415800016a7983 */ /* 0x002ee20000300a00 */
[----:B------:R-:W3:Y:S03]  /*c4730*/  LDL.LU.64 R104, [R1+0x4150] ;  /* 0x0041500001687983 */ /* 0x000ee60000300a00 */
[----:B------:R-:W-:Y:S02]  /*c4740*/  STL.64 [R1+0xc80], R212 ;  /* 0x000c80d401007387 */ /* 0x000fe40000100a00 */
[----:B------:R1:W-:Y:S02]  /*c4750*/  STL.64 [R1+0xc88], R214 ;  /* 0x000c88d601007387 */ /* 0x0003e40000100a00 */
[----:B-1----:R-:W3:Y:S01]  /*c4760*/  LDL.LU.64 R214, [R1+0x4148] ;  /* 0x0041480001d67983 */ /* 0x002ee20000300a00 */
[----:B------:R-:W3:Y:S01]  /*c4770*/  LDL.LU.64 R212, [R1+0x4140] ;  /* 0x0041400001d47983 */ /* 0x000ee20000300a00 */
[C---:B------:R-:W-:Y:S08]  /*c4780*/  HMMA.1688.F32.TF32 R116, R240.reuse, R76, R116 ;  /* 0x0000004cf074723c */ /* 0x040ff00000081074 */
[C---:B------:R-:W-:Y:S08]  /*c4790*/  HMMA.1688.F32.TF32 R108, R240.reuse, R132, R108 ;  /* 0x00000084f06c723c */ /* 0x040ff0000008106c */
[C---:B------:R-:W-:Y:S08]  /*c47a0*/  HMMA.1688.F32.TF32 R100, R240.reuse, R136, R100 ;  /* 0x00000088f064723c */ /* 0x040ff00000081064 */
[C---:B------:R-:W-:Y:S08]  /*c47b0*/  HMMA.1688.F32.TF32 R84, R240.reuse, R152, R84 ;  /* 0x00000098f054723c */ /* 0x040ff00000081054 */
        /* <DEDUP_REMOVED lines=9> */
[----:B------:R1:W-:Y:S02]  /*c4850*/  STL.64 [R1+0xc68], R122 ;  /* 0x000c687a01007387 */ /* 0x0003e40000100a00 */
[C---:B-1----:R-:W-:Y:S05]  /*c4860*/  HMMA.1688.F32.TF32 R120, R240.reuse, R60, R124 ;  /* 0x0000003cf078723c */ /* 0x042fea000008107c */
[----:B------:R-:W-:Y:S01]  /*c4870*/  STL.64 [R1+0xc50], R216 ;  /* 0x000c50d801007387 */ /* 0x000fe20000100a00 */
[----:B------:R-:W-:Y:S11]  /*c4880*/  STL.64 [R1+0xc58], R218 ;  /* 0x000c58da01007387 */ /* 0x000ff60000100a00 */
[----:B------:R-:W-:Y:S06]  /*c4890*/  @!UPT UIADD3 URZ, URZ, URZ, URZ ;  /* 0x0000003f3f3ff290 */ /* 0x000fec000fffe03f */
[----:B------:R-:W-:Y:S01]  /*c48a0*/  STL.64 [R1+0xc40], R120 ;  /* 0x000c407801007387 */ /* 0x000fe20000100a00 */
[----:B------:R-:W-:Y:S02]  /*c48b0*/  STL.64 [R1+0xc48], R122 ;  /* 0x000c487a01007387 */ /* 0x000fe40000100a00 */
[----:B------:R-:W-:Y:S02]  /*c48c0*/  STL.64 [R1+0xc30], R116 ;  /* 0x000c307401007387 */ /* 0x000fe40000100a00 */
[----:B------:R-:W-:Y:S01]  /*c48d0*/  STL.64 [R1+0xc38], R118 ;  /* 0x000c387601007387 */ /* 0x000fe20000100a00 */
[----:B------:R-:W-:Y:S01]  /*c48e0*/  STL.64 [R1+0xc10], R108 ;  /* 0x000c106c01007387 */ /* 0x000fe20000100a00 */
[----:B------:R1:W-:Y:S02]  /*c48f0*/  STL.64 [R1+0xc18], R110 ;  /* 0x000c186e01007387 */ /* 0x0003e40000100a00 */
[----:B------:R-:W-:Y:S02]  /*c4900*/  STL.64 [R1+0xd00], R100 ;  /* 0x000d006401007387 */ /* 0x000fe40000100a00 */
[----:B------:R2:W-:Y:S01]  /*c4910*/  STL.64 [R1+0xd08], R102 ;  /* 0x000d086601007387 */ /* 0x0005e20000100a00 */
[----:B------:R-:W-:Y:S04]  /*c4920*/  LDS R120, [R252+0x114280] ;  /* 0x11428000fc787984 */ /* 0x000fe80000000800 */
[----:B------:R-:W-:Y:S04]  /*c4930*/  LDS R122, [R252+0x115280] ;  /* 0x11528000fc7a7984 */ /* 0x000fe80000000800 */
[----:B------:R-:W-:Y:S04]  /*c4940*/  LDS R121, [R3+0x114280] ;  /* 0x1142800003797984 */ /* 0x000fe80000000800 */
[----:B------:R-:W3:Y:S01]  /*c4950*/  LDS R123, [R3+0x115280] ;  /* 0x11528000037b7984 */ /* 0x000ee20000000800 */
[C---:B-1----:R-:W-:Y:S08]  /*c4960*/  HMMA.1688.F32.TF32 R108, R240.reuse, R140, R92 ;  /* 0x0000008cf06c723c */ /* 0x042ff0000008105c */
[C---:B--2---:R-:W-:Y:S08]  /*c4970*/  HMMA.1688.F32.TF32 R100, R240.reuse, R144, R196 ;  /* 0x00000090f064723c */ /* 0x044ff000000810c4 */
[C---:B------:R-:W-:Y:S07]  /*c4980*/  HMMA.1688.F32.TF32 R92, R240.reuse, R148, R192 ;  /* 0x00000094f05c723c */ /* 0x040fee00000810c0 */
[----:B------:R-:W-:Y:S01]  /*c4990*/  STL.64 [R1+0xcf0], R108 ;  /* 0x000cf06c01007387 */ /* 0x000fe20000100a00 */
[----:B------:R-:W-:Y:S07]  /*c49a0*/  STL.64 [R1+0xcf8], R110 ;  /* 0x000cf86e01007387 */ /* 0x000fee0000100a00 */
[----:B------:R-:W-:Y:S02]  /*c49b0*/  STL.64 [R1+0xce0], R100 ;  /* 0x000ce06401007387 */ /* 0x000fe40000100a00 */
[----:B------:R1:W-:Y:S06]  /*c49c0*/  STL.64 [R1+0xce8], R102 ;  /* 0x000ce86601007387 */ /* 0x0003ec0000100a00 */
[----:B------:R-:W-:Y:S01]  /*c49d0*/  STL.64 [R1+0xcd0], R92 ;  /* 0x000cd05c01007387 */ /* 0x000fe20000100a00 */
[----:B------:R2:W-:Y:S02]  /*c49e0*/  STL.64 [R1+0xcd8], R94 ;  /* 0x000cd85e01007387 */ /* 0x0005e40000100a00 */
[----:B------:R-:W-:Y:S02]  /*c49f0*/  STL.64 [R1+0xcc0], R84 ;  /* 0x000cc05401007387 */ /* 0x000fe40000100a00 */
[----:B------:R2:W-:Y:S01]  /*c4a00*/  STL.64 [R1+0xcc8], R86 ;  /* 0x000cc85601007387 */ /* 0x0005e20000100a00 */
[C---:B-1----:R-:W-:Y:S08]  /*c4a10*/  HMMA.1688.F32.TF32 R100, R240.reuse, R156, R200 ;  /* 0x0000009cf064723c */ /* 0x042ff000000810c8 */
[C---:B--2---:R-:W-:Y:S08]  /*c4a20*/  HMMA.1688.F32.TF32 R92, R240.reuse, R160, R204 ;  /* 0x000000a0f05c723c */ /* 0x044ff000000810cc */
[----:B------:R-:W-:Y:S01]  /*c4a30*/  HMMA.1688.F32.TF32 R84, R240, R164, R176 ;  /* 0x000000a4f054723c */ /* 0x000fe200000810b0 */
[----:B------:R-:W-:-:S02]  /*c4a40*/  IMAD.MOV.U32 R211, RZ, RZ, R38 ;  /* 0x000000ffffd37224 */ /* 0x000fc400078e0026 */
[----:B------:R-:W-:Y:S01]  /*c4a50*/  IMAD.MOV.U32 R63, RZ, RZ, R36 ;  /* 0x000000ffff3f7224 */ /* 0x000fe200078e0024 */
[----:B------:R-:W-:Y:S01]  /*c4a60*/  MOV R62, R37 ;  /* 0x00000025003e7202 */ /* 0x000fe20000000f00 */
[----:B------:R-:W-:Y:S02]  /*c4a70*/  IMAD.MOV.U32 R59, RZ, RZ, R76 ;  /* 0x000000ffff3b7224 */ /* 0x000fe400078e004c */
[----:B------:R-:W-:Y:S01]  /*c4a80*/  IMAD.MOV.U32 R58, RZ, RZ, R77 ;  /* 0x000000ffff3a7224 */ /* 0x000fe200078e004d */
        /* <DEDUP_REMOVED lines=12> */
[C---:B------:R-:W-:Y:S08]  /*c4b50*/  HMMA.1688.F32.TF32 R84, R236.reuse, R36, R52 ;  /* 0x00000024ec54723c */ /* 0x040ff00000081034 */
        /* <DEDUP_REMOVED lines=15> */
[----:B------:R2:W-:Y:S02]  /*c4c50*/  STL.64 [R1+0xe70], R48 ;  /* 0x000e703001007387 */ /* 0x0005e40000100a00 */
[----:B------:R3:W-:Y:S01]  /*c4c60*/  STL.64 [R1+0xe78], R50 ;  /* 0x000e783201007387 */ /* 0x0007e20000100a00 */
[----:B--2---:R-:W2:Y:S01]  /*c4c70*/  LDL.LU R48, [R1+0x960] ;  /* 0x0009600001307983 */ /* 0x004ea20000300800 */
[----:B------:R-:W-:Y:S02]  /*c4c80*/  STL.64 [R1+0xe60], R44 ;  /* 0x000e602c01007387 */ /* 0x000fe40000100a00 */
[----:B------:R-:W-:Y:S02]  /*c4c90*/  STL.64 [R1+0xe68], R46 ;  /* 0x000e682e01007387 */ /* 0x000fe40000100a00 */
[----:B------:R1:W-:Y:S01]  /*c4ca0*/  STL.64 [R1+0xe50], R32 ;  /* 0x000e502001007387 */ /* 0x0003e20000100a00 */
[----:B------:R1:W-:Y:S01]  /*c4cb0*/  STL.64 [R1+0xe58], R34 ;  /* 0x000e582201007387 */ /* 0x0003e20000100a00 */
[----:B------:R-:W2:Y:S02]  /*c4cc0*/  LDL.LU R49, [R1+0x964] ;  /* 0x0009640001317983 */ /* 0x000ea40000300800 */
[----:B---3--:R-:W2:Y:S02]  /*c4cd0*/  LDL.LU R50, [R1+0x968] ;  /* 0x0009680001327983 */ /* 0x008ea40000300800 */
[----:B------:R-:W2:Y:S01]  /*c4ce0*/  LDL.LU R51, [R1+0x96c] ;  /* 0x00096c0001337983 */ /* 0x000ea20000300800 */
        /* <DEDUP_REMOVED lines=81> */
[----:B---3--:R-:W-:Y:S08]  /*c5200*/  HMMA.1688.F32.TF32 R108, R120, R208, R108 ;  /* 0x000000d0786c723c */ /* 0x008ff0000008106c */
[C---:B------:R-:W-:Y:S08]  /*c5210*/  HMMA.1688.F32.TF32 R116, R236.reuse, R164, R116 ;  /* 0x000000a4ec74723c */ /* 0x040ff00000081074 */
[C---:B----4-:R-:W-:Y:S08]  /*c5220*/  HMMA.1688.F32.TF32 R44, R236.reuse, R140, R44 ;  /* 0x0000008cec2c723c */ /* 0x050ff0000008102c */
[C---:B------:R-:W-:Y:S08]  /*c5230*/  HMMA.1688.F32.TF32 R216, R236.reuse, R136, R216 ;  /* 0x00000088ecd8723c */ /* 0x040ff000000810d8 */
[C---:B------:R-:W-:Y:S08]  /*c5240*/  HMMA.1688.F32.TF32 R228, R236.reuse, R144, R228 ;  /* 0x00000090ece4723c */ /* 0x040ff000000810e4 */
[C---:B------:R-:W-:Y:S08]  /*c5250*/  HMMA.1688.F32.TF32 R32, R236.reuse, R148, R32 ;  /* 0x00000094ec20723c */ /* 0x040ff00000081020 */
[C---:B------:R-:W-:Y:S08]  /*c5260*/  HMMA.1688.F32.TF32 R40, R236.reuse, R152, R40 ;  /* 0x00000098ec28723c */ /* 0x040ff00000081028 */
[C---:B------:R-:W-:Y:S08]  /*c5270*/  HMMA.1688.F32.TF32 R220, R236.reuse, R156, R220 ;  /* 0x0000009cecdc723c */ /* 0x040ff000000810dc */
[----:B------:R-:W-:Y:S08]  /*c5280*/  HMMA.1688.F32.TF32 R124, R236, R160, R124 ;  /* 0x000000a0ec7c723c */ /* 0x000ff0000008107c */
[C---:B------:R-:W-:Y:S01]  /*c5290*/  HMMA.1688.F32.TF32 R48, R120.reuse, R152, R48 ;  /* 0x000000987830723c */ /* 0x040fe20000081030 */
[----:B------:R-:W-:Y:S04]  /*c52a0*/  LDS R236, [R252+0x114300] ;  /* 0x11430000fcec7984 */ /* 0x000fe80000000800 */
[----:B------:R-:W-:Y:S04]  /*c52b0*/  LDS R238, [R252+0x115300] ;  /* 0x11530000fcee7984 */ /* 0x000fe80000000800 */
[----:B------:R-:W-:Y:S04]  /*c52c0*/  LDS R237, [R3+0x114300] ;  /* 0x1143000003ed7984 */ /* 0x000fe80000000800 */
[----:B------:R-:W1:Y:S01]  /*c52d0*/  LDS R239, [R3+0x115300] ;  /* 0x1153000003ef7984 */ /* 0x000e620000000800 */
[C---:B------:R-:W-:Y:S03]  /*c52e0*/  HMMA.1688.F32.TF32 R92, R120.reuse, R36, R92 ;  /* 0x00000024785c723c */ /* 0x040fe6000008105c */
[----:B------:R-:W-:Y:S01]  /*c52f0*/  STL.64 [R1+0xf30], R216 ;  /* 0x000f30d801007387 */ /* 0x000fe20000100a00 */
[----:B------:R2:W-:Y:S03]  /*c5300*/  STL.64 [R1+0xf38], R218 ;  /* 0x000f38da01007387 */ /* 0x0005e60000100a00 */
[----:B--2---:R-:W2:Y:S01]  /*c5310*/  LDL.LU.64 R218, [R1+0x4138] ;  /* 0x0041380001da7983 */ /* 0x004ea20000300a00 */
[----:B------:R-:W2:Y:S02]  /*c5320*/  LDL.LU.64 R216, [R1+0x4130] ;  /* 0x0041300001d87983 */ /* 0x000ea40000300a00 */
[----:B------:R-:W-:Y:S02]  /*c5330*/  STL.64 [R1+0xf20], R44 ;  /* 0x000f202c01007387 */ /* 0x000fe40000100a00 */
[----:B------:R3:W-:Y:S02]  /*c5340*/  STL.64 [R1+0xf28], R46 ;  /* 0x000f282e01007387 */ /* 0x0007e40000100a00 */
[----:B---3--:R-:W3:Y:S01]  /*c5350*/  LDL.LU.64 R46, [R1+0x4128] ;  /* 0x00412800012e7983 */ /* 0x008ee20000300a00 */
[----:B------:R-:W4:Y:S02]  /*c5360*/  LDL.LU.64 R44, [R1+0x4120] ;  /* 0x00412000012c7983 */ /* 0x000f240000300a00 */
[----:B------:R-:W-:Y:S02]  /*c5370*/  STL.64 [R1+0xf10], R228 ;  /* 0x000f10e401007387 */ /* 0x000fe40000100a00 */
[----:B------:R1:W-:Y:S02]  /*c5380*/  STL.64 [R1+0xf18], R230 ;  /* 0x000f18e601007387 */ /* 0x0003e40000100a00 */
[----:B-1----:R-:W2:Y:S01]  /*c5390*/  LDL.LU.64 R230, [R1+0x4118] ;  /* 0x0041180001e67983 */ /* 0x002ea20000300a00 */
[----:B------:R-:W2:Y:S02]  /*c53a0*/  LDL.LU.64 R228, [R1+0x4110] ;  /* 0x0041100001e47983 */ /* 0x000ea40000300a00 */
[----:B------:R-:W-:Y:S02]  /*c53b0*/  STL.64 [R1+0xf00], R32 ;  /* 0x000f002001007387 */ /* 0x000fe40000100a00 */
[----:B------:R1:W-:Y:S02]  /*c53c0*/  STL.64 [R1+0xf08], R34 ;  /* 0x000f082201007387 */ /* 0x0003e40000100a00 */
[----:B-1----:R-:W2:Y:S01]  /*c53d0*/  LDL.LU.64 R34, [R1+0x4108] ;  /* 0x0041080001227983 */ /* 0x002ea20000300a00 */
[----:B------:R-:W3:Y:S02]  /*c53e0*/  LDL.LU.64 R32, [R1+0x4100] ;  /* 0x0041000001207983 */ /* 0x000ee40000300a00 */
[----:B------:R-:W-:Y:S02]  /*c53f0*/  STL.64 [R1+0xef0], R40 ;  /* 0x000ef02801007387 */ /* 0x000fe40000100a00 */
[----:B------:R1:W-:Y:S02]  /*c5400*/  STL.64 [R1+0xef8], R42 ;  /* 0x000ef82a01007387 */ /* 0x0003e40000100a00 */
[----:B-1----:R-:W4:Y:S01]  /*c5410*/  LDL.LU.64 R42, [R1+0x40f8] ;  /* 0x0040f800012a7983 */ /* 0x002f220000300a00 */
[----:B------:R-:W4:Y:S02]  /*c5420*/  LDL.LU.64 R40, [R1+0x40f0] ;  /* 0x0040f00001287983 */ /* 0x000f240000300a00 */
[----:B------:R-:W-:Y:S02]  /*c5430*/  STL.64 [R1+0xee0], R220 ;  /* 0x000ee0dc01007387 */ /* 0x000fe40000100a00 */
[----:B------:R-:W-:Y:S01]  /*c5440*/  STL.64 [R1+0xee8], R222 ;  /* 0x000ee8de01007387 */ /* 0x000fe20000100a00 */
        /* <DEDUP_REMOVED lines=8> */
[----:B------:R-:W-:Y:S01]  /*c54d0*/  STL.64 [R1+0xa60], R92 ;  /* 0x000a605c01007387 */ /* 0x000fe20000100a00 */
[----:B------:R1:W-:Y:S02]  /*c54e0*/  STL.64 [R1+0xa68], R94 ;  /* 0x000a685e01007387 */ /* 0x0003e40000100a00 */
[----:B------:R-:W4:Y:S02]  /*c54f0*/  LDL.LU.64 R38, [R1+0x40e8] ;  /* 0x0040e80001267983 */ /* 0x000f240000300a00 */
[----:B------:R-:W4:Y:S01]  /*c5500*/  LDL.LU.64 R36, [R1+0x40e0] ;  /* 0x0040e00001247983 */ /* 0x000f220000300a00 */
        /* <DEDUP_REMOVED lines=11> */
[----:B------:R-:W-:Y:S02]  /*c55c0*/  STL.64 [R1+0xa20], R84 ;  /* 0x000a205401007387 */ /* 0x000fe40000100a00 */
[----:B------:R-:W-:Y:S06]  /*c55d0*/  STL.64 [R1+0xa28], R86 ;  /* 0x000a285601007387 */ /* 0x000fec0000100a00 */
[----:B------:R-:W-:Y:S01]  /*c55e0*/  STL.64 [R1+0xa00], R76 ;  /* 0x000a004c01007387 */ /* 0x000fe20000100a00 */
[----:B------:R1:W-:Y:S02]  /*c55f0*/  STL.64 [R1+0xa08], R78 ;  /* 0x000a084e01007387 */ /* 0x0003e40000100a00 */
[C---:B-1----:R-:W-:Y:S08]  /*c5600*/  HMMA.1688.F32.TF32 R76, R120.reuse, R136, R176 ;  /* 0x00000088784c723c */ /* 0x042ff000000810b0 */
[C---:B------:R-:W-:Y:S11]  /*c5610*/  HMMA.1688.F32.TF32 R84, R120.reuse, R140, R172 ;  /* 0x0000008c7854723c */ /* 0x040ff600000810ac */
[----:B------:R-:W-:Y:S04]  /*c5620*/  @!UPT UIADD3 URZ, URZ, URZ, URZ ;  /* 0x0000003f3f3ff290 */ /* 0x000fe8000fffe03f */
[----:B------:R-:W-:Y:S01]  /*c5630*/  STL.64 [R1+0x9f0], R76 ;  /* 0x0009f04c01007387 */ /* 0x000fe20000100a00 */
[----:B------:R1:W-:Y:S02]  /*c5640*/  STL.64 [R1+0x9f8], R78 ;  /* 0x0009f84e01007387 */ /* 0x0003e40000100a00 */
[C---:B-1----:R-:W-:Y:S08]  /*c5650*/  HMMA.1688.F32.TF32 R76, R120.reuse, R144, R64 ;  /* 0x00000090784c723c */ /* 0x042ff00000081040 */
[----:B------:R-:W-:Y:S01]  /*c5660*/  HMMA.1688.F32.TF32 R64, R120, R148, R52 ;  /* 0x000000947840723c */ /* 0x000fe20000081034 */
[----:B------:R-:W-:Y:S01]  /*c5670*/  STL.64 [R1+0x9d0], R84 ;  /* 0x0009d05401007387 */ /* 0x000fe20000100a00 */
[----:B------:R-:W-:Y:S11]  /*c5680*/  STL.64 [R1+0x9d8], R86 ;  /* 0x0009d85601007387 */ /* 0x000ff60000100a00 */
[----:B------:R-:W-:Y:S02]  /*c5690*/  @!UPT UIADD3 URZ, URZ, URZ, URZ ;  /* 0x0000003f3f3ff290 */ /* 0x000fe4000fffe03f */
[----:B------:R-:W-:Y:S01]  /*c56a0*/  STL.64 [R1+0x9b0], R76 ;  /* 0x0009b04c01007387 */ /* 0x000fe20000100a00 */
[----:B------:R-:W-:Y:S07]  /*c56b0*/  STL.64 [R1+0x9b8], R78 ;  /* 0x0009b84e01007387 */ /* 0x000fee0000100a00 */
[----:B------:R4:W-:Y:S02]  /*c56c0*/  STL.64 [R1+0x970], R64 ;  /* 0x0009704001007387 */ /* 0x0009e40000100a00 */
[----:B------:R1:W-:Y:S02]  /*c56d0*/  STL.64 [R1+0x978], R66 ;  /* 0x0009784201007387 */ /* 0x0003e40000100a00 */
[----:B--2---:R-:W-:-:S02]  /*c56e0*/  IMAD.MOV.U32 R52, RZ, RZ, R35 ;  /* 0x000000ffff347224 */ /* 0x004fc400078e0023 */
[----:B------:R-:W2:Y:S01]  /*c56f0*/  LDL.LU R35, [R1+0x40dc] ;  /* 0x0040dc0001237983 */ /* 0x000ea20000300800 */
[----:B------:R1:W-:Y:S02]  /*c5700*/  STL.64 [R1+0x960], R48 ;  /* 0x0009603001007387 */ /* 0x0003e40000100a00 */
[----:B------:R1:W-:Y:S02]  /*c5710*/  STL.64 [R1+0x968], R50 ;  /* 0x0009683201007387 */ /* 0x0003e40000100a00 */
[----:B------:R-:W-:Y:S01]  /*c5720*/  IMAD.MOV.U32 R53, RZ, RZ, R34 ;  /* 0x000000ffff357224 */ /* 0x000fe200078e0022 */
[----:B---3--:R-:W-:Y:S01]  /*c5730*/  MOV R54, R33 ;  /* 0x0000002100367202 */ /* 0x008fe20000000f00 */
[----:B------:R-:W3:Y:S01]  /*c5740*/  LDL.LU R34, [R1+0x40d8] ;  /* 0x0040d80001227983 */ /* 0x000ee20000300800 */
[----:B------:R-:W3:Y:S02]  /*c5750*/  LDL.LU R33, [R1+0x40d4] ;  /* 0x0040d40001217983 */ /* 0x000ee40000300800 */
[----:B------:R-:W-:-:S02]  /*c5760*/  IMAD.MOV.U32 R55, RZ, RZ, R32 ;  /* 0x000000ffff377224 */ /* 0x000fc400078e0020 */
[----:B------:R-:W3:Y:S01]  /*c5770*/  LDL.LU R32, [R1+0x40d0] ;  /* 0x0040d00001207983 */ /* 0x000ee20000300800 */
[----:B----4-:R-:W-:Y:S02]  /*c5780*/  IMAD.MOV.U32 R64, RZ, RZ, R43 ;  /* 0x000000ffff407224 */ /* 0x010fe400078e002b */
[----:B------:R-:W-:Y:S01]  /*c5790*/  IMAD.MOV.U32 R65, RZ, RZ, R42 ;  /* 0x000000ffff417224 */ /* 0x000fe200078e002a */
[----:B------:R-:W4:Y:S01]  /*c57a0*/  LDL.LU R43, [R1+0x40cc] ;  /* 0x0040cc00012b7983 */ /* 0x000f220000300800 */
[----:B------:R-:W3:Y:S02]  /*c57b0*/  LDL.LU R42, [R1+0x40c8] ;  /* 0x0040c800012a7983 */ /* 0x000ee40000300800 */
[----:B-1----:R-:W-:Y:S01]  /*c57c0*/  IMAD.MOV.U32 R66, RZ, RZ, R41 ;  /* 0x000000ffff427224 */ /* 0x002fe200078e0029 */
[----:B------:R-:W-:Y:S01]  /*c57d0*/  MOV R67, R40 ;  /* 0x0000002800437202 */ /* 0x000fe20000000f00 */
[----:B------:R-:W3:Y:S01]  /*c57e0*/  LDL.LU R41, [R1+0x40c4] ;  /* 0x0040c40001297983 */ /* 0x000ee20000300800 */
[----:B------:R-:W3:Y:S02]  /*c57f0*/  LDL.LU R40, [R1+0x40c0] ;  /* 0x0040c00001287983 */ /* 0x000ee40000300800 */
[----:B------:R-:W-:-:S02]  /*c5800*/  IMAD.MOV.U32 R172, RZ, RZ, R39 ;  /* 0x000000ffffac7224 */ /* 0x000fc400078e0027 */
[----:B------:R-:W-:Y:S01]  /*c5810*/  IMAD.MOV.U32 R173, RZ, RZ, R38 ;  /* 0x000000ffffad7224 */ /* 0x000fe200078e0026 */
[----:B------:R-:W3:Y:S01]  /*c5820*/  LDL.LU R39, [R1+0x40bc] ;  /* 0x0040bc0001277983 */ /* 0x000ee20000300800 */
[----:B------:R-:W3:Y:S02]  /*c5830*/  LDL.LU R38, [R1+0x40b8] ;  /* 0x0040b80001267983 */ /* 0x000ee40000300800 */
[----:B------:R-:W-:Y:S02]  /*c5840*/  IMAD.MOV.U32 R174, RZ, RZ, R37 ;  /* 0x000000ffffae7224 */ /* 0x000fe400078e0025 */
        /* <DEDUP_REMOVED lines=31> */
[----:B------:R-:W-:-:S02]  /*c5a40*/  IMAD.MOV.U32 R48, RZ, RZ, R228 ;  /* 0x000000ffff307224 */ /* 0x000fc400078e00e4 */
[----:B------:R-:W-:Y:S02]  /*c5a50*/  IMAD.MOV.U32 R49, RZ, RZ, R229 ;  /* 0x000000ffff317224 */ /* 0x000fe400078e00e5 */
[----:B------:R-:W-:Y:S01]  /*c5a60*/  IMAD.MOV.U32 R50, RZ, RZ, R230 ;  /* 0x000000ffff327224 */ /* 0x000fe200078e00e6 */
[----:B------:R-:W-:Y:S01]  /*c5a70*/  MOV R51, R231 ;  /* 0x000000e700337202 */ /* 0x000fe20000000f00 */
[----:B--2---:R-:W-:Y:S02]  /*c5a80*/  IMAD.MOV.U32 R179, RZ, RZ, R35 ;  /* 0x000000ffffb37224 */ /* 0x004fe400078e0023 */
[----:B----4-:R-:W-:Y:S02]  /*c5a90*/  IMAD.MOV.U32 R207, RZ, RZ, R43 ;  /* 0x000000ffffcf7224 */ /* 0x010fe400078e002b */
[----:B---3--:R-:W-:Y:S02]  /*c5aa0*/  IMAD.MOV.U32 R206, RZ, RZ, R42 ;  /* 0x000000ffffce7224 */ /* 0x008fe400078e002a */
[----:B------:R-:W-:Y:S01]  /*c5ab0*/  IMAD.MOV.U32 R205, RZ, RZ, R41 ;  /* 0x000000ffffcd7224 */ /* 0x000fe200078e0029 */
[----:B------:R-:W-:-:S02]  /*c5ac0*/  MOV R204, R40 ;  /* 0x0000002800cc7202 */ /* 0x000fc40000000f00 */
[----:B------:R-:W2:Y:S01]  /*c5ad0*/  LDL.LU R40, [R1+0x40ac] ;  /* 0x0040ac0001287983 */ /* 0x000ea20000300800 */
[----:B------:R-:W2:Y:S02]  /*c5ae0*/  LDL.LU R41, [R1+0x40a8] ;  /* 0x0040a80001297983 */ /* 0x000ea40000300800 */
[----:B------:R-:W2:Y:S02]  /*c5af0*/  LDL.LU R42, [R1+0x40a4] ;  /* 0x0040a400012a7983 */ /* 0x000ea40000300800 */
[----:B------:R-:W2:Y:S02]  /*c5b00*/  LDL.LU R43, [R1+0x40a0] ;  /* 0x0040a000012b7983 */ /* 0x000ea40000300800 */
[----:B------:R-:W-:Y:S02]  /*c5b10*/  IMAD.MOV.U32 R203, RZ, RZ, R39 ;  /* 0x000000ffffcb7224 */ /* 0x000fe400078e0027 */
[----:B------:R-:W-:Y:S01]  /*c5b20*/  IMAD.MOV.U32 R202, RZ, RZ, R38 ;  /* 0x000000ffffca7224 */ /* 0x000fe200078e0026 */
[----:B------:R-:W-:Y:S01]  /*c5b30*/  MOV R201, R37 ;  /* 0x0000002500c97202 */ /* 0x000fe20000000f00 */
[----:B------:R-:W-:-:S02]  /*c5b40*/  IMAD.MOV.U32 R200, RZ, RZ, R36 ;  /* 0x000000ffffc87224 */ /* 0x000fc400078e0024 */
[----:B------:R-:W3:Y:S01]  /*c5b50*/  LDL.LU R36, [R1+0x409c] ;  /* 0x00409c0001247983 */ /* 0x000ee20000300800 */
[----:B------:R-:W3:Y:S02]  /*c5b60*/  LDL.LU R37, [R1+0x4098] ;  /* 0x0040980001257983 */ /* 0x000ee40000300800 */
[----:B------:R-:W3:Y:S02]  /*c5b70*/  LDL.LU R38, [R1+0x4094] ;  /* 0x0040940001267983 */ /* 0x000ee40000300800 */
[----:B------:R-:W3:Y:S01]  /*c5b80*/  LDL.LU R39, [R1+0x4090] ;  /* 0x0040900001277983 */ /* 0x000ee20000300800 */
[----:B------:R-:W4:Y:S01]  /*c5b90*/  LDL.LU R76, [R1+0x100] ;  /* 0x00010000014c7983 */ /* 0x000f220000300800 */
[----:B------:R-:W4:Y:S02]  /*c5ba0*/  LDL.LU R77, [R1+0x104] ;  /* 0x00010400014d7983 */ /* 0x000f240000300800 */
[----:B------:R-:W4:Y:S02]  /*c5bb0*/  LDL.LU R78, [R1+0x108] ;  /* 0x00010800014e7983 */ /* 0x000f240000300800 */
[----:B------:R-:W4:Y:S02]  /*c5bc0*/  LDL.LU R79, [R1+0x10c] ;  /* 0x00010c00014f7983 */ /* 0x000f240000300800 */
[----:B------:R-:W-:-:S02]  /*c5bd0*/  IMAD.MOV.U32 R176, RZ, RZ, R32 ;  /* 0x000000ffffb07224 */ /* 0x000fc400078e0020 */
[----:B------:R-:W-:Y:S01]  /*c5be0*/  IMAD.MOV.U32 R177, RZ, RZ, R33 ;  /* 0x000000ffffb17224 */ /* 0x000fe200078e0021 */
[----:B------:R-:W2:Y:S01]  /*c5bf0*/  LDL.LU R32, [R1+0x408c] ;  /* 0x00408c0001207983 */ /* 0x000ea20000300800 */
[----:B------:R-:W2:Y:S01]  /*c5c00*/  LDL.LU R33, [R1+0x4088] ;  /* 0x0040880001217983 */ /* 0x000ea20000300800 */
[----:B------:R-:W-:Y:S02]  /*c5c10*/  MOV R178, R34 ;  /* 0x0000002200b27202 */ /* 0x000fe40000000f00 */
[----:B------:R-:W2:Y:S01]  /*c5c20*/  LDL.LU R34, [R1+0x4084] ;  /* 0x0040840001227983 */ /* 0x000ea20000300800 */
[----:B------:R-:W2:Y:S02]  /*c5c30*/  LDL.LU R35, [R1+0x4080] ;  /* 0x0040800001237983 */ /* 0x000ea40000300800 */
[----:B------:R-:W2:Y:S02]  /*c5c40*/  LDL.LU R228, [R1+0x407c] ;  /* 0x00407c0001e47983 */ /* 0x000ea40000300800 */
[----:B------:R-:W2:Y:S01]  /*c5c50*/  LDL.LU R229, [R1+0x4078] ;  /* 0x0040780001e57983 */ /* 0x000ea20000300800 */
[----:B------:R-:W2:Y:S01]  /*c5c60*/  LDL.LU R230, [R1+0x4074] ;  /* 0x0040740001e67983 */ /* 0x000ea20000300800 */
[----:B------:R-:W2:Y:S01]  /*c5c70*/  LDL.LU R231, [R1+0x4070] ;  /* 0x0040700001e77983 */ /* 0x000ea20000300800 */
[C---:B------:R-:W-:Y:S08]  /*c5c80*/  HMMA.1688.F32.TF32 R116, R120.reuse, R156, R116 ;  /* 0x0000009c7874723c */ /* 0x040ff00000081074 */
[C---:B------:R-:W-:Y:S08]  /*c5c90*/  HMMA.1688.F32.TF32 R108, R120.reuse, R160, R108 ;  /* 0x000000a0786c723c */ /* 0x040ff0000008106c */
[----:B------:R-:W-:Y:S08]  /*c5ca0*/  HMMA.1688.F32.TF32 R100, R120, R164, R100 ;  /* 0x000000a47864723c */ /* 0x000ff00000081064 */
[----:B------:R-:W-:Y:S01]  /*c5cb0*/  HMMA.1688.F32.TF32 R92, R240, R208, R92 ;  /* 0x000000d0f05c723c */ /* 0x000fe2000008105c */
[----:B------:R-:W-:-:S02]  /*c5cc0*/  IMAD.MOV.U32 R120, RZ, RZ, R63 ;  /* 0x000000ffff787224 */ /* 0x000fc400078e003f */
[----:B------:R-:W-:Y:S01]  /*c5cd0*/  IMAD.MOV.U32 R121, RZ, RZ, R62 ;  /* 0x000000ffff797224 */ /* 0x000fe200078e003e */
[----:B------:R-:W-:Y:S01]  /*c5ce0*/  STL.64 [R1+0x950], R116 ;  /* 0x0009507401007387 */ /* 0x000fe20000100a00 */
[----:B------:R-:W-:Y:S02]  /*c5cf0*/  STL.64 [R1+0x958], R118 ;  /* 0x0009587601007387 */ /* 0x000fe40000100a00 */
[----:B------:R-:W-:Y:S02]  /*c5d00*/  STL.64 [R1+0x930], R108 ;  /* 0x0009306c01007387 */ /* 0x000fe40000100a00 */
[----:B------:R1:W-:Y:S06]  /*c5d10*/  STL.64 [R1+0x938], R110 ;  /* 0x0009386e01007387 */ /* 0x0003ec0000100a00 */
[----:B------:R-:W-:Y:S01]  /*c5d20*/  STL.64 [R1+0x920], R100 ;  /* 0x0009206401007387 */ /* 0x000fe20000100a00 */
[----:B------:R-:W-:Y:S07]  /*c5d30*/  STL.64 [R1+0x928], R102 ;  /* 0x0009286601007387 */ /* 0x000fee0000100a00 */
[----:B------:R-:W-:Y:S02]  /*c5d40*/  STL.64 [R1+0xfc0], R92 ;  /* 0x000fc05c01007387 */ /* 0x000fe40000100a00 */
[----:B------:R1:W-:Y:S02]  /*c5d50*/  STL.64 [R1+0xfc8], R94 ;  /* 0x000fc85e01007387 */ /* 0x0003e40000100a00 */
[C---:B-1----:R-:W-:Y:S08]  /*c5d60*/  HMMA.1688.F32.TF32 R108, R240.reuse, R128, R196 ;  /* 0x00000080f06c723c */ /* 0x042ff000000810c4 */
[C---:B------:R-:W-:Y:S08]  /*c5d70*/  HMMA.1688.F32.TF32 R92, R240.reuse, R56, R84 ;  /* 0x00000038f05c723c */ /* 0x040ff00000081054 */
[C---:B------:R-:W-:Y:S07]  /*c5d80*/  HMMA.1688.F32.TF32 R100, R240.reuse, R120, R192 ;  /* 0x00000078f064723c */ /* 0x040fee00000810c0 */
[----:B------:R-:W-:Y:S01]  /*c5d90*/  STL.64 [R1+0xfb0], R108 ;  /* 0x000fb06c01007387 */ /* 0x000fe20000100a00 */
[----:B------:R-:W-:Y:S11]  /*c5da0*/  STL.64 [R1+0xfb8], R110 ;  /* 0x000fb86e01007387 */ /* 0x000ff60000100a00 */
[----:B------:R-:W-:Y:S04]  /*c5db0*/  @!UPT UIADD3 URZ, URZ, URZ, URZ ;  /* 0x0000003f3f3ff290 */ /* 0x000fe8000fffe03f */
[----:B------:R-:W-:Y:S02]  /*c5dc0*/  STL.64 [R1+0xfa0], R100 ;  /* 0x000fa06401007387 */ /* 0x000fe40000100a00 */
[----:B------:R-:W-:Y:S01]  /*c5dd0*/  STL.64 [R1+0xfa8], R102 ;  /* 0x000fa86601007387 */ /* 0x000fe20000100a00 */
[----:B------:R-:W-:Y:S01]  /*c5de0*/  STL.64 [R1+0xf90], R92 ;  /* 0x000f905c01007387 */ /* 0x000fe20000100a00 */
[----:B------:R-:W-:Y:S01]  /*c5df0*/  STL.64 [R1+0xf98], R94 ;  /* 0x000f985e01007387 */ /* 0x000fe20000100a00 */
[C---:B--2---:R-:W-:Y:S08]  /*c5e00*/  HMMA.1688.F32.TF32 R84, R240.reuse, R112, R228 ;  /* 0x00000070f054723c */ /* 0x044ff000000810e4 */
[----:B------:R-:W-:Y:S01]  /*c5e10*/  HMMA.1688.F32.TF32 R32, R240, R60, R32 ;  /* 0x0000003cf020723c */ /* 0x000fe20000081020 */
[----:B------:R-:W-:Y:S01]  /*c5e20*/  MOV R228, R59 ;  /* 0x0000003b00e47202 */ /* 0x000fe20000000f00 */
[----:B------:R-:W-:-:S02]  /*c5e30*/  IMAD.MOV.U32 R229, RZ, RZ, R58 ;  /* 0x000000ffffe57224 */ /* 0x000fc400078e003a */
[----:B------:R-:W-:Y:S02]  /*c5e40*/  IMAD.MOV.U32 R59, RZ, RZ, R60 ;  /* 0x000000ffff3b7224 */ /* 0x000fe400078e003c */
[----:B------:R-:W-:-:S03]  /*c5e50*/  IMAD.MOV.U32 R58, RZ, RZ, R61 ;  /* 0x000000ffff3a7224 */ /* 0x000fc600078e003d */
[C---:B---3--:R-:W-:Y:S08]  /*c5e60*/  HMMA.1688.F32.TF32 R60, R240.reuse, R228, R36 ;  /* 0x000000e4f03c723c */ /* 0x048ff00000081024 */
[C---:B------:R-:W-:Y:S08]  /*c5e70*/  HMMA.1688.F32.TF32 R36, R240.reuse, R132, R40 ;  /* 0x00000084f024723c */ /* 0x040ff00000081028 */
[C---:B----4-:R-:W-:Y:S01]  /*c5e80*/  HMMA.1688.F32.TF32 R40, R240.reuse, R136, R76 ;  /* 0x00000088f028723c */ /* 0x050fe2000008104c */
[----:B------:R-:W-:Y:S01]  /*c5e90*/  STL.64 [R1+0xf80], R84 ;  /* 0x000f805401007387 */ /* 0x000fe20000100a00 */
[----:B------:R-:W-:Y:S02]  /*c5ea0*/  STL.64 [R1+0xf88], R86 ;  /* 0x000f885601007387 */ /* 0x000fe40000100a00 */
[----:B------:R-:W-:Y:S02]  /*c5eb0*/  STL.64 [R1+0xf70], R32 ;  /* 0x000f702001007387 */ /* 0x000fe40000100a00 */
[----:B------:R-:W-:Y:S01]  /*c5ec0*/  STL.64 [R1+0xf78], R34 ;  /* 0x000f782201007387 */ /* 0x000fe20000100a00 */
[----:B------:R-:W-:Y:S04]  /*c5ed0*/  LDS R32, [R0+0x114300] ;  /* 0x1143000000207984 */ /* 0x000fe80000000800 */
[----:B------:R-:W-:Y:S04]  /*c5ee0*/  LDS R34, [R0+0x115300] ;  /* 0x1153000000227984 */ /* 0x000fe80000000800 */
[----:B------:R-:W-:Y:S04]  /*c5ef0*/  LDS R33, [R2+0x114300] ;  /* 0x1143000002217984 */ /* 0x000fe80000000800 */
[----:B------:R-:W1:Y:S04]  /*c5f00*/  LDS R35, [R2+0x115300] ;  /* 0x1153000002237984 */ /* 0x000e680000000800 */
[----:B------:R-:W-:Y:S01]  /*c5f10*/  STL.64 [R1+0xf60], R60 ;  /* 0x000f603c01007387 */ /* 0x000fe20000100a00 */
[----:B------:R-:W-:Y:S02]  /*c5f20*/  STL.64 [R1+0xf68], R62 ;  /* 0x000f683e01007387 */ /* 0x000fe40000100a00 */
[----:B------:R-:W-:Y:S02]  /*c5f30*/  STL.64 [R1+0xf50], R36 ;  /* 0x000f502401007387 */ /* 0x000fe40000100a00 */
[----:B------:R2:W-:Y:S02]  /*c5f40*/  STL.64 [R1+0xf58], R38 ;  /* 0x000f582601007387 */ /* 0x0005e40000100a00 */
[C---:B--2---:R-:W-:Y:S01]  /*c5f50*/  HMMA.1688.F32.TF32 R36, R240.reuse, R140, R200 ;  /* 0x0000008cf024723c */ /* 0x044fe200000810c8 */
[----:B------:R-:W-:Y:S07]  /*c5f60*/  STL.64 [R1+0x1030], R40 ;  /* 0x0010302801007387 */ /* 0x000fee0000100a00 */
[C---:B------:R-:W-:Y:S01]  /*c5f70*/  HMMA.1688.F32.TF32 R60, R240.reuse, R144, R204 ;  /* 0x00000090f03c723c */ /* 0x040fe200000810cc */
[----:B------:R2:W-:Y:S07]  /*c5f80*/  STL.64 [R1+0x1038], R42 ;  /* 0x0010382a01007387 */ /* 0x0005ee0000100a00 */
[C---:B--2---:R-:W-:Y:S07]  /*c5f90*/  HMMA.1688.F32.TF32 R40, R240.reuse, R148, R176 ;  /* 0x00000094f028723c */ /* 0x044fee00000810b0 */
[----:B------:R-:W-:Y:S01]  /*c5fa0*/  STL.64 [R1+0x1020], R36 ;  /* 0x0010202401007387 */ /* 0x000fe20000100a00 */
[----:B------:R2:W-:Y:S02]  /*c5fb0*/  STL.64 [R1+0x1028], R38 ;  /* 0x0010282601007387 */ /* 0x0005e40000100a00 */
[C---:B--2---:R-:W-:Y:S05]  /*c5fc0*/  HMMA.1688.F32.TF32 R36, R240.reuse, R152, R172 ;  /* 0x00000098f024723c */ /* 0x044fea00000810ac */
[----:B------:R-:W-:Y:S01]  /*c5fd0*/  STL.64 [R1+0x1010], R60 ;  /* 0x0010103c01007387 */ /* 0x000fe20000100a00 */
[----:B------:R2:W-:Y:S07]  /*c5fe0*/  STL.64 [R1+0x1018], R62 ;  /* 0x0010183e01007387 */ /* 0x0005ee0000100a00 */
[----:B------:R-:W-:Y:S02]  /*c5ff0*/  STL.64 [R1+0x1000], R40 ;  /* 0x0010002801007387 */ /* 0x000fe40000100a00 */
[----:B------:R3:W-:Y:S01]  /*c6000*/  STL.64 [R1+0x1008], R42 ;  /* 0x0010082a01007387 */ /* 0x0007e20000100a00 */
[C---:B--2---:R-:W-:Y:S08]  /*c6010*/  HMMA.1688.F32.TF32 R60, R240.reuse, R156, R64 ;  /* 0x0000009cf03c723c */ /* 0x044ff00000081040 */
[C---:B---3--:R-:W-:Y:S01]  /*c6020*/  HMMA.1688.F32.TF32 R40, R240.reuse, R160, R52 ;  /* 0x000000a0f028723c */ /* 0x048fe20000081034 */
[----:B------:R-:W-:Y:S01]  /*c6030*/  STL.64 [R1+0xff0], R36 ;  /* 0x000ff02401007387 */ /* 0x000fe20000100a00 */
[----:B------:R2:W-:Y:S06]  /*c6040*/  STL.64 [R1+0xff8], R38 ;  /* 0x000ff82601007387 */ /* 0x0005ec0000100a00 */
[----:B--2---:R-:W-:Y:S07]  /*c6050*/  HMMA.1688.F32.TF32 R36, R240, R164, R48 ;  /* 0x000000a4f024723c */ /* 0x004fee0000081030 */
[----:B------:R-:W-:Y:S01]  /*c6060*/  STL.64 [R1+0xfe0], R60 ;  /* 0x000fe03c01007387 */ /* 0x000fe20000100a00 */
[----:B------:R2:W-:Y:S07]  /*c6070*/  STL.64 [R1+0xfe8], R62 ;  /* 0x000fe83e01007387 */ /* 0x0005ee0000100a00 */
[----:B------:R-:W-:Y:S02]  /*c6080*/  STL.64 [R1+0xfd0], R40 ;  /* 0x000fd02801007387 */ /* 0x000fe40000100a00 */
[----:B------:R-:W-:Y:S01]  /*c6090*/  IMAD.MOV.U32 R52, RZ, RZ, R44 ;  /* 0x000000ffff347224 */ /* 0x000fe200078e002c */
[----:B------:R-:W-:Y:S01]  /*c60a0*/  STL.64 [R1+0xfd8], R42 ;  /* 0x000fd82a01007387 */ /* 0x000fe20000100a00 */
[----:B------:R-:W3:Y:S01]  /*c60b0*/  LDL.LU R44, [R1+0x406c] ;  /* 0x00406c00012c7983 */ /* 0x000ee20000300800 */
[----:B------:R-:W-:-:S03]  /*c60c0*/  MOV R53, R46 ;  /* 0x0000002e00357202 */ /* 0x000fc60000000f00 */
[----:B------:R4:W-:Y:S01]  /*c60d0*/  STL.64 [R1+0xf40], R36 ;  /* 0x000f402401007387 */ /* 0x0009e20000100a00 */
[----:B------:R1:W-:Y:S02]  /*c60e0*/  STL.64 [R1+0xf48], R38 ;  /* 0x000f482601007387 */ /* 0x0003e40000100a00 */
[----:B------:R-:W2:Y:S02]  /*c60f0*/  LDL.LU R46, [R1+0x4068] ;  /* 0x00406800012e7983 */ /* 0x000ea40000300800 */
[----:B------:R-:W-:Y:S02]  /*c6100*/  IMAD.MOV.U32 R54, RZ, RZ, R47 ;  /* 0x000000ffff367224 */ /* 0x000fe400078e002f */
[----:B------:R-:W-:Y:S01]  /*c6110*/  IMAD.MOV.U32 R55, RZ, RZ, R45 ;  /* 0x000000ffff377224 */ /* 0x000fe200078e002d */
[----:B------:R-:W4:Y:S01]  /*c6120*/  LDL.LU R47, [R1+0x4064] ;  /* 0x00406400012f7983 */ /* 0x000f220000300800 */
[----:B------:R-:W4:Y:S02]  /*c6130*/  LDL.LU R45, [R1+0x4060] ;  /* 0x00406000012d7983 */ /* 0x000f240000300800 */
[----:B------:R-:W4:Y:S02]  /*c6140*/  LDL.LU R172, [R1+0x150] ;  /* 0x0001500001ac7983 */ /* 0x000f240000300800 */
[----:B------:R-:W4:Y:S02]  /*c6150*/  LDL.LU R173, [R1+0x154] ;  /* 0x0001540001ad7983 */ /* 0x000f240000300800 */
[----:B---3--:R-:W-:-:S02]  /*c6160*/  IMAD.MOV.U32 R174, RZ, RZ, R44 ;  /* 0x000000ffffae7224 */ /* 0x008fc400078e002c */
[----:B------:R-:W3:Y:S01]  /*c6170*/  LDL.LU R44, [R1+0x405c] ;  /* 0x00405c00012c7983 */ /* 0x000ee20000300800 */
[----:B--2---:R-:W-:-:S03]  /*c6180*/  IMAD.MOV.U32 R175, RZ, RZ, R46 ;  /* 0x000000ffffaf7224 */ /* 0x004fc600078e002e */
[----:B------:R-:W2:Y:S01]  /*c6190*/  LDL.LU R46, [R1+0x4058] ;  /* 0x00405800012e7983 */ /* 0x000ea20000300800 */
[----:B------:R-:W2:Y:S02]  /*c61a0*/  LDL.LU R176, [R1+0x160] ;  /* 0x0001600001b07983 */ /* 0x000ea40000300800 */
[----:B------:R-:W2:Y:S01]  /*c61b0*/  LDL.LU R177, [R1+0x164] ;  /* 0x0001640001b17983 */ /* 0x000ea20000300800 */
[----:B----4-:R-:W-:Y:S01]  /*c61c0*/  MOV R178, R45 ;  /* 0x0000002d00b27202 */ /* 0x010fe20000000f00 */
[----:B------:R-:W-:Y:S01]  /*c61d0*/  IMAD.MOV.U32 R179, RZ, RZ, R47 ;  /* 0x000000ffffb37224 */ /* 0x000fe200078e002f */
[----:B------:R-:W4:Y:S01]  /*c61e0*/  LDL.LU R45, [R1+0x4054] ;  /* 0x00405400012d7983 */ /* 0x000f220000300800 */
[----:B------:R-:W4:Y:S02]  /*c61f0*/  LDL.LU R47, [R1+0x4050] ;  /* 0x00405000012f7983 */ /* 0x000f240000300800 */
[----:B---3--:R-:W-:Y:S02]  /*c6200*/  IMAD.MOV.U32 R204, RZ, RZ, R44 ;  /* 0x000000ffffcc7224 */ /* 0x008fe400078e002c */
[----:B------:R-:W3:Y:S01]  /*c6210*/  LDL.LU R44, [R1+0x404c] ;  /* 0x00404c00012c7983 */ /* 0x000ee20000300800 */
[----:B--2---:R-:W-:-:S03]  /*c6220*/  IMAD.MOV.U32 R205, RZ, RZ, R46 ;  /* 0x000000ffffcd7224 */ /* 0x004fc600078e002e */
[----:B------:R-:W2:Y:S01]  /*c6230*/  LDL.LU R46, [R1+0x4048] ;  /* 0x00404800012e7983 */ /* 0x000ea20000300800 */
[----:B------:R-:W2:Y:S02]  /*c6240*/  LDL.LU R206, [R1+0x178] ;  /* 0x0001780001ce7983 */ /* 0x000ea40000300800 */
[----:B------:R-:W2:Y:S02]  /*c6250*/  LDL.LU R207, [R1+0x17c] ;  /* 0x00017c0001cf7983 */ /* 0x000ea40000300800 */
[----:B----4-:R-:W-:Y:S01]  /*c6260*/  IMAD.MOV.U32 R76, RZ, RZ, R45 ;  /* 0x000000ffff4c7224 */ /* 0x010fe200078e002d */
[----:B------:R-:W-:Y:S01]  /*c6270*/  MOV R77, R47 ;  /* 0x0000002f004d7202 */ /* 0x000fe20000000f00 */
[----:B------:R-:W4:Y:S01]  /*c6280*/  LDL.LU R45, [R1+0x4044] ;  /* 0x00404400012d7983 */ /* 0x000f220000300800 */
[----:B------:R-:W4:Y:S02]  /*c6290*/  LDL.LU R47, [R1+0x4040] ;  /* 0x00404000012f7983 */ /* 0x000f240000300800 */
[----:B---3--:R-:W-:-:S02]  /*c62a0*/  IMAD.MOV.U32 R78, RZ, RZ, R44 ;  /* 0x000000ffff4e7224 */ /* 0x008fc400078e002c */
[----:B------:R-:W3:Y:S01]  /*c62b0*/  LDL.LU R44, [R1+0x403c] ;  /* 0x00403c00012c7983 */ /* 0x000ee20000300800 */
[----:B--2---:R-:W-:-:S03]  /*c62c0*/  IMAD.MOV.U32 R79, RZ, RZ, R46 ;  /* 0x000000ffff4f7224 */ /* 0x004fc600078e002e */
[----:B------:R-:W2:Y:S01]  /*c62d0*/  LDL.LU R46, [R1+0x4038] ;  /* 0x00403800012e7983 */ /* 0x000ea20000300800 */
[----:B------:R-:W2:Y:S02]  /*c62e0*/  LDL.LU R84, [R1+0x360] ;  /* 0x0003600001547983 */ /* 0x000ea40000300800 */
[----:B------:R-:W2:Y:S02]  /*c62f0*/  LDL.LU R85, [R1+0x364] ;  /* 0x0003640001557983 */ /* 0x000ea40000300800 */
[----:B------:R-:W2:Y:S01]  /*c6300*/  LDL.LU R86, [R1+0x368] ;  /* 0x0003680001567983 */ /* 0x000ea20000300800 */
[----:B------:R-:W2:Y:S01]  /*c6310*/  LDL.LU R87, [R1+0x36c] ;  /* 0x00036c0001577983 */ /* 0x000ea20000300800 */
[----:B----4-:R-:W-:Y:S01]  /*c6320*/  MOV R62, R47 ;  /* 0x0000002f003e7202 */ /* 0x010fe20000000f00 */
[----:B------:R-:W-:Y:S02]  /*c6330*/  IMAD.MOV.U32 R63, RZ, RZ, R45 ;  /* 0x000000ffff3f7224 */ /* 0x000fe400078e002d */
[----:B---3--:R-:W-:-:S02]  /*c6340*/  IMAD.MOV.U32 R60, RZ, RZ, R44 ;  /* 0x000000ffff3c7224 */ /* 0x008fc400078e002c */
[----:B------:R-:W3:Y:S01]  /*c6350*/  LDL.LU R44, [R1+0x4034] ;  /* 0x00403400012c7983 */ /* 0x000ee20000300800 */
[----:B--2---:R-:W-:-:S03]  /*c6360*/  IMAD.MOV.U32 R61, RZ, RZ, R46 ;  /* 0x000000ffff3d7224 */ /* 0x004fc600078e002e */
[----:B------:R-:W2:Y:S01]  /*c6370*/  LDL.LU R46, [R1+0x4030] ;  /* 0x00403000012e7983 */ /* 0x000ea20000300800 */
[----:B------:R-:W4:Y:S02]  /*c6380*/  LDL.LU R47, [R1+0x402c] ;  /* 0x00402c00012f7983 */ /* 0x000f240000300800 */
[----:B------:R-:W4:Y:S02]  /*c6390*/  LDL.LU R45, [R1+0x4028] ;  /* 0x00402800012d7983 */ /* 0x000f240000300800 */
[----:B------:R-:W4:Y:S01]  /*c63a0*/  LDL.LU R196, [R1+0x400] ;  /* 0x0004000001c47983 */ /* 0x000f220000300800 */
[----:B------:R-:W4:Y:S01]  /*c63b0*/  LDL.LU R197, [R1+0x404] ;  /* 0x0004040001c57983 */ /* 0x000f220000300800 */
[----:B------:R-:W4:Y:S02]  /*c63c0*/  LDL.LU R198, [R1+0x408] ;  /* 0x0004080001c67983 */ /* 0x000f240000300800 */
[----:B------:R-:W4:Y:S01]  /*c63d0*/  LDL.LU R199, [R1+0x40c] ;  /* 0x00040c0001c77983 */ /* 0x000f220000300800 */
[----:B---3--:R-:W-:-:S02]  /*c63e0*/  MOV R195, R44 ;  /* 0x0000002c00c37202 */ /* 0x008fc40000000f00 */
[----:B------:R-:W3:Y:S01]  /*c63f0*/  LDL.LU R44, [R1+0x20] ;  /* 0x00002000012c7983 */ /* 0x000ee20000300800 */
[----:B--2---:R-:W-:Y:S02]  /*c6400*/  IMAD.MOV.U32 R193, RZ, RZ, R46 ;  /* 0x000000ffffc17224 */ /* 0x004fe400078e002e */
[----:B----4-:R-:W-:Y:S02]  /*c6410*/  IMAD.MOV.U32 R194, RZ, RZ, R45 ;  /* 0x000000ffffc27224 */ /* 0x010fe400078e002d */
[----:B------:R-:W-:Y:S01]  /*c6420*/  IMAD.MOV.U32 R192, RZ, RZ, R47 ;  /* 0x000000ffffc07224 */ /* 0x000fe200078e002f */
[----:B------:R-:W3:Y:S01]  /*c6430*/  LDL.LU R45, [R1+0x24] ;  /* 0x00002400012d7983 */ /* 0x000ee20000300800 */
[----:B------:R-:W3:Y:S02]  /*c6440*/  LDL.LU R46, [R1+0x28] ;  /* 0x00002800012e7983 */ /* 0x000ee40000300800 */
[----:B------:R-:W3:Y:S02]  /*c6450*/  LDL.LU R47, [R1+0x2c] ;  /* 0x00002c00012f7983 */ /* 0x000ee40000300800 */
[----:B------:R-:W2:Y:S01]  /*c6460*/  LDL.LU R36, [R1+0x40] ;  /* 0x0000400001247983 */ /* 0x000ea20000300800 */
[----:B------:R-:W2:Y:S01]  /*c6470*/  LDL.LU R37, [R1+0x44] ;  /* 0x0000440001257983 */ /* 0x000ea20000300800 */
[----:B-1----:R-:W2:Y:S02]  /*c6480*/  LDL.LU R38, [R1+0x48] ;  /* 0x0000480001267983 */ /* 0x002ea40000300800 */
[----:B------:R-:W2:Y:S02]  /*c6490*/  LDL.LU R39, [R1+0x4c] ;  /* 0x00004c0001277983 */ /* 0x000ea40000300800 */
[----:B------:R-:W4:Y:S01]  /*c64a0*/  LDL.LU R116, [R1+0x50] ;  /* 0x0000500001747983 */ /* 0x000f220000300800 */
[----:B------:R-:W4:Y:S01]  /*c64b0*/  LDL.LU R117, [R1+0x54] ;  /* 0x0000540001757983 */ /* 0x000f220000300800 */
[----:B------:R-:W4:Y:S02]  /*c64c0*/  LDL.LU R118, [R1+0x58] ;  /* 0x0000580001767983 */ /* 0x000f240000300800 */
[----:B------:R-:W4:Y:S02]  /*c64d0*/  LDL.LU R119, [R1+0x5c] ;  /* 0x00005c0001777983 */ /* 0x000f240000300800 */
        /* <DEDUP_REMOVED lines=38> */
[C---:B--2---:R-:W-:Y:S08]  /*c6740*/  HMMA.1688.F32.TF32 R40, R236.reuse, R128, R40 ;  /* 0x00000080ec28723c */ /* 0x044ff00000081028 */
[C---:B---3--:R-:W-:Y:S08]  /*c6750*/  HMMA.1688.F32.TF32 R220, R236.reuse, R208, R220 ;  /* 0x000000d0ecdc723c */ /* 0x048ff000000810dc */
[C---:B------:R-:W-:Y:S08]  /*c6760*/  HMMA.1688.F32.TF32 R124, R236.reuse, R120, R124 ;  /* 0x00000078ec7c723c */ /* 0x040ff0000008107c */
[C---:B----4-:R-:W-:Y:S08]  /*c6770*/  HMMA.1688.F32.TF32 R116, R236.reuse, R56, R116 ;  /* 0x00000038ec74723c */ /* 0x050ff00000081074 */
[C---:B------:R-:W-:Y:S08]  /*c6780*/  HMMA.1688.F32.TF32 R36, R236.reuse, R112, R36 ;  /* 0x00000070ec24723c */ /* 0x040ff00000081024 */
[C---:B------:R-:W-:Y:S08]  /*c6790*/  HMMA.1688.F32.TF32 R44, R236.reuse, R228, R44 ;  /* 0x000000e4ec2c723c */ /* 0x040ff0000008102c */
[----:B------:R-:W-:Y:S01]  /*c67a0*/  HMMA.1688.F32.TF32 R108, R236, R240, R108 ;  /* 0x000000f0ec6c723c */ /* 0x000fe2000008106c */
[----:B------:R-:W-:Y:S01]  /*c67b0*/  STL.64 [R1+0xad0], R220 ;  /* 0x000ad0dc01007387 */ /* 0x000fe20000100a00 */
[----:B------:R1:W-:Y:S03]  /*c67c0*/  STL.64 [R1+0xad8], R222 ;  /* 0x000ad8de01007387 */ /* 0x0003e60000100a00 */
[----:B-1----:R-:W2:Y:S01]  /*c67d0*/  LDL.LU.64 R222, [R1+0x4020] ;  /* 0x0040200001de7983 */ /* 0x002ea20000300a00 */
[----:B------:R-:W2:Y:S02]  /*c67e0*/  LDL.LU.64 R220, [R1+0x4018] ;  /* 0x0040180001dc7983 */ /* 0x000ea40000300a00 */
[----:B------:R1:W-:Y:S02]  /*c67f0*/  STL.64 [R1+0xac0], R40 ;  /* 0x000ac02801007387 */ /* 0x0003e40000100a00 */
[----:B------:R-:W-:Y:S01]  /*c6800*/  STL.64 [R1+0xac8], R42 ;  /* 0x000ac82a01007387 */ /* 0x000fe20000100a00 */
[----:B------:R-:W3:Y:S01]  /*c6810*/  LDL.LU.64 R130, [R1+0x4010] ;  /* 0x0040100001827983 */ /* 0x000ee20000300a00 */
[----:B-1----:R-:W-:-:S02]  /*c6820*/  IMAD.MOV.U32 R41, RZ, RZ, R128 ;  /* 0x000000ffff297224 */ /* 0x002fc400078e0080 */
[----:B------:R-:W-:Y:S02]  /*c6830*/  IMAD.MOV.U32 R40, RZ, RZ, R129 ;  /* 0x000000ffff287224 */ /* 0x000fe400078e0081 */
[----:B------:R-:W3:Y:S01]  /*c6840*/  LDL.LU.64 R128, [R1+0x4008] ;  /* 0x0040080001807983 */ /* 0x000ee20000300a00 */
        /* <DEDUP_REMOVED lines=8> */
[----:B------:R1:W-:Y:S02]  /*c68d0*/  STL.64 [R1+0xa90], R36 ;  /* 0x000a902401007387 */ /* 0x0003e40000100a00 */
[----:B------:R-:W-:Y:S01]  /*c68e0*/  STL.64 [R1+0xa98], R38 ;  /* 0x000a982601007387 */ /* 0x000fe20000100a00 */
[----:B------:R-:W2:Y:S01]  /*c68f0*/  LDL.LU.64 R114, [R1+0x3fe0] ;  /* 0x003fe00001727983 */ /* 0x000ea20000300a00 */
[C---:B------:R-:W-:Y:S08]  /*c6900*/  HMMA.1688.F32.TF32 R100, R236.reuse, R136, R100 ;  /* 0x00000088ec64723c */ /* 0x040ff00000081064 */
[C---:B------:R-:W-:Y:S08]  /*c6910*/  HMMA.1688.F32.TF32 R92, R236.reuse, R140, R92 ;  /* 0x0000008cec5c723c */ /* 0x040ff0000008105c */
[C---:B------:R-:W-:Y:S08]  /*c6920*/  HMMA.1688.F32.TF32 R192, R236.reuse, R144, R192 ;  /* 0x00000090ecc0723c */ /* 0x040ff000000810c0 */
[C---:B------:R-:W-:Y:S08]  /*c6930*/  HMMA.1688.F32.TF32 R196, R236.reuse, R148, R196 ;  /* 0x00000094ecc4723c */ /* 0x040ff000000810c4 */
[C---:B------:R-:W-:Y:S08]  /*c6940*/  HMMA.1688.F32.TF32 R48, R236.reuse, R152, R48 ;  /* 0x00000098ec30723c */ /* 0x040ff00000081030 */
[C---:B------:R-:W-:Y:S08]  /*c6950*/  HMMA.1688.F32.TF32 R60, R236.reuse, R156, R60 ;  /* 0x0000009cec3c723c */ /* 0x040ff0000008103c */
[----:B------:R-:W-:Y:S01]  /*c6960*/  HMMA.1688.F32.TF32 R84, R236, R160, R84 ;  /* 0x000000a0ec54723c */ /* 0x000fe20000081054 */
[----:B------:R-:W-:Y:S04]  /*c6970*/  LDS R38, [R252+0x115380] ;  /* 0x11538000fc267984 */ /* 0x000fe80000000800 */
[----:B------:R-:W-:Y:S01]  /*c6980*/  LDS R39, [R3+0x115380] ;  /* 0x1153800003277984 */ /* 0x000fe20000000800 */
[----:B-1----:R-:W-:Y:S01]  /*c6990*/  MOV R37, R112 ;  /* 0x0000007000257202 */ /* 0x002fe20000000f00 */
[----:B------:R-:W-:-:S02]  /*c69a0*/  IMAD.MOV.U32 R36, RZ, RZ, R113 ;  /* 0x000000ffff247224 */ /* 0x000fc400078e0071 */
[----:B------:R-:W2:Y:S01]  /*c69b0*/  LDL.LU.64 R112, [R1+0x3fd8] ;  /* 0x003fd80001707983 */ /* 0x000ea20000300a00 */
        /* <DEDUP_REMOVED lines=8> */
[C---:B--2---:R-:W-:Y:S11]  /*c6a40*/  HMMA.1688.F32.TF32 R44, R236.reuse, R132, R44 ;  /* 0x00000084ec2c723c */ /* 0x044ff6000008102c */
[----:B------:R-:W-:Y:S11]  /*c6a50*/  @!UPT UIADD3 URZ, URZ, URZ, URZ ;  /* 0x0000003f3f3ff290 */ /* 0x000ff6000fffe03f */
[----:B------:R-:W-:Y:S01]  /*c6a60*/  @!UPT UIADD3 URZ, URZ, URZ, URZ ;  /* 0x0000003f3f3ff290 */ /* 0x000fe2000fffe03f */
[----:B------:R-:W-:Y:S01]  /*c6a70*/  STL.64 [R1+0x440], R44 ;  /* 0x0004402c01007387 */ /* 0x000fe20000100a00 */
[----:B------:R-:W-:Y:S02]  /*c6a80*/  STL.64 [R1+0x448], R46 ;  /* 0x0004482e01007387 */ /* 0x000fe40000100a00 */
        /* <DEDUP_REMOVED lines=22> */
[----:B-1----:R-:W-:Y:S01]  /*c6bf0*/  HMMA.1688.F32.TF32 R60, R236, R164, R76 ;  /* 0x000000a4ec3c723c */ /* 0x002fe2000008104c */
[----:B------:R-:W-:Y:S01]  /*c6c00*/  STL.64 [R1+0x370], R84 ;  /* 0x0003705401007387 */ /* 0x000fe20000100a00 */
[----:B------:R-:W-:Y:S06]  /*c6c10*/  STL.64 [R1+0x378], R86 ;  /* 0x0003785601007387 */ /* 0x000fec0000100a00 */
[----:B------:R-:W-:Y:S01]  /*c6c20*/  HMMA.1688.F32.TF32 R76, R32, R208, R200 ;  /* 0x000000d0204c723c */ /* 0x000fe200000810c8 */
[----:B------:R-:W-:Y:S01]  /*c6c30*/  IMAD.MOV.U32 R236, RZ, RZ, R41 ;  /* 0x000000ffffec7224 */ /* 0x000fe200078e0029 */
[----:B------:R-:W-:-:S06]  /*c6c40*/  MOV R237, R40 ;  /* 0x0000002800ed7202 */ /* 0x000fcc0000000f00 */
[C---:B------:R-:W-:Y:S07]  /*c6c50*/  HMMA.1688.F32.TF32 R40, R32.reuse, R120, R176 ;  /* 0x000000782028723c */ /* 0x040fee00000810b0 */
[----:B------:R-:W-:Y:S01]  /*c6c60*/  STL.64 [R1+0x360], R60 ;  /* 0x0003603c01007387 */ /* 0x000fe20000100a00 */
[----:B------:R1:W-:Y:S02]  /*c6c70*/  STL.64 [R1+0x368], R62 ;  /* 0x0003683e01007387 */ /* 0x0003e40000100a00 */
[----:B-1----:R-:W-:Y:S01]  /*c6c80*/  HMMA.1688.F32.TF32 R60, R32, R236, R204 ;  /* 0x000000ec203c723c */ /* 0x002fe200000810cc */
[----:B------:R-:W-:-:S02]  /*c6c90*/  IMAD.MOV.U32 R44, RZ, RZ, R37 ;  /* 0x000000ffff2c7224 */ /* 0x000fc400078e0025 */
[----:B------:R-:W-:Y:S02]  /*c6ca0*/  IMAD.MOV.U32 R45, RZ, RZ, R36 ;  /* 0x000000ffff2d7224 */ /* 0x000fe400078e0024 */
[----:B------:R-:W-:Y:S01]  /*c6cb0*/  STL.64 [R1+0x1130], R76 ;  /* 0x0011304c01007387 */ /* 0x000fe20000100a00 */
[----:B------:R1:W-:Y:S03]  /*c6cc0*/  STL.64 [R1+0x1138], R78 ;  /* 0x0011384e01007387 */ /* 0x0003e60000100a00 */
[----:B------:R-:W-:Y:S04]  /*c6cd0*/  LDS R36, [R252+0x114380] ;  /* 0x11438000fc247984 */ /* 0x000fe80000000800 */
[----:B------:R-:W2:Y:S01]  /*c6ce0*/  LDS R37, [R3+0x114380] ;  /* 0x1143800003257984 */ /* 0x000ea20000000800 */
[C---:B-1----:R-:W-:Y:S09]  /*c6cf0*/  HMMA.1688.F32.TF32 R76, R32.reuse, R56, R172 ;  /* 0x00000038204c723c */ /* 0x042ff200000810ac */
[----:B------:R-:W-:Y:S01]  /*c6d00*/  STL.64 [R1+0x1120], R60 ;  /* 0x0011203c01007387 */ /* 0x000fe20000100a00 */
[----:B------:R1:W-:Y:S02]  /*c6d10*/  STL.64 [R1+0x1128], R62 ;  /* 0x0011283e01007387 */ /* 0x0003e40000100a00 */
[----:B------:R-:W-:Y:S02]  /*c6d20*/  STL.64 [R1+0x1110], R40 ;  /* 0x0011102801007387 */ /* 0x000fe40000100a00 */
[----:B------:R3:W-:Y:S01]  /*c6d30*/  STL.64 [R1+0x1118], R42 ;  /* 0x0011182a01007387 */ /* 0x0007e20000100a00 */
[C---:B-1----:R-:W-:Y:S08]  /*c6d40*/  HMMA.1688.F32.TF32 R60, R32.reuse, R44, R64 ;  /* 0x0000002c203c723c */ /* 0x042ff00000081040 */
[----:B---3--:R-:W-:Y:S01]  /*c6d50*/  HMMA.1688.F32.TF32 R40, R32, R240, R52 ;  /* 0x000000f02028723c */ /* 0x008fe20000081034 */
[----:B------:R-:W-:Y:S01]  /*c6d60*/  STL.64 [R1+0x1100], R76 ;  /* 0x0011004c01007387 */ /* 0x000fe20000100a00 */
[----:B------:R-:W-:Y:S02]  /*c6d70*/  STL.64 [R1+0x1108], R78 ;  /* 0x0011084e01007387 */ /* 0x000fe40000100a00 */
[----:B------:R-:W3:Y:S11]  /*c6d80*/  LDL.LU R204, [R1+0x260] ;  /* 0x0002600001cc7983 */ /* 0x000ef60000300800 */
[----:B------:R-:W-:Y:S01]  /*c6d90*/  STL.64 [R1+0x10f0], R60 ;  /* 0x0010f03c01007387 */ /* 0x000fe20000100a00 */
[----:B------:R-:W-:Y:S07]  /*c6da0*/  STL.64 [R1+0x10f8], R62 ;  /* 0x0010f83e01007387 */ /* 0x000fee0000100a00 */
[----:B------:R1:W-:Y:S02]  /*c6db0*/  STL.64 [R1+0x10e0], R40 ;  /* 0x0010e02801007387 */ /* 0x0003e40000100a00 */
[----:B------:R4:W-:Y:S01]  /*c6dc0*/  STL.64 [R1+0x10e8], R42 ;  /* 0x0010e82a01007387 */ /* 0x0009e20000100a00 */
[----:B------:R-:W3:Y:S01]  /*c6dd0*/  LDL.LU R205, [R1+0x264] ;  /* 0x0002640001cd7983 */ /* 0x000ee20000300800 */
[----:B------:R-:W3:Y:S02]  /*c6de0*/  LDL.LU R206, [R1+0x268] ;  /* 0x0002680001ce7983 */ /* 0x000ee40000300800 */
[----:B------:R-:W3:Y:S01]  /*c6df0*/  LDL.LU R207, [R1+0x26c] ;  /* 0x00026c0001cf7983 */ /* 0x000ee20000300800 */
[----:B-1----:R-:W3:Y:S01]  /*c6e00*/  LDL.LU R40, [R1+0x120] ;  /* 0x0001200001287983 */ /* 0x002ee20000300800 */
[----:B------:R-:W3:Y:S02]  /*c6e10*/  LDL.LU R41, [R1+0x124] ;  /* 0x0001240001297983 */ /* 0x000ee40000300800 */
[----:B----4-:R-:W3:Y:S02]  /*c6e20*/  LDL.LU R42, [R1+0x128] ;  /* 0x00012800012a7983 */ /* 0x010ee40000300800 */
        /* <DEDUP_REMOVED lines=24> */
[----:B------:R-:W4:Y:S02]  /*c6fb0*/  LDL.LU R87, [R1+0x31c] ;  /* 0x00031c0001577983 */ /* 0x000f240000300800 */
[----:B--2---:R-:W-:-:S02]  /*c6fc0*/  IMAD.MOV.U32 R176, RZ, RZ, R48 ;  /* 0x000000ffffb07224 */ /* 0x004fc400078e0030 */
[----:B------:R-:W-:Y:S01]  /*c6fd0*/  IMAD.MOV.U32 R177, RZ, RZ, R49 ;  /* 0x000000ffffb17224 */ /* 0x000fe200078e0031 */
[----:B------:R-:W2:Y:S01]  /*c6fe0*/  LDL.LU R48, [R1+0x3f64] ;  /* 0x003f640001307983 */ /* 0x000ea20000300800 */
[----:B------:R-:W2:Y:S02]  /*c6ff0*/  LDL.LU R49, [R1+0x3f60] ;  /* 0x003f600001317983 */ /* 0x000ea40000300800 */
[----:B------:R-:W-:Y:S02]  /*c7000*/  IMAD.MOV.U32 R178, RZ, RZ, R50 ;  /* 0x000000ffffb27224 */ /* 0x000fe400078e0032 */
[----:B------:R-:W-:Y:S01]  /*c7010*/  IMAD.MOV.U32 R179, RZ, RZ, R51 ;  /* 0x000000ffffb37224 */ /* 0x000fe200078e0033 */
[----:B------:R-:W2:Y:S01]  /*c7020*/  LDL.LU R50, [R1+0x3f5c] ;  /* 0x003f5c0001327983 */ /* 0x000ea20000300800 */
[----:B------:R-:W2:Y:S02]  /*c7030*/  LDL.LU R51, [R1+0x3f58] ;  /* 0x003f580001337983 */ /* 0x000ea40000300800 */
[----:B------:R-:W4:Y:S02]  /*c7040*/  LDL.LU R172, [R1+0x230] ;  /* 0x0002300001ac7983 */ /* 0x000f240000300800 */
[----:B------:R-:W4:Y:S01]  /*c7050*/  LDL.LU R173, [R1+0x234] ;  /* 0x0002340001ad7983 */ /* 0x000f220000300800 */
[----:B------:R-:W4:Y:S01]  /*c7060*/  LDL.LU R174, [R1+0x238] ;  /* 0x0002380001ae7983 */ /* 0x000f220000300800 */
[----:B------:R-:W4:Y:S01]  /*c7070*/  LDL.LU R175, [R1+0x23c] ;  /* 0x00023c0001af7983 */ /* 0x000f220000300800 */
[C---:B---3--:R-:W-:Y:S11]  /*c7080*/  HMMA.1688.F32.TF32 R40, R32.reuse, R228, R40 ;  /* 0x000000e42028723c */ /* 0x048ff60000081028 */
[----:B------:R-:W-:Y:S11]  /*c7090*/  @!UPT UIADD3 URZ, URZ, URZ, URZ ;  /* 0x0000003f3f3ff290 */ /* 0x000ff6000fffe03f */
[----:B------:R-:W-:Y:S01]  /*c70a0*/  @!UPT UIADD3 URZ, URZ, URZ, URZ ;  /* 0x0000003f3f3ff290 */ /* 0x000fe2000fffe03f */
[----:B------:R-:W-:Y:S01]  /*c70b0*/  STL.64 [R1+0x10d0], R40 ;  /* 0x0010d02801007387 */ /* 0x000fe20000100a00 */
[----:B------:R2:W-:Y:S02]  /*c70c0*/  STL.64 [R1+0x10d8], R42 ;  /* 0x0010d82a01007387 */ /* 0x0005e40000100a00 */
[C---:B--2---:R-:W-:Y:S01]  /*c70d0*/  HMMA.1688.F32.TF32 R40, R32.reuse, R132, R48 ;  /* 0x000000842028723c */ /* 0x044fe20000081030 */
[----:B------:R-:W2:Y:S11]  /*c70e0*/  LDL.LU R48, [R1+0x330] ;  /* 0x0003300001307983 */ /* 0x000eb60000300800 */
[----:B------:R-:W-:Y:S11]  /*c70f0*/  @!UPT UIADD3 URZ, URZ, URZ, URZ ;  /* 0x0000003f3f3ff290 */ /* 0x000ff6000fffe03f */
[----:B------:R-:W-:Y:S01]  /*c7100*/  STL.64 [R1+0x10c0], R40 ;  /* 0x0010c02801007387 */ /* 0x000fe20000100a00 */
[----:B------:R-:W-:Y:S02]  /*c7110*/  STL.64 [R1+0x10c8], R42 ;  /* 0x0010c82a01007387 */ /* 0x000fe40000100a00 */
[----:B------:R-:W2:Y:S02]  /*c7120*/  LDL.LU R49, [R1+0x334] ;  /* 0x0003340001317983 */ /* 0x000ea40000300800 */
[----:B------:R-:W2:Y:S01]  /*c7130*/  LDL.LU R50, [R1+0x338] ;  /* 0x0003380001327983 */ /* 0x000ea20000300800 */
[----:B------:R-:W2:Y:S01]  /*c7140*/  LDL.LU R51, [R1+0x33c] ;  /* 0x00033c0001337983 */ /* 0x000ea20000300800 */
[C---:B----4-:R-:W-:Y:S08]  /*c7150*/  HMMA.1688.F32.TF32 R64, R32.reuse, R136, R64 ;  /* 0x000000882040723c */ /* 0x050ff00000081040 */
[C---:B------:R-:W-:Y:S08]  /*c7160*/  HMMA.1688.F32.TF32 R52, R32.reuse, R140, R52 ;  /* 0x0000008c2034723c */ /* 0x040ff00000081034 */
[C---:B------:R-:W-:Y:S08]  /*c7170*/  HMMA.1688.F32.TF32 R60, R32.reuse, R148, R60 ;  /* 0x00000094203c723c */ /* 0x040ff0000008103c */
[C---:B------:R-:W-:Y:S08]  /*c7180*/  HMMA.1688.F32.TF32 R84, R32.reuse, R152, R84 ;  /* 0x000000982054723c */ /* 0x040ff00000081054 */
[C---:B------:R-:W-:Y:S08]  /*c7190*/  HMMA.1688.F32.TF32 R76, R32.reuse, R156, R76 ;  /* 0x0000009c204c723c */ /* 0x040ff0000008104c */
[----:B------:R-:W-:Y:S01]  /*c71a0*/  HMMA.1688.F32.TF32 R200, R32, R160, R200 ;  /* 0x000000a020c8723c */ /* 0x000fe200000810c8 */
[----:B------:R-:W-:-:S02]  /*c71b0*/  IMAD.MOV.U32 R122, RZ, RZ, R211 ;  /* 0x000000ffff7a7224 */ /* 0x000fc400078e00d3 */
[----:B------:R-:W-:-:S05]  /*c71c0*/  IMAD.MOV.U32 R123, RZ, RZ, R210 ;  /* 0x000000ffff7b7224 */ /* 0x000fca00078e00d2 */
[----:B------:R-:W-:Y:S01]  /*c71d0*/  HMMA.1688.F32.TF32 R172, R36, R120, R172 ;  /* 0x0000007824ac723c */ /* 0x000fe200000810ac */
[----:B------:R-:W-:Y:S01]  /*c71e0*/  IMAD.MOV.U32 R47, RZ, RZ, R56 ;  /* 0x000000ffff2f7224 */ /* 0x000fe200078e0038 */
[----:B------:R-:W-:Y:S01]  /*c71f0*/  MOV R46, R57 ;  /* 0x00000039002e7202 */ /* 0x000fe20000000f00 */
[----:B------:R-:W-:Y:S04]  /*c7200*/  LDS R40, [R0+0x114380] ;  /* 0x1143800000287984 */ /* 0x000fe80000000800 */
[----:B------:R-:W-:Y:S04]  /*c7210*/  LDS R42, [R0+0x115380] ;  /* 0x11538000002a7984 */ /* 0x000fe80000000800 */
[----:B------:R-:W-:Y:S04]  /*c7220*/  LDS R41, [R2+0x114380] ;  /* 0x1143800002297984 */ /* 0x000fe80000000800 */
[----:B------:R-:W1:Y:S04]  /*c7230*/  LDS R43, [R2+0x115380] ;  /* 0x11538000022b7984 */ /* 0x000e680000000800 */
[----:B------:R3:W-:Y:S01]  /*c7240*/  STL.64 [R1+0x10b0], R64 ;  /* 0x0010b04001007387 */ /* 0x0007e20000100a00 */
[----:B------:R4:W-:Y:S03]  /*c7250*/  STL.64 [R1+0x10b8], R66 ;  /* 0x0010b84201007387 */ /* 0x0009e60000100a00 */
[----:B---3--:R-:W3:Y:S01]  /*c7260*/  LDL.LU R64, [R1+0x220] ;  /* 0x0002200001407983 */ /* 0x008ee20000300800 */
[----:B------:R1:W-:Y:S02]  /*c7270*/  STL.64 [R1+0x10a0], R52 ;  /* 0x0010a03401007387 */ /* 0x0003e40000100a00 */
[----:B------:R1:W-:Y:S02]  /*c7280*/  STL.64 [R1+0x10a8], R54 ;  /* 0x0010a83601007387 */ /* 0x0003e40000100a00 */
[----:B------:R-:W3:Y:S01]  /*c7290*/  LDL.LU R65, [R1+0x224] ;  /* 0x0002240001417983 */ /* 0x000ee20000300800 */
[----:B----4-:R-:W3:Y:S01]  /*c72a0*/  LDL.LU R66, [R1+0x228] ;  /* 0x0002280001427983 */ /* 0x010ee20000300800 */
[----:B------:R-:W3:Y:S03]  /*c72b0*/  LDL.LU R67, [R1+0x22c] ;  /* 0x00022c0001437983 */ /* 0x000ee60000300800 */
[----:B-1----:R-:W3:Y:S01]  /*c72c0*/  LDL.LU R52, [R1+0x210] ;  /* 0x0002100001347983 */ /* 0x002ee20000300800 */
[----:B------:R-:W3:Y:S02]  /*c72d0*/  LDL.LU R53, [R1+0x214] ;  /* 0x0002140001357983 */ /* 0x000ee40000300800 */
[----:B------:R-:W3:Y:S02]  /*c72e0*/  LDL.LU R54, [R1+0x218] ;  /* 0x0002180001367983 */ /* 0x000ee40000300800 */
[----:B------:R-:W3:Y:S01]  /*c72f0*/  LDL.LU R55, [R1+0x21c] ;  /* 0x00021c0001377983 */ /* 0x000ee20000300800 */
[C---:B--2---:R-:W-:Y:S08]  /*c7300*/  HMMA.1688.F32.TF32 R48, R32.reuse, R144, R48 ;  /* 0x000000902030723c */ /* 0x044ff00000081030 */
[----:B------:R-:W-:Y:S11]  /*c7310*/  HMMA.1688.F32.TF32 R32, R32, R164, R204 ;  /* 0x000000a42020723c */ /* 0x000ff600000810cc */
[----:B------:R-:W-:Y:S04]  /*c7320*/  @!UPT UIADD3 URZ, URZ, URZ, URZ ;  /* 0x0000003f3f3ff290 */ /* 0x000fe8000fffe03f */
[----:B------:R1:W-:Y:S01]  /*c7330*/  STL.64 [R1+0x1090], R48 ;  /* 0x0010903001007387 */ /* 0x0003e20000100a00 */
[----:B------:R2:W-:Y:S03]  /*c7340*/  STL.64 [R1+0x1098], R50 ;  /* 0x0010983201007387 */ /* 0x0005e60000100a00 */
[----:B-1----:R-:W4:Y:S01]  /*c7350*/  LDL.LU R48, [R1+0x300] ;  /* 0x0003000001307983 */ /* 0x002f220000300800 */
[----:B------:R-:W4:Y:S02]  /*c7360*/  LDL.LU R49, [R1+0x304] ;  /* 0x0003040001317983 */ /* 0x000f240000300800 */
[----:B--2---:R-:W4:Y:S02]  /*c7370*/  LDL.LU R50, [R1+0x308] ;  /* 0x0003080001327983 */ /* 0x004f240000300800 */
[----:B------:R-:W4:Y:S01]  /*c7380*/  LDL.LU R51, [R1+0x30c] ;  /* 0x00030c0001337983 */ /* 0x000f220000300800 */
[----:B------:R-:W-:Y:S01]  /*c7390*/  STL.64 [R1+0x1080], R60 ;  /* 0x0010803c01007387 */ /* 0x000fe20000100a00 */
[----:B------:R1:W-:Y:S03]  /*c73a0*/  STL.64 [R1+0x1088], R62 ;  /* 0x0010883e01007387 */ /* 0x0003e60000100a00 */
        /* <DEDUP_REMOVED lines=14> */
[----:B------:R-:W2:Y:S02]  /*c7490*/  LDL.LU.64 R206, [R1+0x3f10] ;  /* 0x003f100001ce7983 */ /* 0x000ea40000300a00 */
[----:B------:R-:W2:Y:S01]  /*c74a0*/  LDL.LU.64 R204, [R1+0x3f08] ;  /* 0x003f080001cc7983 */ /* 0x000ea20000300a00 */
[----:B------:R1:W-:Y:S01]  /*c74b0*/  STL.64 [R1+0x1040], R32 ;  /* 0x0010402001007387 */ /* 0x0003e20000100a00 */
[----:B------:R3:W-:Y:S03]  /*c74c0*/  STL.64 [R1+0x1048], R34 ;  /* 0x0010482201007387 */ /* 0x0007e60000100a00 */
[----:B-1----:R-:W2:Y:S01]  /*c74d0*/  LDL.LU R32, [R1+0x250] ;  /* 0x0002500001207983 */ /* 0x002ea20000300800 */
[----:B------:R-:W2:Y:S02]  /*c74e0*/  LDL.LU R33, [R1+0x254] ;  /* 0x0002540001217983 */ /* 0x000ea40000300800 */
[----:B---3--:R-:W2:Y:S02]  /*c74f0*/  LDL.LU R34, [R1+0x258] ;  /* 0x0002580001227983 */ /* 0x008ea40000300800 */
[----:B------:R-:W2:Y:S01]  /*c7500*/  LDL.LU R35, [R1+0x25c] ;  /* 0x00025c0001237983 */ /* 0x000ea20000300800 */
[C---:B------:R-:W-:Y:S08]  /*c7510*/  HMMA.1688.F32.TF32 R64, R36.reuse, R56, R64 ;  /* 0x000000382440723c */ /* 0x040ff00000081040 */
[C---:B------:R-:W-:Y:S08]  /*c7520*/  HMMA.1688.F32.TF32 R52, R36.reuse, R44, R52 ;  /* 0x0000002c2434723c */ /* 0x040ff00000081034 */
[C---:B--2---:R-:W-:Y:S11]  /*c7530*/  HMMA.1688.F32.TF32 R32, R36.reuse, R208, R32 ;  /* 0x000000d02420723c */ /* 0x044ff60000081020 */
[----:B------:R-:W-:Y:S11]  /*c7540*/  @!UPT UIADD3 URZ, URZ, URZ, URZ ;  /* 0x0000003f3f3ff290 */ /* 0x000ff6000fffe03f */
[----:B------:R-:W-:Y:S01]  /*c7550*/  @!UPT UIADD3 URZ, URZ, URZ, URZ ;  /* 0x0000003f3f3ff290 */ /* 0x000fe2000fffe03f */
[----:B------:R1:W-:Y:S02]  /*c7560*/  STL.64 [R1+0xd30], R32 ;  /* 0x000d302001007387 */ /* 0x0003e40000100a00 */
[----:B-1----:R-:W-:Y:S01]  /*c7570*/  MOV R33, R208 ;  /* 0x000000d000217202 */ /* 0x002fe20000000f00 */
[----:B------:R-:W-:Y:S02]  /*c7580*/  IMAD.MOV.U32 R32, RZ, RZ, R209 ;  /* 0x000000ffff207224 */ /* 0x000fe400078e00d1 */
[----:B------:R-:W-:Y:S01]  /*c7590*/  HMMA.1688.F32.TF32 R208, R36, R236, R176 ;  /* 0x000000ec24d0723c */ /* 0x000fe200000810b0 */
[----:B------:R-:W-:Y:S01]  /*c75a0*/  STL.64 [R1+0xd38], R34 ;  /* 0x000d382201007387 */ /* 0x000fe20000100a00 */
[----:B------:R-:W2:Y:S11]  /*c75b0*/  LDL.LU R176, [R1+0x3e0] ;  /* 0x0003e00001b07983 */ /* 0x000eb60000300800 */
[----:B------:R-:W-:Y:S10]  /*c75c0*/  @!UPT UIADD3 URZ, URZ, URZ, URZ ;  /* 0x0000003f3f3ff290 */ /* 0x000ff4000fffe03f */
[----:B------:R1:W-:Y:S01]  /*c75d0*/  STL.64 [R1+0xd20], R208 ;  /* 0x000d20d001007387 */ /* 0x0003e20000100a00 */
[----:B------:R3:W-:Y:S02]  /*c75e0*/  STL.64 [R1+0xd28], R210 ;  /* 0x000d28d201007387 */ /* 0x0007e40000100a00 */
[----:B------:R3:W-:Y:S02]  /*c75f0*/  STL.64 [R1+0xd10], R172 ;  /* 0x000d10ac01007387 */ /* 0x0007e40000100a00 */
[----:B------:R4:W-:Y:S01]  /*c7600*/  STL.64 [R1+0xd18], R174 ;  /* 0x000d18ae01007387 */ /* 0x0009e20000100a00 */
[----:B------:R-:W2:Y:S01]  /*c7610*/  LDL.LU R177, [R1+0x3e4] ;  /* 0x0003e40001b17983 */ /* 0x000ea20000300800 */
[----:B------:R-:W2:Y:S02]  /*c7620*/  LDL.LU R178, [R1+0x3e8] ;  /* 0x0003e80001b27983 */ /* 0x000ea40000300800 */
[----:B------:R-:W2:Y:S01]  /*c7630*/  LDL.LU R179, [R1+0x3ec] ;  /* 0x0003ec0001b37983 */ /* 0x000ea20000300800 */
[----:B-1----:R-:W2:Y:S01]  /*c7640*/  LDL.LU R208, [R1+0x3f0] ;  /* 0x0003f00001d07983 */ /* 0x002ea20000300800 */
[----:B------:R-:W2:Y:S02]  /*c7650*/  LDL.LU R209, [R1+0x3f4] ;  /* 0x0003f40001d17983 */ /* 0x000ea40000300800 */
[----:B---3--:R-:W2:Y:S02]  /*c7660*/  LDL.LU R210, [R1+0x3f8] ;  /* 0x0003f80001d27983 */ /* 0x008ea40000300800 */
[----:B------:R-:W2:Y:S01]  /*c7670*/  LDL.LU R211, [R1+0x3fc] ;  /* 0x0003fc0001d37983 */ /* 0x000ea20000300800 */
[----:B------:R-:W3:Y:S01]  /*c7680*/  LDL.LU R172, [R1+0x3d0] ;  /* 0x0003d00001ac7983 */ /* 0x000ee20000300800 */
[----:B------:R-:W3:Y:S02]  /*c7690*/  LDL.LU R173, [R1+0x3d4] ;  /* 0x0003d40001ad7983 */ /* 0x000ee40000300800 */
[----:B----4-:R-:W-:-:S02]  /*c76a0*/  IMAD.MOV.U32 R174, RZ, RZ, R60 ;  /* 0x000000ffffae7224 */ /* 0x010fc400078e003c */
[----:B------:R-:W-:Y:S01]  /*c76b0*/  IMAD.MOV.U32 R175, RZ, RZ, R61 ;  /* 0x000000ffffaf7224 */ /* 0x000fe200078e003d */
[----:B------:R-:W4:Y:S01]  /*c76c0*/  LDL.LU R60, [R1+0x3f04] ;  /* 0x003f0400013c7983 */ /* 0x000f220000300800 */
[----:B------:R-:W4:Y:S02]  /*c76d0*/  LDL.LU R61, [R1+0x3f00] ;  /* 0x003f0000013d7983 */ /* 0x000f240000300800 */
[----:B------:R-:W-:Y:S02]  /*c76e0*/  STL.64 [R1+0xc20], R64 ;  /* 0x000c204001007387 */ /* 0x000fe40000100a00 */
[----:B------:R1:W-:Y:S02]  /*c76f0*/  STL.64 [R1+0xc28], R66 ;  /* 0x000c284201007387 */ /* 0x0003e40000100a00 */
[----:B-1----:R-:W2:Y:S01]  /*c7700*/  LDL.LU.64 R66, [R1+0x3ef8] ;  /* 0x003ef80001427983 */ /* 0x002ea20000300a00 */
[----:B------:R-:W2:Y:S02]  /*c7710*/  LDL.LU.64 R64, [R1+0x3ef0] ;  /* 0x003ef00001407983 */ /* 0x000ea40000300a00 */
[----:B------:R-:W2:Y:S02]  /*c7720*/  LDL.LU.64 R58, [R1+0x3ee8] ;  /* 0x003ee800013a7983 */ /* 0x000ea40000300a00 */
[----:B------:R-:W2:Y:S01]  /*c7730*/  LDL.LU.64 R56, [R1+0x3ee0] ;  /* 0x003ee00001387983 */ /* 0x000ea20000300a00 */
[----:B------:R-:W-:Y:S01]  /*c7740*/  STL.64 [R1+0xc00], R52 ;  /* 0x000c003401007387 */ /* 0x000fe20000100a00 */
[----:B------:R1:W-:Y:S03]  /*c7750*/  STL.64 [R1+0xc08], R54 ;  /* 0x000c083601007387 */ /* 0x0003e60000100a00 */
[----:B-1----:R-:W2:Y:S01]  /*c7760*/  LDL.LU.64 R54, [R1+0x3ed8] ;  /* 0x003ed80001367983 */ /* 0x002ea20000300a00 */
[----:B------:R-:W2:Y:S02]  /*c7770*/  LDL.LU.64 R52, [R1+0x3ed0] ;  /* 0x003ed00001347983 */ /* 0x000ea40000300a00 */
[C---:B--2---:R-:W-:Y:S11]  /*c7780*/  HMMA.1688.F32.TF32 R52, R36.reuse, R240, R52 ;  /* 0x000000f02434723c */ /* 0x044ff60000081034 */
[----:B------:R-:W-:Y:S11]  /*c7790*/  @!UPT UIADD3 URZ, URZ, URZ, URZ ;  /* 0x0000003f3f3ff290 */ /* 0x000ff6000fffe03f */
[----:B------:R-:W-:Y:S01]  /*c77a0*/  @!UPT UIADD3 URZ, URZ, URZ, URZ ;  /* 0x0000003f3f3ff290 */ /* 0x000fe2000fffe03f */
[----:B------:R1:W-:Y:S01]  /*c77b0*/  STL.64 [R1+0xb20], R52 ;  /* 0x000b203401007387 */ /* 0x0003e20000100a00 */
[----:B------:R2:W-:Y:S02]  /*c77c0*/  STL.64 [R1+0xb28], R54 ;  /* 0x000b283601007387 */ /* 0x0005e40000100a00 */
[----:B-1----:R-:W-:Y:S02]  /*c77d0*/  IMAD.MOV.U32 R52, RZ, RZ, R33 ;  /* 0x000000ffff347224 */ /* 0x002fe400078e0021 */
[----:B------:R-:W-:Y:S02]  /*c77e0*/  IMAD.MOV.U32 R53, RZ, RZ, R32 ;  /* 0x000000ffff357224 */ /* 0x000fe400078e0020 */
[----:B--2---:R-:W-:Y:S01]  /*c77f0*/  IMAD.MOV.U32 R54, RZ, RZ, R62 ;  /* 0x000000ffff367224 */ /* 0x004fe200078e003e */
[----:B------:R-:W-:Y:S01]  /*c7800*/  HMMA.1688.F32.TF32 R32, R36, R228, R56 ;  /* 0x000000e42420723c */ /* 0x000fe20000081038 */
[----:B------:R-:W4:Y:S01]  /*c7810*/  LDL.LU R62, [R1+0x3ecc] ;  /* 0x003ecc00013e7983 */ /* 0x000f220000300800 */
[----:B------:R-:W-:-:S02]  /*c7820*/  IMAD.MOV.U32 R55, RZ, RZ, R63 ;  /* 0x000000ffff377224 */ /* 0x000fc400078e003f */
[----:B------:R-:W4:Y:S03]  /*c7830*/  LDL.LU R63, [R1+0x3ec8] ;  /* 0x003ec800013f7983 */ /* 0x000f260000300800 */
[----:B------:R-:W-:Y:S02]  /*c7840*/  MOV R56, R64 ;  /* 0x0000004000387202 */ /* 0x000fe40000000f00 */
[----:B------:R-:W2:Y:S01]  /*c7850*/  LDL.LU R64, [R1+0x3ec4] ;  /* 0x003ec40001407983 */ /* 0x000ea20000300800 */
[----:B------:R-:W-:Y:S02]  /*c7860*/  IMAD.MOV.U32 R57, RZ, RZ, R65 ;  /* 0x000000ffff397224 */ /* 0x000fe400078e0041 */
[----:B------:R-:W-:Y:S02]  /*c7870*/  IMAD.MOV.U32 R58, RZ, RZ, R66 ;  /* 0x000000ffff3a7224 */ /* 0x000fe400078e0042 */
[----:B------:R-:W-:-:S09]  /*c7880*/  IMAD.MOV.U32 R59, RZ, RZ, R67 ;  /* 0x000000ffff3b7224 */ /* 0x000fd200078e0043 */
[----:B------:R-:W-:Y:S01]  /*c7890*/  STL.64 [R1+0xb10], R32 ;  /* 0x000b102001007387 */ /* 0x000fe20000100a00 */
[----:B------:R4:W-:Y:S02]  /*c78a0*/  STL.64 [R1+0xb18], R34 ;  /* 0x000b182201007387 */ /* 0x0009e40000100a00 */
[----:B------:R-:W2:Y:S02]  /*c78b0*/  LDL.LU R65, [R1+0x3ec0] ;  /* 0x003ec00001417983 */ /* 0x000ea40000300800 */
[----:B------:R-:W2:Y:S01]  /*c78c0*/  LDL.LU R66, [R1+0x3ebc] ;  /* 0x003ebc0001427983 */ /* 0x000ea20000300800 */
[----:B------:R-:W2:Y:S01]  /*c78d0*/  LDL.LU R67, [R1+0x3eb8] ;  /* 0x003eb80001437983 */ /* 0x000ea20000300800 */
[C---:B------:R-:W-:Y:S08]  /*c78e0*/  HMMA.1688.F32.TF32 R208, R36.reuse, R140, R208 ;  /* 0x0000008c24d0723c */ /* 0x040ff000000810d0 */
[C---:B------:R-:W-:Y:S08]  /*c78f0*/  HMMA.1688.F32.TF32 R176, R36.reuse, R144, R176 ;  /* 0x0000009024b0723c */ /* 0x040ff000000810b0 */
[C---:B---3--:R-:W-:Y:S08]  /*c7900*/  HMMA.1688.F32.TF32 R172, R36.reuse, R148, R172 ;  /* 0x0000009424ac723c */ /* 0x048ff000000810ac */
[C---:B----4-:R-:W-:Y:S01]  /*c7910*/  HMMA.1688.F32.TF32 R32, R36.reuse, R132, R60 ;  /* 0x000000842420723c */ /* 0x050fe2000008103c */
[----:B------:R-:W3:Y:S11]  /*c7920*/  LDL.LU R60, [R1+0x3b0] ;  /* 0x0003b000013c7983 */ /* 0x000ef60000300800 */
[----:B------:R-:W-:Y:S11]  /*c7930*/  @!UPT UIADD3 URZ, URZ, URZ, URZ ;  /* 0x0000003f3f3ff290 */ /* 0x000ff6000fffe03f */
[----:B------:R-:W-:Y:S01]  /*c7940*/  STL.64 [R1+0xb00], R32 ;  /* 0x000b002001007387 */ /* 0x000fe20000100a00 */
[----:B------:R2:W-:Y:S02]  /*c7950*/  STL.64 [R1+0xb08], R34 ;  /* 0x000b082201007387 */ /* 0x0005e40000100a00 */
[----:B------:R-:W3:Y:S02]  /*c7960*/  LDL.LU R61, [R1+0x3b4] ;  /* 0x0003b400013d7983 */ /* 0x000ee40000300800 */
[----:B------:R-:W3:Y:S01]  /*c7970*/  LDL.LU R62, [R1+0x3b8] ;  /* 0x0003b800013e7983 */ /* 0x000ee20000300800 */
[----:B------:R-:W3:Y:S01]  /*c7980*/  LDL.LU R63, [R1+0x3bc] ;  /* 0x0003bc00013f7983 */ /* 0x000ee20000300800 */
[C---:B--2---:R-:W-:Y:S03]  /*c7990*/  HMMA.1688.F32.TF32 R32, R36.reuse, R136, R64 ;  /* 0x000000882420723c */ /* 0x044fe60000081040 */
[----:B------:R-:W2:Y:S11]  /*c79a0*/  LDL.LU R64, [R1+0x3c0] ;  /* 0x0003c00001407983 */ /* 0x000eb60000300800 */
[----:B------:R-:W-:Y:S09]  /*c79b0*/  @!UPT UIADD3 URZ, URZ, URZ, URZ ;  /* 0x0000003f3f3ff290 */ /* 0x000ff2000fffe03f */
        /* <DEDUP_REMOVED lines=9> */
[----:B------:R-:W-:-:S02]  /*c7a50*/  IMAD.MOV.U32 R242, RZ, RZ, R232 ;  /* 0x000000fffff27224 */ /* 0x000fc400078e00e8 */
[----:B------:R-:W-:Y:S01]  /*c7a60*/  IMAD.MOV.U32 R243, RZ, RZ, R233 ;  /* 0x000000fffff37224 */ /* 0x000fe200078e00e9 */
[----:B------:R-:W-:Y:S04]  /*c7a70*/  LDS R32, [R252+0x116000] ;  /* 0x11600000fc207984 */ /* 0x000fe80000000800 */
[----:B------:R-:W-:Y:S04]  /*c7a80*/  LDS R34, [R252+0x117000] ;  /* 0x11700000fc227984 */ /* 0x000fe80000000800 */
[----:B------:R-:W-:Y:S04]  /*c7a90*/  LDS R33, [R3+0x116000] ;  /* 0x1160000003217984 */ /* 0x000fe80000000800 */
[----:B------:R-:W4:Y:S04]  /*c7aa0*/  LDS R35, [R3+0x117000] ;  /* 0x1170000003237984 */ /* 0x000f280000000800 */
[----:B-1----:R-:W4:Y:S01]  /*c7ab0*/  LDL.LU.64 R210, [R1+0x3eb0] ;  /* 0x003eb00001d27983 */ /* 0x002f220000300a00 */
[----:B------:R-:W4:Y:S02]  /*c7ac0*/  LDL.LU.64 R208, [R1+0x3ea8] ;  /* 0x003ea80001d07983 */ /* 0x000f240000300a00 */
        /* <DEDUP_REMOVED lines=8> */
[C---:B---3--:R-:W-:Y:S08]  /*c7b50*/  HMMA.1688.F32.TF32 R60, R36.reuse, R156, R60 ;  /* 0x0000009c243c723c */ /* 0x048ff0000008103c */
[----:B--2---:R-:W-:Y:S11]  /*c7b60*/  HMMA.1688.F32.TF32 R64, R36, R152, R64 ;  /* 0x000000982440723c */ /* 0x004ff60000081040 */
[----:B------:R-:W-:Y:S11]  /*c7b70*/  @!UPT UIADD3 URZ, URZ, URZ, URZ ;  /* 0x0000003f3f3ff290 */ /* 0x000ff6000fffe03f */
[----:B------:R-:W-:Y:S01]  /*c7b80*/  @!UPT UIADD3 URZ, URZ, URZ, URZ ;  /* 0x0000003f3f3ff290 */ /* 0x000fe2000fffe03f */
[----:B------:R-:W-:Y:S01]  /*c7b90*/  STL.64 [R1+0x3c0], R64 ;  /* 0x0003c04001007387 */ /* 0x000fe20000100a00 */
[----:B------:R-:W-:Y:S02]  /*c7ba0*/  STL.64 [R1+0x3c8], R66 ;  /* 0x0003c84201007387 */ /* 0x000fe40000100a00 */
[----:B------:R-:W-:Y:S02]  /*c7bb0*/  STL.64 [R1+0x3b0], R60 ;  /* 0x0003b03c01007387 */ /* 0x000fe40000100a00 */
[----:B------:R-:W-:Y:S01]  /*c7bc0*/  STL.64 [R1+0x3b8], R62 ;  /* 0x0003b83e01007387 */ /* 0x000fe20000100a00 */
[----:B----4-:R-:W-:Y:S01]  /*c7bd0*/  HMMA.1688.F32.TF32 R36, R40, R52, R172 ;  /* 0x000000342824723c */ /* 0x010fe200000810ac */
[----:B------:R-:W-:Y:S01]  /*c7be0*/  STL.64 [R1+0x3a0], R56 ;  /* 0x0003a03801007387 */ /* 0x000fe20000100a00 */
[----:B------:R1:W-:Y:S02]  /*c7bf0*/  STL.64 [R1+0x3a8], R58 ;  /* 0x0003a83a01007387 */ /* 0x0003e40000100a00 */
[----:B------:R-:W-:Y:S02]  /*c7c00*/  STL.64 [R1+0x350], R48 ;  /* 0x0003503001007387 */ /* 0x000fe40000100a00 */
[----:B------:R-:W-:Y:S02]  /*c7c10*/  STL.64 [R1+0x358], R50 ;  /* 0x0003583201007387 */ /* 0x000fe40000100a00 */
[----:B------:R-:W-:-:S02]  /*c7c20*/  IMAD.MOV.U32 R174, RZ, RZ, R199 ;  /* 0x000000ffffae7224 */ /* 0x000fc400078e00c7 */
[----:B------:R-:W-:Y:S11]  /*c7c30*/  IMAD.MOV.U32 R175, RZ, RZ, R195 ;  /* 0x000000ffffaf7224 */ /* 0x000ff600078e00c3 */
[----:B------:R-:W-:Y:S02]  /*c7c40*/  @!UPT UIADD3 URZ, URZ, URZ, URZ ;  /* 0x0000003f3f3ff290 */ /* 0x000fe4000fffe03f */
[----:B------:R-:W-:Y:S01]  /*c7c50*/  STL.64 [R1+0x1140], R36 ;  /* 0x0011402401007387 */ /* 0x000fe20000100a00 */
[----:B------:R2:W-:Y:S02]  /*c7c60*/  STL.64 [R1+0x1148], R38 ;  /* 0x0011482601007387 */ /* 0x0005e40000100a00 */
[----:B------:R-:W3:Y:S02]  /*c7c70*/  LDL.LU R199, [R1+0x3e84] ;  /* 0x003e840001c77983 */ /* 0x000ee40000300800 */
[----:B------:R-:W4:Y:S02]  /*c7c80*/  LDL.LU R195, [R1+0x3e80] ;  /* 0x003e800001c37983 */ /* 0x000f240000300800 */
[----:B------:R-:W-:Y:S01]  /*c7c90*/  IMAD.MOV.U32 R172, RZ, RZ, R47 ;  /* 0x000000ffffac7224 */ /* 0x000fe200078e002f */
[----:B------:R-:W-:Y:S01]  /*c7ca0*/  MOV R173, R46 ;  /* 0x0000002e00ad7202 */ /* 0x000fe20000000f00 */
[C---:B-1----:R-:W-:Y:S08]  /*c7cb0*/  HMMA.1688.F32.TF32 R56, R40.reuse, R236, R176 ;  /* 0x000000ec2838723c */ /* 0x042ff000000810b0 */
[C---:B--2---:R-:W-:Y:S08]  /*c7cc0*/  HMMA.1688.F32.TF32 R36, R40.reuse, R120, R208 ;  /* 0x000000782824723c */ /* 0x044ff000000810d0 */
[C---:B------:R-:W-:Y:S08]  /*c7cd0*/  HMMA.1688.F32.TF32 R48, R40.reuse, R172, R204 ;  /* 0x000000ac2830723c */ /* 0x040ff000000810cc */
[C---:B------:R-:W-:Y:S01]  /*c7ce0*/  HMMA.1688.F32.TF32 R44, R40.reuse, R44, R200 ;  /* 0x0000002c282c723c */ /* 0x040fe200000810c8 */
[----:B------:R-:W-:Y:S01]  /*c7cf0*/  STL.64 [R1+0x1150], R56 ;  /* 0x0011503801007387 */ /* 0x000fe20000100a00 */
[----:B------:R-:W-:Y:S05]  /*c7d00*/  STL.64 [R1+0x1158], R58 ;  /* 0x0011583a01007387 */ /* 0x000fea0000100a00 */
[----:B------:R-:W-:Y:S02]  /*c7d10*/  STL.64 [R1+0x1160], R36 ;  /* 0x0011602401007387 */ /* 0x000fe40000100a00 */
[----:B------:R-:W-:Y:S06]  /*c7d20*/  STL.64 [R1+0x1168], R38 ;  /* 0x0011682601007387 */ /* 0x000fec0000100a00 */
[----:B------:R-:W-:Y:S01]  /*c7d30*/  STL.64 [R1+0x1170], R48 ;  /* 0x0011703001007387 */ /* 0x000fe20000100a00 */
[----:B------:R-:W-:Y:S07]  /*c7d40*/  STL.64 [R1+0x1178], R50 ;  /* 0x0011783201007387 */ /* 0x000fee0000100a00 */
[----:B------:R-:W-:Y:S02]  /*c7d50*/  STL.64 [R1+0x1180], R44 ;  /* 0x0011802c01007387 */ /* 0x000fe40000100a00 */
[----:B------:R1:W-:Y:S02]  /*c7d60*/  STL.64 [R1+0x1188], R46 ;  /* 0x0011882e01007387 */ /* 0x0003e40000100a00 */
[C---:B-1----:R-:W-:Y:S08]  /*c7d70*/  HMMA.1688.F32.TF32 R44, R40.reuse, R132, R76 ;  /* 0x00000084282c723c */ /* 0x042ff0000008104c */
[C---:B---3--:R-:W-:Y:S08]  /*c7d80*/  HMMA.1688.F32.TF32 R36, R40.reuse, R240, R196 ;  /* 0x000000f02824723c */ /* 0x048ff000000810c4 */
[C---:B----4-:R-:W-:Y:S11]  /*c7d90*/  HMMA.1688.F32.TF32 R48, R40.reuse, R228, R192 ;  /* 0x000000e42830723c */ /* 0x050ff600000810c0 */
[----:B------:R-:W-:Y:S04]  /*c7da0*/  @!UPT UIADD3 URZ, URZ, URZ, URZ ;  /* 0x0000003f3f3ff290 */ /* 0x000fe8000fffe03f */
[----:B------:R-:W-:Y:S01]  /*c7db0*/  STL.64 [R1+0x1190], R36 ;  /* 0x0011902401007387 */ /* 0x000fe20000100a00 */
[----:B------:R1:W-:Y:S07]  /*c7dc0*/  STL.64 [R1+0x1198], R38 ;  /* 0x0011982601007387 */ /* 0x0003ee0000100a00 */
[----:B------:R-:W-:Y:S02]  /*c7dd0*/  STL.64 [R1+0x11a0], R48 ;  /* 0x0011a03001007387 */ /* 0x000fe40000100a00 */
[----:B------:R-:W-:Y:S01]  /*c7de0*/  STL.64 [R1+0x11a8], R50 ;  /* 0x0011a83201007387 */ /* 0x000fe20000100a00 */
[C---:B-1----:R-:W-:Y:S01]  /*c7df0*/  HMMA.1688.F32.TF32 R36, R40.reuse, R136, R84 ;  /* 0x000000882824723c */ /* 0x042fe20000081054 */
[----:B------:R-:W2:Y:S01]  /*c7e00*/  LDL R86, [R1+0x1f8] ;  /* 0x0001f80001567983 */ /* 0x000ea20000100800 */
[----:B------:R-:W-:Y:S02]  /*c7e10*/  STL.64 [R1+0x11b0], R44 ;  /* 0x0011b02c01007387 */ /* 0x000fe40000100a00 */
[----:B------:R1:W-:Y:S04]  /*c7e20*/  STL.64 [R1+0x11b8], R46 ;  /* 0x0011b82e01007387 */ /* 0x0003e80000100a00 */
[C---:B-1----:R-:W-:Y:S08]  /*c7e30*/  HMMA.1688.F32.TF32 R44, R40.reuse, R140, R92 ;  /* 0x0000008c282c723c */ /* 0x042ff0000008105c */
[----:B------:R-:W-:Y:S07]  /*c7e40*/  HMMA.1688.F32.TF32 R48, R40, R144, R100 ;  /* 0x000000902830723c */ /* 0x000fee0000081064 */
[----:B------:R-:W-:Y:S01]  /*c7e50*/  STL.64 [R1+0x11c0], R36 ;  /* 0x0011c02401007387 */ /* 0x000fe20000100a00 */
[----:B------:R-:W-:Y:S02]  /*c7e60*/  STL.64 [R1+0x11c8], R38 ;  /* 0x0011c82601007387 */ /* 0x000fe40000100a00 */
[----:B------:R-:W2:Y:S02]  /*c7e70*/  LDL R87, [R1+0x1fc] ;  /* 0x0001fc0001577983 */ /* 0x000ea40000100800 */
[----:B------:R-:W-:Y:S01]  /*c7e80*/  IMAD.MOV.U32 R240, RZ, RZ, R226 ;  /* 0x000000fffff07224 */ /* 0x000fe200078e00e2 */
[----:B------:R-:W-:Y:S01]  /*c7e90*/  MOV R241, R227 ;  /* 0x000000e300f17202 */ /* 0x000fe20000000f00 */
[----:B------:R-:W-:-:S02]  /*c7ea0*/  IMAD.MOV.U32 R56, RZ, RZ, R154 ;  /* 0x000000ffff387224 */ /* 0x000fc400078e009a */
[----:B------:R-:W-:Y:S02]  /*c7eb0*/  IMAD.MOV.U32 R57, RZ, RZ, R155 ;  /* 0x000000ffff397224 */ /* 0x000fe400078e009b */
[----:B------:R-:W-:Y:S02]  /*c7ec0*/  IMAD.MOV.U32 R58, RZ, RZ, R150 ;  /* 0x000000ffff3a7224 */ /* 0x000fe400078e0096 */
[----:B------:R-:W-:Y:S01]  /*c7ed0*/  IMAD.MOV.U32 R59, RZ, RZ, R151 ;  /* 0x000000ffff3b7224 */ /* 0x000fe200078e0097 */
[----:B------:R-:W-:Y:S01]  /*c7ee0*/  MOV R60, R146 ;  /* 0x00000092003c7202 */ /* 0x000fe20000000f00 */
[----:B------:R-:W-:Y:S02]  /*c7ef0*/  IMAD.MOV.U32 R61, RZ, RZ, R147 ;  /* 0x000000ffff3d7224 */ /* 0x000fe400078e0093 */
[----:B------:R-:W-:Y:S02]  /*c7f00*/  IMAD.MOV.U32 R62, RZ, RZ, R142 ;  /* 0x000000ffff3e7224 */ /* 0x000fe400078e008e */
[----:B------:R-:W-:-:S02]  /*c7f10*/  IMAD.MOV.U32 R63, RZ, RZ, R143 ;  /* 0x000000ffff3f7224 */ /* 0x000fc400078e008f */
[----:B------:R-:W-:Y:S01]  /*c7f20*/  IMAD.MOV.U32 R236, RZ, RZ, R138 ;  /* 0x000000ffffec7224 */ /* 0x000fe200078e008a */
[----:B------:R-:W-:Y:S01]  /*c7f30*/  MOV R237, R139 ;  /* 0x0000008b00ed7202 */ /* 0x000fe20000000f00 */
[----:B------:R-:W-:Y:S01]  /*c7f40*/  STL.64 [R1+0x11d0], R44 ;  /* 0x0011d02c01007387 */ /* 0x000fe20000100a00 */
[----:B------:R1:W-:Y:S02]  /*c7f50*/  STL.64 [R1+0x11d8], R46 ;  /* 0x0011d82e01007387 */ /* 0x0003e40000100a00 */
[----:B------:R-:W-:Y:S02]  /*c7f60*/  IMAD.MOV.U32 R238, RZ, RZ, R134 ;  /* 0x000000ffffee7224 */ /* 0x000fe400078e0086 */
[----:B------:R-:W-:Y:S01]  /*c7f70*/  IMAD.MOV.U32 R239, RZ, RZ, R135 ;  /* 0x000000ffffef7224 */ /* 0x000fe200078e0087 */
[----:B------:R-:W-:Y:S04]  /*c7f80*/  LDS R36, [R0+0x116000] ;  /* 0x1160000000247984 */ /* 0x000fe80000000800 */
[----:B------:R-:W-:Y:S04]  /*c7f90*/  LDS R38, [R0+0x117000] ;  /* 0x1170000000267984 */ /* 0x000fe80000000800 */
[----:B------:R-:W-:Y:S04]  /*c7fa0*/  LDS R37, [R2+0x116000] ;  /* 0x1160000002257984 */ /* 0x000fe80000000800 */
[----:B------:R-:W3:Y:S01]  /*c7fb0*/  LDS R39, [R2+0x117000] ;  /* 0x1170000002277984 */ /* 0x000ee20000000800 */
[C---:B-1----:R-:W-:Y:S03]  /*c7fc0*/  HMMA.1688.F32.TF32 R44, R40.reuse, R148, R108 ;  /* 0x00000094282c723c */ /* 0x042fe6000008106c */
[----:B------:R-:W-:Y:S01]  /*c7fd0*/  STL.64 [R1+0x11e0], R48 ;  /* 0x0011e03001007387 */ /* 0x000fe20000100a00 */
[----:B------:R1:W-:Y:S04]  /*c7fe0*/  STL.64 [R1+0x11e8], R50 ;  /* 0x0011e83201007387 */ /* 0x0003e80000100a00 */
[C---:B-1----:R-:W-:Y:S11]  /*c7ff0*/  HMMA.1688.F32.TF32 R48, R40.reuse, R152, R112 ;  /* 0x000000982830723c */ /* 0x042ff60000081070 */
[----:B------:R-:W-:Y:S04]  /*c8000*/  @!UPT UIADD3 URZ, URZ, URZ, URZ ;  /* 0x0000003f3f3ff290 */ /* 0x000fe8000fffe03f */
[----:B------:R1:W-:Y:S01]  /*c8010*/  STL.64 [R1+0x11f0], R44 ;  /* 0x0011f02c01007387 */ /* 0x0003e20000100a00 */
[----:B------:R-:W-:Y:S02]  /*c8020*/  IMAD.MOV.U32 R149, RZ, RZ, R46 ;  /* 0x000000ffff957224 */ /* 0x000fe400078e002e */
[----:B------:R-:W-:Y:S02]  /*c8030*/  IMAD.MOV.U32 R145, RZ, RZ, R47 ;  /* 0x000000ffff917224 */ /* 0x000fe400078e002f */
[----:B------:R-:W4:Y:S01]  /*c8040*/  LDL.64 R110, [R1+0x1a8] ;  /* 0x0001a800016e7983 */ /* 0x000f220000100a00 */
[C---:B-1----:R-:W-:Y:S02]  /*c8050*/  HMMA.1688.F32.TF32 R44, R40.reuse, R156, R116 ;  /* 0x0000009c282c723c */ /* 0x042fe40000081074 */
[----:B------:R-:W-:Y:S01]  /*c8060*/  STL.64 [R1+0x1200], R48 ;  /* 0x0012003001007387 */ /* 0x000fe20000100a00 */
[----:B------:R1:W-:Y:S05]  /*c8070*/  STL.64 [R1+0x1208], R50 ;  /* 0x0012083201007387 */ /* 0x0003ea0000100a00 */
[C---:B-1----:R-:W-:Y:S11]  /*c8080*/  HMMA.1688.F32.TF32 R48, R40.reuse, R160, R124 ;  /* 0x000000a02830723c */ /* 0x042ff6000008107c */
[----:B------:R-:W-:Y:S04]  /*c8090*/  @!UPT UIADD3 URZ, URZ, URZ, URZ ;  /* 0x0000003f3f3ff290 */ /* 0x000fe8000fffe03f */
[----:B------:R1:W-:Y:S01]  /*c80a0*/  STL.64 [R1+0x1210], R44 ;  /* 0x0012102c01007387 */ /* 0x0003e20000100a00 */
[----:B------:R-:W-:Y:S01]  /*c80b0*/  MOV R157, R46 ;  /* 0x0000002e009d7202 */ /* 0x000fe20000000f00 */
[----:B------:R-:W-:Y:S02]  /*c80c0*/  IMAD.MOV.U32 R153, RZ, RZ, R47 ;  /* 0x000000ffff997224 */ /* 0x000fe400078e002f */
[----:B------:R-:W2:Y:S01]  /*c80d0*/  LDL.64 R118, [R1+0x1b8] ;  /* 0x0001b80001767983 */ /* 0x000ea20000100a00 */
[----:B-1----:R-:W-:Y:S08]  /*c80e0*/  HMMA.1688.F32.TF32 R44, R40, R164, R128 ;  /* 0x000000a4282c723c */ /* 0x002ff00000081080 */
[C---:B------:R-:W-:Y:S08]  /*c80f0*/  HMMA.1688.F32.TF32 R216, R32.reuse, R174, R216 ;  /* 0x000000ae20d8723c */ /* 0x040ff000000810d8 */
[----:B------:R-:W-:Y:S01]  /*c8100*/  HMMA.1688.F32.TF32 R220, R32, R122, R220 ;  /* 0x0000007a20dc723c */ /* 0x000fe200000810dc */
[----:B------:R-:W-:Y:S01]  /*c8110*/  STL.64 [R1+0x1220], R48 ;  /* 0x0012203001007387 */ /* 0x000fe20000100a00 */
[----:B------:R-:W-:Y:S02]  /*c8120*/  STL.64 [R1+0x1228], R50 ;  /* 0x0012283201007387 */ /* 0x000fe40000100a00 */
        /* <DEDUP_REMOVED lines=8> */
[----:B------:R3:W-:Y:S01]  /*c81b0*/  STL.64 [R1+0x1230], R44 ;  /* 0x0012302c01007387 */ /* 0x0007e20000100a00 */
[----:B------:R-:W4:Y:S02]  /*c81c0*/  LDL.LU R226, [R1+0x3e7c] ;  /* 0x003e7c0001e27983 */ /* 0x000f240000300800 */
[----:B------:R-:W4:Y:S02]  /*c81d0*/  LDL.LU R227, [R1+0x3e78] ;  /* 0x003e780001e37983 */ /* 0x000f240000300800 */
[----:B------:R-:W4:Y:S01]  /*c81e0*/  LDL.LU R232, [R1+0x3e74] ;  /* 0x003e740001e87983 */ /* 0x000f220000300800 */
[----:B------:R-:W4:Y:S01]  /*c81f0*/  LDL.LU R233, [R1+0x3e70] ;  /* 0x003e700001e97983 */ /* 0x000f220000300800 */
[----:B---3--:R-:W-:-:S02]  /*c8200*/  IMAD.MOV.U32 R44, RZ, RZ, R234 ;  /* 0x000000ffff2c7224 */ /* 0x008fc400078e00ea */
[----:B------:R-:W-:Y:S01]  /*c8210*/  IMAD.MOV.U32 R45, RZ, RZ, R235 ;  /* 0x000000ffff2d7224 */ /* 0x000fe200078e00eb */
[----:B------:R-:W3:Y:S01]  /*c8220*/  LDL.LU R234, [R1+0x3e6c] ;  /* 0x003e6c0001ea7983 */ /* 0x000ee20000300800 */
[----:B------:R-:W3:Y:S02]  /*c8230*/  LDL.LU R235, [R1+0x3e68] ;  /* 0x003e680001eb7983 */ /* 0x000ee40000300800 */
[----:B------:R-:W-:Y:S02]  /*c8240*/  IMAD.MOV.U32 R165, RZ, RZ, R46 ;  /* 0x000000ffffa57224 */ /* 0x000fe400078e002e */
[----:B------:R-:W-:Y:S01]  /*c8250*/  IMAD.MOV.U32 R161, RZ, RZ, R47 ;  /* 0x000000ffffa17224 */ /* 0x000fe200078e002f */
[----:B------:R-:W-:Y:S01]  /*c8260*/  MOV R46, R166 ;  /* 0x000000a6002e7202 */ /* 0x000fe20000000f00 */
[----:B------:R-:W-:Y:S01]  /*c8270*/  IMAD.MOV.U32 R47, RZ, RZ, R167 ;  /* 0x000000ffff2f7224 */ /* 0x000fe200078e00a7 */
[----:B------:R-:W3:Y:S01]  /*c8280*/  LDL.LU R166, [R1+0x3e64] ;  /* 0x003e640001a67983 */ /* 0x000ee20000300800 */
[----:B------:R-:W3:Y:S02]  /*c8290*/  LDL.LU R167, [R1+0x3e60] ;  /* 0x003e600001a77983 */ /* 0x000ee40000300800 */
[----:B------:R-:W-:-:S02]  /*c82a0*/  IMAD.MOV.U32 R48, RZ, RZ, R162 ;  /* 0x000000ffff307224 */ /* 0x000fc400078e00a2 */
[----:B------:R-:W-:Y:S01]  /*c82b0*/  IMAD.MOV.U32 R49, RZ, RZ, R163 ;  /* 0x000000ffff317224 */ /* 0x000fe200078e00a3 */
[----:B------:R-:W3:Y:S01]  /*c82c0*/  LDL.LU R162, [R1+0x3e5c] ;  /* 0x003e5c0001a27983 */ /* 0x000ee20000300800 */
[----:B------:R-:W3:Y:S02]  /*c82d0*/  LDL.LU R163, [R1+0x3e58] ;  /* 0x003e580001a37983 */ /* 0x000ee40000300800 */
[----:B------:R-:W-:Y:S01]  /*c82e0*/  IMAD.MOV.U32 R50, RZ, RZ, R158 ;  /* 0x000000ffff327224 */ /* 0x000fe200078e009e */
        /* <DEDUP_REMOVED lines=19> */
[----:B------:R-:W3:Y:S01]  /*c8420*/  LDL.64 R130, [R1+0x1c8] ;  /* 0x0001c80001827983 */ /* 0x000ee20000100a00 */
[C---:B--2---:R-:W-:Y:S08]  /*c8430*/  HMMA.1688.F32.TF32 R208, R32.reuse, R118, R104 ;  /* 0x0000007620d0723c */ /* 0x044ff00000081068 */
[C---:B----4-:R-:W-:Y:S08]  /*c8440*/  HMMA.1688.F32.TF32 R224, R32.reuse, R86, R224 ;  /* 0x0000005620e0723c */ /* 0x050ff000000810e0 */
[C---:B---3--:R-:W-:Y:S11]  /*c8450*/  HMMA.1688.F32.TF32 R228, R32.reuse, R54, R232 ;  /* 0x0000003620e4723c */ /* 0x048ff600000810e8 */
[----:B------:R-:W-:Y:S11]  /*c8460*/  @!UPT UIADD3 URZ, URZ, URZ, URZ ;  /* 0x0000003f3f3ff290 */ /* 0x000ff6000fffe03f */
[----:B------:R-:W-:Y:S01]  /*c8470*/  @!UPT UIADD3 URZ, URZ, URZ, URZ ;  /* 0x0000003f3f3ff290 */ /* 0x000fe2000fffe03f */
[----:B------:R-:W-:Y:S01]  /*c8480*/  STL.64 [R1+0x3d58], R230 ;  /* 0x003d58e601007387 */ /* 0x000fe20000100a00 */
[----:B------:R-:W-:Y:S02]  /*c8490*/  STL.64 [R1+0x3d50], R228 ;  /* 0x003d50e401007387 */ /* 0x000fe40000100a00 */
[----:B------:R-:W-:Y:S02]  /*c84a0*/  STL.64 [R1+0x3d68], R226 ;  /* 0x003d68e201007387 */ /* 0x000fe40000100a00 */
[----:B------:R-:W-:Y:S01]  /*c84b0*/  STL.64 [R1+0x3d60], R224 ;  /* 0x003d60e001007387 */ /* 0x000fe20000100a00 */
[----:B------:R-:W2:Y:S01]  /*c84c0*/  LDL.64 R106, [R1+0x1d8] ;  /* 0x0001d800016a7983 */ /* 0x000ea20000100a00 */
[----:B------:R-:W-:Y:S08]  /*c84d0*/  HMMA.1688.F32.TF32 R172, R32, R162, R28 ;  /* 0x000000a220ac723c */ /* 0x000ff0000008101c */
        /* <DEDUP_REMOVED lines=14> */
[----:B------:R-:W-:Y:S02]  /*c85c0*/  STL.64 [R1+0xdc8], R30 ;  /* 0x000dc81e01007387 */ /* 0x000fe40000100a00 */
[----:B------:R-:W-:Y:S02]  /*c85d0*/  STL.64 [R1+0xdb0], R60 ;  /* 0x000db03c01007387 */ /* 0x000fe40000100a00 */
[----:B------:R-:W-:Y:S11]  /*c85e0*/  STL.64 [R1+0xdb8], R62 ;  /* 0x000db83e01007387 */ /* 0x000ff60000100a00 */
[----:B------:R-:W-:Y:S06]  /*c85f0*/  @!UPT UIADD3 URZ, URZ, URZ, URZ ;  /* 0x0000003f3f3ff290 */ /* 0x000fec000fffe03f */
[----:B------:R-:W-:Y:S01]  /*c8600*/  STL.64 [R1+0xda0], R32 ;  /* 0x000da02001007387 */ /* 0x000fe20000100a00 */
[----:B------:R3:W-:Y:S02]  /*c8610*/  STL.64 [R1+0xda8], R34 ;  /* 0x000da82201007387 */ /* 0x0007e40000100a00 */
[----:B---3--:R-:W-:Y:S07]  /*c8620*/  HMMA.1688.F32.TF32 R32, R36, R118, R44 ;  /* 0x000000762420723c */ /* 0x008fee000008102c */
[----:B------:R-:W-:-:S02]  /*c8630*/  IMAD.MOV.U32 R44, RZ, RZ, R11 ;  /* 0x000000ffff2c7224 */ /* 0x000fc400078e000b */
[----:B------:R-:W-:Y:S01]  /*c8640*/  IMAD.MOV.U32 R45, RZ, RZ, R10 ;  /* 0x000000ffff2d7224 */ /* 0x000fe200078e000a */
[----:B------:R-:W-:Y:S01]  /*c8650*/  MOV R46, R9 ;  /* 0x00000009002e7202 */ /* 0x000fe20000000f00 */
[----:B------:R-:W-:Y:S01]  /*c8660*/  IMAD.MOV.U32 R47, RZ, RZ, R8 ;  /* 0x000000ffff2f7224 */ /* 0x000fe200078e0008 */
[C---:B--2---:R-:W-:Y:S08]  /*c8670*/  HMMA.1688.F32.TF32 R28, R36.reuse, R106, R48 ;  /* 0x0000006a241c723c */ /* 0x044ff00000081030 */
[C---:B------:R-:W-:Y:S11]  /*c8680*/  HMMA.1688.F32.TF32 R48, R36.reuse, R130, R236 ;  /* 0x000000822430723c */ /* 0x040ff600000810ec */
[----:B------:R-:W-:Y:S04]  /*c8690*/  @!UPT UIADD3 URZ, URZ, URZ, URZ ;  /* 0x0000003f3f3ff290 */ /* 0x000fe8000fffe03f */
[----:B------:R-:W-:Y:S01]  /*c86a0*/  STL.64 [R1+0xd90], R28 ;  /* 0x000d901c01007387 */ /* 0x000fe20000100a00 */
[----:B------:R2:W-:Y:S02]  /*c86b0*/  STL.64 [R1+0xd98], R30 ;  /* 0x000d981e01007387 */ /* 0x0005e40000100a00 */
[----:B--2---:R-:W-:Y:S05]  /*c86c0*/  HMMA.1688.F32.TF32 R28, R36, R110, R240 ;  /* 0x0000006e241c723c */ /* 0x004fea00000810f0 */
[----:B------:R2:W-:Y:S01]  /*c86d0*/  STL.64 [R1+0xd80], R48 ;  /* 0x000d803001007387 */ /* 0x0005e20000100a00 */
[----:B------:R3:W-:Y:S02]  /*c86e0*/  STL.64 [R1+0xd88], R50 ;  /* 0x000d883201007387 */ /* 0x0007e40000100a00 */
[----:B------:R-:W-:Y:S02]  /*c86f0*/  STL.64 [R1+0xd70], R32 ;  /* 0x000d702001007387 */ /* 0x000fe40000100a00 */
[----:B------:R4:W-:Y:S01]  /*c8700*/  STL.64 [R1+0xd78], R34 ;  /* 0x000d782201007387 */ /* 0x0009e20000100a00 */
[----:B------:R-:W4:Y:S01]  /*c8710*/  LDL.LU R11, [R1+0x3e1c] ;  /* 0x003e1c00010b7983 */ /* 0x000f220000300800 */
[----:B------:R-:W-:-:S02]  /*c8720*/  IMAD.MOV.U32 R236, RZ, RZ, R19 ;  /* 0x000000ffffec7224 */ /* 0x000fc400078e0013 */
[----:B------:R-:W-:Y:S02]  /*c8730*/  IMAD.MOV.U32 R237, RZ, RZ, R18 ;  /* 0x000000ffffed7224 */ /* 0x000fe400078e0012 */
[----:B------:R-:W-:Y:S01]  /*c8740*/  IMAD.MOV.U32 R238, RZ, RZ, R17 ;  /* 0x000000ffffee7224 */ /* 0x000fe200078e0011 */
[----:B------:R-:W-:-:S06]  /*c8750*/  MOV R239, R16 ;  /* 0x0000001000ef7202 */ /* 0x000fcc0000000f00 */
[----:B------:R-:W-:Y:S01]  /*c8760*/  STL.64 [R1+0xd60], R28 ;  /* 0x000d601c01007387 */ /* 0x000fe20000100a00 */
[----:B------:R-:W-:Y:S02]  /*c8770*/  STL.64 [R1+0xd68], R30 ;  /* 0x000d681e01007387 */ /* 0x000fe40000100a00 */
[----:B------:R-:W4:Y:S02]  /*c8780*/  LDL.LU R10, [R1+0x3e18] ;  /* 0x003e1800010a7983 */ /* 0x000f240000300800 */
[----:B------:R-:W4:Y:S01]  /*c8790*/  LDL.LU R9, [R1+0x3e14] ;  /* 0x003e140001097983 */ /* 0x000f220000300800 */
[----:B------:R-:W4:Y:S01]  /*c87a0*/  LDL.LU R8, [R1+0x3e10] ;  /* 0x003e100001087983 */ /* 0x000f220000300800 */
[----:B------:R-:W4:Y:S02]  /*c87b0*/  LDL.LU R19, [R1+0x3e0c] ;  /* 0x003e0c0001137983 */ /* 0x000f240000300800 */
[----:B------:R-:W4:Y:S02]  /*c87c0*/  LDL.LU R18, [R1+0x3e08] ;  /* 0x003e080001127983 */ /* 0x000f240000300800 */
[----:B------:R-:W4:Y:S01]  /*c87d0*/  LDL.LU R17, [R1+0x3e04] ;  /* 0x003e040001117983 */ /* 0x000f220000300800 */
[----:B------:R-:W4:Y:S01]  /*c87e0*/  LDL.LU R16, [R1+0x3e00] ;  /* 0x003e000001107983 */ /* 0x000f220000300800 */
[----:B--2---:R-:W-:-:S02]  /*c87f0*/  IMAD.MOV.U32 R48, RZ, RZ, R15 ;  /* 0x000000ffff307224 */ /* 0x004fc400078e000f */
[----:B------:R-:W2:Y:S02]  /*c8800*/  LDL.LU R15, [R1+0x3dfc] ;  /* 0x003dfc00010f7983 */ /* 0x000ea40000300800 */
[----:B------:R-:W-:Y:S02]  /*c8810*/  IMAD.MOV.U32 R49, RZ, RZ, R14 ;  /* 0x000000ffff317224 */ /* 0x000fe400078e000e */
[----:B---3--:R-:W-:Y:S01]  /*c8820*/  IMAD.MOV.U32 R50, RZ, RZ, R13 ;  /* 0x000000ffff327224 */ /* 0x008fe200078e000d */
[----:B------:R-:W3:Y:S01]  /*c8830*/  LDL.LU R14, [R1+0x3df8] ;  /* 0x003df800010e7983 */ /* 0x000ee20000300800 */
[----:B------:R-:W2:Y:S02]  /*c8840*/  LDL.LU R13, [R1+0x3df4] ;  /* 0x003df400010d7983 */ /* 0x000ea40000300800 */
[----:B------:R-:W-:Y:S01]  /*c8850*/  IMAD.MOV.U32 R51, RZ, RZ, R12 ;  /* 0x000000ffff337224 */ /* 0x000fe200078e000c */
[----:B------:R-:W-:Y:S01]  /*c8860*/  MOV R64, R24 ;  /* 0x0000001800407202 */ /* 0x000fe20000000f00 */
[----:B------:R-:W2:Y:S01]  /*c8870*/  LDL.LU R12, [R1+0x3df0] ;  /* 0x003df000010c7983 */ /* 0x000ea20000300800 */
[----:B------:R-:W2:Y:S02]  /*c8880*/  LDL.LU R24, [R1+0x3dec] ;  /* 0x003dec0001187983 */ /* 0x000ea40000300800 */
[----:B------:R-:W-:-:S02]  /*c8890*/  IMAD.MOV.U32 R65, RZ, RZ, R25 ;  /* 0x000000ffff417224 */ /* 0x000fc400078e0019 */
[----:B------:R-:W-:Y:S01]  /*c88a0*/  IMAD.MOV.U32 R66, RZ, RZ, R26 ;  /* 0x000000ffff427224 */ /* 0x000fe200078e001a */
[----:B------:R-:W2:Y:S01]  /*c88b0*/  LDL.LU R25, [R1+0x3de8] ;  /* 0x003de80001197983 */ /* 0x000ea20000300800 */
[----:B------:R-:W2:Y:S02]  /*c88c0*/  LDL.LU R26, [R1+0x3de4] ;  /* 0x003de400011a7983 */ /* 0x000ea40000300800 */
[----:B------:R-:W-:Y:S01]  /*c88d0*/  IMAD.MOV.U32 R67, RZ, RZ, R27 ;  /* 0x000000ffff437224 */ /* 0x000fe200078e001b */
[----:B------:R-:W-:Y:S01]  /*c88e0*/  MOV R60, R4 ;  /* 0x00000004003c7202 */ /* 0x000fe20000000f00 */
[----:B------:R-:W2:Y:S01]  /*c88f0*/  LDL.LU R27, [R1+0x3de0] ;  /* 0x003de000011b7983 */ /* 0x000ea20000300800 */
[----:B------:R-:W1:Y:S02]  /*c8900*/  LDL.LU R20, [R1+0x3ddc] ;  /* 0x003ddc0001147983 */ /* 0x000e640000300800 */
[----:B------:R-:W1:Y:S02]  /*c8910*/  LDL.LU R21, [R1+0x3dd8] ;  /* 0x003dd80001157983 */ /* 0x000e640000300800 */
[----:B------:R-:W1:Y:S01]  /*c8920*/  LDL.LU R22, [R1+0x3dd4] ;  /* 0x003dd40001167983 */ /* 0x000e620000300800 */
[----:B------:R-:W1:Y:S01]  /*c8930*/  LDL.LU R23, [R1+0x3dd0] ;  /* 0x003dd00001177983 */ /* 0x000e620000300800 */
        /* <DEDUP_REMOVED lines=10> */
[----:B------:R-:W-:Y:S01]  /*c89e0*/  IMAD.MOV.U32 R243, RZ, RZ, R251 ;  /* 0x000000fffff37224 */ /* 0x000fe200078e00fb */
[----:B------:R-:W-:Y:S04]  /*c89f0*/  LDS R28, [R0+0x116080] ;  /* 0x11608000001c7984 */ /* 0x000fe80000000800 */
[----:B------:R-:W-:Y:S04]  /*c8a00*/  LDS R30, [R0+0x117080] ;  /* 0x11708000001e7984 */ /* 0x000fe80000000800 */
[----:B------:R-:W-:Y:S04]  /*c8a10*/  LDS R29, [R2+0x116080] ;  /* 0x11608000021d7984 */ /* 0x000fe80000000800 */
[----:B------:R-:W1:Y:S01]  /*c8a20*/  LDS R31, [R2+0x117080] ;  /* 0x11708000021f7984 */ /* 0x000e620000000800 */
[----:B----4-:R-:W-:Y:S01]  /*c8a30*/  IMAD.MOV.U32 R103, RZ, RZ, R19 ;  /* 0x000000ffff677224 */ /* 0x010fe200078e0013 */
[----:B------:R-:W-:Y:S01]  /*c8a40*/  MOV R102, R18 ;  /* 0x0000001200667202 */ /* 0x000fe20000000f00 */
[----:B------:R-:W-:-:S02]  /*c8a50*/  IMAD.MOV.U32 R101, RZ, RZ, R17 ;  /* 0x000000ffff657224 */ /* 0x000fc400078e0011 */
[----:B------:R-:W-:Y:S02]  /*c8a60*/  IMAD.MOV.U32 R100, RZ, RZ, R16 ;  /* 0x000000ffff647224 */ /* 0x000fe400078e0010 */
        /* <DEDUP_REMOVED lines=12> */
[----:B------:R-:W4:Y:S01]  /*c8b30*/  LDL.LU R232, [R1] ;  /* 0x0000000001e87983 */ /* 0x000f220000300800 */
[----:B------:R-:W4:Y:S02]  /*c8b40*/  LDL.LU R233, [R1+0x4] ;  /* 0x0000040001e97983 */ /* 0x000f240000300800 */
[----:B------:R-:W4:Y:S02]  /*c8b50*/  LDL.LU R234, [R1+0x8] ;  /* 0x0000080001ea7983 */ /* 0x000f240000300800 */
[----:B------:R-:W4:Y:S02]  /*c8b60*/  LDL.LU R235, [R1+0xc] ;  /* 0x00000c0001eb7983 */ /* 0x000f240000300800 */
[----:B--2---:R-:W-:-:S02]  /*c8b70*/  IMAD.MOV.U32 R112, RZ, RZ, R12 ;  /* 0x000000ffff707224 */ /* 0x004fc400078e000c */
[----:B------:R-:W-:Y:S01]  /*c8b80*/  IMAD.MOV.U32 R113, RZ, RZ, R13 ;  /* 0x000000ffff717224 */ /* 0x000fe200078e000d */
[----:B------:R-:W2:Y:S01]  /*c8b90*/  LDL.LU R12, [R1+0x3dbc] ;  /* 0x003dbc00010c7983 */ /* 0x000ea20000300800 */
[----:B------:R-:W2:Y:S02]  /*c8ba0*/  LDL.LU R13, [R1+0x3db8] ;  /* 0x003db800010d7983 */ /* 0x000ea40000300800 */
[----:B---3--:R-:W-:Y:S01]  /*c8bb0*/  IMAD.MOV.U32 R114, RZ, RZ, R14 ;  /* 0x000000ffff727224 */ /* 0x008fe200078e000e */
[----:B------:R-:W-:Y:S01]  /*c8bc0*/  MOV R115, R15 ;  /* 0x0000000f00737202 */ /* 0x000fe20000000f00 */
[----:B------:R-:W2:Y:S01]  /*c8bd0*/  LDL.LU R14, [R1+0x3db4] ;  /* 0x003db400010e7983 */ /* 0x000ea20000300800 */
[----:B------:R-:W2:Y:S02]  /*c8be0*/  LDL.LU R15, [R1+0x3db0] ;  /* 0x003db000010f7983 */ /* 0x000ea40000300800 */
[----:B------:R-:W3:Y:S02]  /*c8bf0*/  LDL.LU R124, [R1+0x450] ;  /* 0x00045000017c7983 */ /* 0x000ee40000300800 */
[----:B------:R-:W3:Y:S01]  /*c8c00*/  LDL.LU R125, [R1+0x454] ;  /* 0x00045400017d7983 */ /* 0x000ee20000300800 */
[----:B------:R-:W3:Y:S01]  /*c8c10*/  LDL.LU R126, [R1+0x458] ;  /* 0x00045800017e7983 */ /* 0x000ee20000300800 */
[----:B------:R-:W3:Y:S02]  /*c8c20*/  LDL.LU R127, [R1+0x45c] ;  /* 0x00045c00017f7983 */ /* 0x000ee40000300800 */
[----:B------:R-:W-:-:S02]  /*c8c30*/  IMAD.MOV.U32 R92, RZ, RZ, R8 ;  /* 0x000000ffff5c7224 */ /* 0x000fc400078e0008 */
[----:B------:R-:W-:Y:S01]  /*c8c40*/  IMAD.MOV.U32 R93, RZ, RZ, R9 ;  /* 0x000000ffff5d7224 */ /* 0x000fe200078e0009 */
[----:B------:R-:W2:Y:S01]  /*c8c50*/  LDL.LU R8, [R1+0x3dac] ;  /* 0x003dac0001087983 */ /* 0x000ea20000300800 */
[----:B------:R-:W2:Y:S02]  /*c8c60*/  LDL.LU R9, [R1+0x3da8] ;  /* 0x003da80001097983 */ /* 0x000ea40000300800 */
[----:B------:R-:W-:Y:S02]  /*c8c70*/  IMAD.MOV.U32 R94, RZ, RZ, R10 ;  /* 0x000000ffff5e7224 */ /* 0x000fe400078e000a */
        /* <DEDUP_REMOVED lines=15> */
[C---:B----4-:R-:W-:Y:S08]  /*c8d70*/  HMMA.1688.F32.TF32 R32, R36.reuse, R134, R224 ;  /* 0x000000862420723c */ /* 0x050ff000000810e0 */
[C---:B------:R-:W-:Y:S11]  /*c8d80*/  HMMA.1688.F32.TF32 R68, R36.reuse, R138, R228 ;  /* 0x0000008a2444723c */ /* 0x040ff600000810e4 */
[----:B------:R-:W-:Y:S04]  /*c8d90*/  @!UPT UIADD3 URZ, URZ, URZ, URZ ;  /* 0x0000003f3f3ff290 */ /* 0x000fe8000fffe03f */
[----:B------:R-:W-:Y:S01]  /*c8da0*/  STL.64 [R1+0xd50], R32 ;  /* 0x000d502001007387 */ /* 0x000fe20000100a00 */
[----:B------:R4:W-:Y:S02]  /*c8db0*/  STL.64 [R1+0xd58], R34 ;  /* 0x000d582201007387 */ /* 0x0009e40000100a00 */
[C---:B----4-:R-:W-:Y:S05]  /*c8dc0*/  HMMA.1688.F32.TF32 R32, R36.reuse, R142, R232 ;  /* 0x0000008e2420723c */ /* 0x050fea00000810e8 */
[----:B------:R-:W-:Y:S03]  /*c8dd0*/  STL.64 [R1+0xe30], R68 ;  /* 0x000e304401007387 */ /* 0x000fe60000100a00 */
[C---:B--2---:R-:W-:Y:S01]  /*c8de0*/  HMMA.1688.F32.TF32 R72, R36.reuse, R146, R248 ;  /* 0x000000922448723c */ /* 0x044fe200000810f8 */
[----:B------:R2:W-:Y:S07]  /*c8df0*/  STL.64 [R1+0xe38], R70 ;  /* 0x000e384601007387 */ /* 0x0005ee0000100a00 */
[C---:B------:R-:W-:Y:S08]  /*c8e00*/  HMMA.1688.F32.TF32 R12, R36.reuse, R162, R12 ;  /* 0x000000a2240c723c */ /* 0x040ff0000008100c */
[C---:B--2---:R-:W-:Y:S01]  /*c8e10*/  HMMA.1688.F32.TF32 R68, R36.reuse, R150, R244 ;  /* 0x000000962444723c */ /* 0x044fe200000810f4 */
[----:B------:R-:W-:Y:S01]  /*c8e20*/  STL.64 [R1+0xe20], R32 ;  /* 0x000e202001007387 */ /* 0x000fe20000100a00 */
[----:B------:R2:W-:Y:S06]  /*c8e30*/  STL.64 [R1+0xe28], R34 ;  /* 0x000e282201007387 */ /* 0x0005ec0000100a00 */
[C---:B--2---:R-:W-:Y:S08]  /*c8e40*/  HMMA.1688.F32.TF32 R32, R36.reuse, R154, R4 ;  /* 0x0000009a2420723c */ /* 0x044ff00000081004 */
[C---:B------:R-:W-:Y:S08]  /*c8e50*/  HMMA.1688.F32.TF32 R4, R36.reuse, R158, R8 ;  /* 0x0000009e2404723c */ /* 0x040ff00000081008 */
[----:B------:R-:W-:Y:S01]  /*c8e60*/  HMMA.1688.F32.TF32 R8, R36, R166, R16 ;  /* 0x000000a62408723c */ /* 0x000fe20000081010 */
[----:B------:R-:W-:Y:S01]  /*c8e70*/  STL.64 [R1+0xe10], R72 ;  /* 0x000e104801007387 */ /* 0x000fe20000100a00 */
[----:B------:R-:W-:Y:S02]  /*c8e80*/  STL.64 [R1+0xe18], R74 ;  /* 0x000e184a01007387 */ /* 0x000fe40000100a00 */
[----:B------:R-:W-:Y:S02]  /*c8e90*/  STL.64 [R1+0xe00], R68 ;  /* 0x000e004401007387 */ /* 0x000fe40000100a00 */
[----:B------:R-:W-:Y:S01]  /*c8ea0*/  STL.64 [R1+0xe08], R70 ;  /* 0x000e084601007387 */ /* 0x000fe20000100a00 */
        /* <DEDUP_REMOVED lines=10> */
[C---:B----4-:R-:W-:Y:S07]  /*c8f50*/  HMMA.1688.F32.TF32 R8, R40.reuse, R130, R100 ;  /* 0x000000822808723c */ /* 0x050fee0000081064 */
[----:B------:R-:W-:Y:S01]  /*c8f60*/  STL.64 [R1], R4 ;  /* 0x0000000401007387 */ /* 0x000fe20000100a00 */
[----:B------:R1:W-:Y:S07]  /*c8f70*/  STL.64 [R1+0x8], R6 ;  /* 0x0000080601007387 */ /* 0x0003ee0000100a00 */
[----:B------:R-:W-:Y:S02]  /*c8f80*/  STL.64 [R1+0x10], R12 ;  /* 0x0000100c01007387 */ /* 0x000fe40000100a00 */
[----:B------:R2:W-:Y:S06]  /*c8f90*/  STL.64 [R1+0x18], R14 ;  /* 0x0000180e01007387 */ /* 0x0005ec0000100a00 */
[----:B------:R-:W-:Y:S01]  /*c8fa0*/  STL.64 [R1+0x20], R8 ;  /* 0x0000200801007387 */ /* 0x000fe20000100a00 */
[----:B------:R4:W-:Y:S01]  /*c8fb0*/  STL.64 [R1+0x28], R10 ;  /* 0x0000280a01007387 */ /* 0x0009e20000100a00 */
[C---:B-1----:R-:W-:Y:S08]  /*c8fc0*/  HMMA.1688.F32.TF32 R4, R40.reuse, R118, R92 ;  /* 0x000000762804723c */ /* 0x042ff0000008105c */
[C---:B--2---:R-:W-:Y:S08]  /*c8fd0*/  HMMA.1688.F32.TF32 R12, R40.reuse, R110, R76 ;  /* 0x0000006e280c723c */ /* 0x044ff0000008104c */
[C---:B----4-:R-:W-:Y:S07]  /*c8fe0*/  HMMA.1688.F32.TF32 R8, R40.reuse, R134, R64 ;  /* 0x000000862808723c */ /* 0x050fee0000081040 */
[----:B------:R-:W-:Y:S01]  /*c8ff0*/  STL.64 [R1+0x30], R4 ;  /* 0x0000300401007387 */ /* 0x000fe20000100a00 */
[----:B------:R-:W-:Y:S07]  /*c9000*/  STL.64 [R1+0x38], R6 ;  /* 0x0000380601007387 */ /* 0x000fee0000100a00 */
[----:B------:R-:W-:Y:S02]  /*c9010*/  STL.64 [R1+0x40], R12 ;  /* 0x0000400c01007387 */ /* 0x000fe40000100a00 */
[----:B------:R-:W-:Y:S06]  /*c9020*/  STL.64 [R1+0x48], R14 ;  /* 0x0000480e01007387 */ /* 0x000fec0000100a00 */
[----:B------:R-:W-:Y:S01]  /*c9030*/  STL.64 [R1+0x50], R8 ;  /* 0x0000500801007387 */ /* 0x000fe20000100a00 */
[----:B------:R1:W-:Y:S01]  /*c9040*/  STL.64 [R1+0x58], R10 ;  /* 0x0000580a01007387 */ /* 0x0003e20000100a00 */
[C---:B------:R-:W-:Y:S08]  /*c9050*/  HMMA.1688.F32.TF32 R16, R40.reuse, R150, R236 ;  /* 0x000000962810723c */ /* 0x040ff000000810ec */
[C---:B---3--:R-:W-:Y:S08]  /*c9060*/  HMMA.1688.F32.TF32 R244, R40.reuse, R122, R124 ;  /* 0x0000007a28f4723c */ /* 0x048ff0000008107c */
[C---:B------:R-:W-:Y:S01]  /*c9070*/  HMMA.1688.F32.TF32 R248, R40.reuse, R86, R24 ;  /* 0x0000005628f8723c */ /* 0x040fe20000081018 */
        /* <DEDUP_REMOVED lines=18> */
[----:B------:R-:W-:Y:S02]  /*c91a0*/  STL.64 [R1+0x98], R18 ;  /* 0x0000981201007387 */ /* 0x000fe40000100a00 */
[----:B------:R-:W3:Y:S02]  /*c91b0*/  LDL.LU R44, [R1+0x6a0] ;  /* 0x0006a000012c7983 */ /* 0x000ee40000300800 */
[----:B------:R-:W-:Y:S01]  /*c91c0*/  STL.64 [R1+0xa0], R12 ;  /* 0x0000a00c01007387 */ /* 0x000fe20000100a00 */
[----:B------:R-:W-:Y:S11]  /*c91d0*/  STL.64 [R1+0xa8], R14 ;  /* 0x0000a80e01007387 */ /* 0x000ff60000100a00 */
[----:B------:R-:W-:Y:S05]  /*c91e0*/  @!UPT UIADD3 URZ, URZ, URZ, URZ ;  /* 0x0000003f3f3ff290 */ /* 0x000fea000fffe03f */
        /* <DEDUP_REMOVED lines=53> */
[----:B-1----:R-:W2:Y:S02]  /*c9540*/  LDL.LU R8, [R1+0x570] ;  /* 0x0005700001087983 */ /* 0x002ea40000300800 */
[----:B------:R-:W2:Y:S02]  /*c9550*/  LDL.LU R9, [R1+0x574] ;  /* 0x0005740001097983 */ /* 0x000ea40000300800 */
[----:B----4-:R-:W2:Y:S01]  /*c9560*/  LDL.LU R10, [R1+0x578] ;  /* 0x00057800010a7983 */ /* 0x010ea20000300800 */
        /* <DEDUP_REMOVED lines=54> */
[----:B------:R-:W-:Y:S08]  /*c98d0*/  HMMA.1688.F32.TF32 R40, R40, R166, R228 ;  /* 0x000000a62828723c */ /* 0x000ff000000810e4 */
[C---:B----4-:R-:W-:Y:S08]  /*c98e0*/  HMMA.1688.F32.TF32 R16, R28.reuse, R106, R16 ;  /* 0x0000006a1c10723c */ /* 0x050ff00000081010 */
[C---:B---3--:R-:W-:Y:S01]  /*c98f0*/  HMMA.1688.F32.TF32 R12, R28.reuse, R130, R12 ;  /* 0x000000821c0c723c */ /* 0x048fe2000008100c */
[----:B------:R-:W-:Y:S01]  /*c9900*/  STL.64 [R1+0xd0], R224 ;  /* 0x0000d0e001007387 */ /* 0x000fe20000100a00 */
[----:B------:R1:W-:Y:S03]  /*c9910*/  STL.64 [R1+0xd8], R226 ;  /* 0x0000d8e201007387 */ /* 0x0003e60000100a00 */
[----:B-1----:R1:W5:Y:S01]  /*c9920*/  LDL.LU.64 R226, [R1+0x3d68] ;  /* 0x003d680001e27983 */ /* 0x0023620000300a00 */
[----:B------:R1:W5:Y:S02]  /*c9930*/  LDL.LU.64 R224, [R1+0x3d60] ;  /* 0x003d600001e07983 */ /* 0x0003640000300a00 */
[----:B------:R1:W5:Y:S02]  /*c9940*/  LDL.LU.64 R230, [R1+0x3d58] ;  /* 0x003d580001e67983 */ /* 0x0003640000300a00 */
[----:B------:R1:W5:Y:S01]  /*c9950*/  LDL.LU.64 R228, [R1+0x3d50] ;  /* 0x003d500001e47983 */ /* 0x0003620000300a00 */
[----:B------:R-:W-:Y:S01]  /*c9960*/  STL.64 [R1+0xc0], R40 ;  /* 0x0000c02801007387 */ /* 0x000fe20000100a00 */
[----:B------:R2:W-:Y:S02]  /*c9970*/  STL.64 [R1+0xc8], R42 ;  /* 0x0000c82a01007387 */ /* 0x0005e40000100a00 */
[C---:B--2---:R-:W-:Y:S08]  /*c9980*/  HMMA.1688.F32.TF32 R40, R28.reuse, R54, R24 ;  /* 0x000000361c28723c */ /* 0x044ff00000081018 */
[C---:B------:R-:W-:Y:S08]  /*c9990*/  HMMA.1688.F32.TF32 R24, R28.reuse, R86, R20 ;  /* 0x000000561c18723c */ /* 0x040ff00000081014 */
[C---:B------:R-:W-:Y:S08]  /*c99a0*/  HMMA.1688.F32.TF32 R20, R28.reuse, R122, R36 ;  /* 0x0000007a1c14723c */ /* 0x040ff00000081024 */
[C---:B------:R-:W-:Y:S01]  /*c99b0*/  HMMA.1688.F32.TF32 R8, R28.reuse, R118, R8 ;  /* 0x000000761c08723c */ /* 0x040fe20000081008 */
[----:B------:R-:W-:Y:S01]  /*c99c0*/  STL.64 [R1+0x4d0], R40 ;  /* 0x0004d02801007387 */ /* 0x000fe20000100a00 */
[----:B------:R-:W-:Y:S05]  /*c99d0*/  STL.64 [R1+0x4d8], R42 ;  /* 0x0004d82a01007387 */ /* 0x000fea0000100a00 */
[----:B------:R-:W-:Y:S02]  /*c99e0*/  STL.64 [R1+0x4c0], R24 ;  /* 0x0004c01801007387 */ /* 0x000fe40000100a00 */
[----:B------:R-:W-:Y:S06]  /*c99f0*/  STL.64 [R1+0x4c8], R26 ;  /* 0x0004c81a01007387 */ /* 0x000fec0000100a00 */
[----:B------:R-:W-:Y:S01]  /*c9a00*/  STL.64 [R1+0x4b0], R20 ;  /* 0x0004b01401007387 */ /* 0x000fe20000100a00 */
[----:B------:R-:W-:Y:S02]  /*c9a10*/  STL.64 [R1+0x4b8], R22 ;  /* 0x0004b81601007387 */ /* 0x000fe40000100a00 */
[----:B------:R-:W-:Y:S02]  /*c9a20*/  STL.64 [R1+0x4a0], R16 ;  /* 0x0004a01001007387 */ /* 0x000fe40000100a00 */
[----:B------:R2:W-:Y:S01]  /*c9a30*/  STL.64 [R1+0x4a8], R18 ;  /* 0x0004a81201007387 */ /* 0x0005e20000100a00 */
[----:B------:R-:W-:Y:S01]  /*c9a40*/  STL.64 [R1+0x490], R12 ;  /* 0x0004900c01007387 */ /* 0x000fe20000100a00 */
[----:B------:R3:W-:Y:S01]  /*c9a50*/  STL.64 [R1+0x498], R14 ;  /* 0x0004980e01007387 */ /* 0x0007e20000100a00 */
[C---:B--2---:R-:W-:Y:S08]  /*c9a60*/  HMMA.1688.F32.TF32 R16, R28.reuse, R110, R32 ;  /* 0x0000006e1c10723c */ /* 0x044ff00000081020 */
[C---:B---3--:R-:W-:Y:S01]  /*c9a70*/  HMMA.1688.F32.TF32 R12, R28.reuse, R134, R68 ;  /* 0x000000861c0c723c */ /* 0x048fe20000081044 */
[----:B------:R-:W-:Y:S01]  /*c9a80*/  STL.64 [R1+0x480], R8 ;  /* 0x0004800801007387 */ /* 0x000fe20000100a00 */
[----:B------:R-:W-:Y:S06]  /*c9a90*/  STL.64 [R1+0x488], R10 ;  /* 0x0004880a01007387 */ /* 0x000fec0000100a00 */
[C---:B------:R-:W-:Y:S01]  /*c9aa0*/  HMMA.1688.F32.TF32 R20, R28.reuse, R146, R88 ;  /* 0x000000921c14723c */ /* 0x040fe20000081058 */
[----:B------:R-:W-:Y:S01]  /*c9ab0*/  LDS R8, [R0+0x116100] ;  /* 0x1161000000087984 */ /* 0x000fe20000000800 */
[----:B------:R-:W-:Y:S04]  /*c9ac0*/  LDS R10, [R0+0x117100] ;  /* 0x11710000000a7984 */ /* 0x000fe80000000800 */
[----:B------:R-:W-:Y:S04]  /*c9ad0*/  LDS R9, [R2+0x116100] ;  /* 0x1161000002097984 */ /* 0x000fe80000000800 */
[----:B------:R-:W2:Y:S04]  /*c9ae0*/  LDS R11, [R2+0x117100] ;  /* 0x11710000020b7984 */ /* 0x000ea80000000800 */
[----:B------:R-:W-:Y:S01]  /*c9af0*/  STL.64 [R1+0x470], R16 ;  /* 0x0004701001007387 */ /* 0x000fe20000100a00 */
[----:B------:R3:W-:Y:S02]  /*c9b00*/  STL.64 [R1+0x478], R18 ;  /* 0x0004781201007387 */ /* 0x0007e40000100a00 */
[----:B------:R-:W-:Y:S02]  /*c9b10*/  STL.64 [R1+0x460], R12 ;  /* 0x0004600c01007387 */ /* 0x000fe40000100a00 */
[----:B------:R4:W-:Y:S01]  /*c9b20*/  STL.64 [R1+0x468], R14 ;  /* 0x0004680e01007387 */ /* 0x0009e20000100a00 */
[C---:B---3--:R-:W-:Y:S08]  /*c9b30*/  HMMA.1688.F32.TF32 R16, R28.reuse, R138, R72 ;  /* 0x0000008a1c10723c */ /* 0x048ff00000081048 */
[C---:B----4-:R-:W-:Y:S11]  /*c9b40*/  HMMA.1688.F32.TF32 R12, R28.reuse, R142, R80 ;  /* 0x0000008e1c0c723c */ /* 0x050ff60000081050 */
[----:B------:R-:W-:Y:S04]  /*c9b50*/  @!UPT UIADD3 URZ, URZ, URZ, URZ ;  /* 0x0000003f3f3ff290 */ /* 0x000fe8000fffe03f */
[----:B------:R-:W-:Y:S01]  /*c9b60*/  STL.64 [R1+0x560], R16 ;  /* 0x0005601001007387 */ /* 0x000fe20000100a00 */
[----:B------:R3:W-:Y:S07]  /*c9b70*/  STL.64 [R1+0x568], R18 ;  /* 0x0005681201007387 */ /* 0x0007ee0000100a00 */
[----:B------:R-:W-:Y:S02]  /*c9b80*/  STL.64 [R1+0x550], R12 ;  /* 0x0005500c01007387 */ /* 0x000fe40000100a00 */
[----:B------:R4:W-:Y:S01]  /*c9b90*/  STL.64 [R1+0x558], R14 ;  /* 0x0005580e01007387 */ /* 0x0009e20000100a00 */
[C---:B---3--:R-:W-:Y:S08]  /*c9ba0*/  HMMA.1688.F32.TF32 R16, R28.reuse, R150, R96 ;  /* 0x000000961c10723c */ /* 0x048ff00000081060 */
[C---:B----4-:R-:W-:Y:S01]  /*c9bb0*/  HMMA.1688.F32.TF32 R12, R28.reuse, R154, R232 ;  /* 0x0000009a1c0c723c */ /* 0x050fe200000810e8 */
[----:B------:R-:W-:Y:S01]  /*c9bc0*/  STL.64 [R1+0x540], R20 ;  /* 0x0005401401007387 */ /* 0x000fe20000100a00 */
[----:B------:R3:W-:Y:S06]  /*c9bd0*/  STL.64 [R1+0x548], R22 ;  /* 0x0005481601007387 */ /* 0x0007ec0000100a00 */
[C---:B---3--:R-:W-:Y:S07]  /*c9be0*/  HMMA.1688.F32.TF32 R20, R28.reuse, R158, R124 ;  /* 0x0000009e1c14723c */ /* 0x048fee000008107c */
[----:B------:R-:W-:Y:S01]  /*c9bf0*/  STL.64 [R1+0x530], R16 ;  /* 0x0005301001007387 */ /* 0x000fe20000100a00 */
[----:B------:R3:W-:Y:S07]  /*c9c00*/  STL.64 [R1+0x538], R18 ;  /* 0x0005381201007387 */ /* 0x0007ee0000100a00 */
[----:B------:R-:W-:Y:S02]  /*c9c10*/  STL.64 [R1+0x500], R12 ;  /* 0x0005000c01007387 */ /* 0x000fe40000100a00 */
[----:B------:R4:W-:Y:S01]  /*c9c20*/  STL.64 [R1+0x508], R14 ;  /* 0x0005080e01007387 */ /* 0x0009e20000100a00 */
[C---:B---3--:R-:W-:Y:S08]  /*c9c30*/  HMMA.1688.F32.TF32 R16, R28.reuse, R162, R112 ;  /* 0x000000a21c10723c */ /* 0x048ff00000081070 */
[----:B----4-:R-:W-:Y:S01]  /*c9c40*/  HMMA.1688.F32.TF32 R12, R28, R166, R100 ;  /* 0x000000a61c0c723c */ /* 0x010fe20000081064 */
        /* <DEDUP_REMOVED lines=28> */
[----:B------:R-:W-:Y:S02]  /*c9e10*/  STL.64 [R1+0x148], R22 ;  /* 0x0001481601007387 */ /* 0x000fe40000100a00 */
[----:B------:R-:W3:Y:S11]  /*c9e20*/  LDL.LU R236, [R1+0x750] ;  /* 0x0007500001ec7983 */ /* 0x000ef60000300800 */
[----:B------:R4:W-:Y:S01]  /*c9e30*/  STL.64 [R1+0x150], R16 ;  /* 0x0001501001007387 */ /* 0x0009e20000100a00 */
[----:B------:R1:W-:Y:S07]  /*c9e40*/  STL.64 [R1+0x158], R18 ;  /* 0x0001581201007387 */ /* 0x0003ee0000100a00 */
[----:B------:R-:W-:Y:S02]  /*c9e50*/  STL.64 [R1+0x160], R12 ;  /* 0x0001600c01007387 */ /* 0x000fe40000100a00 */
[----:B------:R-:W-:Y:S01]  /*c9e60*/  STL.64 [R1+0x168], R14 ;  /* 0x0001680e01007387 */ /* 0x000fe20000100a00 */
        /* <DEDUP_REMOVED lines=51> */
[----:B----4-:R-:W4:Y:S01]  /*ca1a0*/  LDL.LU R16, [R1+0x700] ;  /* 0x0007000001107983 */ /* 0x010f220000300800 */
[----:B------:R-:W4:Y:S01]  /*ca1b0*/  LDL.LU R17, [R1+0x704] ;  /* 0x0007040001117983 */ /* 0x000f220000300800 */
[----:B-1----:R-:W4:Y:S02]  /*ca1c0*/  LDL.LU R18, [R1+0x708] ;  /* 0x0007080001127983 */ /* 0x002f240000300800 */
[----:B------:R-:W4:Y:S02]  /*ca1d0*/  LDL.LU R19, [R1+0x70c] ;  /* 0x00070c0001137983 */ /* 0x000f240000300800 */
        /* <DEDUP_REMOVED lines=34> */
[----:B------:R-:W4:Y:S02]  /*ca400*/  LDL R242, [R1+0x718] ;  /* 0x0007180001f27983 */ /* 0x000f240000100800 */
[----:B------:R-:W4:Y:S02]  /*ca410*/  LDL R243, [R1+0x71c] ;  /* 0x00071c0001f37983 */ /* 0x000f240000100800 */
[----:B------:R-:W4:Y:S01]  /*ca420*/  LDL.LU R44, [R1+0x740] ;  /* 0x00074000012c7983 */ /* 0x000f220000300800 */
[----:B------:R-:W4:Y:S01]  /*ca430*/  LDL.LU R45, [R1+0x744] ;  /* 0x00074400012d7983 */ /* 0x000f220000300800 */
[----:B------:R-:W4:Y:S02]  /*ca440*/  LDL.LU R46, [R1+0x748] ;  /* 0x00074800012e7983 */ /* 0x000f240000300800 */
[----:B------:R-:W4:Y:S01]  /*ca450*/  LDL.LU R47, [R1+0x74c] ;  /* 0x00074c00012f7983 */ /* 0x000f220000300800 */
[----:B------:R-:W-:Y:S04]  /*ca460*/  LDS R12, [R252+0x116180] ;  /* 0x11618000fc0c7984 */ /* 0x000fe80000000800 */
[----:B------:R-:W-:Y:S04]  /*ca470*/  LDS R14, [R252+0x117180] ;  /* 0x11718000fc0e7984 */ /* 0x000fe80000000800 */
[----:B------:R-:W-:Y:S04]  /*ca480*/  LDS R13, [R3+0x116180] ;  /* 0x11618000030d7984 */ /* 0x000fe80000000800 */
[----:B------:R-:W1:Y:S01]  /*ca490*/  LDS R15, [R3+0x117180] ;  /* 0x11718000030f7984 */ /* 0x000e620000000800 */
[C---:B--2---:R-:W-:Y:S08]  /*ca4a0*/  HMMA.1688.F32.TF32 R24, R4.reuse, R146, R24 ;  /* 0x000000920418723c */ /* 0x044ff00000081018 */
[C---:B---3--:R-:W-:Y:S08]  /*ca4b0*/  HMMA.1688.F32.TF32 R28, R4.reuse, R142, R40 ;  /* 0x0000008e041c723c */ /* 0x048ff00000081028 */
        /* <DEDUP_REMOVED lines=8> */
[C---:B--2---:R-:W-:Y:S08]  /*ca540*/  HMMA.1688.F32.TF32 R28, R4.reuse, R154, R36 ;  /* 0x0000009a041c723c */ /* 0x044ff00000081024 */
[C---:B----4-:R-:W-:Y:S08]  /*ca550*/  HMMA.1688.F32.TF32 R24, R4.reuse, R158, R16 ;  /* 0x0000009e0418723c */ /* 0x050ff00000081010 */
[C---:B---3--:R-:W-:Y:S08]  /*ca560*/  HMMA.1688.F32.TF32 R20, R4.reuse, R162, R32 ;  /* 0x000000a20414723c */ /* 0x048ff00000081020 */
[----:B------:R-:W-:Y:S08]  /*ca570*/  HMMA.1688.F32.TF32 R16, R4, R166, R68 ;  /* 0x000000a60410723c */ /* 0x000ff00000081044 */
[C---:B------:R-:W-:Y:S01]  /*ca580*/  HMMA.1688.F32.TF32 R4, R8.reuse, R54, R72 ;  /* 0x000000360804723c */ /* 0x040fe20000081048 */
[----:B------:R-:W-:Y:S01]  /*ca590*/  STL.64 [R1+0x210], R28 ;  /* 0x0002101c01007387 */ /* 0x000fe20000100a00 */
[----:B------:R-:W-:Y:S02]  /*ca5a0*/  STL.64 [R1+0x218], R30 ;  /* 0x0002181e01007387 */ /* 0x000fe40000100a00 */
[----:B------:R-:W-:Y:S02]  /*ca5b0*/  STL.64 [R1+0x220], R24 ;  /* 0x0002201801007387 */ /* 0x000fe40000100a00 */
[----:B------:R-:W-:Y:S01]  /*ca5c0*/  STL.64 [R1+0x228], R26 ;  /* 0x0002281a01007387 */ /* 0x000fe20000100a00 */
        /* <DEDUP_REMOVED lines=44> */
[----:B----4-:R-:W-:Y:S01]  /*ca890*/  HMMA.1688.F32.TF32 R4, R8, R166, R240 ;  /* 0x000000a60804723c */ /* 0x010fe200000810f0 */
[----:B------:R-:W-:Y:S04]  /*ca8a0*/  LDS R240, [R0+0x116180] ;  /* 0x1161800000f07984 */ /* 0x000fe80000000800 */
[----:B------:R2:W-:Y:S04]  /*ca8b0*/  LDS R242, [R0+0x117180] ;  /* 0x1171800000f27984 */ /* 0x0005e80000000800 */
[----:B------:R-:W-:Y:S04]  /*ca8c0*/  LDS R241, [R2+0x116180] ;  /* 0x1161800002f17984 */ /* 0x000fe80000000800 */
[----:B------:R3:W4:Y:S04]  /*ca8d0*/  LDS R243, [R2+0x117180] ;  /* 0x1171800002f37984 */ /* 0x0007280000000800 */
[----:B------:R-:W-:Y:S01]  /*ca8e0*/  STL.64 [R1+0x600], R20 ;  /* 0x0006001401007387 */ /* 0x000fe20000100a00 */
[----:B------:R-:W-:Y:S02]  /*ca8f0*/  STL.64 [R1+0x608], R22 ;  /* 0x0006081601007387 */ /* 0x000fe40000100a00 */
[----:B------:R-:W-:Y:S02]  /*ca900*/  STL.64 [R1+0x5f0], R16 ;  /* 0x0005f01001007387 */ /* 0x000fe40000100a00 */
[----:B------:R-:W-:Y:S01]  /*ca910*/  STL.64 [R1+0x5f8], R18 ;  /* 0x0005f81201007387 */ /* 0x000fe20000100a00 */
[----:B------:R-:W-:Y:S01]  /*ca920*/  STL.64 [R1+0x510], R4 ;  /* 0x0005100401007387 */ /* 0x000fe20000100a00 */
[----:B------:R1:W-:Y:S02]  /*ca930*/  STL.64 [R1+0x518], R6 ;  /* 0x0005180601007387 */ /* 0x0003e40000100a00 */
[----:B--2---:R-:W2:Y:S02]  /*ca940*/  LDL.LU R0, [R1+0x3d48] ;  /* 0x003d480001007983 */ /* 0x004ea40000300800 */
[----:B---3--:R-:W3:Y:S01]  /*ca950*/  LDL.LU R2, [R1+0x3d44] ;  /* 0x003d440001027983 */ /* 0x008ee20000300800 */
[----:B------:R-:W2:Y:S01]  /*ca960*/  LDL.LU R48, [R1+0x940] ;  /* 0x0009400001307983 */ /* 0x000ea20000300800 */
[C---:B-1----:R-:W-:Y:S11]  /*ca970*/  HMMA.1688.F32.TF32 R4, R12.reuse, R54, R44 ;  /* 0x000000360c04723c */ /* 0x042ff6000008102c */
        /* <DEDUP_REMOVED lines=31> */
[----:B------:R-:W1:Y:S02]  /*cab70*/  LDL.LU R96, [R1+0x860] ;  /* 0x0008600001607983 */ /* 0x000e640000300800 */
[----:B------:R-:W1:Y:S02]  /*cab80*/  LDL.LU R97, [R1+0x864] ;  /* 0x0008640001617983 */ /* 0x000e640000300800 */
[----:B------:R-:W1:Y:S01]  /*cab90*/  LDL.LU R98, [R1+0x868] ;  /* 0x0008680001627983 */ /* 0x000e620000300800 */
[----:B------:R-:W1:Y:S01]  /*caba0*/  LDL.LU R99, [R1+0x86c] ;  /* 0x00086c0001637983 */ /* 0x000e620000300800 */
        /* <DEDUP_REMOVED lines=28> */
[C---:B--2---:R-:W-:Y:S08]  /*cad70*/  HMMA.1688.F32.TF32 R8, R12.reuse, R122, R88 ;  /* 0x0000007a0c08723c */ /* 0x044ff00000081058 */
[C---:B---3--:R-:W-:Y:S08]  /*cad80*/  HMMA.1688.F32.TF32 R16, R12.reuse, R86, R80 ;  /* 0x000000560c10723c */ /* 0x048ff00000081050 */
[C---:B-1----:R-:W-:Y:S11]  /*cad90*/  HMMA.1688.F32.TF32 R4, R12.reuse, R106, R96 ;  /* 0x0000006a0c04723c */ /* 0x042ff60000081060 */
[----:B------:R-:W-:Y:S04]  /*cada0*/  @!UPT UIADD3 URZ, URZ, URZ, URZ ;  /* 0x0000003f3f3ff290 */ /* 0x000fe8000fffe03f */
[----:B------:R-:W-:Y:S01]  /*cadb0*/  STL.64 [R1+0x260], R16 ;  /* 0x0002601001007387 */ /* 0x000fe20000100a00 */
[----:B------:R-:W-:Y:S02]  /*cadc0*/  STL.64 [R1+0x268], R18 ;  /* 0x0002681201007387 */ /* 0x000fe40000100a00 */
[----:B------:R-:W-:Y:S02]  /*cadd0*/  STL.64 [R1+0x270], R8 ;  /* 0x0002700801007387 */ /* 0x000fe40000100a00 */
[----:B------:R-:W-:Y:S03]  /*cade0*/  STL.64 [R1+0x278], R10 ;  /* 0x0002780a01007387 */ /* 0x000fe60000100a00 */
[----:B------:R-:W-:Y:S01]  /*cadf0*/  STL.64 [R1+0x280], R4 ;  /* 0x0002800401007387 */ /* 0x000fe20000100a00 */
[----:B------:R1:W-:Y:S02]  /*cae00*/  STL.64 [R1+0x288], R6 ;  /* 0x0002880601007387 */ /* 0x0003e40000100a00 */
[C---:B-1----:R-:W-:Y:S08]  /*cae10*/  HMMA.1688.F32.TF32 R4, R12.reuse, R130, R232 ;  /* 0x000000820c04723c */ /* 0x042ff000000810e8 */
[C---:B----4-:R-:W-:Y:S08]  /*cae20*/  HMMA.1688.F32.TF32 R16, R12.reuse, R134, R100 ;  /* 0x000000860c10723c */ /* 0x050ff00000081064 */
[----:B------:R-:W-:Y:S01]  /*cae30*/  HMMA.1688.F32.TF32 R8, R12, R138, R92 ;  /* 0x0000008a0c08723c */ /* 0x000fe2000008105c */
[----:B------:R-:W-:-:S02]  /*cae40*/  IMAD.MOV.U32 R148, RZ, RZ, R110 ;  /* 0x000000ffff947224 */ /* 0x000fc400078e006e */
[----:B------:R-:W-:Y:S02]  /*cae50*/  IMAD.MOV.U32 R144, RZ, RZ, R111 ;  /* 0x000000ffff907224 */ /* 0x000fe400078e006f */
[----:B------:R-:W-:Y:S02]  /*cae60*/  IMAD.MOV.U32 R137, RZ, RZ, R106 ;  /* 0x000000ffff897224 */ /* 0x000fe400078e006a */
[----:B------:R-:W-:Y:S02]  /*cae70*/  IMAD.MOV.U32 R136, RZ, RZ, R107 ;  /* 0x000000ffff887224 */ /* 0x000fe400078e006b */
[----:B------:R-:W-:Y:S01]  /*cae80*/  IMAD.MOV.U32 R141, RZ, RZ, R130 ;  /* 0x000000ffff8d7224 */ /* 0x000fe200078e0082 */
[----:B------:R-:W-:Y:S01]  /*cae90*/  MOV R140, R131 ;  /* 0x00000083008c7202 */ /* 0x000fe20000000f00 */
[----:B------:R-:W-:Y:S02]  /*caea0*/  IMAD.MOV.U32 R133, RZ, RZ, R118 ;  /* 0x000000ffff857224 */ /* 0x000fe400078e0076 */
[----:B------:R-:W-:Y:S01]  /*caeb0*/  IMAD.MOV.U32 R132, RZ, RZ, R119 ;  /* 0x000000ffff847224 */ /* 0x000fe200078e0077 */
[----:B------:R-:W1:Y:S04]  /*caec0*/  LDS R232, [R252+0x118000] ;  /* 0x11800000fce87984 */ /* 0x000e680000000800 */
[----:B------:R-:W2:Y:S04]  /*caed0*/  LDS R234, [R252+0x119000] ;  /* 0x11900000fcea7984 */ /* 0x000ea80000000800 */
[----:B------:R-:W3:Y:S04]  /*caee0*/  LDS R233, [R3+0x118000] ;  /* 0x1180000003e97984 */ /* 0x000ee80000000800 */
[----:B------:R-:W4:Y:S04]  /*caef0*/  LDS R235, [R3+0x119000] ;  /* 0x1190000003eb7984 */ /* 0x000f280000000800 */
[----:B------:R-:W-:Y:S01]  /*caf00*/  STL.64 [R1+0x290], R4 ;  /* 0x0002900401007387 */ /* 0x000fe20000100a00 */
[----:B------:R1:W-:Y:S02]  /*caf10*/  STL.64 [R1+0x298], R6 ;  /* 0x0002980601007387 */ /* 0x0003e40000100a00 */
[C---:B-1----:R-:W-:Y:S11]  /*caf20*/  HMMA.1688.F32.TF32 R4, R12.reuse, R118, R124 ;  /* 0x000000760c04723c */ /* 0x042ff6000008107c */
[----:B------:R-:W-:Y:S11]  /*caf30*/  @!UPT UIADD3 URZ, URZ, URZ, URZ ;  /* 0x0000003f3f3ff290 */ /* 0x000ff6000fffe03f */
[----:B------:R-:W-:Y:S01]  /*caf40*/  @!UPT UIADD3 URZ, URZ, URZ, URZ ;  /* 0x0000003f3f3ff290 */ /* 0x000fe2000fffe03f */
[----:B------:R-:W-:Y:S01]  /*caf50*/  STL.64 [R1+0x2a0], R4 ;  /* 0x0002a00401007387 */ /* 0x000fe20000100a00 */
[----:B------:R1:W-:Y:S02]  /*caf60*/  STL.64 [R1+0x2a8], R6 ;  /* 0x0002a80601007387 */ /* 0x0003e40000100a00 */
[C---:B-1----:R-:W-:Y:S11]  /*caf70*/  HMMA.1688.F32.TF32 R4, R12.reuse, R110, R112 ;  /* 0x0000006e0c04723c */ /* 0x042ff60000081070 */
[----:B------:R-:W-:Y:S11]  /*caf80*/  @!UPT UIADD3 URZ, URZ, URZ, URZ ;  /* 0x0000003f3f3ff290 */ /* 0x000ff6000fffe03f */
[----:B------:R-:W-:Y:S01]  /*caf90*/  @!UPT UIADD3 URZ, URZ, URZ, URZ ;  /* 0x0000003f3f3ff290 */ /* 0x000fe2000fffe03f */
[----:B------:R-:W-:Y:S01]  /*cafa0*/  STL.64 [R1+0x2b0], R4 ;  /* 0x0002b00401007387 */ /* 0x000fe20000100a00 */
[----:B------:R1:W-:Y:S02]  /*cafb0*/  STL.64 [R1+0x2b8], R6 ;  /* 0x0002b80601007387 */ /* 0x0003e40000100a00 */
[C---:B-1----:R-:W-:Y:S01]  /*cafc0*/  HMMA.1688.F32.TF32 R4, R12.reuse, R142, R56 ;  /* 0x0000008e0c04723c */ /* 0x042fe20000081038 */
[----:B------:R-:W-:Y:S01]  /*cafd0*/  STL.64 [R1+0x2c0], R16 ;  /* 0x0002c01001007387 */ /* 0x000fe20000100a00 */
[----:B------:R1:W-:Y:S02]  /*cafe0*/  STL.64 [R1+0x2c8], R18 ;  /* 0x0002c81201007387 */ /* 0x0003e40000100a00 */
[----:B------:R-:W2:Y:S02]  /*caff0*/  LDL.LU R56, [R1+0x9a0] ;  /* 0x0009a00001387983 */ /* 0x000ea40000300800 */
[----:B------:R-:W-:Y:S01]  /*cb000*/  STL.64 [R1+0x2d0], R8 ;  /* 0x0002d00801007387 */ /* 0x000fe20000100a00 */
[----:B------:R-:W-:Y:S11]  /*cb010*/  STL.64 [R1+0x2d8], R10 ;  /* 0x0002d80a01007387 */ /* 0x000ff60000100a00 */
[----:B------:R-:W-:Y:S05]  /*cb020*/  @!UPT UIADD3 URZ, URZ, URZ, URZ ;  /* 0x0000003f3f3ff290 */ /* 0x000fea000fffe03f */
[----:B------:R-:W-:Y:S01]  /*cb030*/  STL.64 [R1+0x2e0], R4 ;  /* 0x0002e00401007387 */ /* 0x000fe20000100a00 */
[----:B------:R3:W-:Y:S01]  /*cb040*/  STL.64 [R1+0x2e8], R6 ;  /* 0x0002e80601007387 */ /* 0x0007e20000100a00 */
[C---:B-1----:R-:W-:Y:S01]  /*cb050*/  HMMA.1688.F32.TF32 R16, R12.reuse, R150, R64 ;  /* 0x000000960c10723c */ /* 0x042fe20000081040 */
[----:B------:R-:W2:Y:S01]  /*cb060*/  LDL.LU R57, [R1+0x9a4] ;  /* 0x0009a40001397983 */ /* 0x000ea20000300800 */
[----:B------:R-:W2:Y:S01]  /*cb070*/  LDL.LU R58, [R1+0x9a8] ;  /* 0x0009a800013a7983 */ /* 0x000ea20000300800 */
[----:B------:R-:W2:Y:S05]  /*cb080*/  LDL.LU R59, [R1+0x9ac] ;  /* 0x0009ac00013b7983 */ /* 0x000eaa0000300800 */
[C---:B---3--:R-:W-:Y:S08]  /*cb090*/  HMMA.1688.F32.TF32 R4, R12.reuse, R146, R76 ;  /* 0x000000920c04723c */ /* 0x048ff0000008104c */
[C---:B------:R-:W-:Y:S11]  /*cb0a0*/  HMMA.1688.F32.TF32 R8, R12.reuse, R154, R60 ;  /* 0x0000009a0c08723c */ /* 0x040ff6000008103c */
        /* <DEDUP_REMOVED lines=8> */
[----:B------:R1:W-:Y:S02]  /*cb130*/  STL.64 [R1+0x318], R10 ;  /* 0x0003180a01007387 */ /* 0x0003e40000100a00 */
[C---:B-1----:R-:W-:Y:S11]  /*cb140*/  HMMA.1688.F32.TF32 R8, R12.reuse, R162, R236 ;  /* 0x000000a20c08723c */ /* 0x042ff600000810ec */
[----:B------:R-:W-:Y:S03]  /*cb150*/  @!UPT UIADD3 URZ, URZ, URZ, URZ ;  /* 0x0000003f3f3ff290 */ /* 0x000fe6000fffe03f */
[----:B------:R-:W-:Y:S01]  /*cb160*/  STL.64 [R1+0x320], R4 ;  /* 0x0003200401007387 */ /* 0x000fe20000100a00 */
[----:B------:R1:W-:Y:S02]  /*cb170*/  STL.64 [R1+0x328], R6 ;  /* 0x0003280601007387 */ /* 0x0003e40000100a00 */
[----:B------:R-:W3:Y:S02]  /*cb180*/  LDL.LU R93, [R1+0x9c4] ;  /* 0x0009c400015d7983 */ /* 0x000ee40000300800 */
[----:B------:R-:W3:Y:S01]  /*cb190*/  LDL.LU R94, [R1+0x9c8] ;  /* 0x0009c800015e7983 */ /* 0x000ee20000300800 */
[----:B------:R-:W3:Y:S01]  /*cb1a0*/  LDL.LU R95, [R1+0x9cc] ;  /* 0x0009cc00015f7983 */ /* 0x000ee20000300800 */
[----:B-1----:R-:W-:Y:S01]  /*cb1b0*/  HMMA.1688.F32.TF32 R4, R12, R166, R44 ;  /* 0x000000a60c04723c */ /* 0x002fe2000008102c */
[----:B------:R-:W-:Y:S02]  /*cb1c0*/  MOV R236, R2 ;  /* 0x0000000200ec7202 */ /* 0x000fe40000000f00 */
[----:B------:R-:W-:Y:S01]  /*cb1d0*/  STL.64 [R1+0x340], R8 ;  /* 0x0003400801007387 */ /* 0x000fe20000100a00 */
[----:B------:R-:W-:Y:S02]  /*cb1e0*/  STL.64 [R1+0x348], R10 ;  /* 0x0003480a01007387 */ /* 0x000fe40000100a00 */
[----:B------:R-:W4:Y:S11]  /*cb1f0*/  LDL.LU R2, [R1+0x3d40] ;  /* 0x003d400001027983 */ /* 0x000f360000300800 */
[----:B------:R-:W-:Y:S06]  /*cb200*/  @!UPT UIADD3 URZ, URZ, URZ, URZ ;  /* 0x0000003f3f3ff290 */ /* 0x000fec000fffe03f */
[----:B------:R-:W-:Y:S01]  /*cb210*/  STL.64 [R1+0x330], R4 ;  /* 0x0003300401007387 */ /* 0x000fe20000100a00 */
[----:B------:R-:W-:Y:S02]  /*cb220*/  STL.64 [R1+0x338], R6 ;  /* 0x0003380601007387 */ /* 0x000fe40000100a00 */
[----:B------:R-:W4:Y:S02]  /*cb230*/  LDL.LU R237, [R1+0x9e4] ;  /* 0x0009e40001ed7983 */ /* 0x000f240000300800 */
[----:B------:R-:W4:Y:S02]  /*cb240*/  LDL.LU R238, [R1+0x9e8] ;  /* 0x0009e80001ee7983 */ /* 0x000f240000300800 */
[----:B------:R-:W-:Y:S02]  /*cb250*/  IMAD.MOV.U32 R239, RZ, RZ, R0 ;  /* 0x000000ffffef7224 */ /* 0x000fe400078e0000 */
[----:B------:R-:W4:Y:S01]  /*cb260*/  LDL.LU R0, [R1+0x3d3c] ;  /* 0x003d3c0001007983 */ /* 0x000f220000300800 */
[C---:B--2---:R-:W-:Y:S11]  /*cb270*/  HMMA.1688.F32.TF32 R60, R240.reuse, R54, R56 ;  /* 0x00000036f03c723c */ /* 0x044ff60000081038 */
[----:B------:R-:W-:Y:S11]  /*cb280*/  @!UPT UIADD3 URZ, URZ, URZ, URZ ;  /* 0x0000003f3f3ff290 */ /* 0x000ff6000fffe03f */
[----:B------:R-:W-:Y:S01]  /*cb290*/  @!UPT UIADD3 URZ, URZ, URZ, URZ ;  /* 0x0000003f3f3ff290 */ /* 0x000fe2000fffe03f */
[----:B------:R-:W-:Y:S01]  /*cb2a0*/  STL.64 [R1+0x730], R60 ;  /* 0x0007303c01007387 */ /* 0x000fe20000100a00 */
[----:B------:R-:W-:Y:S01]  /*cb2b0*/  STL.64 [R1+0x738], R62 ;  /* 0x0007383e01007387 */ /* 0x000fe20000100a00 */
[C---:B---3--:R-:W-:Y:S02]  /*cb2c0*/  HMMA.1688.F32.TF32 R88, R240.reuse, R86, R92 ;  /* 0x00000056f058723c */ /* 0x048fe4000008105c */
[----:B----4-:R-:W1:Y:S04]  /*cb2d0*/  LDSM.16.M88.4 R4, [R2+0x180] ;  /* 0x000180000204783b */ /* 0x010e680000000200 */
[----:B------:R-:W2:Y:S04]  /*cb2e0*/  LDSM.16.M88.4 R8, [R2+0x4180] ;  /* 0x004180000208783b */ /* 0x000ea80000000200 */
[----:B------:R-:W3:Y:S04]  /*cb2f0*/  LDSM.16.M88.4 R12, [R2+0x8180] ;  /* 0x00818000020c783b */ /* 0x000ee80000000200 */
[----:B------:R-:W4:Y:S04]  /*cb300*/  LDSM.16.M88.4 R16, [R2+0xc180] ;  /* 0x00c180000210783b */ /* 0x000f280000000200 */
        /* <DEDUP_REMOVED lines=11> */
[----:B------:R2:W1:Y:S01]  /*cb3c0*/  LDSM.16.M88.4 R64, [R2+0x3c180] ;  /* 0x03c180000240783b */ /* 0x0004620000000200 */
[----:B------:R-:W-:Y:S03]  /*cb3d0*/  HMMA.1688.F32.TF32 R108, R240, R122, R236 ;  /* 0x0000007af06c723c */ /* 0x000fe600000810ec */
[----:B--2---:R2:W5:Y:S01]  /*cb3e0*/  LDL.LU R2, [R1+0x3d38] ;  /* 0x003d380001027983 */ /* 0x0045620000300800 */
[----:B------:R-:W-:Y:S02]  /*cb3f0*/  STL.64 [R1+0x720], R88 ;  /* 0x0007205801007387 */ /* 0x000fe40000100a00 */
[----:B------:R-:W-:Y:S01]  /*cb400*/  STL.64 [R1+0x728], R90 ;  /* 0x0007285a01007387 */ /* 0x000fe20000100a00 */
[----:B------:R-:W1:Y:S04]  /*cb410*/  LDSM.16.M88.4 R68, [R0+0x180] ;  /* 0x000180000044783b */ /* 0x000e680000000200 */
[----:B------:R-:W1:Y:S04]  /*cb420*/  LDSM.16.M88.4 R72, [R0+0x4180] ;  /* 0x004180000048783b */ /* 0x000e680000000200 */
[----:B------:R-:W1:Y:S04]  /*cb430*/  LDSM.16.M88.4 R76, [R0+0x8180] ;  /* 0x00818000004c783b */ /* 0x000e680000000200 */
[----:B------:R-:W1:Y:S04]  /*cb440*/  LDSM.16.M88.4 R80, [R0+0xc180] ;  /* 0x00c180000050783b */ /* 0x000e680000000200 */
[----:B------:R-:W1:Y:S01]  /*cb450*/  LDSM.16.M88.4 R84, [R0+0x10180] ;  /* 0x010180000054783b */ /* 0x000e620000000200 */
[----:B------:R-:W1:Y:S03]  /*cb460*/  LDSM.16.M88.4 R88, [R0+0x14180] ;  /* 0x014180000058783b */ /* 0x000e660000000200 */
        /* <DEDUP_REMOVED lines=9> */
[----:B------:R-:W-:Y:S01]  /*cb500*/  STL.64 [R1+0x710], R108 ;  /* 0x0007106c01007387 */ /* 0x000fe20000100a00 */
[----:B------:R-:W-:-:S02]  /*cb510*/  IMAD.MOV.U32 R164, RZ, RZ, R110 ;  /* 0x000000ffffa47224 */ /* 0x000fc400078e006e */
[----:B------:R-:W-:Y:S02]  /*cb520*/  IMAD.MOV.U32 R160, RZ, RZ, R111 ;  /* 0x000000ffffa07224 */ /* 0x000fe400078e006f */
[----:B------:R2:W1:Y:S04]  /*cb530*/  LDSM.16.M88.4 R108, [R0+0x28180] ;  /* 0x02818000006c783b */ /* 0x0004680000000200 */
[----:B--2---:R2:W5:Y:S02]  /*cb540*/  LDL.LU R0, [R1+0x3d34] ;  /* 0x003d340001007983 */ /* 0x0045640000300800 */
[----:B-1-34-:R-:W-:Y:S04]  /*cb550*/  STL.64 [R1+0x3fc8], R106 ;  /* 0x003fc86a01007387 */ /* 0x01afe80000100a00 */
[----:B------:R-:W-:Y:S04]  /*cb560*/  STL.64 [R1+0x3fc0], R104 ;  /* 0x003fc06801007387 */ /* 0x000fe80000100a00 */
        /* <DEDUP_REMOVED lines=8> */
[----:B------:R-:W4:Y:S04]  /*cb5f0*/  LDL.LU R236, [R1+0xae0] ;  /* 0x000ae00001ec7983 */ /* 0x000f280000300800 */
[----:B------:R-:W4:Y:S04]  /*cb600*/  LDL.LU R237, [R1+0xae4] ;  /* 0x000ae40001ed7983 */ /* 0x000f280000300800 */
[----:B------:R-:W4:Y:S04]  /*cb610*/  LDL.LU R238, [R1+0xae8] ;  /* 0x000ae80001ee7983 */ /* 0x000f280000300800 */
[----:B------:R-:W4:Y:S01]  /*cb620*/  LDL.LU R239, [R1+0xaec] ;  /* 0x000aec0001ef7983 */ /* 0x000f220000300800 */
[----:B-1----:R-:W-:-:S02]  /*cb630*/  IMAD.MOV.U32 R110, RZ, RZ, R137 ;  /* 0x000000ffff6e7224 */ /* 0x002fc400078e0089 */
[----:B------:R-:W-:Y:S01]  /*cb640*/  IMAD.MOV.U32 R111, RZ, RZ, R136 ;  /* 0x000000ffff6f7224 */ /* 0x000fe200078e0088 */
[----:B------:R1:W-:Y:S01]  /*cb650*/  STL.64 [R1+0x3f78], R126 ;  /* 0x003f787e01007387 */ /* 0x0003e20000100a00 */
[----:B---3--:R-:W-:Y:S02]  /*cb660*/  IMAD.MOV.U32 R118, RZ, RZ, R141 ;  /* 0x000000ffff767224 */ /* 0x008fe400078e008d */
[----:B------:R-:W-:Y:S01]  /*cb670*/  IMAD.MOV.U32 R119, RZ, RZ, R140 ;  /* 0x000000ffff777224 */ /* 0x000fe200078e008c */
[----:B------:R-:W-:Y:S04]  /*cb680*/  STL.64 [R1+0x3f70], R124 ;  /* 0x003f707c01007387 */ /* 0x000fe80000100a00 */
[----:B------:R-:W3:Y:S04]  /*cb690*/  LDL.LU R112, [R1+0xb60] ;  /* 0x000b600001707983 */ /* 0x000ee80000300800 */
[----:B------:R-:W3:Y:S01]  /*cb6a0*/  LDL.LU R113, [R1+0xb64] ;  /* 0x000b640001717983 */ /* 0x000ee20000300800 */
[----:B-1----:R-:W-:Y:S01]  /*cb6b0*/  IMAD.MOV.U32 R126, RZ, RZ, R148 ;  /* 0x000000ffff7e7224 */ /* 0x002fe200078e0094 */
[----:B------:R-:W-:-:S02]  /*cb6c0*/  MOV R127, R144 ;  /* 0x00000090007f7202 */ /* 0x000fc40000000f00 */
[----:B------:R-:W3:Y:S04]  /*cb6d0*/  LDL.LU R114, [R1+0xb68] ;  /* 0x000b680001727983 */ /* 0x000ee80000300800 */
[----:B------:R-:W3:Y:S04]  /*cb6e0*/  LDL.LU R115, [R1+0xb6c] ;  /* 0x000b6c0001737983 */ /* 0x000ee80000300800 */
[----:B--2---:R-:W2:Y:S04]  /*cb6f0*/  LDL.LU R104, [R1+0xb70] ;  /* 0x000b700001687983 */ /* 0x004ea80000300800 */
[----:B------:R-:W2:Y:S04]  /*cb700*/  LDL.LU R105, [R1+0xb74] ;  /* 0x000b740001697983 */ /* 0x000ea80000300800 */
[----:B------:R-:W2:Y:S04]  /*cb710*/  LDL.LU R106, [R1+0xb78] ;  /* 0x000b7800016a7983 */ /* 0x000ea80000300800 */
[----:B------:R-:W2:Y:S04]  /*cb720*/  LDL.LU R107, [R1+0xb7c] ;  /* 0x000b7c00016b7983 */ /* 0x000ea80000300800 */
[----:B------:R-:W4:Y:S04]  /*cb730*/  LDL.LU R120, [R1+0xb50] ;  /* 0x000b500001787983 */ /* 0x000f280000300800 */
[----:B------:R-:W4:Y:S04]  /*cb740*/  LDL.LU R121, [R1+0xb54] ;  /* 0x000b540001797983 */ /* 0x000f280000300800 */
[----:B------:R-:W4:Y:S04]  /*cb750*/  LDL.LU R122, [R1+0xb58] ;  /* 0x000b5800017a7983 */ /* 0x000f280000300800 */
[----:B------:R-:W4:Y:S04]  /*cb760*/  LDL.LU R123, [R1+0xb5c] ;  /* 0x000b5c00017b7983 */ /* 0x000f280000300800 */
[----:B------:R-:W-:Y:S04]  /*cb770*/  STL.64 [R1+0x3f68], R130 ;  /* 0x003f688201007387 */ /* 0x000fe80000100a00 */
[----:B------:R1:W-:Y:S04]  /*cb780*/  STL.64 [R1+0x3f60], R128 ;  /* 0x003f608001007387 */ /* 0x0003e80000100a00 */
[----:B-1----:R-:W4:Y:S04]  /*cb790*/  LDL.LU R128, [R1+0xb40] ;  /* 0x000b400001807983 */ /* 0x002f280000300800 */
        /* <DEDUP_REMOVED lines=9> */
[----:B------:R1:W-:Y:S04]  /*cb830*/  STL.64 [R1+0x3f48], R246 ;  /* 0x003f48f601007387 */ /* 0x0003e80000100a00 */
[----:B------:R4:W-:Y:S01]  /*cb840*/  STL.64 [R1+0x3f40], R244 ;  /* 0x003f40f401007387 */ /* 0x0009e20000100a00 */
[----:B-1----:R-:W-:Y:S01]  /*cb850*/  MOV R246, R133 ;  /* 0x0000008500f67202 */ /* 0x002fe20000000f00 */
[----:B------:R-:W-:-:S02]  /*cb860*/  IMAD.MOV.U32 R247, RZ, RZ, R132 ;  /* 0x000000fffff77224 */ /* 0x000fc400078e0084 */
[----:B------:R-:W-:Y:S04]  /*cb870*/  STL [R1+0x3e34], R164 ;  /* 0x003e34a401007387 */ /* 0x000fe80000100800 */
[----:B------:R1:W-:Y:S04]  /*cb880*/  STL [R1+0x3e30], R160 ;  /* 0x003e30a001007387 */ /* 0x0003e80000100800 */
[----:B-----5:R-:W-:Y:S04]  /*cb890*/  STL [R1+0x3e2c], R2 ;  /* 0x003e2c0201007387 */ /* 0x020fe80000100800 */
[----:B------:R-:W-:Y:S04]  /*cb8a0*/  STL [R1+0x3e28], R0 ;  /* 0x003e280001007387 */ /* 0x000fe80000100800 */
[----:B------:R-:W-:Y:S04]  /*cb8b0*/  STL [R1+0x3da4], R149 ;  /* 0x003da49501007387 */ /* 0x000fe80000100800 */
[----:B------:R-:W-:Y:S04]  /*cb8c0*/  STL [R1+0x3da0], R145 ;  /* 0x003da09101007387 */ /* 0x000fe80000100800 */
[----:B------:R-:W-:Y:S04]  /*cb8d0*/  STL [R1+0x3d9c], R157 ;  /* 0x003d9c9d01007387 */ /* 0x000fe80000100800 */
[----:B------:R-:W-:Y:S04]  /*cb8e0*/  STL [R1+0x3d98], R153 ;  /* 0x003d989901007387 */ /* 0x000fe80000100800 */
[----:B------:R-:W-:Y:S04]  /*cb8f0*/  STL [R1+0x3d94], R165 ;  /* 0x003d94a501007387 */ /* 0x000fe80000100800 */
[----:B------:R-:W-:Y:S01]  /*cb900*/  STL [R1+0x3d90], R161 ;  /* 0x003d90a101007387 */ /* 0x000fe20000100800 */
[C---:B---3--:R-:W-:Y:S08]  /*cb910*/  HMMA.1688.F32.TF32 R116, R240.reuse, R118, R112 ;  /* 0x00000076f074723c */ /* 0x048ff00000081070 */
[C---:B--2---:R-:W-:Y:S01]  /*cb920*/  HMMA.1688.F32.TF32 R108, R240.reuse, R110, R104 ;  /* 0x0000006ef06c723c */ /* 0x044fe20000081068 */
[----:B------:R-:W2:Y:S04]  /*cb930*/  LDL.LU.64 R106, [R1+0x3fc8] ;  /* 0x003fc800016a7983 */ /* 0x000ea80000300a00 */
[----:B------:R-:W3:Y:S03]  /*cb940*/  LDL.LU.64 R104, [R1+0x3fc0] ;  /* 0x003fc00001687983 */ /* 0x000ee60000300a00 */
[----:B----4-:R-:W-:Y:S08]  /*cb950*/  HMMA.1688.F32.TF32 R244, R240, R246, R120 ;  /* 0x000000f6f0f4723c */ /* 0x010ff00000081078 */
[----:B-1----:R-:W-:-:S07]  /*cb960*/  IMAD.MOV.U32 R160, RZ, RZ, R119 ;  /* 0x000000ffffa07224 */ /* 0x002fce00078e0077 */
[----:B------:R-:W-:Y:S04]  /*cb970*/  STL.64 [R1+0x740], R108 ;  /* 0x0007406c01007387 */ /* 0x000fe80000100a00 */
[----:B------:R1:W-:Y:S01]  /*cb980*/  STL.64 [R1+0x748], R110 ;  /* 0x0007486e01007387 */ /* 0x0003e20000100a00 */
[----:B------:R-:W-:-:S03]  /*cb990*/  IMAD.MOV.U32 R164, RZ, RZ, R118 ;  /* 0x000000ffffa47224 */ /* 0x000fc600078e0076 */
[----:B-1----:R-:W4:Y:S04]  /*cb9a0*/  LDL.LU.64 R110, [R1+0x3fb8] ;  /* 0x003fb800016e7983 */ /* 0x002f280000300a00 */
[----:B------:R-:W2:Y:S04]  /*cb9b0*/  LDL.LU.64 R108, [R1+0x3fb0] ;  /* 0x003fb000016c7983 */ /* 0x000ea80000300a00 */
[----:B------:R-:W2:Y:S04]  /*cb9c0*/  LDL.LU.64 R114, [R1+0x3fa8] ;  /* 0x003fa80001727983 */ /* 0x000ea80000300a00 */
[----:B------:R-:W2:Y:S04]  /*cb9d0*/  LDL.LU.64 R112, [R1+0x3fa0] ;  /* 0x003fa00001707983 */ /* 0x000ea80000300a00 */
[----:B------:R1:W-:Y:S04]  /*cb9e0*/  STL.64 [R1+0x680], R116 ;  /* 0x0006807401007387 */ /* 0x0003e80000100a00 */
[----:B------:R-:W2:Y:S04]  /*cb9f0*/  LDL.LU.64 R118, [R1+0x3f98] ;  /* 0x003f980001767983 */ /* 0x000ea80000300a00 */
[----:B-1----:R-:W2:Y:S04]  /*cba00*/  LDL.LU.64 R116, [R1+0x3f90] ;  /* 0x003f900001747983 */ /* 0x002ea80000300a00 */
[----:B------:R-:W-:Y:S04]  /*cba10*/  STL [R1+0x3e3c], R160 ;  /* 0x003e3ca001007387 */ /* 0x000fe80000100800 */
[----:B------:R-:W-:Y:S04]  /*cba20*/  STL [R1+0x3e38], R164 ;  /* 0x003e38a401007387 */ /* 0x000fe80000100800 */
        /* <DEDUP_REMOVED lines=11> */
[----:B------:R1:W-:Y:S01]  /*cbae0*/  STL.64 [R1+0x660], R124 ;  /* 0x0006607c01007387 */ /* 0x0003e20000100a00 */
[----:B------:R-:W-:Y:S01]  /*cbaf0*/  IMAD.MOV.U32 R160, RZ, RZ, R126 ;  /* 0x000000ffffa07224 */ /* 0x000fe200078e007e */
[----:B------:R-:W-:Y:S02]  /*cbb00*/  MOV R164, R127 ;  /* 0x0000007f00a47202 */ /* 0x000fe40000000f00 */
[----:B-1----:R-:W-:Y:S03]  /*cbb10*/  HMMA.1688.F32.TF32 R124, R240, R134, R236 ;  /* 0x00000086f07c723c */ /* 0x002fe600000810ec */
[----:B------:R-:W-:Y:S04]  /*cbb20*/  STL [R1+0x3e44], R164 ;  /* 0x003e44a401007387 */ /* 0x000fe80000100800 */
[----:B------:R-:W-:Y:S04]  /*cbb30*/  STL [R1+0x3e40], R160 ;  /* 0x003e40a001007387 */ /* 0x000fe80000100800 */
        /* <DEDUP_REMOVED lines=8> */
[----:B------:R1:W-:Y:S04]  /*cbbc0*/  STL.64 [R1+0x650], R124 ;  /* 0x0006507c01007387 */ /* 0x0003e80000100a00 */
[----:B------:R1:W-:Y:S04]  /*cbbd0*/  STL.64 [R1+0x658], R126 ;  /* 0x0006587e01007387 */ /* 0x0003e80000100a00 */
        /* <DEDUP_REMOVED lines=11> */
[----:B------:R-:W-:Y:S04]  /*cbc90*/  STL [R1+0x3e54], R161 ;  /* 0x003e54a101007387 */ /* 0x000fe80000100800 */
[----:B------:R1:W-:Y:S04]  /*cbca0*/  STL [R1+0x3e50], R165 ;  /* 0x003e50a501007387 */ /* 0x0003e80000100800 */
[----:B------:R-:W-:Y:S04]  /*cbcb0*/  STL [R1+0x3e4c], R0 ;  /* 0x003e4c0001007387 */ /* 0x000fe80000100800 */
[----:B------:R1:W-:Y:S04]  /*cbcc0*/  STL [R1+0x3e48], R2 ;  /* 0x003e480201007387 */ /* 0x0003e80000100800 */
[----:B------:R-:W1:Y:S01]  /*cbcd0*/  LDS R239, [R3+0x11b000] ;  /* 0x11b0000003ef7984 */ /* 0x000e620000000800 */
[C---:B--2---:R-:W-:Y:S11]  /*cbce0*/  HMMA.1688.F32.TF32 R244, R240.reuse, R142, R244 ;  /* 0x0000008ef0f4723c */ /* 0x044ff600000810f4 */
[----:B------:R-:W-:Y:S11]  /*cbcf0*/  @!UPT UIADD3 URZ, URZ, URZ, URZ ;  /* 0x0000003f3f3ff290 */ /* 0x000ff6000fffe03f */
[----:B------:R-:W-:Y:S02]  /*cbd00*/  @!UPT UIADD3 URZ, URZ, URZ, URZ ;  /* 0x0000003f3f3ff290 */ /* 0x000fe4000fffe03f */
[----:B------:R-:W-:Y:S01]  /*cbd10*/  MOV R157, R244 ;  /* 0x000000f4009d7202 */ /* 0x000fe20000000f00 */
[----:B------:R-:W-:Y:S01]  /*cbd20*/  IMAD.MOV.U32 R156, RZ, RZ, R245 ;  /* 0x000000ffff9c7224 */ /* 0x000fe200078e00f5 */
[----:B------:R-:W2:Y:S01]  /*cbd30*/  LDL.LU R244, [R1+0xb90] ;  /* 0x000b900001f47983 */ /* 0x000ea20000300800 */
[----:B------:R-:W-:Y:S02]  /*cbd40*/  IMAD.MOV.U32 R153, RZ, RZ, R246 ;  /* 0x000000ffff997224 */ /* 0x000fe400078e00f6 */
[----:B------:R-:W-:Y:S01]  /*cbd50*/  IMAD.MOV.U32 R152, RZ, RZ, R247 ;  /* 0x000000ffff987224 */ /* 0x000fe200078e00f7 */
[----:B------:R-:W2:Y:S04]  /*cbd60*/  LDL.LU R245, [R1+0xb94] ;  /* 0x000b940001f57983 */ /* 0x000ea80000300800 */
[----:B------:R-:W2:Y:S04]  /*cbd70*/  LDL.LU R246, [R1+0xb98] ;  /* 0x000b980001f67983 */ /* 0x000ea80000300800 */
[----:B------:R-:W2:Y:S04]  /*cbd80*/  LDL.LU R247, [R1+0xb9c] ;  /* 0x000b9c0001f77983 */ /* 0x000ea80000300800 */
[----:B------:R-:W-:Y:S04]  /*cbd90*/  STL [R1+0x3e64], R152 ;  /* 0x003e649801007387 */ /* 0x000fe80000100800 */
[----:B------:R-:W-:Y:S04]  /*cbda0*/  STL [R1+0x3e60], R153 ;  /* 0x003e609901007387 */ /* 0x000fe80000100800 */
[----:B------:R-:W-:Y:S04]  /*cbdb0*/  STL [R1+0x3e5c], R156 ;  /* 0x003e5c9c01007387 */ /* 0x000fe80000100800 */
[----:B------:R-:W-:Y:S01]  /*cbdc0*/  STL [R1+0x3e58], R157 ;  /* 0x003e589d01007387 */ /* 0x000fe20000100800 */
[C---:B---3--:R-:W-:Y:S08]  /*cbdd0*/  HMMA.1688.F32.TF32 R128, R240.reuse, R150, R128 ;  /* 0x00000096f080723c */ /* 0x048ff00000081080 */
[C---:B----4-:R-:W-:Y:S08]  /*cbde0*/  HMMA.1688.F32.TF32 R124, R240.reuse, R146, R124 ;  /* 0x00000092f07c723c */ /* 0x050ff0000008107c */
[----:B------:R-:W-:Y:S08]  /*cbdf0*/  HMMA.1688.F32.TF32 R248, R240, R154, R248 ;  /* 0x0000009af0f8723c */ /* 0x000ff000000810f8 */
[----:B------:R-:W-:-:S02]  /*cbe00*/  IMAD.MOV.U32 R160, RZ, RZ, R131 ;  /* 0x000000ffffa07224 */ /* 0x000fc400078e0083 */
[----:B------:R-:W-:-:S06]  /*cbe10*/  IMAD.MOV.U32 R164, RZ, RZ, R130 ;  /* 0x000000ffffa47224 */ /* 0x000fcc00078e0082 */
[----:B-1----:R-:W-:Y:S01]  /*cbe20*/  MOV R165, R127 ;  /* 0x0000007f00a57202 */ /* 0x002fe20000000f00 */
[----:B------:R-:W-:Y:S01]  /*cbe30*/  IMAD.MOV.U32 R161, RZ, RZ, R126 ;  /* 0x000000ffffa17224 */ /* 0x000fe200078e007e */
[----:B------:R1:W-:Y:S01]  /*cbe40*/  STL.64 [R1+0x6e0], R124 ;  /* 0x0006e07c01007387 */ /* 0x0003e20000100a00 */
[----:B------:R-:W-:-:S03]  /*cbe50*/  IMAD.MOV.U32 R2, RZ, RZ, R129 ;  /* 0x000000ffff027224 */ /* 0x000fc600078e0081 */
[----:B------:R-:W3:Y:S01]  /*cbe60*/  LDL.LU.64 R126, [R1+0x3f78] ;  /* 0x003f7800017e7983 */ /* 0x000ee20000300a00 */
[----:B------:R-:W-:-:S03]  /*cbe70*/  IMAD.MOV.U32 R0, RZ, RZ, R128 ;  /* 0x000000ffff007224 */ /* 0x000fc600078e0080 */
[----:B-1----:R-:W4:Y:S04]  /*cbe80*/  LDL.LU.64 R124, [R1+0x3f70] ;  /* 0x003f7000017c7983 */ /* 0x002f280000300a00 */
[----:B------:R-:W-:Y:S04]  /*cbe90*/  STL [R1+0x3e6c], R165 ;  /* 0x003e6ca501007387 */ /* 0x000fe80000100800 */
[----:B------:R-:W-:Y:S04]  /*cbea0*/  STL [R1+0x3e68], R161 ;  /* 0x003e68a101007387 */ /* 0x000fe80000100800 */
[----:B------:R-:W3:Y:S01]  /*cbeb0*/  LDL.LU.64 R130, [R1+0x3f68] ;  /* 0x003f680001827983 */ /* 0x000ee20000300a00 */
[----:B------:R-:W-:-:S03]  /*cbec0*/  IMAD.MOV.U32 R141, RZ, RZ, R250 ;  /* 0x000000ffff8d7224 */ /* 0x000fc600078e00fa */
[----:B------:R-:W3:Y:S01]  /*cbed0*/  LDL.LU.64 R128, [R1+0x3f60] ;  /* 0x003f600001807983 */ /* 0x000ee20000300a00 */
[----:B------:R-:W-:-:S03]  /*cbee0*/  IMAD.MOV.U32 R140, RZ, RZ, R251 ;  /* 0x000000ffff8c7224 */ /* 0x000fc600078e00fb */
[----:B------:R-:W-:Y:S01]  /*cbef0*/  STL [R1+0x3eb4], R160 ;  /* 0x003eb4a001007387 */ /* 0x000fe20000100800 */
[----:B------:R-:W-:-:S03]  /*cbf00*/  MOV R145, R248 ;  /* 0x000000f800917202 */ /* 0x000fc60000000f00 */
[----:B------:R-:W-:Y:S01]  /*cbf10*/  STL [R1+0x3eb0], R164 ;  /* 0x003eb0a401007387 */ /* 0x000fe20000100800 */
[----:B------:R-:W-:-:S03]  /*cbf20*/  IMAD.MOV.U32 R144, RZ, RZ, R249 ;  /* 0x000000ffff907224 */ /* 0x000fc600078e00f9 */
[----:B------:R-:W-:Y:S04]  /*cbf30*/  STL [R1+0x3eac], R2 ;  /* 0x003eac0201007387 */ /* 0x000fe80000100800 */
[----:B------:R-:W-:Y:S04]  /*cbf40*/  STL [R1+0x3ea8], R0 ;  /* 0x003ea80001007387 */ /* 0x000fe80000100800 */
[----:B------:R-:W3:Y:S04]  /*cbf50*/  LDL.LU.64 R250, [R1+0x3f58] ;  /* 0x003f580001fa7983 */ /* 0x000ee80000300a00 */
[----:B------:R-:W3:Y:S04]  /*cbf60*/  LDL.LU.64 R248, [R1+0x3f50] ;  /* 0x003f500001f87983 */ /* 0x000ee80000300a00 */
[----:B------:R-:W-:Y:S04]  /*cbf70*/  STL.64 [R1+0x3f28], R142 ;  /* 0x003f288e01007387 */ /* 0x000fe80000100a00 */
[----:B------:R1:W-:Y:S04]  /*cbf80*/  STL.64 [R1+0x3f20], R140 ;  /* 0x003f208c01007387 */ /* 0x0003e80000100a00 */
[----:B-1----:R-:W3:Y:S04]  /*cbf90*/  LDL.LU R140, [R1+0xa10] ;  /* 0x000a1000018c7983 */ /* 0x002ee80000300800 */
[----:B------:R-:W3:Y:S04]  /*cbfa0*/  LDL.LU R141, [R1+0xa14] ;  /* 0x000a1400018d7983 */ /* 0x000ee80000300800 */
[----:B------:R-:W3:Y:S04]  /*cbfb0*/  LDL.LU R142, [R1+0xa18] ;  /* 0x000a1800018e7983 */ /* 0x000ee80000300800 */
[----:B------:R-:W3:Y:S04]  /*cbfc0*/  LDL.LU R143, [R1+0xa1c] ;  /* 0x000a1c00018f7983 */ /* 0x000ee80000300800 */
[----:B------:R-:W-:Y:S04]  /*cbfd0*/  STL [R1+0x3ebc], R144 ;  /* 0x003ebc9001007387 */ /* 0x000fe80000100800 */
[----:B------:R-:W-:Y:S01]  /*cbfe0*/  STL [R1+0x3eb8], R145 ;  /* 0x003eb89101007387 */ /* 0x000fe20000100800 */
[----:B--2---:R-:W-:Y:S11]  /*cbff0*/  HMMA.1688.F32.TF32 R244, R240, R158, R244 ;  /* 0x0000009ef0f4723c */ /* 0x004ff600000810f4 */
[----:B------:R-:W-:Y:S11]  /*cc000*/  @!UPT UIADD3 URZ, URZ, URZ, URZ ;  /* 0x0000003f3f3ff290 */ /* 0x000ff6000fffe03f */
[----:B------:R-:W-:Y:S02]  /*cc010*/  @!UPT UIADD3 URZ, URZ, URZ, URZ ;  /* 0x0000003f3f3ff290 */ /* 0x000fe4000fffe03f */
[----:B------:R-:W-:Y:S02]  /*cc020*/  IMAD.MOV.U32 R152, RZ, RZ, R246 ;  /* 0x000000ffff987224 */ /* 0x000fe400078e00f6 */
[----:B------:R-:W-:Y:S01]  /*cc030*/  IMAD.MOV.U32 R153, RZ, RZ, R247 ;  /* 0x000000ffff997224 */ /* 0x000fe200078e00f7 */
[----:B------:R-:W-:Y:S01]  /*cc040*/  MOV R149, R245 ;  /* 0x000000f500957202 */ /* 0x000fe20000000f00 */
[----:B------:R-:W-:Y:S01]  /*cc050*/  IMAD.MOV.U32 R148, RZ, RZ, R244 ;  /* 0x000000ffff947224 */ /* 0x000fe200078e00f4 */
[----:B------:R-:W2:Y:S04]  /*cc060*/  LDL.LU.64 R246, [R1+0x3f48] ;  /* 0x003f480001f67983 */ /* 0x000ea80000300a00 */
[----:B------:R-:W2:Y:S04]  /*cc070*/  LDL.LU.64 R244, [R1+0x3f40] ;  /* 0x003f400001f47983 */ /* 0x000ea80000300a00 */
[----:B------:R-:W-:Y:S04]  /*cc080*/  STL.64 [R1+0x3f38], R154 ;  /* 0x003f389a01007387 */ /* 0x000fe80000100a00 */
[----:B------:R1:W-:Y:S04]  /*cc090*/  STL.64 [R1+0x3f30], R152 ;  /* 0x003f309801007387 */ /* 0x0003e80000100a00 */
[----:B-1----:R-:W2:Y:S04]  /*cc0a0*/  LDL.LU R152, [R1+0xb80] ;  /* 0x000b800001987983 */ /* 0x002ea80000300800 */
[----:B------:R-:W2:Y:S04]  /*cc0b0*/  LDL.LU R153, [R1+0xb84] ;  /* 0x000b840001997983 */ /* 0x000ea80000300800 */
[----:B------:R-:W2:Y:S04]  /*cc0c0*/  LDL.LU R154, [R1+0xb88] ;  /* 0x000b8800019a7983 */ /* 0x000ea80000300800 */
[----:B------:R-:W2:Y:S01]  /*cc0d0*/  LDL.LU R155, [R1+0xb8c] ;  /* 0x000b8c00019b7983 */ /* 0x000ea20000300800 */
[C---:B------:R-:W-:Y:S08]  /*cc0e0*/  HMMA.1688.F32.TF32 R228, R232.reuse, R4, R228 ;  /* 0x00000004e8e4723c */ /* 0x040ff000000810e4 */
[C---:B------:R-:W-:Y:S08]  /*cc0f0*/  HMMA.1688.F32.TF32 R224, R232.reuse, R8, R224 ;  /* 0x00000008e8e0723c */ /* 0x040ff000000810e0 */
[----:B------:R-:W-:Y:S08]  /*cc100*/  HMMA.1688.F32.TF32 R220, R232, R12, R220 ;  /* 0x0000000ce8dc723c */ /* 0x000ff000000810dc */
[----:B------:R-:W-:Y:S08]  /*cc110*/  HMMA.1688.F32.TF32 R228, R236, R6, R228 ;  /* 0x00000006ece4723c */ /* 0x000ff000000810e4 */
[----:B------:R-:W-:Y:S08]  /*cc120*/  HMMA.1688.F32.TF32 R216, R232, R16, R216 ;  /* 0x00000010e8d8723c */ /* 0x000ff000000810d8 */
[----:B------:R-:W-:Y:S08]  /*cc130*/  HMMA.1688.F32.TF32 R224, R236, R10, R224 ;  /* 0x0000000aece0723c */ /* 0x000ff000000810e0 */
[C---:B------:R-:W-:Y:S08]  /*cc140*/  HMMA.1688.F32.TF32 R212, R232.reuse, R20, R212 ;  /* 0x00000014e8d4723c */ /* 0x040ff000000810d4 */
[C---:B------:R-:W-:Y:S08]  /*cc150*/  HMMA.1688.F32.TF32 R208, R232.reuse, R24, R208 ;  /* 0x00000018e8d0723c */ /* 0x040ff000000810d0 */
[C---:B------:R-:W-:Y:S08]  /*cc160*/  HMMA.1688.F32.TF32 R204, R232.reuse, R28, R204 ;  /* 0x0000001ce8cc723c */ /* 0x040ff000000810cc */
[----:B------:R-:W-:Y:S08]  /*cc170*/  HMMA.1688.F32.TF32 R200, R232, R32, R200 ;  /* 0x00000020e8c8723c */ /* 0x000ff000000810c8 */
[----:B---3--:R-:W-:Y:S08]  /*cc180*/  HMMA.1688.F32.TF32 R140, R240, R166, R140 ;  /* 0x000000a6f08c723c */ /* 0x008ff0000008108c */
        /* <DEDUP_REMOVED lines=11> */
[----:B------:R-:W-:Y:S01]  /*cc240*/  LDS R235, [R3+0x11f000] ;  /* 0x11f0000003eb7984 */ /* 0x000fe20000000800 */
[C---:B------:R-:W-:Y:S08]  /*cc250*/  HMMA.1688.F32.TF32 R220, R236.reuse, R14, R220 ;  /* 0x0000000eecdc723c */ /* 0x040ff000000810dc */
[C---:B------:R-:W-:Y:S08]  /*cc260*/  HMMA.1688.F32.TF32 R216, R236.reuse, R18, R216 ;  /* 0x00000012ecd8723c */ /* 0x040ff000000810d8 */
[C---:B------:R-:W-:Y:S08]  /*cc270*/  HMMA.1688.F32.TF32 R212, R236.reuse, R22, R212 ;  /* 0x00000016ecd4723c */ /* 0x040ff000000810d4 */
[C---:B------:R-:W-:Y:S08]  /*cc280*/  HMMA.1688.F32.TF32 R208, R236.reuse, R26, R208 ;  /* 0x0000001aecd0723c */ /* 0x040ff000000810d0 */
[C---:B------:R-:W-:Y:S08]  /*cc290*/  HMMA.1688.F32.TF32 R204, R236.reuse, R30, R204 ;  /* 0x0000001eeccc723c */ /* 0x040ff000000810cc */
[----:B------:R-:W-:Y:S08]  /*cc2a0*/  HMMA.1688.F32.TF32 R200, R236, R34, R200 ;  /* 0x00000022ecc8723c */ /* 0x000ff000000810c8 */
[----:B--2---:R-:W-:Y:S01]  /*cc2b0*/  HMMA.1688.F32.TF32 R152, R240, R162, R152 ;  /* 0x000000a2f098723c */ /* 0x004fe20000081098 */
[----:B------:R-:W-:Y:S04]  /*cc2c0*/  LDS R240, [R252+0x11c000] ;  /* 0x11c00000fcf07984 */ /* 0x000fe80000000800 */
[----:B------:R-:W-:Y:S04]  /*cc2d0*/  LDS R242, [R252+0x11d000] ;  /* 0x11d00000fcf27984 */ /* 0x000fe80000000800 */
[----:B------:R-:W-:Y:S04]  /*cc2e0*/  LDS R241, [R3+0x11c000] ;  /* 0x11c0000003f17984 */ /* 0x000fe80000000800 */
[----:B------:R-:W1:Y:S11]  /*cc2f0*/  LDS R243, [R3+0x11d000] ;  /* 0x11d0000003f37984 */ /* 0x000e760000000800 */
[----:B------:R-:W-:Y:S01]  /*cc300*/  IMAD.MOV.U32 R136, RZ, RZ, R152 ;  /* 0x000000ffff887224 */ /* 0x000fe200078e0098 */
[----:B------:R-:W-:Y:S01]  /*cc310*/  MOV R165, R154 ;  /* 0x0000009a00a57202 */ /* 0x000fe20000000f00 */
[----:B------:R-:W-:-:S02]  /*cc320*/  IMAD.MOV.U32 R137, RZ, RZ, R153 ;  /* 0x000000ffff897224 */ /* 0x000fc400078e0099 */
[----:B------:R-:W-:Y:S01]  /*cc330*/  IMAD.MOV.U32 R161, RZ, RZ, R155 ;  /* 0x000000ffffa17224 */ /* 0x000fe200078e009b */
[C---:B-1----:R-:W-:Y:S08]  /*cc340*/  HMMA.1688.F32.TF32 R228, R240.reuse, R68, R228 ;  /* 0x00000044f0e4723c */ /* 0x042ff000000810e4 */
[C---:B------:R-:W-:Y:S08]  /*cc350*/  HMMA.1688.F32.TF32 R224, R240.reuse, R72, R224 ;  /* 0x00000048f0e0723c */ /* 0x040ff000000810e0 */
[----:B------:R-:W-:Y:S08]  /*cc360*/  HMMA.1688.F32.TF32 R220, R240, R76, R220 ;  /* 0x0000004cf0dc723c */ /* 0x000ff000000810dc */
[----:B------:R-:W-:Y:S08]  /*cc370*/  HMMA.1688.F32.TF32 R228, R232, R70, R228 ;  /* 0x00000046e8e4723c */ /* 0x000ff000000810e4 */
[----:B------:R-:W-:Y:S08]  /*cc380*/  HMMA.1688.F32.TF32 R216, R240, R80, R216 ;  /* 0x00000050f0d8723c */ /* 0x000ff000000810d8 */
[----:B------:R-:W-:Y:S08]  /*cc390*/  HMMA.1688.F32.TF32 R152, R232, R74, R224 ;  /* 0x0000004ae898723c */ /* 0x000ff000000810e0 */
[----:B------:R-:W-:Y:S01]  /*cc3a0*/  HMMA.1688.F32.TF32 R212, R240, R84, R212 ;  /* 0x00000054f0d4723c */ /* 0x000fe200000810d4 */
[----:B------:R-:W-:Y:S01]  /*cc3b0*/  STL [R1+0x3ec4], R149 ;  /* 0x003ec49501007387 */ /* 0x000fe20000100800 */
[----:B------:R-:W-:Y:S01]  /*cc3c0*/  IMAD.MOV.U32 R132, RZ, RZ, R140 ;  /* 0x000000ffff847224 */ /* 0x000fe200078e008c */
[----:B------:R-:W-:Y:S01]  /*cc3d0*/  MOV R157, R143 ;  /* 0x0000008f009d7202 */ /* 0x000fe20000000f00 */
[----:B------:R-:W-:Y:S01]  /*cc3e0*/  IMAD.MOV.U32 R133, RZ, RZ, R141 ;  /* 0x000000ffff857224 */ /* 0x000fe200078e008d */
[----:B------:R-:W-:Y:S01]  /*cc3f0*/  STL [R1+0x3ec0], R148 ;  /* 0x003ec09401007387 */ /* 0x000fe20000100800 */
[----:B------:R-:W-:-:S02]  /*cc400*/  IMAD.MOV.U32 R156, RZ, RZ, R142 ;  /* 0x000000ffff9c7224 */ /* 0x000fc400078e008e */
[----:B------:R-:W-:Y:S01]  /*cc410*/  HMMA.1688.F32.TF32 R140, R232, R78, R220 ;  /* 0x0000004ee88c723c */ /* 0x000fe200000810dc */
[----:B------:R-:W-:Y:S04]  /*cc420*/  STL.64 [R1+0x16b0], R228 ;  /* 0x0016b0e401007387 */ /* 0x000fe80000100a00 */
[----:B------:R-:W-:Y:S03]  /*cc430*/  STL.64 [R1+0x16b8], R230 ;  /* 0x0016b8e601007387 */ /* 0x000fe60000100a00 */
[----:B------:R-:W-:Y:S01]  /*cc440*/  HMMA.1688.F32.TF32 R208, R240, R88, R208 ;  /* 0x00000058f0d0723c */ /* 0x000fe200000810d0 */
[----:B------:R-:W-:Y:S04]  /*cc450*/  STL.64 [R1+0x16a0], R152 ;  /* 0x0016a09801007387 */ /* 0x000fe80000100a00 */
[----:B------:R1:W-:Y:S03]  /*cc460*/  STL.64 [R1+0x16a8], R154 ;  /* 0x0016a89a01007387 */ /* 0x0003e60000100a00 */
[----:B------:R-:W-:Y:S08]  /*cc470*/  HMMA.1688.F32.TF32 R216, R232, R82, R216 ;  /* 0x00000052e8d8723c */ /* 0x000ff000000810d8 */
[----:B------:R-:W-:Y:S08]  /*cc480*/  HMMA.1688.F32.TF32 R204, R240, R92, R204 ;  /* 0x0000005cf0cc723c */ /* 0x000ff000000810cc */
[----:B-1----:R-:W-:Y:S08]  /*cc490*/  HMMA.1688.F32.TF32 R152, R232, R86, R212 ;  /* 0x00000056e898723c */ /* 0x002ff000000810d4 */
[----:B------:R-:W-:Y:S01]  /*cc4a0*/  HMMA.1688.F32.TF32 R200, R240, R96, R200 ;  /* 0x00000060f0c8723c */ /* 0x000fe200000810c8 */
[----:B------:R-:W-:Y:S04]  /*cc4b0*/  STL.64 [R1+0x1690], R140 ;  /* 0x0016908c01007387 */ /* 0x000fe80000100a00 */
[----:B------:R1:W-:Y:S03]  /*cc4c0*/  STL.64 [R1+0x1698], R142 ;  /* 0x0016988e01007387 */ /* 0x0003e60000100a00 */
[----:B------:R-:W-:Y:S01]  /*cc4d0*/  HMMA.1688.F32.TF32 R196, R236, R38, R196 ;  /* 0x00000026ecc4723c */ /* 0x000fe200000810c4 */
[----:B------:R-:W-:Y:S04]  /*cc4e0*/  STL.64 [R1+0x1670], R216 ;  /* 0x001670d801007387 */ /* 0x000fe80000100a00 */
[----:B------:R-:W-:Y:S03]  /*cc4f0*/  STL.64 [R1+0x1678], R218 ;  /* 0x001678da01007387 */ /* 0x000fe60000100a00 */
[C---:B-1----:R-:W-:Y:S01]  /*cc500*/  HMMA.1688.F32.TF32 R140, R232.reuse, R90, R208 ;  /* 0x0000005ae88c723c */ /* 0x042fe200000810d0 */
[----:B------:R-:W-:Y:S04]  /*cc510*/  STL.64 [R1+0x1660], R152 ;  /* 0x0016609801007387 */ /* 0x000fe80000100a00 */
[----:B------:R1:W-:Y:S03]  /*cc520*/  STL.64 [R1+0x1668], R154 ;  /* 0x0016689a01007387 */ /* 0x0003e60000100a00 */
[----:B------:R-:W-:Y:S08]  /*cc530*/  HMMA.1688.F32.TF32 R204, R232, R94, R204 ;  /* 0x0000005ee8cc723c */ /* 0x000ff000000810cc */
[----:B------:R-:W-:Y:S08]  /*cc540*/  HMMA.1688.F32.TF32 R192, R236, R42, R192 ;  /* 0x0000002aecc0723c */ /* 0x000ff000000810c0 */
[----:B-1----:R-:W-:Y:S08]  /*cc550*/  HMMA.1688.F32.TF32 R152, R232, R98, R200 ;  /* 0x00000062e898723c */ /* 0x002ff000000810c8 */
[C---:B------:R-:W-:Y:S08]  /*cc560*/  HMMA.1688.F32.TF32 R188, R236.reuse, R46, R188 ;  /* 0x0000002eecbc723c */ /* 0x040ff000000810bc */
[C---:B------:R-:W-:Y:S08]  /*cc570*/  HMMA.1688.F32.TF32 R184, R236.reuse, R50, R184 ;  /* 0x00000032ecb8723c */ /* 0x040ff000000810b8 */
[C---:B------:R-:W-:Y:S08]  /*cc580*/  HMMA.1688.F32.TF32 R180, R236.reuse, R54, R180 ;  /* 0x00000036ecb4723c */ /* 0x040ff000000810b4 */
[C---:B------:R-:W-:Y:S08]  /*cc590*/  HMMA.1688.F32.TF32 R176, R236.reuse, R58, R176 ;  /* 0x0000003aecb0723c */ /* 0x040ff000000810b0 */
[C---:B------:R-:W-:Y:S08]  /*cc5a0*/  HMMA.1688.F32.TF32 R172, R236.reuse, R62, R172 ;  /* 0x0000003eecac723c */ /* 0x040ff000000810ac */
[----:B------:R-:W-:Y:S01]  /*cc5b0*/  HMMA.1688.F32.TF32 R168, R236, R66, R168 ;  /* 0x00000042eca8723c */ /* 0x000fe200000810a8 */
[----:B------:R1:W-:Y:S04]  /*cc5c0*/  STL.64 [R1+0x1650], R140 ;  /* 0x0016508c01007387 */ /* 0x0003e80000100a00 */
[----:B------:R2:W-:Y:S03]  /*cc5d0*/  STL.64 [R1+0x1658], R142 ;  /* 0x0016588e01007387 */ /* 0x0005e60000100a00 */
[C---:B------:R-:W-:Y:S01]  /*cc5e0*/  HMMA.1688.F32.TF32 R196, R240.reuse, R100, R196 ;  /* 0x00000064f0c4723c */ /* 0x040fe200000810c4 */
[----:B------:R-:W-:Y:S04]  /*cc5f0*/  LDS R236, [R252+0x118080] ;  /* 0x11808000fcec7984 */ /* 0x000fe80000000800 */
[----:B-1----:R-:W3:Y:S04]  /*cc600*/  LDL.LU R140, [R1+0xc0] ;  /* 0x0000c000018c7983 */ /* 0x002ee80000300800 */
[----:B------:R1:W-:Y:S01]  /*cc610*/  STL.64 [R1+0x1640], R204 ;  /* 0x001640cc01007387 */ /* 0x0003e20000100a00 */
[C---:B------:R-:W-:Y:S03]  /*cc620*/  HMMA.1688.F32.TF32 R192, R240.reuse, R104, R192 ;  /* 0x00000068f0c0723c */ /* 0x040fe600000810c0 */
[----:B------:R1:W-:Y:S04]  /*cc630*/  STL.64 [R1+0x1648], R206 ;  /* 0x001648ce01007387 */ /* 0x0003e80000100a00 */
[----:B------:R1:W-:Y:S01]  /*cc640*/  STL.64 [R1+0x1630], R152 ;  /* 0x0016309801007387 */ /* 0x0003e20000100a00 */
[C---:B------:R-:W-:Y:S03]  /*cc650*/  HMMA.1688.F32.TF32 R188, R240.reuse, R108, R188 ;  /* 0x0000006cf0bc723c */ /* 0x040fe600000810bc */
[----:B------:R1:W-:Y:S04]  /*cc660*/  STL.64 [R1+0x1638], R154 ;  /* 0x0016389a01007387 */ /* 0x0003e80000100a00 */
[----:B------:R-:W3:Y:S01]  /*cc670*/  LDL.LU R141, [R1+0xc4] ;  /* 0x0000c400018d7983 */ /* 0x000ee20000300800 */
[C---:B------:R-:W-:Y:S03]  /*cc680*/  HMMA.1688.F32.TF32 R184, R240.reuse, R112, R184 ;  /* 0x00000070f0b8723c */ /* 0x040fe600000810b8 */
[----:B--2---:R-:W3:Y:S04]  /*cc690*/  LDL.LU R142, [R1+0xc8] ;  /* 0x0000c800018e7983 */ /* 0x004ee80000300800 */
[----:B------:R-:W3:Y:S01]  /*cc6a0*/  LDL.LU R143, [R1+0xcc] ;  /* 0x0000cc00018f7983 */ /* 0x000ee20000300800 */
[C---:B------:R-:W-:Y:S03]  /*cc6b0*/  HMMA.1688.F32.TF32 R180, R240.reuse, R116, R180 ;  /* 0x00000074f0b4723c */ /* 0x040fe600000810b4 */
[----:B------:R-:W-:Y:S04]  /*cc6c0*/  LDS R238, [R252+0x119080] ;  /* 0x11908000fcee7984 */ /* 0x000fe80000000800 */
[----:B------:R-:W-:Y:S01]  /*cc6d0*/  LDS R237, [R3+0x118080] ;  /* 0x1180800003ed7984 */ /* 0x000fe20000000800 */
[C---:B------:R-:W-:Y:S03]  /*cc6e0*/  HMMA.1688.F32.TF32 R176, R240.reuse, R120, R176 ;  /* 0x00000078f0b0723c */ /* 0x040fe600000810b0 */
[----:B------:R-:W2:Y:S04]  /*cc6f0*/  LDS R239, [R3+0x119080] ;  /* 0x1190800003ef7984 */ /* 0x000ea80000000800 */
[----:B------:R-:W-:Y:S01]  /*cc700*/  LDS R200, [R252+0x11a080] ;  /* 0x11a08000fcc87984 */ /* 0x000fe20000000800 */
[C---:B----4-:R-:W-:Y:S03]  /*cc710*/  HMMA.1688.F32.TF32 R172, R240.reuse, R124, R172 ;  /* 0x0000007cf0ac723c */ /* 0x050fe600000810ac */
[----:B------:R-:W-:Y:S04]  /*cc720*/  LDS R202, [R252+0x11b080] ;  /* 0x11b08000fcca7984 */ /* 0x000fe80000000800 */
[----:B------:R-:W-:Y:S01]  /*cc730*/  LDS R201, [R3+0x11a080] ;  /* 0x11a0800003c97984 */ /* 0x000fe20000000800 */
[----:B------:R-:W-:Y:S03]  /*cc740*/  HMMA.1688.F32.TF32 R168, R240, R128, R168 ;  /* 0x00000080f0a8723c */ /* 0x000fe600000810a8 */
[----:B------:R-:W4:Y:S04]  /*cc750*/  LDL.LU R240, [R1+0xb0] ;  /* 0x0000b00001f07983 */ /* 0x000f280000300800 */
[----:B------:R-:W4:Y:S04]  /*cc760*/  LDL.LU R241, [R1+0xb4] ;  /* 0x0000b40001f17983 */ /* 0x000f280000300800 */
[----:B------:R-:W4:Y:S04]  /*cc770*/  LDL.LU R242, [R1+0xb8] ;  /* 0x0000b80001f27983 */ /* 0x000f280000300800 */
[----:B------:R-:W4:Y:S04]  /*cc780*/  LDL.LU R243, [R1+0xbc] ;  /* 0x0000bc0001f37983 */ /* 0x000f280000300800 */
[----:B------:R-:W2:Y:S04]  /*cc790*/  LDL.LU R228, [R1+0xa0] ;  /* 0x0000a00001e47983 */ /* 0x000ea80000300800 */
        /* <DEDUP_REMOVED lines=17> */
[----:B-1----:R-:W4:Y:S04]  /*cc8b0*/  LDL.LU R204, [R1+0x40] ;  /* 0x0000400001cc7983 */ /* 0x002f280000300800 */
[----:B------:R-:W4:Y:S01]  /*cc8c0*/  LDL.LU R205, [R1+0x44] ;  /* 0x0000440001cd7983 */ /* 0x000f220000300800 */
[C---:B------:R-:W-:Y:S03]  /*cc8d0*/  HMMA.1688.F32.TF32 R188, R232.reuse, R110, R188 ;  /* 0x0000006ee8bc723c */ /* 0x040fe600000810bc */
[----:B------:R-:W4:Y:S04]  /*cc8e0*/  LDL.LU R206, [R1+0x48] ;  /* 0x0000480001ce7983 */ /* 0x000f280000300800 */
[----:B------:R-:W4:Y:S04]  /*cc8f0*/  LDL.LU R207, [R1+0x4c] ;  /* 0x00004c0001cf7983 */ /* 0x000f280000300800 */
[----:B------:R-:W4:Y:S04]  /*cc900*/  LDL.LU R212, [R1+0x60] ;  /* 0x0000600001d47983 */ /* 0x000f280000300800 */
[----:B------:R-:W4:Y:S04]  /*cc910*/  LDL.LU R213, [R1+0x64] ;  /* 0x0000640001d57983 */ /* 0x000f280000300800 */
        /* <DEDUP_REMOVED lines=11> */
[----:B------:R1:W-:Y:S04]  /*cc9d0*/  STL.64 [R1+0x1700], R196 ;  /* 0x001700c401007387 */ /* 0x0003e80000100a00 */
[----:B------:R1:W-:Y:S04]  /*cc9e0*/  STL.64 [R1+0x1708], R198 ;  /* 0x001708c601007387 */ /* 0x0003e80000100a00 */
[----:B------:R-:W2:Y:S04]  /*cc9f0*/  LDS R203, [R3+0x11b080] ;  /* 0x11b0800003cb7984 */ /* 0x000ea80000000800 */
[----:B-1----:R-:W4:Y:S04]  /*cca00*/  LDL.LU R196, [R1+0x30] ;  /* 0x0000300001c47983 */ /* 0x002f280000300800 */
[----:B------:R-:W4:Y:S04]  /*cca10*/  LDL.LU R197, [R1+0x34] ;  /* 0x0000340001c57983 */ /* 0x000f280000300800 */
[----:B------:R-:W4:Y:S04]  /*cca20*/  LDL.LU R198, [R1+0x38] ;  /* 0x0000380001c67983 */ /* 0x000f280000300800 */
[----:B------:R-:W4:Y:S04]  /*cca30*/  LDL.LU R199, [R1+0x3c] ;  /* 0x00003c0001c77983 */ /* 0x000f280000300800 */
[----:B------:R1:W-:Y:S04]  /*cca40*/  STL.64 [R1+0x16f0], R192 ;  /* 0x0016f0c001007387 */ /* 0x0003e80000100a00 */
[----:B------:R1:W-:Y:S04]  /*cca50*/  STL.64 [R1+0x16f8], R194 ;  /* 0x0016f8c201007387 */ /* 0x0003e80000100a00 */
        /* <DEDUP_REMOVED lines=12> */
[----:B-1----:R-:W4:Y:S04]  /*ccb20*/  LDL.LU R184, [R1] ;  /* 0x0000000001b87983 */ /* 0x002f280000300800 */
[----:B------:R-:W4:Y:S04]  /*ccb30*/  LDL.LU R185, [R1+0x4] ;  /* 0x0000040001b97983 */ /* 0x000f280000300800 */
[----:B------:R-:W4:Y:S04]  /*ccb40*/  LDL.LU R186, [R1+0x8] ;  /* 0x0000080001ba7983 */ /* 0x000f280000300800 */
[----:B------:R-:W4:Y:S01]  /*ccb50*/  LDL.LU R187, [R1+0xc] ;  /* 0x00000c0001bb7983 */ /* 0x000f220000300800 */
[C---:B------:R-:W-:Y:S11]  /*ccb60*/  HMMA.1688.F32.TF32 R180, R232.reuse, R118, R180 ;  /* 0x00000076e8b4723c */ /* 0x040ff600000810b4 */
[----:B------:R-:W-:Y:S11]  /*ccb70*/  @!UPT UIADD3 URZ, URZ, URZ, URZ ;  /* 0x0000003f3f3ff290 */ /* 0x000ff6000fffe03f */
[----:B------:R-:W-:Y:S01]  /*ccb80*/  @!UPT UIADD3 URZ, URZ, URZ, URZ ;  /* 0x0000003f3f3ff290 */ /* 0x000fe2000fffe03f */
[----:B------:R-:W-:Y:S04]  /*ccb90*/  STL.64 [R1+0x17a0], R180 ;  /* 0x0017a0b401007387 */ /* 0x000fe80000100a00 */
[----:B------:R1:W-:Y:S02]  /*ccba0*/  STL.64 [R1+0x17a8], R182 ;  /* 0x0017a8b601007387 */ /* 0x0003e40000100a00 */
[C---:B-1----:R-:W-:Y:S08]  /*ccbb0*/  HMMA.1688.F32.TF32 R180, R232.reuse, R122, R176 ;  /* 0x0000007ae8b4723c */ /* 0x042ff000000810b0 */
[C---:B------:R-:W-:Y:S08]  /*ccbc0*/  HMMA.1688.F32.TF32 R176, R232.reuse, R126, R172 ;  /* 0x0000007ee8b0723c */ /* 0x040ff000000810ac */
[----:B------:R-:W-:Y:S08]  /*ccbd0*/  HMMA.1688.F32.TF32 R172, R232, R130, R168 ;  /* 0x00000082e8ac723c */ /* 0x000ff000000810a8 */
[C---:B--2---:R-:W-:Y:S01]  /*ccbe0*/  HMMA.1688.F32.TF32 R248, R236.reuse, R8, R248 ;  /* 0x00000008ecf8723c */ /* 0x044fe200000810f8 */
[----:B------:R-:W-:Y:S04]  /*ccbf0*/  STL.64 [R1+0x1790], R180 ;  /* 0x001790b401007387 */ /* 0x000fe80000100a00 */
[----:B------:R4:W-:Y:S03]  /*ccc00*/  STL.64 [R1+0x1798], R182 ;  /* 0x001798b601007387 */ /* 0x0009e60000100a00 */
[----:B------:R-:W-:Y:S01]  /*ccc10*/  HMMA.1688.F32.TF32 R244, R236, R12, R244 ;  /* 0x0000000cecf4723c */ /* 0x000fe200000810f4 */
[----:B------:R-:W-:Y:S04]  /*ccc20*/  STL.64 [R1+0x17e0], R176 ;  /* 0x0017e0b001007387 */ /* 0x000fe80000100a00 */
[----:B------:R1:W-:Y:S04]  /*ccc30*/  STL.64 [R1+0x17e8], R178 ;  /* 0x0017e8b201007387 */ /* 0x0003e80000100a00 */
[----:B------:R-:W-:Y:S04]  /*ccc40*/  STL.64 [R1+0x17d0], R172 ;  /* 0x0017d0ac01007387 */ /* 0x000fe80000100a00 */
[----:B------:R2:W-:Y:S03]  /*ccc50*/  STL.64 [R1+0x17d8], R174 ;  /* 0x0017d8ae01007387 */ /* 0x0005e60000100a00 */
[C---:B------:R-:W-:Y:S08]  /*ccc60*/  HMMA.1688.F32.TF32 R248, R200.reuse, R10, R248 ;  /* 0x0000000ac8f8723c */ /* 0x040ff000000810f8 */
[----:B------:R-:W-:Y:S08]  /*ccc70*/  HMMA.1688.F32.TF32 R244, R200, R14, R244 ;  /* 0x0000000ec8f4723c */ /* 0x000ff000000810f4 */
[C---:B---3--:R-:W-:Y:S08]  /*ccc80*/  HMMA.1688.F32.TF32 R220, R236.reuse, R40, R220 ;  /* 0x00000028ecdc723c */ /* 0x048ff000000810dc */
[C---:B----4-:R-:W-:Y:S01]  /*ccc90*/  HMMA.1688.F32.TF32 R180, R236.reuse, R24, R196 ;  /* 0x00000018ecb4723c */ /* 0x050fe200000810c4 */
[----:B------:R-:W-:Y:S04]  /*ccca0*/  LDS R196, [R252+0x11c080] ;  /* 0x11c08000fcc47984 */ /* 0x000fe80000000800 */
[----:B------:R-:W-:Y:S04]  /*cccb0*/  LDS R198, [R252+0x11d080] ;  /* 0x11d08000fcc67984 */ /* 0x000fe80000000800 */
[----:B------:R-:W-:Y:S04]  /*cccc0*/  LDS R197, [R3+0x11c080] ;  /* 0x11c0800003c57984 */ /* 0x000fe80000000800 */
[----:B------:R-:W3:Y:S01]  /*cccd0*/  LDS R199, [R3+0x11d080] ;  /* 0x11d0800003c77984 */ /* 0x000ee20000000800 */
[C---:B-1----:R-:W-:Y:S08]  /*ccce0*/  HMMA.1688.F32.TF32 R176, R236.reuse, R20, R192 ;  /* 0x00000014ecb0723c */ /* 0x042ff000000810c0 */
[C---:B--2---:R-:W-:Y:S08]  /*cccf0*/  HMMA.1688.F32.TF32 R172, R236.reuse, R16, R188 ;  /* 0x00000010ecac723c */ /* 0x044ff000000810bc */
[C---:B------:R-:W-:Y:S08]  /*ccd00*/  HMMA.1688.F32.TF32 R168, R236.reuse, R4, R184 ;  /* 0x00000004eca8723c */ /* 0x040ff000000810b8 */
[C---:B------:R-:W-:Y:S08]  /*ccd10*/  HMMA.1688.F32.TF32 R188, R236.reuse, R32, R208 ;  /* 0x00000020ecbc723c */ /* 0x040ff000000810d0 */
[----:B------:R-:W-:Y:S01]  /*ccd20*/  HMMA.1688.F32.TF32 R208, R236, R52, R228 ;  /* 0x00000034ecd0723c */ /* 0x000fe200000810e4 */
[----:B------:R-:W-:Y:S04]  /*ccd30*/  LDS R228, [R252+0x11e080] ;  /* 0x11e08000fce47984 */ /* 0x000fe80000000800 */
[----:B------:R-:W-:Y:S03]  /*ccd40*/  LDS R230, [R252+0x11f080] ;  /* 0x11f08000fce67984 */ /* 0x000fe60000000800 */
[C---:B------:R-:W-:Y:S01]  /*ccd50*/  HMMA.1688.F32.TF32 R168, R200.reuse, R6, R168 ;  /* 0x00000006c8a8723c */ /* 0x040fe200000810a8 */
[----:B------:R-:W-:Y:S04]  /*ccd60*/  LDS R229, [R3+0x11e080] ;  /* 0x11e0800003e57984 */ /* 0x000fe80000000800 */
[----:B------:R-:W1:Y:S03]  /*ccd70*/  LDS R231, [R3+0x11f080] ;  /* 0x11f0800003e77984 */ /* 0x000e660000000800 */
[----:B------:R-:W-:Y:S08]  /*ccd80*/  HMMA.1688.F32.TF32 R172, R200, R18, R172 ;  /* 0x00000012c8ac723c */ /* 0x000ff000000810ac */
[----:B------:R-:W-:Y:S08]  /*ccd90*/  HMMA.1688.F32.TF32 R184, R236, R28, R204 ;  /* 0x0000001cecb8723c */ /* 0x000ff000000810cc */
[C---:B---3--:R-:W-:Y:S08]  /*ccda0*/  HMMA.1688.F32.TF32 R168, R196.reuse, R68, R168 ;  /* 0x00000044c4a8723c */ /* 0x048ff000000810a8 */
[----:B------:R-:W-:Y:S08]  /*ccdb0*/  HMMA.1688.F32.TF32 R248, R196, R72, R248 ;  /* 0x00000048c4f8723c */ /* 0x000ff000000810f8 */
[----:B------:R-:W-:Y:S08]  /*ccdc0*/  HMMA.1688.F32.TF32 R176, R200, R22, R176 ;  /* 0x00000016c8b0723c */ /* 0x000ff000000810b0 */
[----:B------:R-:W-:Y:S08]  /*ccdd0*/  HMMA.1688.F32.TF32 R244, R196, R76, R244 ;  /* 0x0000004cc4f4723c */ /* 0x000ff000000810f4 */
[----:B------:R-:W-:Y:S08]  /*ccde0*/  HMMA.1688.F32.TF32 R180, R200, R26, R180 ;  /* 0x0000001ac8b4723c */ /* 0x000ff000000810b4 */
[----:B------:R-:W-:Y:S08]  /*ccdf0*/  HMMA.1688.F32.TF32 R204, R236, R48, R216 ;  /* 0x00000030eccc723c */ /* 0x000ff000000810d8 */
[----:B-1----:R-:W-:Y:S08]  /*cce00*/  HMMA.1688.F32.TF32 R168, R228, R70, R168 ;  /* 0x00000046e4a8723c */ /* 0x002ff000000810a8 */
[----:B------:R-:W-:Y:S08]  /*cce10*/  HMMA.1688.F32.TF32 R216, R236, R60, R152 ;  /* 0x0000003cecd8723c */ /* 0x000ff00000081098 */
[----:B------:R-:W-:Y:S08]  /*cce20*/  HMMA.1688.F32.TF32 R172, R196, R80, R172 ;  /* 0x00000050c4ac723c */ /* 0x000ff000000810ac */
[----:B------:R-:W-:Y:S08]  /*cce30*/  HMMA.1688.F32.TF32 R184, R200, R30, R184 ;  /* 0x0000001ec8b8723c */ /* 0x000ff000000810b8 */
[----:B------:R-:W-:Y:S08]  /*cce40*/  HMMA.1688.F32.TF32 R152, R228, R74, R248 ;  /* 0x0000004ae498723c */ /* 0x000ff000000810f8 */
[----:B------:R-:W-:Y:S08]  /*cce50*/  HMMA.1688.F32.TF32 R176, R196, R84, R176 ;  /* 0x00000054c4b0723c */ /* 0x000ff000000810b0 */
[----:B------:R-:W-:Y:S01]  /*cce60*/  HMMA.1688.F32.TF32 R188, R200, R34, R188 ;  /* 0x00000022c8bc723c */ /* 0x000fe200000810bc */
[----:B------:R-:W-:Y:S07]  /*cce70*/  STL.64 [R1+0x15d0], R168 ;  /* 0x0015d0a801007387 */ /* 0x000fee0000100a00 */
[C---:B------:R-:W-:Y:S01]  /*cce80*/  HMMA.1688.F32.TF32 R192, R236.reuse, R36, R212 ;  /* 0x00000024ecc0723c */ /* 0x040fe200000810d4 */
[----:B------:R1:W-:Y:S07]  /*cce90*/  STL.64 [R1+0x15d8], R170 ;  /* 0x0015d8aa01007387 */ /* 0x0003ee0000100a00 */
[C---:B------:R-:W-:Y:S01]  /*ccea0*/  HMMA.1688.F32.TF32 R224, R236.reuse, R44, R224 ;  /* 0x0000002cece0723c */ /* 0x040fe200000810e0 */
[----:B------:R-:W-:Y:S07]  /*cceb0*/  STL.64 [R1+0x15c0], R152 ;  /* 0x0015c09801007387 */ /* 0x000fee0000100a00 */
[C---:B------:R-:W-:Y:S01]  /*ccec0*/  HMMA.1688.F32.TF32 R212, R236.reuse, R56, R240 ;  /* 0x00000038ecd4723c */ /* 0x040fe200000810f0 */
[----:B------:R2:W-:Y:S07]  /*cced0*/  STL.64 [R1+0x15c8], R154 ;  /* 0x0015c89a01007387 */ /* 0x0005ee0000100a00 */
[----:B------:R-:W-:Y:S08]  /*ccee0*/  HMMA.1688.F32.TF32 R236, R236, R64, R140 ;  /* 0x00000040ecec723c */ /* 0x000ff0000008108c */
[----:B------:R-:W-:Y:S08]  /*ccef0*/  HMMA.1688.F32.TF32 R140, R228, R78, R244 ;  /* 0x0000004ee48c723c */ /* 0x000ff000000810f4 */
[----:B------:R-:W-:Y:S08]  /*ccf00*/  HMMA.1688.F32.TF32 R180, R196, R88, R180 ;  /* 0x00000058c4b4723c */ /* 0x000ff000000810b4 */
[----:B-1----:R-:W-:Y:S08]  /*ccf10*/  HMMA.1688.F32.TF32 R168, R228, R82, R172 ;  /* 0x00000052e4a8723c */ /* 0x002ff000000810ac */
[----:B------:R-:W-:Y:S08]  /*ccf20*/  HMMA.1688.F32.TF32 R184, R196, R92, R184 ;  /* 0x0000005cc4b8723c */ /* 0x000ff000000810b8 */
[----:B--2---:R-:W-:Y:S08]  /*ccf30*/  HMMA.1688.F32.TF32 R152, R228, R86, R176 ;  /* 0x00000056e498723c */ /* 0x004ff000000810b0 */
[----:B------:R-:W-:Y:S01]  /*ccf40*/  HMMA.1688.F32.TF32 R188, R196, R96, R188 ;  /* 0x00000060c4bc723c */ /* 0x000fe200000810bc */
[----:B------:R-:W-:Y:S04]  /*ccf50*/  STL.64 [R1+0x15b0], R140 ;  /* 0x0015b08c01007387 */ /* 0x000fe80000100a00 */
[----:B------:R1:W-:Y:S04]  /*ccf60*/  STL.64 [R1+0x15b8], R142 ;  /* 0x0015b88e01007387 */ /* 0x0003e80000100a00 */
[----:B------:R-:W-:Y:S04]  /*ccf70*/  STL.64 [R1+0x15a0], R168 ;  /* 0x0015a0a801007387 */ /* 0x000fe80000100a00 */
[----:B------:R2:W-:Y:S01]  /*ccf80*/  STL.64 [R1+0x15a8], R170 ;  /* 0x0015a8aa01007387 */ /* 0x0005e20000100a00 */
[C---:B-1----:R-:W-:Y:S03]  /*ccf90*/  HMMA.1688.F32.TF32 R140, R228.reuse, R90, R180 ;  /* 0x0000005ae48c723c */ /* 0x042fe600000810b4 */
[----:B------:R-:W-:Y:S04]  /*ccfa0*/  STL.64 [R1+0x1590], R152 ;  /* 0x0015909801007387 */ /* 0x000fe80000100a00 */
[----:B------:R1:W-:Y:S01]  /*ccfb0*/  STL.64 [R1+0x1598], R154 ;  /* 0x0015989a01007387 */ /* 0x0003e20000100a00 */
[----:B--2---:R-:W-:Y:S08]  /*ccfc0*/  HMMA.1688.F32.TF32 R168, R228, R94, R184 ;  /* 0x0000005ee4a8723c */ /* 0x004ff000000810b8 */
[----:B------:R-:W-:Y:S08]  /*ccfd0*/  HMMA.1688.F32.TF32 R192, R200, R38, R192 ;  /* 0x00000026c8c0723c */ /* 0x000ff000000810c0 */
[----:B-1----:R-:W-:Y:S08]  /*ccfe0*/  HMMA.1688.F32.TF32 R152, R228, R98, R188 ;  /* 0x00000062e498723c */ /* 0x002ff000000810bc */
[C---:B------:R-:W-:Y:S01]  /*ccff0*/  HMMA.1688.F32.TF32 R220, R200.reuse, R42, R220 ;  /* 0x0000002ac8dc723c */ /* 0x040fe200000810dc */
[----:B------:R1:W-:Y:S07]  /*cd000*/  STL.64 [R1+0x1580], R140 ;  /* 0x0015808c01007387 */ /* 0x0003ee0000100a00 */
[C---:B------:R-:W-:Y:S01]  /*cd010*/  HMMA.1688.F32.TF32 R224, R200.reuse, R46, R224 ;  /* 0x0000002ec8e0723c */ /* 0x040fe200000810e0 */
[----:B------:R2:W-:Y:S04]  /*cd020*/  STL.64 [R1+0x1588], R142 ;  /* 0x0015888e01007387 */ /* 0x0005e80000100a00 */
[----:B-1----:R-:W3:Y:S03]  /*cd030*/  LDL.LU R140, [R1+0x230] ;  /* 0x00023000018c7983 */ /* 0x002ee60000300800 */
[C---:B------:R-:W-:Y:S01]  /*cd040*/  HMMA.1688.F32.TF32 R204, R200.reuse, R50, R204 ;  /* 0x00000032c8cc723c */ /* 0x040fe200000810cc */
[----:B------:R-:W-:Y:S07]  /*cd050*/  STL.64 [R1+0x1570], R168 ;  /* 0x001570a801007387 */ /* 0x000fee0000100a00 */
[C---:B------:R-:W-:Y:S01]  /*cd060*/  HMMA.1688.F32.TF32 R208, R200.reuse, R54, R208 ;  /* 0x00000036c8d0723c */ /* 0x040fe200000810d0 */
[----:B------:R-:W-:Y:S07]  /*cd070*/  STL.64 [R1+0x1578], R170 ;  /* 0x001578aa01007387 */ /* 0x000fee0000100a00 */
[C---:B------:R-:W-:Y:S08]  /*cd080*/  HMMA.1688.F32.TF32 R212, R200.reuse, R58, R212 ;  /* 0x0000003ac8d4723c */ /* 0x040ff000000810d4 */
[C---:B------:R-:W-:Y:S08]  /*cd090*/  HMMA.1688.F32.TF32 R216, R200.reuse, R62, R216 ;  /* 0x0000003ec8d8723c */ /* 0x040ff000000810d8 */
[----:B------:R-:W-:Y:S01]  /*cd0a0*/  HMMA.1688.F32.TF32 R236, R200, R66, R236 ;  /* 0x00000042c8ec723c */ /* 0x000fe200000810ec */
[----:B------:R1:W-:Y:S04]  /*cd0b0*/  STL.64 [R1+0x1560], R152 ;  /* 0x0015609801007387 */ /* 0x0003e80000100a00 */
[----:B------:R4:W-:Y:S03]  /*cd0c0*/  STL.64 [R1+0x1568], R154 ;  /* 0x0015689a01007387 */ /* 0x0009e60000100a00 */
[C---:B------:R-:W-:Y:S01]  /*cd0d0*/  HMMA.1688.F32.TF32 R192, R196.reuse, R100, R192 ;  /* 0x00000064c4c0723c */ /* 0x040fe200000810c0 */
[----:B------:R-:W3:Y:S04]  /*cd0e0*/  LDL.LU R141, [R1+0x234] ;  /* 0x00023400018d7983 */ /* 0x000ee80000300800 */
[----:B--2---:R-:W3:Y:S04]  /*cd0f0*/  LDL.LU R142, [R1+0x238] ;  /* 0x00023800018e7983 */ /* 0x004ee80000300800 */
[----:B------:R-:W3:Y:S01]  /*cd100*/  LDL.LU R143, [R1+0x23c] ;  /* 0x00023c00018f7983 */ /* 0x000ee20000300800 */
[C---:B------:R-:W-:Y:S03]  /*cd110*/  HMMA.1688.F32.TF32 R220, R196.reuse, R104, R220 ;  /* 0x00000068c4dc723c */ /* 0x040fe600000810dc */
        /* <DEDUP_REMOVED lines=16> */
[----:B------:R-:W-:Y:S04]  /*cd220*/  LDS R200, [R252+0x118100] ;  /* 0x11810000fcc87984 */ /* 0x000fe80000000800 */
[----:B------:R-:W-:Y:S01]  /*cd230*/  LDS R202, [R252+0x119100] ;  /* 0x11910000fcca7984 */ /* 0x000fe20000000800 */
[C---:B------:R-:W-:Y:S03]  /*cd240*/  HMMA.1688.F32.TF32 R216, R196.reuse, R124, R216 ;  /* 0x0000007cc4d8723c */ /* 0x040fe600000810d8 */
[----:B------:R-:W-:Y:S04]  /*cd250*/  LDS R201, [R3+0x118100] ;  /* 0x1181000003c97984 */ /* 0x000fe80000000800 */
[----:B------:R-:W1:Y:S01]  /*cd260*/  LDS R203, [R3+0x119100] ;  /* 0x1191000003cb7984 */ /* 0x000e620000000800 */
[----:B------:R-:W-:Y:S03]  /*cd270*/  HMMA.1688.F32.TF32 R236, R196, R128, R236 ;  /* 0x00000080c4ec723c */ /* 0x000fe600000810ec */
[----:B------:R-:W2:Y:S04]  /*cd280*/  LDL.LU R196, [R1+0x170] ;  /* 0x0001700001c47983 */ /* 0x000ea80000300800 */
[----:B------:R-:W2:Y:S04]  /*cd290*/  LDL.LU R197, [R1+0x174] ;  /* 0x0001740001c57983 */ /* 0x000ea80000300800 */
        /* <DEDUP_REMOVED lines=30> */
[----:B-1----:R-:W3:Y:S04]  /*cd480*/  LDL.LU R152, [R1+0x240] ;  /* 0x0002400001987983 */ /* 0x002ee80000300800 */
[----:B------:R-:W3:Y:S04]  /*cd490*/  LDL.LU R153, [R1+0x244] ;  /* 0x0002440001997983 */ /* 0x000ee80000300800 */
[----:B----4-:R-:W4:Y:S04]  /*cd4a0*/  LDL.LU R154, [R1+0x248] ;  /* 0x00024800019a7983 */ /* 0x010f280000300800 */
[----:B------:R-:W4:Y:S04]  /*cd4b0*/  LDL.LU R155, [R1+0x24c] ;  /* 0x00024c00019b7983 */ /* 0x000f280000300800 */
[----:B------:R1:W-:Y:S04]  /*cd4c0*/  STL.64 [R1+0x15f0], R192 ;  /* 0x0015f0c001007387 */ /* 0x0003e80000100a00 */
[----:B------:R1:W-:Y:S04]  /*cd4d0*/  STL.64 [R1+0x15f8], R194 ;  /* 0x0015f8c201007387 */ /* 0x0003e80000100a00 */
[----:B------:R-:W-:Y:S04]  /*cd4e0*/  LDS R168, [R252+0x11a100] ;  /* 0x11a10000fca87984 */ /* 0x000fe80000000800 */
[----:B-1----:R-:W4:Y:S04]  /*cd4f0*/  LDL.LU R192, [R1+0x120] ;  /* 0x0001200001c07983 */ /* 0x002f280000300800 */
[----:B------:R-:W4:Y:S04]  /*cd500*/  LDL.LU R193, [R1+0x124] ;  /* 0x0001240001c17983 */ /* 0x000f280000300800 */
[----:B------:R-:W4:Y:S04]  /*cd510*/  LDL.LU R194, [R1+0x128] ;  /* 0x0001280001c27983 */ /* 0x000f280000300800 */
        /* <DEDUP_REMOVED lines=33> */
[----:B------:R-:W-:Y:S04]  /*cd730*/  STL.64 [R1+0x17c0], R212 ;  /* 0x0017c0d401007387 */ /* 0x000fe80000100a00 */
[----:B------:R4:W-:Y:S02]  /*cd740*/  STL.64 [R1+0x17c8], R214 ;  /* 0x0017c8d601007387 */ /* 0x0009e40000100a00 */
[C---:B--2---:R-:W-:Y:S11]  /*cd750*/  HMMA.1688.F32.TF32 R196, R200.reuse, R40, R196 ;  /* 0x00000028c8c4723c */ /* 0x044ff600000810c4 */
[----:B------:R-:W-:Y:S04]  /*cd760*/  @!UPT UIADD3 URZ, URZ, URZ, URZ ;  /* 0x0000003f3f3ff290 */ /* 0x000fe8000fffe03f */
[----:B------:R-:W-:Y:S04]  /*cd770*/  STL.64 [R1+0x17b0], R208 ;  /* 0x0017b0d001007387 */ /* 0x000fe80000100a00 */
[----:B------:R1:W-:Y:S01]  /*cd780*/  STL.64 [R1+0x17b8], R210 ;  /* 0x0017b8d201007387 */ /* 0x0003e20000100a00 */
[C---:B---3--:R-:W-:Y:S08]  /*cd790*/  HMMA.1688.F32.TF32 R216, R200.reuse, R24, R188 ;  /* 0x00000018c8d8723c */ /* 0x048ff000000810bc */
[C---:B------:R-:W-:Y:S08]  /*cd7a0*/  HMMA.1688.F32.TF32 R188, R200.reuse, R56, R232 ;  /* 0x00000038c8bc723c */ /* 0x040ff000000810e8 */
[C---:B------:R-:W-:Y:S08]  /*cd7b0*/  HMMA.1688.F32.TF32 R232, R200.reuse, R64, R140 ;  /* 0x00000040c8e8723c */ /* 0x040ff0000008108c */
[C---:B------:R-:W-:Y:S08]  /*cd7c0*/  HMMA.1688.F32.TF32 R240, R200.reuse, R8, R240 ;  /* 0x00000008c8f0723c */ /* 0x040ff000000810f0 */
[----:B------:R-:W-:Y:S11]  /*cd7d0*/  HMMA.1688.F32.TF32 R172, R200, R36, R172 ;  /* 0x00000024c8ac723c */ /* 0x000ff600000810ac */
[----:B------:R-:W-:Y:S05]  /*cd7e0*/  @!UPT UIADD3 URZ, URZ, URZ, URZ ;  /* 0x0000003f3f3ff290 */ /* 0x000fea000fffe03f */
[C---:B------:R-:W-:Y:S08]  /*cd7f0*/  HMMA.1688.F32.TF32 R240, R168.reuse, R10, R240 ;  /* 0x0000000aa8f0723c */ /* 0x040ff000000810f0 */
[----:B------:R-:W-:Y:S08]  /*cd800*/  HMMA.1688.F32.TF32 R216, R168, R26, R216 ;  /* 0x0000001aa8d8723c */ /* 0x000ff000000810d8 */
[C---:B----4-:R-:W-:Y:S08]  /*cd810*/  HMMA.1688.F32.TF32 R212, R200.reuse, R20, R192 ;  /* 0x00000014c8d4723c */ /* 0x050ff000000810c0 */
[C---:B------:R-:W-:Y:S08]  /*cd820*/  HMMA.1688.F32.TF32 R192, R200.reuse, R60, R152 ;  /* 0x0000003cc8c0723c */ /* 0x040ff00000081098 */
[C---:B-1----:R-:W-:Y:S08]  /*cd830*/  HMMA.1688.F32.TF32 R208, R200.reuse, R16, R220 ;  /* 0x00000010c8d0723c */ /* 0x042ff000000810dc */
[C---:B------:R-:W-:Y:S08]  /*cd840*/  HMMA.1688.F32.TF32 R220, R200.reuse, R28, R184 ;  /* 0x0000001cc8dc723c */ /* 0x040ff000000810b8 */
[C---:B------:R-:W-:Y:S08]  /*cd850*/  HMMA.1688.F32.TF32 R228, R200.reuse, R12, R224 ;  /* 0x0000000cc8e4723c */ /* 0x040ff000000810e0 */
[C---:B------:R-:W-:Y:S01]  /*cd860*/  HMMA.1688.F32.TF32 R224, R200.reuse, R32, R176 ;  /* 0x00000020c8e0723c */ /* 0x040fe200000810b0 */
[----:B------:R-:W-:Y:S04]  /*cd870*/  LDS R176, [R252+0x11c100] ;  /* 0x11c10000fcb07984 */ /* 0x000fe80000000800 */
[----:B------:R-:W-:Y:S04]  /*cd880*/  LDS R178, [R252+0x11d100] ;  /* 0x11d10000fcb27984 */ /* 0x000fe80000000800 */
[----:B------:R-:W-:Y:S04]  /*cd890*/  LDS R177, [R3+0x11c100] ;  /* 0x11c1000003b17984 */ /* 0x000fe80000000800 */
[----:B------:R-:W1:Y:S01]  /*cd8a0*/  LDS R179, [R3+0x11d100] ;  /* 0x11d1000003b37984 */ /* 0x000e620000000800 */
        /* <DEDUP_REMOVED lines=23> */
[----:B------:R-:W-:Y:S03]  /*cda20*/  LDS R170, [R252+0x119180] ;  /* 0x11918000fcaa7984 */ /* 0x000fe60000000800 */
[C---:B-1----:R-:W-:Y:S01]  /*cda30*/  HMMA.1688.F32.TF32 R236, R176.reuse, R68, R236 ;  /* 0x00000044b0ec723c */ /* 0x042fe200000810ec */
[----:B------:R-:W-:Y:S04]  /*cda40*/  LDS R169, [R3+0x118180] ;  /* 0x1181800003a97984 */ /* 0x000fe80000000800 */
[----:B------:R-:W1:Y:S03]  /*cda50*/  LDS R171, [R3+0x119180] ;  /* 0x1191800003ab7984 */ /* 0x000e660000000800 */
        /* <DEDUP_REMOVED lines=15> */
[C---:B--2---:R-:W-:Y:S08]  /*cdb50*/  HMMA.1688.F32.TF32 R176, R228.reuse, R70, R236 ;  /* 0x00000046e4b0723c */ /* 0x044ff000000810ec */
[C---:B------:R-:W-:Y:S08]  /*cdb60*/  HMMA.1688.F32.TF32 R152, R228.reuse, R74, R240 ;  /* 0x0000004ae498723c */ /* 0x040ff000000810f0 */
[C---:B------:R-:W-:Y:S07]  /*cdb70*/  HMMA.1688.F32.TF32 R140, R228.reuse, R78, R200 ;  /* 0x0000004ee48c723c */ /* 0x040fee00000810c8 */
[----:B------:R-:W-:Y:S04]  /*cdb80*/  STL.64 [R1+0x1480], R176 ;  /* 0x001480b001007387 */ /* 0x000fe80000100a00 */
[----:B------:R2:W-:Y:S04]  /*cdb90*/  STL.64 [R1+0x1488], R178 ;  /* 0x001488b201007387 */ /* 0x0005e80000100a00 */
[----:B------:R-:W-:Y:S04]  /*cdba0*/  STL.64 [R1+0x1470], R152 ;  /* 0x0014709801007387 */ /* 0x000fe80000100a00 */
[----:B------:R3:W-:Y:S01]  /*cdbb0*/  STL.64 [R1+0x1478], R154 ;  /* 0x0014789a01007387 */ /* 0x0007e20000100a00 */
[C---:B--2---:R-:W-:Y:S08]  /*cdbc0*/  HMMA.1688.F32.TF32 R176, R228.reuse, R82, R208 ;  /* 0x00000052e4b0723c */ /* 0x044ff000000810d0 */
[C---:B---3--:R-:W-:Y:S01]  /*cdbd0*/  HMMA.1688.F32.TF32 R152, R228.reuse, R86, R212 ;  /* 0x00000056e498723c */ /* 0x048fe200000810d4 */
[----:B------:R-:W-:Y:S04]  /*cdbe0*/  STL.64 [R1+0x1460], R140 ;  /* 0x0014608c01007387 */ /* 0x000fe80000100a00 */
[----:B------:R2:W-:Y:S10]  /*cdbf0*/  STL.64 [R1+0x1468], R142 ;  /* 0x0014688e01007387 */ /* 0x0005f40000100a00 */
[----:B------:R-:W-:Y:S01]  /*cdc00*/  STL.64 [R1+0x14d0], R176 ;  /* 0x0014d0b001007387 */ /* 0x000fe20000100a00 */
[C---:B--2---:R-:W-:Y:S03]  /*cdc10*/  HMMA.1688.F32.TF32 R140, R228.reuse, R90, R216 ;  /* 0x0000005ae48c723c */ /* 0x044fe600000810d8 */
[----:B------:R2:W-:Y:S04]  /*cdc20*/  STL.64 [R1+0x14d8], R178 ;  /* 0x0014d8b201007387 */ /* 0x0005e80000100a00 */
[----:B------:R-:W-:Y:S04]  /*cdc30*/  STL.64 [R1+0x14c0], R152 ;  /* 0x0014c09801007387 */ /* 0x000fe80000100a00 */
[----:B------:R3:W-:Y:S01]  /*cdc40*/  STL.64 [R1+0x14c8], R154 ;  /* 0x0014c89a01007387 */ /* 0x0007e20000100a00 */
[C---:B--2---:R-:W-:Y:S08]  /*cdc50*/  HMMA.1688.F32.TF32 R176, R228.reuse, R94, R220 ;  /* 0x0000005ee4b0723c */ /* 0x044ff000000810dc */
[C---:B---3--:R-:W-:Y:S03]  /*cdc60*/  HMMA.1688.F32.TF32 R152, R228.reuse, R98, R224 ;  /* 0x00000062e498723c */ /* 0x048fe600000810e0 */
[----:B------:R2:W-:Y:S04]  /*cdc70*/  STL.64 [R1+0x14b0], R140 ;  /* 0x0014b08c01007387 */ /* 0x0005e80000100a00 */
[----:B------:R3:W-:Y:S04]  /*cdc80*/  STL.64 [R1+0x14b8], R142 ;  /* 0x0014b88e01007387 */ /* 0x0007e80000100a00 */
[----:B--2---:R-:W2:Y:S04]  /*cdc90*/  LDL.LU R140, [R1+0x330] ;  /* 0x00033000018c7983 */ /* 0x004ea80000300800 */
[----:B------:R-:W-:Y:S04]  /*cdca0*/  STL.64 [R1+0x14a0], R176 ;  /* 0x0014a0b001007387 */ /* 0x000fe80000100a00 */
[----:B------:R-:W-:Y:S04]  /*cdcb0*/  STL.64 [R1+0x14a8], R178 ;  /* 0x0014a8b201007387 */ /* 0x000fe80000100a00 */
[----:B------:R4:W-:Y:S04]  /*cdcc0*/  STL.64 [R1+0x1490], R152 ;  /* 0x0014909801007387 */ /* 0x0009e80000100a00 */
[----:B------:R1:W-:Y:S04]  /*cdcd0*/  STL.64 [R1+0x1498], R154 ;  /* 0x0014989a01007387 */ /* 0x0003e80000100a00 */
        /* <DEDUP_REMOVED lines=52> */
[----:B------:R1:W-:Y:S01]  /*ce020*/  STL.64 [R1+0x1508], R174 ;  /* 0x001508ae01007387 */ /* 0x0003e20000100a00 */
[C---:B------:R-:W-:Y:S03]  /*ce030*/  HMMA.1688.F32.TF32 R184, R228.reuse, R118, R184 ;  /* 0x00000076e4b8723c */ /* 0x040fe600000810b8 */
        /* <DEDUP_REMOVED lines=36> */
[C---:B---3--:R-:W-:Y:S08]  /*ce280*/  HMMA.1688.F32.TF32 R192, R168.reuse, R56, R248 ;  /* 0x00000038a8c0723c */ /* 0x048ff000000810f8 */
[C---:B--2---:R-:W-:Y:S07]  /*ce290*/  HMMA.1688.F32.TF32 R232, R168.reuse, R64, R140 ;  /* 0x00000040a8e8723c */ /* 0x044fee000008108c */
[----:B------:R-:W-:Y:S01]  /*ce2a0*/  STL.64 [R1+0x1750], R184 ;  /* 0x001750b801007387 */ /* 0x000fe20000100a00 */
[C---:B----4-:R-:W-:Y:S03]  /*ce2b0*/  HMMA.1688.F32.TF32 R200, R168.reuse, R40, R200 ;  /* 0x00000028a8c8723c */ /* 0x050fe600000810c8 */
[----:B------:R2:W-:Y:S04]  /*ce2c0*/  STL.64 [R1+0x1758], R186 ;  /* 0x001758ba01007387 */ /* 0x0005e80000100a00 */
[----:B------:R-:W3:Y:S01]  /*ce2d0*/  LDL.LU R140, [R1+0xc70] ;  /* 0x000c7000018c7983 */ /* 0x000ee20000300800 */
[C---:B-1----:R-:W-:Y:S03]  /*ce2e0*/  HMMA.1688.F32.TF32 R188, R168.reuse, R52, R244 ;  /* 0x00000034a8bc723c */ /* 0x042fe600000810f4 */
[----:B------:R-:W3:Y:S04]  /*ce2f0*/  LDL.LU R141, [R1+0xc74] ;  /* 0x000c7400018d7983 */ /* 0x000ee80000300800 */
[----:B------:R-:W3:Y:S01]  /*ce300*/  LDL.LU R142, [R1+0xc78] ;  /* 0x000c7800018e7983 */ /* 0x000ee20000300800 */
[C---:B------:R-:W-:Y:S03]  /*ce310*/  HMMA.1688.F32.TF32 R224, R168.reuse, R32, R224 ;  /* 0x00000020a8e0723c */ /* 0x040fe600000810e0 */
[----:B------:R-:W3:Y:S05]  /*ce320*/  LDL.LU R143, [R1+0xc7c] ;  /* 0x000c7c00018f7983 */ /* 0x000eea0000300800 */
[C---:B------:R-:W-:Y:S08]  /*ce330*/  HMMA.1688.F32.TF32 R216, R168.reuse, R24, R216 ;  /* 0x00000018a8d8723c */ /* 0x040ff000000810d8 */
[C---:B------:R-:W-:Y:S08]  /*ce340*/  HMMA.1688.F32.TF32 R212, R168.reuse, R20, R212 ;  /* 0x00000014a8d4723c */ /* 0x040ff000000810d4 */
[C---:B------:R-:W-:Y:S08]  /*ce350*/  HMMA.1688.F32.TF32 R208, R168.reuse, R16, R208 ;  /* 0x00000010a8d0723c */ /* 0x040ff000000810d0 */
[C---:B------:R-:W-:Y:S08]  /*ce360*/  HMMA.1688.F32.TF32 R236, R168.reuse, R4, R236 ;  /* 0x00000004a8ec723c */ /* 0x040ff000000810ec */
[C---:B------:R-:W-:Y:S08]  /*ce370*/  HMMA.1688.F32.TF32 R240, R168.reuse, R8, R240 ;  /* 0x00000008a8f0723c */ /* 0x040ff000000810f0 */
[----:B------:R-:W-:Y:S08]  /*ce380*/  HMMA.1688.F32.TF32 R220, R168, R28, R220 ;  /* 0x0000001ca8dc723c */ /* 0x000ff000000810dc */
[----:B------:R-:W-:Y:S08]  /*ce390*/  HMMA.1688.F32.TF32 R236, R176, R6, R236 ;  /* 0x00000006b0ec723c */ /* 0x000ff000000810ec */
[C---:B------:R-:W-:Y:S08]  /*ce3a0*/  HMMA.1688.F32.TF32 R172, R168.reuse, R36, R172 ;  /* 0x00000024a8ac723c */ /* 0x040ff000000810ac */
[C---:B--2---:R-:W-:Y:S08]  /*ce3b0*/  HMMA.1688.F32.TF32 R184, R168.reuse, R48, R196 ;  /* 0x00000030a8b8723c */ /* 0x044ff000000810c4 */
[C---:B------:R-:W-:Y:S01]  /*ce3c0*/  HMMA.1688.F32.TF32 R196, R168.reuse, R60, R152 ;  /* 0x0000003ca8c4723c */ /* 0x040fe20000081098 */
[----:B------:R-:W2:Y:S04]  /*ce3d0*/  LDL.LU R152, [R1+0xc80] ;  /* 0x000c800001987983 */ /* 0x000ea80000300800 */
[----:B------:R-:W2:Y:S03]  /*ce3e0*/  LDL.LU R153, [R1+0xc84] ;  /* 0x000c840001997983 */ /* 0x000ea60000300800 */
[C---:B------:R-:W-:Y:S01]  /*ce3f0*/  HMMA.1688.F32.TF32 R204, R168.reuse, R44, R204 ;  /* 0x0000002ca8cc723c */ /* 0x040fe200000810cc */
[----:B------:R-:W2:Y:S04]  /*ce400*/  LDL.LU R154, [R1+0xc88] ;  /* 0x000c8800019a7983 */ /* 0x000ea80000300800 */
[----:B------:R-:W2:Y:S03]  /*ce410*/  LDL.LU R155, [R1+0xc8c] ;  /* 0x000c8c00019b7983 */ /* 0x000ea60000300800 */
[----:B------:R-:W-:Y:S01]  /*ce420*/  HMMA.1688.F32.TF32 R228, R168, R12, R180 ;  /* 0x0000000ca8e4723c */ /* 0x000fe200000810b4 */
[----:B------:R-:W-:Y:S04]  /*ce430*/  LDS R180, [R252+0x11c180] ;  /* 0x11c18000fcb47984 */ /* 0x000fe80000000800 */
[----:B------:R-:W-:Y:S04]  /*ce440*/  LDS R182, [R252+0x11d180] ;  /* 0x11d18000fcb67984 */ /* 0x000fe80000000800 */
[----:B------:R-:W-:Y:S04]  /*ce450*/  LDS R181, [R3+0x11c180] ;  /* 0x11c1800003b57984 */ /* 0x000fe80000000800 */
[----:B------:R-:W1:Y:S01]  /*ce460*/  LDS R183, [R3+0x11d180] ;  /* 0x11d1800003b77984 */ /* 0x000e620000000800 */
[C---:B------:R-:W-:Y:S03]  /*ce470*/  HMMA.1688.F32.TF32 R240, R176.reuse, R10, R240 ;  /* 0x0000000ab0f0723c */ /* 0x040fe600000810f0 */
[----:B------:R-:W4:Y:S04]  /*ce480*/  LDL.64 R246, [R1+0x1f8] ;  /* 0x0001f80001f67983 */ /* 0x000f280000100a00 */
[----:B------:R-:W3:Y:S03]  /*ce490*/  LDL.64 R250, [R1+0x1e8] ;  /* 0x0001e80001fa7983 */ /* 0x000ee60000100a00 */
[----:B------:R-:W-:Y:S01]  /*ce4a0*/  HMMA.1688.F32.TF32 R168, R176, R14, R228 ;  /* 0x0000000eb0a8723c */ /* 0x000fe200000810e4 */
[----:B------:R-:W-:Y:S04]  /*ce4b0*/  LDS R228, [R252+0x11e180] ;  /* 0x11e18000fce47984 */ /* 0x000fe80000000800 */
[----:B------:R-:W-:Y:S04]  /*ce4c0*/  LDS R230, [R252+0x11f180] ;  /* 0x11f18000fce67984 */ /* 0x000fe80000000800 */
[----:B------:R-:W-:Y:S04]  /*ce4d0*/  LDS R229, [R3+0x11e180] ;  /* 0x11e1800003e57984 */ /* 0x000fe80000000800 */
[----:B------:R-:W1:Y:S02]  /*ce4e0*/  LDS R231, [R3+0x11f180] ;  /* 0x11f1800003e77984 */ /* 0x000e640000000800 */
[----:B-1----:R-:W-:Y:S08]  /*ce4f0*/  HMMA.1688.F32.TF32 R236, R180, R68, R236 ;  /* 0x00000044b4ec723c */ /* 0x002ff000000810ec */
        /* <DEDUP_REMOVED lines=15> */
[----:B------:R-:W-:Y:S01]  /*ce5f0*/  HMMA.1688.F32.TF32 R236, R228, R70, R236 ;  /* 0x00000046e4ec723c */ /* 0x000fe200000810ec */
[----:B------:R-:W-:Y:S04]  /*ce600*/  LDS R177, [R3+0x116200] ;  /* 0x1162000003b17984 */ /* 0x000fe80000000800 */
[----:B------:R-:W3:Y:S03]  /*ce610*/  LDS R179, [R3+0x117200] ;  /* 0x1172000003b37984 */ /* 0x000ee60000000800 */
        /* <DEDUP_REMOVED lines=15> */
[----:B------:R-:W2:Y:S04]  /*ce710*/  LDL.64 R182, [R1+0x208] ;  /* 0x0002080001b67983 */ /* 0x000ea80000100a00 */
        /* <DEDUP_REMOVED lines=10> */
[----:B------:R1:W-:Y:S02]  /*ce7c0*/  STL.64 [R1+0x13c8], R242 ;  /* 0x0013c8f201007387 */ /* 0x0003e40000100a00 */
[C---:B-1----:R-:W-:Y:S08]  /*ce7d0*/  HMMA.1688.F32.TF32 R240, R228.reuse, R82, R208 ;  /* 0x00000052e4f0723c */ /* 0x042ff000000810d0 */
[C---:B------:R-:W-:Y:S01]  /*ce7e0*/  HMMA.1688.F32.TF32 R208, R228.reuse, R86, R212 ;  /* 0x00000056e4d0723c */ /* 0x040fe200000810d4 */
[----:B------:R-:W-:Y:S04]  /*ce7f0*/  STL.64 [R1+0x13b0], R168 ;  /* 0x0013b0a801007387 */ /* 0x000fe80000100a00 */
[----:B------:R1:W-:Y:S03]  /*ce800*/  STL.64 [R1+0x13b8], R170 ;  /* 0x0013b8aa01007387 */ /* 0x0003e60000100a00 */
[C---:B------:R-:W-:Y:S07]  /*ce810*/  HMMA.1688.F32.TF32 R212, R228.reuse, R94, R220 ;  /* 0x0000005ee4d4723c */ /* 0x040fee00000810dc */
[----:B------:R-:W-:Y:S01]  /*ce820*/  STL.64 [R1+0x13a0], R240 ;  /* 0x0013a0f001007387 */ /* 0x000fe20000100a00 */
[C---:B-1----:R-:W-:Y:S03]  /*ce830*/  HMMA.1688.F32.TF32 R168, R228.reuse, R90, R216 ;  /* 0x0000005ae4a8723c */ /* 0x042fe600000810d8 */
[----:B------:R-:W-:Y:S04]  /*ce840*/  STL.64 [R1+0x13a8], R242 ;  /* 0x0013a8f201007387 */ /* 0x000fe80000100a00 */
[----:B------:R-:W-:Y:S04]  /*ce850*/  STL.64 [R1+0x1390], R208 ;  /* 0x001390d001007387 */ /* 0x000fe80000100a00 */
[----:B------:R1:W-:Y:S02]  /*ce860*/  STL.64 [R1+0x1398], R210 ;  /* 0x001398d201007387 */ /* 0x0003e40000100a00 */
[C---:B-1----:R-:W-:Y:S10]  /*ce870*/  HMMA.1688.F32.TF32 R208, R228.reuse, R98, R224 ;  /* 0x00000062e4d0723c */ /* 0x042ff400000810e0 */
[----:B------:R-:W-:Y:S04]  /*ce880*/  STL.64 [R1+0x1380], R168 ;  /* 0x001380a801007387 */ /* 0x000fe80000100a00 */
[----:B------:R-:W-:Y:S04]  /*ce890*/  STL.64 [R1+0x1388], R170 ;  /* 0x001388aa01007387 */ /* 0x000fe80000100a00 */
[----:B------:R-:W-:Y:S04]  /*ce8a0*/  STL.64 [R1+0x1370], R212 ;  /* 0x001370d401007387 */ /* 0x000fe80000100a00 */
[----:B------:R-:W-:Y:S01]  /*ce8b0*/  STL.64 [R1+0x1378], R214 ;  /* 0x001378d601007387 */ /* 0x000fe20000100a00 */
[----:B------:R-:W-:Y:S03]  /*ce8c0*/  HMMA.1688.F32.TF32 R184, R228, R114, R184 ;  /* 0x00000072e4b8723c */ /* 0x000fe600000810b8 */
[----:B------:R-:W-:Y:S04]  /*ce8d0*/  LDS R168, [R252+0x118200] ;  /* 0x11820000fca87984 */ /* 0x000fe80000000800 */
[----:B------:R-:W-:Y:S04]  /*ce8e0*/  LDS R170, [R252+0x119200] ;  /* 0x11920000fcaa7984 */ /* 0x000fe80000000800 */
[----:B------:R-:W-:Y:S04]  /*ce8f0*/  STL.64 [R1+0x1360], R208 ;  /* 0x001360d001007387 */ /* 0x000fe80000100a00 */
[----:B------:R1:W-:Y:S01]  /*ce900*/  STL.64 [R1+0x1368], R210 ;  /* 0x001368d201007387 */ /* 0x0003e20000100a00 */
[----:B---3--:R-:W-:Y:S03]  /*ce910*/  HMMA.1688.F32.TF32 R240, R176, R250, R140 ;  /* 0x000000fab0f0723c */ /* 0x008fe6000008108c */
[----:B------:R-:W-:Y:S04]  /*ce920*/  LDS R169, [R3+0x118200] ;  /* 0x1182000003a97984 */ /* 0x000fe80000000800 */
[----:B------:R-:W3:Y:S01]  /*ce930*/  LDS R171, [R3+0x119200] ;  /* 0x1192000003ab7984 */ /* 0x000ee20000000800 */
[C---:B-1----:R-:W-:Y:S08]  /*ce940*/  HMMA.1688.F32.TF32 R208, R228.reuse, R102, R172 ;  /* 0x00000066e4d0723c */ /* 0x042ff000000810ac */
[C---:B------:R-:W-:Y:S08]  /*ce950*/  HMMA.1688.F32.TF32 R172, R228.reuse, R106, R200 ;  /* 0x0000006ae4ac723c */ /* 0x040ff000000810c8 */
[C---:B------:R-:W-:Y:S07]  /*ce960*/  HMMA.1688.F32.TF32 R200, R228.reuse, R110, R204 ;  /* 0x0000006ee4c8723c */ /* 0x040fee00000810cc */
        /* <DEDUP_REMOVED lines=18> */
[----:B------:R-:W-:Y:S04]  /*cea90*/  STL.64 [R1+0x1620], R172 ;  /* 0x001620ac01007387 */ /* 0x000fe80000100a00 */
[----:B------:R-:W-:Y:S04]  /*ceaa0*/  STL.64 [R1+0x1628], R174 ;  /* 0x001628ae01007387 */ /* 0x000fe80000100a00 */
[----:B----4-:R1:W-:Y:S04]  /*ceab0*/  STL.64 [R1+0x3f18], R246 ;  /* 0x003f18f601007387 */ /* 0x0103e80000100a00 */
        /* <DEDUP_REMOVED lines=19> */
[C---:B--2---:R-:W-:Y:S03]  /*cebf0*/  HMMA.1688.F32.TF32 R232, R176.reuse, R182, R236 ;  /* 0x000000b6b0e8723c */ /* 0x044fe600000810ec */
[----:B------:R-:W3:Y:S04]  /*cec00*/  LDL.LU R211, [R1+0xc5c] ;  /* 0x000c5c0001d37983 */ /* 0x000ee80000300800 */
[----:B------:R-:W2:Y:S01]  /*cec10*/  LDL.LU R224, [R1+0xc60] ;  /* 0x000c600001e07983 */ /* 0x000ea20000300800 */
[----:B------:R-:W-:Y:S03]  /*cec20*/  HMMA.1688.F32.TF32 R236, R176, R246, R152 ;  /* 0x000000f6b0ec723c */ /* 0x000fe60000081098 */
[----:B------:R-:W2:Y:S04]  /*cec30*/  LDL.LU R225, [R1+0xc64] ;  /* 0x000c640001e17983 */ /* 0x000ea80000300800 */
[----:B------:R-:W2:Y:S04]  /*cec40*/  LDL.LU R226, [R1+0xc68] ;  /* 0x000c680001e27983 */ /* 0x000ea80000300800 */
[----:B------:R-:W2:Y:S04]  /*cec50*/  LDL.LU R227, [R1+0xc6c] ;  /* 0x000c6c0001e37983 */ /* 0x000ea80000300800 */
[----:B------:R-:W2:Y:S04]  /*cec60*/  LDL.64 R154, [R1+0x1d8] ;  /* 0x0001d800019a7983 */ /* 0x000ea80000100a00 */
[----:B------:R-:W3:Y:S04]  /*cec70*/  LDL.64 R142, [R1+0x1c8] ;  /* 0x0001c800018e7983 */ /* 0x000ee80000100a00 */
[----:B------:R-:W4:Y:S04]  /*cec80*/  LDL.LU R212, [R1+0xc40] ;  /* 0x000c400001d47983 */ /* 0x000f280000300800 */
[----:B------:R-:W4:Y:S04]  /*cec90*/  LDL.LU R213, [R1+0xc44] ;  /* 0x000c440001d57983 */ /* 0x000f280000300800 */
[----:B------:R-:W4:Y:S01]  /*ceca0*/  LDL.LU R214, [R1+0xc48] ;  /* 0x000c480001d67983 */ /* 0x000f220000300800 */
[----:B------:R-:W-:-:S03]  /*cecb0*/  IMAD.MOV.U32 R2, RZ, RZ, R182 ;  /* 0x000000ffff027224 */ /* 0x000fc600078e00b6 */
[----:B------:R-:W4:Y:S01]  /*cecc0*/  LDL.LU R215, [R1+0xc4c] ;  /* 0x000c4c0001d77983 */ /* 0x000f220000300800 */
[----:B------:R-:W-:-:S03]  /*cecd0*/  IMAD.MOV.U32 R0, RZ, RZ, R183 ;  /* 0x000000ffff007224 */ /* 0x000fc600078e00b7 */
[----:B-1----:R-:W4:Y:S04]  /*cece0*/  LDL.64 R246, [R1+0x1b8] ;  /* 0x0001b80001f67983 */ /* 0x002f280000100a00 */
[----:B------:R-:W4:Y:S04]  /*cecf0*/  LDL.64 R222, [R1+0x1a8] ;  /* 0x0001a80001de7983 */ /* 0x000f280000100a00 */
        /* <DEDUP_REMOVED lines=24> */
[----:B--2---:R-:W-:Y:S01]  /*cee80*/  HMMA.1688.F32.TF32 R224, R176, R154, R224 ;  /* 0x0000009ab0e0723c */ /* 0x004fe200000810e0 */
[----:B------:R-:W-:-:S02]  /*cee90*/  IMAD.MOV.U32 R145, RZ, RZ, R154 ;  /* 0x000000ffff917224 */ /* 0x000fc400078e009a */
[----:B------:R-:W-:Y:S01]  /*ceea0*/  IMAD.MOV.U32 R144, RZ, RZ, R155 ;  /* 0x000000ffff907224 */ /* 0x000fe200078e009b */
[----:B---3--:R-:W-:Y:S01]  /*ceeb0*/  MOV R149, R142 ;  /* 0x0000008e00957202 */ /* 0x008fe20000000f00 */
[----:B------:R-:W2:Y:S01]  /*ceec0*/  LDL.LU.64 R154, [R1+0x3f38] ;  /* 0x003f3800019a7983 */ /* 0x000ea20000300a00 */
[----:B------:R-:W-:Y:S02]  /*ceed0*/  IMAD.MOV.U32 R148, RZ, RZ, R143 ;  /* 0x000000ffff947224 */ /* 0x000fe400078e008f */
[C---:B------:R-:W-:Y:S01]  /*ceee0*/  HMMA.1688.F32.TF32 R208, R176.reuse, R142, R208 ;  /* 0x0000008eb0d0723c */ /* 0x040fe200000810d0 */
[----:B------:R-:W3:Y:S04]  /*ceef0*/  LDL.LU.64 R152, [R1+0x3f30] ;  /* 0x003f300001987983 */ /* 0x000ee80000300a00 */
[----:B------:R-:W3:Y:S04]  /*cef00*/  LDL.LU.64 R142, [R1+0x3f28] ;  /* 0x003f2800018e7983 */ /* 0x000ee80000300a00 */
[----:B------:R-:W3:Y:S01]  /*cef10*/  LDL.LU.64 R140, [R1+0x3f20] ;  /* 0x003f2000018c7983 */ /* 0x000ee20000300a00 */
[----:B----4-:R-:W-:Y:S01]  /*cef20*/  HMMA.1688.F32.TF32 R216, R176, R222, R216 ;  /* 0x000000deb0d8723c */ /* 0x010fe200000810d8 */
[----:B------:R-:W-:Y:S01]  /*cef30*/  IMAD.MOV.U32 R245, RZ, RZ, R222 ;  /* 0x000000fffff57224 */ /* 0x000fe200078e00de */
[----:B------:R-:W-:-:S06]  /*cef40*/  MOV R244, R223 ;  /* 0x000000df00f47202 */ /* 0x000fcc0000000f00 */
[----:B------:R-:W-:Y:S01]  /*cef50*/  HMMA.1688.F32.TF32 R220, R176, R134, R180 ;  /* 0x00000086b0dc723c */ /* 0x000fe200000810b4 */
[----:B------:R-:W-:Y:S04]  /*cef60*/  LDS R180, [R252+0x11a200] ;  /* 0x11a20000fcb47984 */ /* 0x000fe80000000800 */
[----:B------:R-:W-:Y:S04]  /*cef70*/  LDS R182, [R252+0x11b200] ;  /* 0x11b20000fcb67984 */ /* 0x000fe80000000800 */
[----:B------:R-:W-:Y:S04]  /*cef80*/  LDS R181, [R3+0x11a200] ;  /* 0x11a2000003b57984 */ /* 0x000fe80000000800 */
[----:B------:R-:W1:Y:S01]  /*cef90*/  LDS R183, [R3+0x11b200] ;  /* 0x11b2000003b77984 */ /* 0x000e620000000800 */
        /* <DEDUP_REMOVED lines=10> */
[C---:B-1----:R-:W-:Y:S08]  /*cf040*/  HMMA.1688.F32.TF32 R232, R180.reuse, R6, R232 ;  /* 0x00000006b4e8723c */ /* 0x042ff000000810e8 */
        /* <DEDUP_REMOVED lines=13> */
[C---:B--2---:R-:W-:Y:S08]  /*cf120*/  HMMA.1688.F32.TF32 R204, R176.reuse, R154, R204 ;  /* 0x0000009ab0cc723c */ /* 0x044ff000000810cc */
[----:B---3--:R-:W-:Y:S08]  /*cf130*/  HMMA.1688.F32.TF32 R184, R176, R142, R184 ;  /* 0x0000008eb0b8723c */ /* 0x008ff000000810b8 */
[C---:B------:R-:W-:Y:S01]  /*cf140*/  HMMA.1688.F32.TF32 R176, R168.reuse, R16, R224 ;  /* 0x00000010a8b0723c */ /* 0x040fe200000810e0 */
[----:B------:R-:W-:Y:S04]  /*cf150*/  LDS R224, [R252+0x11c200] ;  /* 0x11c20000fce07984 */ /* 0x000fe80000000800 */
[----:B------:R-:W-:Y:S04]  /*cf160*/  LDS R226, [R252+0x11d200] ;  /* 0x11d20000fce27984 */ /* 0x000fe80000000800 */
[----:B------:R-:W-:Y:S04]  /*cf170*/  LDS R225, [R3+0x11c200] ;  /* 0x11c2000003e17984 */ /* 0x000fe80000000800 */
[----:B------:R-:W1:Y:S01]  /*cf180*/  LDS R227, [R3+0x11d200] ;  /* 0x11d2000003e37984 */ /* 0x000e620000000800 */
[C---:B------:R-:W-:Y:S08]  /*cf190*/  HMMA.1688.F32.TF32 R204, R168.reuse, R52, R204 ;  /* 0x00000034a8cc723c */ /* 0x040ff000000810cc */
[----:B------:R-:W-:Y:S01]  /*cf1a0*/  HMMA.1688.F32.TF32 R184, R168, R40, R184 ;  /* 0x00000028a8b8723c */ /* 0x000fe200000810b8 */
[----:B------:R-:W-:Y:S04]  /*cf1b0*/  LDS R168, [R252+0x11e200] ;  /* 0x11e20000fca87984 */ /* 0x000fe80000000800 */
[----:B------:R-:W-:Y:S04]  /*cf1c0*/  LDS R170, [R252+0x11f200] ;  /* 0x11f20000fcaa7984 */ /* 0x000fe80000000800 */
[----:B------:R-:W-:Y:S04]  /*cf1d0*/  LDS R169, [R3+0x11e200] ;  /* 0x11e2000003a97984 */ /* 0x000fe80000000800 */
[----:B------:R-:W2:Y:S01]  /*cf1e0*/  LDS R171, [R3+0x11f200] ;  /* 0x11f2000003ab7984 */ /* 0x000ea20000000800 */
[----:B------:R-:W-:Y:S08]  /*cf1f0*/  HMMA.1688.F32.TF32 R176, R180, R18, R176 ;  /* 0x00000012b4b0723c */ /* 0x000ff000000810b0 */
[C---:B-1----:R-:W-:Y:S08]  /*cf200*/  HMMA.1688.F32.TF32 R232, R224.reuse, R68, R232 ;  /* 0x00000044e0e8723c */ /* 0x042ff000000810e8 */
[C---:B------:R-:W-:Y:S01]  /*cf210*/  HMMA.1688.F32.TF32 R236, R224.reuse, R72, R236 ;  /* 0x00000048e0ec723c */ /* 0x040fe200000810ec */
[----:B------:R-:W-:Y:S04]  /*cf220*/  STL.64 [R1+0x3ef0], R134 ;  /* 0x003ef08601007387 */ /* 0x000fe80000100a00 */
[----:B------:R-:W-:Y:S03]  /*cf230*/  STL.64 [R1+0x3ee8], R132 ;  /* 0x003ee88401007387 */ /* 0x000fe60000100a00 */
[----:B------:R-:W-:Y:S01]  /*cf240*/  HMMA.1688.F32.TF32 R240, R224, R76, R240 ;  /* 0x0000004ce0f0723c */ /* 0x000fe200000810f0 */
[----:B------:R-:W-:Y:S04]  /*cf250*/  STL.64 [R1+0x3f00], R138 ;  /* 0x003f008a01007387 */ /* 0x000fe80000100a00 */
[----:B------:R2:W-:Y:S03]  /*cf260*/  STL.64 [R1+0x3ef8], R136 ;  /* 0x003ef88801007387 */ /* 0x0005e60000100a00 */
[----:B------:R-:W-:Y:S08]  /*cf270*/  HMMA.1688.F32.TF32 R212, R180, R26, R212 ;  /* 0x0000001ab4d4723c */ /* 0x000ff000000810d4 */
[----:B------:R-:W-:Y:S08]  /*cf280*/  HMMA.1688.F32.TF32 R176, R224, R80, R176 ;  /* 0x00000050e0b0723c */ /* 0x000ff000000810b0 */
[----:B--2---:R-:W-:Y:S08]  /*cf290*/  HMMA.1688.F32.TF32 R136, R168, R70, R232 ;  /* 0x00000046a888723c */ /* 0x004ff000000810e8 */
[----:B------:R-:W-:Y:S08]  /*cf2a0*/  HMMA.1688.F32.TF32 R216, R180, R30, R216 ;  /* 0x0000001eb4d8723c */ /* 0x000ff000000810d8 */
[----:B------:R-:W-:Y:S08]  /*cf2b0*/  HMMA.1688.F32.TF32 R132, R168, R74, R236 ;  /* 0x0000004aa884723c */ /* 0x000ff000000810ec */
[----:B------:R-:W-:Y:S08]  /*cf2c0*/  HMMA.1688.F32.TF32 R208, R224, R84, R208 ;  /* 0x00000054e0d0723c */ /* 0x000ff000000810d0 */
[----:B------:R-:W-:Y:S01]  /*cf2d0*/  HMMA.1688.F32.TF32 R220, R180, R34, R220 ;  /* 0x00000022b4dc723c */ /* 0x000fe200000810dc */
[----:B------:R-:W-:Y:S04]  /*cf2e0*/  STL.64 [R1+0x3f10], R142 ;  /* 0x003f108e01007387 */ /* 0x000fe80000100a00 */
[----:B------:R1:W-:Y:S03]  /*cf2f0*/  STL.64 [R1+0x3f08], R140 ;  /* 0x003f088c01007387 */ /* 0x0003e60000100a00 */
[----:B------:R-:W-:Y:S01]  /*cf300*/  HMMA.1688.F32.TF32 R212, R224, R88, R212 ;  /* 0x00000058e0d4723c */ /* 0x000fe200000810d4 */
[----:B------:R-:W-:Y:S04]  /*cf310*/  STL.64 [R1+0x12e0], R136 ;  /* 0x0012e08801007387 */ /* 0x000fe80000100a00 */
[----:B------:R2:W-:Y:S03]  /*cf320*/  STL.64 [R1+0x12e8], R138 ;  /* 0x0012e88a01007387 */ /* 0x0005e60000100a00 */
[C---:B-1----:R-:W-:Y:S01]  /*cf330*/  HMMA.1688.F32.TF32 R140, R168.reuse, R78, R240 ;  /* 0x0000004ea88c723c */ /* 0x042fe200000810f0 */
[----:B------:R-:W-:Y:S04]  /*cf340*/  STL.64 [R1+0x12d0], R132 ;  /* 0x0012d08401007387 */ /* 0x000fe80000100a00 */
[----:B------:R1:W-:Y:S03]  /*cf350*/  STL.64 [R1+0x12d8], R134 ;  /* 0x0012d88601007387 */ /* 0x0003e60000100a00 */
[----:B--2---:R-:W-:Y:S08]  /*cf360*/  HMMA.1688.F32.TF32 R136, R168, R82, R176 ;  /* 0x00000052a888723c */ /* 0x004ff000000810b0 */
[C---:B------:R-:W-:Y:S08]  /*cf370*/  HMMA.1688.F32.TF32 R172, R180.reuse, R38, R172 ;  /* 0x00000026b4ac723c */ /* 0x040ff000000810ac */
[----:B------:R-:W-:Y:S08]  /*cf380*/  HMMA.1688.F32.TF32 R184, R180, R42, R184 ;  /* 0x0000002ab4b8723c */ /* 0x000ff000000810b8 */
[----:B------:R-:W-:Y:S08]  /*cf390*/  HMMA.1688.F32.TF32 R216, R224, R92, R216 ;  /* 0x0000005ce0d8723c */ /* 0x000ff000000810d8 */
[----:B-1----:R-:W-:Y:S08]  /*cf3a0*/  HMMA.1688.F32.TF32 R132, R168, R86, R208 ;  /* 0x00000056a884723c */ /* 0x002ff000000810d0 */
[----:B------:R-:W-:Y:S01]  /*cf3b0*/  HMMA.1688.F32.TF32 R220, R224, R96, R220 ;  /* 0x00000060e0dc723c */ /* 0x000fe200000810dc */
[----:B------:R-:W-:Y:S04]  /*cf3c0*/  STL.64 [R1+0x12c0], R140 ;  /* 0x0012c08c01007387 */ /* 0x000fe80000100a00 */
[----:B------:R1:W-:Y:S04]  /*cf3d0*/  STL.64 [R1+0x12c8], R142 ;  /* 0x0012c88e01007387 */ /* 0x0003e80000100a00 */
[----:B------:R-:W-:Y:S01]  /*cf3e0*/  STL.64 [R1+0xce0], R136 ;  /* 0x000ce08801007387 */ /* 0x000fe20000100a00 */
[C---:B------:R-:W-:Y:S03]  /*cf3f0*/  HMMA.1688.F32.TF32 R188, R180.reuse, R46, R188 ;  /* 0x0000002eb4bc723c */ /* 0x040fe600000810bc */
[----:B------:R2:W-:Y:S05]  /*cf400*/  STL.64 [R1+0xce8], R138 ;  /* 0x000ce88a01007387 */ /* 0x0005ea0000100a00 */
[----:B------:R-:W-:Y:S01]  /*cf410*/  HMMA.1688.F32.TF32 R200, R180, R50, R200 ;  /* 0x00000032b4c8723c */ /* 0x000fe200000810c8 */
[----:B------:R-:W-:Y:S04]  /*cf420*/  STL.64 [R1+0xcd0], R132 ;  /* 0x000cd08401007387 */ /* 0x000fe80000100a00 */
[----:B------:R3:W-:Y:S03]  /*cf430*/  STL.64 [R1+0xcd8], R134 ;  /* 0x000cd88601007387 */ /* 0x0007e60000100a00 */
[----:B-1----:R-:W-:Y:S08]  /*cf440*/  HMMA.1688.F32.TF32 R140, R168, R90, R212 ;  /* 0x0000005aa88c723c */ /* 0x002ff000000810d4 */
        /* <DEDUP_REMOVED lines=9> */
[----:B------:R-:W-:Y:S01]  /*cf4e0*/  LDS R178, [R252+0x119280] ;  /* 0x11928000fcb27984 */ /* 0x000fe20000000800 */
[C---:B--2---:R-:W-:Y:S03]  /*cf4f0*/  HMMA.1688.F32.TF32 R136, R168.reuse, R94, R216 ;  /* 0x0000005ea888723c */ /* 0x044fe600000810d8 */
[----:B------:R-:W-:Y:S04]  /*cf500*/  LDS R177, [R3+0x118280] ;  /* 0x1182800003b17984 */ /* 0x000fe80000000800 */
[----:B------:R-:W-:Y:S01]  /*cf510*/  LDS R179, [R3+0x119280] ;  /* 0x1192800003b37984 */ /* 0x000fe20000000800 */
[----:B---3--:R-:W-:Y:S08]  /*cf520*/  HMMA.1688.F32.TF32 R132, R168, R98, R220 ;  /* 0x00000062a884723c */ /* 0x008ff000000810dc */
[C---:B------:R-:W-:Y:S01]  /*cf530*/  HMMA.1688.F32.TF32 R172, R224.reuse, R100, R172 ;  /* 0x00000064e0ac723c */ /* 0x040fe200000810ac */
[----:B------:R-:W-:Y:S04]  /*cf540*/  STL.64 [R1+0x9a0], R140 ;  /* 0x0009a08c01007387 */ /* 0x000fe80000100a00 */
[----:B------:R-:W-:Y:S03]  /*cf550*/  STL.64 [R1+0x9a8], R142 ;  /* 0x0009a88e01007387 */ /* 0x000fe60000100a00 */
[C---:B------:R-:W-:Y:S01]  /*cf560*/  HMMA.1688.F32.TF32 R184, R224.reuse, R104, R184 ;  /* 0x00000068e0b8723c */ /* 0x040fe200000810b8 */
[----:B------:R-:W-:Y:S04]  /*cf570*/  STL.64 [R1+0x990], R136 ;  /* 0x0009908801007387 */ /* 0x000fe80000100a00 */
[----:B------:R-:W-:Y:S03]  /*cf580*/  STL.64 [R1+0x998], R138 ;  /* 0x0009988a01007387 */ /* 0x000fe60000100a00 */
[C---:B------:R-:W-:Y:S01]  /*cf590*/  HMMA.1688.F32.TF32 R188, R224.reuse, R108, R188 ;  /* 0x0000006ce0bc723c */ /* 0x040fe200000810bc */
[----:B------:R-:W-:Y:S04]  /*cf5a0*/  STL.64 [R1+0x980], R132 ;  /* 0x0009808401007387 */ /* 0x000fe80000100a00 */
[----:B------:R1:W-:Y:S03]  /*cf5b0*/  STL.64 [R1+0x988], R134 ;  /* 0x0009888601007387 */ /* 0x0003e60000100a00 */
[----:B------:R-:W-:Y:S01]  /*cf5c0*/  HMMA.1688.F32.TF32 R200, R224, R112, R200 ;  /* 0x00000070e0c8723c */ /* 0x000fe200000810c8 */
[----:B------:R-:W-:Y:S04]  /*cf5d0*/  LDS R180, [R252+0x116280] ;  /* 0x11628000fcb47984 */ /* 0x000fe80000000800 */
[----:B------:R-:W-:Y:S03]  /*cf5e0*/  LDS R182, [R252+0x117280] ;  /* 0x11728000fcb67984 */ /* 0x000fe60000000800 */
[C---:B-1----:R-:W-:Y:S01]  /*cf5f0*/  HMMA.1688.F32.TF32 R132, R168.reuse, R102, R172 ;  /* 0x00000066a884723c */ /* 0x042fe200000810ac */
[----:B------:R-:W-:Y:S04]  /*cf600*/  LDS R181, [R3+0x116280] ;  /* 0x1162800003b57984 */ /* 0x000fe80000000800 */
[----:B------:R-:W1:Y:S03]  /*cf610*/  LDS R183, [R3+0x117280] ;  /* 0x1172800003b77984 */ /* 0x000e660000000800 */
[----:B------:R-:W-:Y:S08]  /*cf620*/  HMMA.1688.F32.TF32 R140, R168, R106, R184 ;  /* 0x0000006aa88c723c */ /* 0x000ff000000810b8 */
[----:B------:R-:W-:Y:S07]  /*cf630*/  HMMA.1688.F32.TF32 R204, R224, R116, R204 ;  /* 0x00000074e0cc723c */ /* 0x000fee00000810cc */
[----:B------:R-:W-:Y:S01]  /*cf640*/  STL.64 [R1+0x1350], R132 ;  /* 0x0013508401007387 */ /* 0x000fe20000100a00 */
[----:B------:R-:W-:Y:S03]  /*cf650*/  HMMA.1688.F32.TF32 R136, R168, R110, R188 ;  /* 0x0000006ea888723c */ /* 0x000fe600000810bc */
[----:B------:R2:W-:Y:S05]  /*cf660*/  STL.64 [R1+0x1358], R134 ;  /* 0x0013588601007387 */ /* 0x0005ea0000100a00 */
[----:B------:R-:W-:Y:S08]  /*cf670*/  HMMA.1688.F32.TF32 R192, R224, R120, R192 ;  /* 0x00000078e0c0723c */ /* 0x000ff000000810c0 */
[----:B--2---:R-:W-:Y:S08]  /*cf680*/  HMMA.1688.F32.TF32 R132, R168, R114, R200 ;  /* 0x00000072a884723c */ /* 0x004ff000000810c8 */
[----:B------:R-:W-:Y:S01]  /*cf690*/  HMMA.1688.F32.TF32 R196, R224, R124, R196 ;  /* 0x0000007ce0c4723c */ /* 0x000fe200000810c4 */
        /* <DEDUP_REMOVED lines=78> */
[----:B------:R1:W-:Y:S01]  /*cfb80*/  STL.64 [R1+0x14e0], R228 ;  /* 0x0014e0e401007387 */ /* 0x0003e20000100a00 */
[----:B------:R-:W-:-:S03]  /*cfb90*/  MOV R210, R149 ;  /* 0x0000009500d27202 */ /* 0x000fc60000000f00 */
[----:B------:R1:W-:Y:S01]  /*cfba0*/  STL.64 [R1+0x14e8], R230 ;  /* 0x0014e8e601007387 */ /* 0x0003e20000100a00 */
[----:B------:R-:W-:-:S03]  /*cfbb0*/  IMAD.MOV.U32 R211, RZ, RZ, R148 ;  /* 0x000000ffffd37224 */ /* 0x000fc600078e0094 */
[----:B------:R-:W2:Y:S01]  /*cfbc0*/  LDL.LU R169, [R1+0x9f4] ;  /* 0x0009f40001a97983 */ /* 0x000ea20000300800 */
[----:B------:R-:W-:-:S03]  /*cfbd0*/  IMAD.MOV.U32 R214, RZ, RZ, R164 ;  /* 0x000000ffffd67224 */ /* 0x000fc600078e00a4 */
[----:B------:R-:W2:Y:S01]  /*cfbe0*/  LDL.LU R170, [R1+0x9f8] ;  /* 0x0009f80001aa7983 */ /* 0x000ea20000300800 */
[----:B------:R-:W-:-:S03]  /*cfbf0*/  IMAD.MOV.U32 R215, RZ, RZ, R160 ;  /* 0x000000ffffd77224 */ /* 0x000fc600078e00a0 */
[----:B------:R-:W2:Y:S04]  /*cfc00*/  LDL.LU R171, [R1+0x9fc] ;  /* 0x0009fc0001ab7983 */ /* 0x000ea80000300800 */
[----:B-1----:R-:W2:Y:S04]  /*cfc10*/  LDL.LU R228, [R1+0x920] ;  /* 0x0009200001e47983 */ /* 0x002ea80000300800 */
[----:B------:R-:W2:Y:S04]  /*cfc20*/  LDL.LU R229, [R1+0x924] ;  /* 0x0009240001e57983 */ /* 0x000ea80000300800 */
[----:B------:R-:W2:Y:S04]  /*cfc30*/  LDL.LU R230, [R1+0x928] ;  /* 0x0009280001e67983 */ /* 0x000ea80000300800 */
[----:B------:R-:W2:Y:S01]  /*cfc40*/  LDL.LU R231, [R1+0x92c] ;  /* 0x00092c0001e77983 */ /* 0x000ea20000300800 */
[C---:B---3--:R-:W-:Y:S08]  /*cfc50*/  HMMA.1688.F32.TF32 R208, R180.reuse, R210, R136 ;  /* 0x000000d2b4d0723c */ /* 0x048ff00000081088 */
[C---:B----4-:R-:W-:Y:S08]  /*cfc60*/  HMMA.1688.F32.TF32 R224, R180.reuse, R226, R140 ;  /* 0x000000e2b4e0723c */ /* 0x050ff0000008108c */
[C---:B--2---:R-:W-:Y:S01]  /*cfc70*/  HMMA.1688.F32.TF32 R232, R180.reuse, R234, R244 ;  /* 0x000000eab4e8723c */ /* 0x044fe200000810f4 */
[----:B------:R-:W2:Y:S04]  /*cfc80*/  LDL.LU.64 R246, [R1+0x3f18] ;  /* 0x003f180001f67983 */ /* 0x000ea80000300a00 */
[----:B------:R-:W3:Y:S04]  /*cfc90*/  LDL.LU.64 R142, [R1+0x3f10] ;  /* 0x003f1000018e7983 */ /* 0x000ee80000300a00 */
[----:B------:R-:W4:Y:S04]  /*cfca0*/  LDL.LU.64 R140, [R1+0x3f08] ;  /* 0x003f0800018c7983 */ /* 0x000f280000300a00 */
[----:B------:R-:W4:Y:S04]  /*cfcb0*/  LDL.LU.64 R138, [R1+0x3f00] ;  /* 0x003f0000018a7983 */ /* 0x000f280000300a00 */
[----:B------:R-:W4:Y:S01]  /*cfcc0*/  LDL.LU.64 R136, [R1+0x3ef8] ;  /* 0x003ef80001887983 */ /* 0x000f220000300a00 */
[C---:B------:R-:W-:Y:S03]  /*cfcd0*/  HMMA.1688.F32.TF32 R212, R180.reuse, R214, R132 ;  /* 0x000000d6b4d4723c */ /* 0x040fe60000081084 */
[----:B------:R-:W4:Y:S04]  /*cfce0*/  LDL.LU.64 R134, [R1+0x3ef0] ;  /* 0x003ef00001867983 */ /* 0x000f280000300a00 */
[----:B------:R-:W4:Y:S01]  /*cfcf0*/  LDL.LU.64 R132, [R1+0x3ee8] ;  /* 0x003ee80001847983 */ /* 0x000f220000300a00 */
[----:B------:R-:W-:Y:S03]  /*cfd00*/  HMMA.1688.F32.TF32 R216, R180, R218, R172 ;  /* 0x000000dab4d8723c */ /* 0x000fe600000810ac */
[----:B------:R-:W-:Y:S04]  /*cfd10*/  LDS R172, [R252+0x11a280] ;  /* 0x11a28000fcac7984 */ /* 0x000fe80000000800 */
[----:B------:R-:W-:Y:S04]  /*cfd20*/  LDS R174, [R252+0x11b280] ;  /* 0x11b28000fcae7984 */ /* 0x000fe80000000800 */
[----:B------:R-:W-:Y:S04]  /*cfd30*/  LDS R173, [R3+0x11a280] ;  /* 0x11a2800003ad7984 */ /* 0x000fe80000000800 */
[----:B------:R-:W1:Y:S01]  /*cfd40*/  LDS R175, [R3+0x11b280] ;  /* 0x11b2800003af7984 */ /* 0x000e620000000800 */
[----:B------:R-:W-:Y:S08]  /*cfd50*/  HMMA.1688.F32.TF32 R232, R176, R4, R232 ;  /* 0x00000004b0e8723c */ /* 0x000ff000000810e8 */
[C---:B------:R-:W-:Y:S08]  /*cfd60*/  HMMA.1688.F32.TF32 R240, R180.reuse, R250, R240 ;  /* 0x000000fab4f0723c */ /* 0x040ff000000810f0 */
[C---:B------:R-:W-:Y:S08]  /*cfd70*/  HMMA.1688.F32.TF32 R188, R180.reuse, R146, R188 ;  /* 0x00000092b4bc723c */ /* 0x040ff000000810bc */
[C---:B------:R-:W-:Y:S08]  /*cfd80*/  HMMA.1688.F32.TF32 R200, R180.reuse, R150, R200 ;  /* 0x00000096b4c8723c */ /* 0x040ff000000810c8 */
[C---:B------:R-:W-:Y:S08]  /*cfd90*/  HMMA.1688.F32.TF32 R204, R180.reuse, R154, R204 ;  /* 0x0000009ab4cc723c */ /* 0x040ff000000810cc */
[C---:B------:R-:W-:Y:S08]  /*cfda0*/  HMMA.1688.F32.TF32 R192, R180.reuse, R158, R192 ;  /* 0x0000009eb4c0723c */ /* 0x040ff000000810c0 */
[----:B------:R-:W-:Y:S08]  /*cfdb0*/  HMMA.1688.F32.TF32 R196, R180, R162, R196 ;  /* 0x000000a2b4c4723c */ /* 0x000ff000000810c4 */
[----:B-1----:R-:W-:Y:S08]  /*cfdc0*/  HMMA.1688.F32.TF32 R232, R172, R6, R232 ;  /* 0x00000006ace8723c */ /* 0x002ff000000810e8 */
        /* <DEDUP_REMOVED lines=14> */
[C---:B---3--:R-:W-:Y:S08]  /*cfeb0*/  HMMA.1688.F32.TF32 R184, R180.reuse, R142, R184 ;  /* 0x0000008eb4b8723c */ /* 0x048ff000000810b8 */
[C---:B----4-:R-:W-:Y:S08]  /*cfec0*/  HMMA.1688.F32.TF32 R168, R180.reuse, R138, R168 ;  /* 0x0000008ab4a8723c */ /* 0x050ff000000810a8 */
[----:B------:R-:W-:Y:S08]  /*cfed0*/  HMMA.1688.F32.TF32 R220, R180, R134, R220 ;  /* 0x00000086b4dc723c */ /* 0x000ff000000810dc */
        /* <DEDUP_REMOVED lines=8> */
[----:B------:R-:W-:Y:S01]  /*cff60*/  HMMA.1688.F32.TF32 R184, R176, R40, R184 ;  /* 0x00000028b0b8723c */ /* 0x000fe200000810b8 */
[----:B------:R-:W-:Y:S04]  /*cff70*/  LDS R176, [R252+0x11e280] ;  /* 0x11e28000fcb07984 */ /* 0x000fe80000000800 */
[----:B------:R-:W-:Y:S04]  /*cff80*/  LDS R178, [R252+0x11f280] ;  /* 0x11f28000fcb27984 */ /* 0x000fe80000000800 */
[----:B------:R-:W-:Y:S04]  /*cff90*/  LDS R177, [R3+0x11e280] ;  /* 0x11e2800003b17984 */ /* 0x000fe80000000800 */
[----:B------:R-:W2:Y:S01]  /*cffa0*/  LDS R179, [R3+0x11f280] ;  /* 0x11f2800003b37984 */ /* 0x000ea20000000800 */
        /* <DEDUP_REMOVED lines=14> */
[----:B------:R-:W-:Y:S07]  /*d0090*/  STL.64 [R1+0x3ed0], R134 ;  /* 0x003ed08601007387 */ /* 0x000fee0000100a00 */
[----:B--2---:R-:W-:Y:S01]  /*d00a0*/  HMMA.1688.F32.TF32 R232, R176, R70, R232 ;  /* 0x00000046b0e8723c */ /* 0x004fe200000810e8 */
[----:B------:R1:W-:Y:S04]  /*d00b0*/  STL.64 [R1+0x3ec8], R132 ;  /* 0x003ec88401007387 */ /* 0x0003e80000100a00 */
[----:B------:R-:W-:Y:S04]  /*d00c0*/  STL.64 [R1+0x3ee0], R138 ;  /* 0x003ee08a01007387 */ /* 0x000fe80000100a00 */
[----:B------:R2:W-:Y:S04]  /*d00d0*/  STL.64 [R1+0x3ed8], R136 ;  /* 0x003ed88801007387 */ /* 0x0005e80000100a00 */
[----:B-1----:R-:W3:Y:S04]  /*d00e0*/  LDL.LU R132, [R1+0xab0] ;  /* 0x000ab00001847983 */ /* 0x002ee80000300800 */
[----:B------:R-:W3:Y:S04]  /*d00f0*/  LDL.LU R133, [R1+0xab4] ;  /* 0x000ab40001857983 */ /* 0x000ee80000300800 */
[----:B------:R-:W3:Y:S04]  /*d0100*/  LDL.LU R134, [R1+0xab8] ;  /* 0x000ab80001867983 */ /* 0x000ee80000300800 */
[----:B------:R-:W3:Y:S01]  /*d0110*/  LDL.LU R135, [R1+0xabc] ;  /* 0x000abc0001877983 */ /* 0x000ee20000300800 */
[C---:B------:R-:W-:Y:S03]  /*d0120*/  HMMA.1688.F32.TF32 R236, R224.reuse, R72, R236 ;  /* 0x00000048e0ec723c */ /* 0x040fe600000810ec */
[----:B--2---:R-:W2:Y:S04]  /*d0130*/  LDL.LU R136, [R1+0xac0] ;  /* 0x000ac00001887983 */ /* 0x004ea80000300800 */
        /* <DEDUP_REMOVED lines=21> */
[----:B------:R-:W4:Y:S04]  /*d0290*/  LDL.64 R226, [R1+0x208] ;  /* 0x0002080001e27983 */ /* 0x000f280000100a00 */
[----:B------:R1:W-:Y:S04]  /*d02a0*/  STL.64 [R1+0x920], R232 ;  /* 0x000920e801007387 */ /* 0x0003e80000100a00 */
[----:B------:R1:W-:Y:S04]  /*d02b0*/  STL.64 [R1+0x928], R234 ;  /* 0x000928ea01007387 */ /* 0x0003e80000100a00 */
[----:B-1----:R-:W4:Y:S04]  /*d02c0*/  LDL.LU R232, [R1+0xad0] ;  /* 0x000ad00001e87983 */ /* 0x002f280000300800 */
[----:B------:R-:W4:Y:S04]  /*d02d0*/  LDL.LU R233, [R1+0xad4] ;  /* 0x000ad40001e97983 */ /* 0x000f280000300800 */
[----:B------:R-:W4:Y:S04]  /*d02e0*/  LDL.LU R234, [R1+0xad8] ;  /* 0x000ad80001ea7983 */ /* 0x000f280000300800 */
[----:B------:R-:W4:Y:S01]  /*d02f0*/  LDL.LU R235, [R1+0xadc] ;  /* 0x000adc0001eb7983 */ /* 0x000f220000300800 */
[C---:B------:R-:W-:Y:S08]  /*d0300*/  HMMA.1688.F32.TF32 R236, R176.reuse, R74, R236 ;  /* 0x0000004ab0ec723c */ /* 0x040ff000000810ec */
[C---:B------:R-:W-:Y:S08]  /*d0310*/  HMMA.1688.F32.TF32 R240, R176.reuse, R78, R240 ;  /* 0x0000004eb0f0723c */ /* 0x040ff000000810f0 */
[C---:B------:R-:W-:Y:S07]  /*d0320*/  HMMA.1688.F32.TF32 R208, R176.reuse, R86, R208 ;  /* 0x00000056b0d0723c */ /* 0x040fee00000810d0 */
[----:B------:R-:W-:Y:S04]  /*d0330*/  STL.64 [R1+0x910], R236 ;  /* 0x000910ec01007387 */ /* 0x000fe80000100a00 */
[----:B------:R1:W-:Y:S02]  /*d0340*/  STL.64 [R1+0x918], R238 ;  /* 0x000918ee01007387 */ /* 0x0003e40000100a00 */
[C---:B-1----:R-:W-:Y:S02]  /*d0350*/  HMMA.1688.F32.TF32 R236, R176.reuse, R82, R180 ;  /* 0x00000052b0ec723c */ /* 0x042fe400000810b4 */
[----:B------:R-:W-:Y:S04]  /*d0360*/  STL.64 [R1+0x8f0], R240 ;  /* 0x0008f0f001007387 */ /* 0x000fe80000100a00 */
[----:B------:R-:W-:Y:S02]  /*d0370*/  STL.64 [R1+0x8f8], R242 ;  /* 0x0008f8f201007387 */ /* 0x000fe40000100a00 */
        /* <DEDUP_REMOVED lines=17> */
[----:B------:R-:W2:Y:S01]  /*d0490*/  LDS R183, [R3+0x119300] ;  /* 0x1193000003b77984 */ /* 0x000ea20000000800 */
        /* <DEDUP_REMOVED lines=19> */
[----:B------:R-:W-:Y:S04]  /*d05d0*/  STL.64 [R1+0x1410], R184 ;  /* 0x001410b801007387 */ /* 0x000fe80000100a00 */
[----:B------:R-:W-:Y:S01]  /*d05e0*/  STL.64 [R1+0x1418], R186 ;  /* 0x001418ba01007387 */ /* 0x000fe20000100a00 */
[C---:B------:R-:W-:Y:S03]  /*d05f0*/  HMMA.1688.F32.TF32 R236, R172.reuse, R246, R136 ;  /* 0x000000f6acec723c */ /* 0x040fe60000081088 */
[----:B------:R-:W-:Y:S04]  /*d0600*/  LDS R176, [R252+0x11a300] ;  /* 0x11a30000fcb07984 */ /* 0x000fe80000000800 */
[----:B------:R-:W-:Y:S04]  /*d0610*/  LDS R177, [R3+0x11a300] ;  /* 0x11a3000003b17984 */ /* 0x000fe80000000800 */
        /* <DEDUP_REMOVED lines=22> */
[----:B------:R-:W2:Y:S01]  /*d0780*/  LDL.LU R210, [R1+0xa98] ;  /* 0x000a980001d27983 */ /* 0x000ea20000300800 */
[----:B------:R-:W-:-:S03]  /*d0790*/  IMAD.MOV.U32 R245, RZ, RZ, R226 ;  /* 0x000000fffff57224 */ /* 0x000fc600078e00e2 */
[----:B------:R-:W2:Y:S01]  /*d07a0*/  LDL.LU R211, [R1+0xa9c] ;  /* 0x000a9c0001d37983 */ /* 0x000ea20000300800 */
[----:B------:R-:W-:-:S03]  /*d07b0*/  IMAD.MOV.U32 R244, RZ, RZ, R227 ;  /* 0x000000fffff47224 */ /* 0x000fc600078e00e3 */
[----:B------:R-:W4:Y:S04]  /*d07c0*/  LDL.LU R224, [R1+0xaa0] ;  /* 0x000aa00001e07983 */ /* 0x000f280000300800 */
[----:B------:R-:W4:Y:S01]  /*d07d0*/  LDL.LU R225, [R1+0xaa4] ;  /* 0x000aa40001e17983 */ /* 0x000f220000300800 */
[----:B---3--:R-:W-:Y:S03]  /*d07e0*/  HMMA.1688.F32.TF32 R240, R172, R250, R132 ;  /* 0x000000faacf0723c */ /* 0x008fe60000081084 */
[----:B------:R-:W4:Y:S04]  /*d07f0*/  LDL.LU R226, [R1+0xaa8] ;  /* 0x000aa80001e27983 */ /* 0x000f280000300800 */
[----:B------:R-:W4:Y:S04]  /*d0800*/  LDL.LU R227, [R1+0xaac] ;  /* 0x000aac0001e37983 */ /* 0x000f280000300800 */
[----:B------:R-:W4:Y:S04]  /*d0810*/  LDL.64 R138, [R1+0x1d8] ;  /* 0x0001d800018a7983 */ /* 0x000f280000100a00 */
[----:B------:R-:W3:Y:S04]  /*d0820*/  LDL.64 R134, [R1+0x1c8] ;  /* 0x0001c80001867983 */ /* 0x000ee80000100a00 */
[----:B------:R-:W2:Y:S04]  /*d0830*/  LDL.LU R212, [R1+0x900] ;  /* 0x0009000001d47983 */ /* 0x000ea80000300800 */
[----:B------:R-:W2:Y:S04]  /*d0840*/  LDL.LU R213, [R1+0x904] ;  /* 0x0009040001d57983 */ /* 0x000ea80000300800 */
[----:B------:R-:W2:Y:S04]  /*d0850*/  LDL.LU R214, [R1+0x908] ;  /* 0x0009080001d67983 */ /* 0x000ea80000300800 */
[----:B------:R-:W2:Y:S04]  /*d0860*/  LDL.LU R215, [R1+0x90c] ;  /* 0x00090c0001d77983 */ /* 0x000ea80000300800 */
[----:B------:R-:W2:Y:S04]  /*d0870*/  LDL.64 R178, [R1+0x1b8] ;  /* 0x0001b80001b27983 */ /* 0x000ea80000100a00 */
[----:B------:R-:W2:Y:S04]  /*d0880*/  LDL.64 R230, [R1+0x1a8] ;  /* 0x0001a80001e67983 */ /* 0x000ea80000100a00 */
        /* <DEDUP_REMOVED lines=25> */
[----:B------:R-:W2:Y:S01]  /*d0a20*/  LDL.LU R251, [R1+0x36c] ;  /* 0x00036c0001fb7983 */ /* 0x000ea20000300800 */
[----:B----4-:R-:W-:Y:S01]  /*d0a30*/  HMMA.1688.F32.TF32 R224, R172, R138, R224 ;  /* 0x0000008aace0723c */ /* 0x010fe200000810e0 */
[----:B------:R-:W-:Y:S01]  /*d0a40*/  MOV R2, R138 ;  /* 0x0000008a00027202 */ /* 0x000fe20000000f00 */
[----:B------:R-:W-:-:S02]  /*d0a50*/  IMAD.MOV.U32 R0, RZ, RZ, R139 ;  /* 0x000000ffff007224 */ /* 0x000fc400078e008b */
[----:B------:R-:W4:Y:S01]  /*d0a60*/  LDL.LU.64 R138, [R1+0x3ee0] ;  /* 0x003ee000018a7983 */ /* 0x000f220000300a00 */
[----:B---3--:R-:W-:Y:S02]  /*d0a70*/  IMAD.MOV.U32 R160, RZ, RZ, R134 ;  /* 0x000000ffffa07224 */ /* 0x008fe400078e0086 */
[----:B------:R-:W-:Y:S01]  /*d0a80*/  IMAD.MOV.U32 R164, RZ, RZ, R135 ;  /* 0x000000ffffa47224 */ /* 0x000fe200078e0087 */
[----:B------:R-:W3:Y:S01]  /*d0a90*/  LDL.LU.64 R136, [R1+0x3ed8] ;  /* 0x003ed80001887983 */ /* 0x000ee20000300a00 */
[C---:B--2---:R-:W-:Y:S03]  /*d0aa0*/  HMMA.1688.F32.TF32 R208, R172.reuse, R134, R208 ;  /* 0x00000086acd0723c */ /* 0x044fe600000810d0 */
[----:B------:R-:W2:Y:S04]  /*d0ab0*/  LDL.LU.64 R134, [R1+0x3ed0] ;  /* 0x003ed00001867983 */ /* 0x000ea80000300a00 */
[----:B------:R-:W3:Y:S01]  /*d0ac0*/  LDL.LU.64 R132, [R1+0x3ec8] ;  /* 0x003ec80001847983 */ /* 0x000ee20000300a00 */
[----:B------:R-:W-:Y:S01]  /*d0ad0*/  HMMA.1688.F32.TF32 R212, R172, R178, R212 ;  /* 0x000000b2acd4723c */ /* 0x000fe200000810d4 */
[----:B------:R-:W-:Y:S01]  /*d0ae0*/  IMAD.MOV.U32 R144, RZ, RZ, R178 ;  /* 0x000000ffff907224 */ /* 0x000fe200078e00b2 */
[----:B------:R-:W-:Y:S01]  /*d0af0*/  MOV R145, R179 ;  /* 0x000000b300917202 */ /* 0x000fe20000000f00 */
[----:B------:R-:W-:Y:S04]  /*d0b00*/  LDS R178, [R252+0x11b300] ;  /* 0x11b30000fcb27984 */ /* 0x000fe80000000800 */
[----:B------:R-:W1:Y:S01]  /*d0b10*/  LDS R179, [R3+0x11b300] ;  /* 0x11b3000003b37984 */ /* 0x000e620000000800 */
[----:B------:R-:W-:Y:S01]  /*d0b20*/  HMMA.1688.F32.TF32 R232, R180, R4, R232 ;  /* 0x00000004b4e8723c */ /* 0x000fe200000810e8 */
[----:B------:R-:W-:-:S02]  /*d0b30*/  IMAD.MOV.U32 R149, RZ, RZ, R230 ;  /* 0x000000ffff957224 */ /* 0x000fc400078e00e6 */
[----:B------:R-:W-:-:S05]  /*d0b40*/  IMAD.MOV.U32 R148, RZ, RZ, R231 ;  /* 0x000000ffff947224 */ /* 0x000fca00078e00e7 */
        /* <DEDUP_REMOVED lines=24> */
[C---:B----4-:R-:W-:Y:S08]  /*d0cd0*/  HMMA.1688.F32.TF32 R168, R172.reuse, R138, R168 ;  /* 0x0000008aaca8723c */ /* 0x050ff000000810a8 */
[----:B--2---:R-:W-:Y:S08]  /*d0ce0*/  HMMA.1688.F32.TF32 R220, R172, R134, R220 ;  /* 0x00000086acdc723c */ /* 0x004ff000000810dc */
        /* <DEDUP_REMOVED lines=15> */
[----:B---3--:R-:W-:Y:S03]  /*d0de0*/  STL.64 [R1+0x3e70], R132 ;  /* 0x003e708401007387 */ /* 0x008fe60000100a00 */
        /* <DEDUP_REMOVED lines=21> */
[----:B-1----:R-:W-:Y:S08]  /*d0f40*/  HMMA.1688.F32.TF32 R132, R180, R86, R208 ;  /* 0x00000056b484723c */ /* 0x002ff000000810d0 */
[C---:B------:R-:W-:Y:S01]  /*d0f50*/  HMMA.1688.F32.TF32 R168, R176.reuse, R38, R168 ;  /* 0x00000026b0a8723c */ /* 0x040fe200000810a8 */
        /* <DEDUP_REMOVED lines=19> */
[----:B------:R-:W-:Y:S02]  /*d1090*/  LDS R174, [R252+0x119380] ;  /* 0x11938000fcae7984 */ /* 0x000fe40000000800 */
[----:B-1----:R-:W-:Y:S01]  /*d10a0*/  HMMA.1688.F32.TF32 R132, R180, R98, R220 ;  /* 0x00000062b484723c */ /* 0x002fe200000810dc */
[----:B------:R-:W-:Y:S01]  /*d10b0*/  IMAD.MOV.U32 R242, RZ, RZ, R247 ;  /* 0x000000fffff27224 */ /* 0x000fe200078e00f7 */
[----:B------:R-:W-:Y:S04]  /*d10c0*/  LDS R173, [R3+0x118380] ;  /* 0x1183800003ad7984 */ /* 0x000fe80000000800 */
[----:B------:R-:W-:Y:S02]  /*d10d0*/  LDS R175, [R3+0x119380] ;  /* 0x1193800003af7984 */ /* 0x000fe40000000800 */
[C---:B------:R-:W-:Y:S02]  /*d10e0*/  HMMA.1688.F32.TF32 R168, R224.reuse, R100, R168 ;  /* 0x00000064e0a8723c */ /* 0x040fe400000810a8 */
[----:B------:R-:W-:Y:S04]  /*d10f0*/  STL.64 [R1+0xb70], R140 ;  /* 0x000b708c01007387 */ /* 0x000fe80000100a00 */
[----:B------:R-:W-:Y:S02]  /*d1100*/  STL.64 [R1+0xb78], R142 ;  /* 0x000b788e01007387 */ /* 0x000fe40000100a00 */
[C---:B------:R-:W-:Y:S02]  /*d1110*/  HMMA.1688.F32.TF32 R184, R224.reuse, R104, R184 ;  /* 0x00000068e0b8723c */ /* 0x040fe400000810b8 */
[----:B------:R-:W-:Y:S04]  /*d1120*/  STL.64 [R1+0xbf0], R136 ;  /* 0x000bf08801007387 */ /* 0x000fe80000100a00 */
[----:B------:R-:W-:Y:S02]  /*d1130*/  STL.64 [R1+0xbf8], R138 ;  /* 0x000bf88a01007387 */ /* 0x000fe40000100a00 */
[C---:B------:R-:W-:Y:S02]  /*d1140*/  HMMA.1688.F32.TF32 R188, R224.reuse, R108, R188 ;  /* 0x0000006ce0bc723c */ /* 0x040fe400000810bc */
[----:B------:R-:W-:Y:S04]  /*d1150*/  STL.64 [R1+0xbe0], R132 ;  /* 0x000be08401007387 */ /* 0x000fe80000100a00 */
[----:B------:R1:W-:Y:S02]  /*d1160*/  STL.64 [R1+0xbe8], R134 ;  /* 0x000be88601007387 */ /* 0x0003e40000100a00 */
[----:B------:R-:W-:Y:S02]  /*d1170*/  HMMA.1688.F32.TF32 R200, R224, R112, R200 ;  /* 0x00000070e0c8723c */ /* 0x000fe400000810c8 */
[----:B------:R-:W2:Y:S01]  /*d1180*/  LDL.LU R248, [R1+0x350] ;  /* 0x0003500001f87983 */ /* 0x000ea20000300800 */
[----:B------:R-:W-:-:S02]  /*d1190*/  IMAD.MOV.U32 R218, RZ, RZ, R149 ;  /* 0x000000ffffda7224 */ /* 0x000fc400078e0095 */
[----:B------:R-:W-:Y:S01]  /*d11a0*/  IMAD.MOV.U32 R219, RZ, RZ, R148 ;  /* 0x000000ffffdb7224 */ /* 0x000fe200078e0094 */
[----:B------:R-:W-:Y:S01]  /*d11b0*/  MOV R214, R144 ;  /* 0x0000009000d67202 */ /* 0x000fe20000000f00 */
[----:B------:R-:W-:Y:S01]  /*d11c0*/  IMAD.MOV.U32 R215, RZ, RZ, R145 ;  /* 0x000000ffffd77224 */ /* 0x000fe200078e0091 */
[----:B------:R-:W-:Y:S01]  /*d11d0*/  HMMA.1688.F32.TF32 R204, R224, R116, R204 ;  /* 0x00000074e0cc723c */ /* 0x000fe200000810cc */
[----:B------:R-:W-:Y:S01]  /*d11e0*/  IMAD.MOV.U32 R210, RZ, RZ, R160 ;  /* 0x000000ffffd27224 */ /* 0x000fe200078e00a0 */
[----:B------:R-:W-:Y:S01]  /*d11f0*/  LDS R176, [R252+0x116380] ;  /* 0x11638000fcb07984 */ /* 0x000fe20000000800 */
[----:B------:R-:W-:-:S03]  /*d1200*/  IMAD.MOV.U32 R211, RZ, RZ, R164 ;  /* 0x000000ffffd37224 */ /* 0x000fc600078e00a4 */
[----:B------:R-:W-:Y:S02]  /*d1210*/  LDS R178, [R252+0x117380] ;  /* 0x11738000fcb27984 */ /* 0x000fe40000000800 */
[C---:B-1----:R-:W-:Y:S02]  /*d1220*/  HMMA.1688.F32.TF32 R132, R180.reuse, R102, R168 ;  /* 0x00000066b484723c */ /* 0x042fe400000810a8 */
[----:B------:R-:W-:Y:S04]  /*d1230*/  LDS R177, [R3+0x116380] ;  /* 0x1163800003b17984 */ /* 0x000fe80000000800 */
[----:B------:R-:W1:Y:S02]  /*d1240*/  LDS R179, [R3+0x117380] ;  /* 0x1173800003b37984 */ /* 0x000e640000000800 */
[C---:B------:R-:W-:Y:S08]  /*d1250*/  HMMA.1688.F32.TF32 R140, R180.reuse, R106, R184 ;  /* 0x0000006ab48c723c */ /* 0x040ff000000810b8 */
[C---:B------:R-:W-:Y:S07]  /*d1260*/  HMMA.1688.F32.TF32 R136, R180.reuse, R110, R188 ;  /* 0x0000006eb488723c */ /* 0x040fee00000810bc */
[----:B------:R-:W-:Y:S04]  /*d1270*/  STL.64 [R1+0xc40], R132 ;  /* 0x000c408401007387 */ /* 0x000fe80000100a00 */
[----:B------:R3:W-:Y:S04]  /*d1280*/  STL.64 [R1+0xc48], R134 ;  /* 0x000c488601007387 */ /* 0x0007e80000100a00 */
[----:B------:R-:W2:Y:S04]  /*d1290*/  LDL.LU R249, [R1+0x354] ;  /* 0x0003540001f97983 */ /* 0x000ea80000300800 */
[----:B------:R-:W2:Y:S01]  /*d12a0*/  LDL.LU R250, [R1+0x358] ;  /* 0x0003580001fa7983 */ /* 0x000ea20000300800 */
[C---:B---3--:R-:W-:Y:S03]  /*d12b0*/  HMMA.1688.F32.TF32 R132, R180.reuse, R114, R200 ;  /* 0x00000072b484723c */ /* 0x048fe600000810c8 */
[----:B------:R-:W2:Y:S04]  /*d12c0*/  LDL.LU R251, [R1+0x35c] ;  /* 0x00035c0001fb7983 */ /* 0x000ea80000300800 */
        /* <DEDUP_REMOVED lines=9> */
[----:B----4-:R-:W-:Y:S03]  /*d1360*/  HMMA.1688.F32.TF32 R132, R180, R118, R204 ;  /* 0x00000076b484723c */ /* 0x010fe600000810cc */
[----:B------:R-:W3:Y:S04]  /*d1370*/  LDL.LU R171, [R1+0x3dc] ;  /* 0x0003dc0001ab7983 */ /* 0x000ee80000300800 */
[----:B------:R-:W4:Y:S04]  /*d1380*/  LDL.LU R200, [R1+0x3a0] ;  /* 0x0003a00001c87983 */ /* 0x000f280000300800 */
[----:B------:R-:W4:Y:S04]  /*d1390*/  LDL.LU R201, [R1+0x3a4] ;  /* 0x0003a40001c97983 */ /* 0x000f280000300800 */
[----:B------:R-:W4:Y:S04]  /*d13a0*/  LDL.LU R202, [R1+0x3a8] ;  /* 0x0003a80001ca7983 */ /* 0x000f280000300800 */
[----:B------:R-:W4:Y:S04]  /*d13b0*/  LDL.LU R203, [R1+0x3ac] ;  /* 0x0003ac0001cb7983 */ /* 0x000f280000300800 */
[----:B------:R-:W2:Y:S04]  /*d13c0*/  LDL.LU R149, [R1+0x3ec4] ;  /* 0x003ec40001957983 */ /* 0x000ea80000300800 */
        /* <DEDUP_REMOVED lines=16> */
[----:B-1----:R-:W2:Y:S01]  /*d14d0*/  LDL.LU R132, [R1+0xc00] ;  /* 0x000c000001847983 */ /* 0x002ea20000300800 */
[C---:B------:R-:W-:Y:S03]  /*d14e0*/  HMMA.1688.F32.TF32 R196, R224.reuse, R124, R196 ;  /* 0x0000007ce0c4723c */ /* 0x040fe600000810c4 */
[----:B------:R-:W2:Y:S04]  /*d14f0*/  LDL.LU R133, [R1+0xc04] ;  /* 0x000c040001857983 */ /* 0x000ea80000300800 */
[----:B------:R-:W2:Y:S01]  /*d1500*/  LDL.LU R134, [R1+0xc08] ;  /* 0x000c080001867983 */ /* 0x000ea20000300800 */
[----:B------:R-:W-:Y:S03]  /*d1510*/  HMMA.1688.F32.TF32 R228, R224, R128, R228 ;  /* 0x00000080e0e4723c */ /* 0x000fe600000810e4 */
[----:B------:R-:W2:Y:S04]  /*d1520*/  LDL.LU R135, [R1+0xc0c] ;  /* 0x000c0c0001877983 */ /* 0x000ea80000300800 */
[----:B------:R-:W-:Y:S01]  /*d1530*/  IMAD.MOV.U32 R226, RZ, RZ, R2 ;  /* 0x000000ffffe27224 */ /* 0x000fe200078e0002 */
[----:B------:R-:W-:Y:S01]  /*d1540*/  MOV R227, R0 ;  /* 0x0000000000e37202 */ /* 0x000fe20000000f00 */
        /* <DEDUP_REMOVED lines=20> */
[----:B------:R-:W4:Y:S01]  /*d1690*/  LDL.LU R185, [R1+0xd44] ;  /* 0x000d440001b97983 */ /* 0x000f220000300800 */
[C---:B------:R-:W-:Y:S03]  /*d16a0*/  HMMA.1688.F32.TF32 R196, R180.reuse, R126, R196 ;  /* 0x0000007eb4c4723c */ /* 0x040fe600000810c4 */
[----:B------:R-:W4:Y:S04]  /*d16b0*/  LDL.LU R186, [R1+0xd48] ;  /* 0x000d480001ba7983 */ /* 0x000f280000300800 */
[----:B------:R-:W4:Y:S01]  /*d16c0*/  LDL.LU R187, [R1+0xd4c] ;  /* 0x000d4c0001bb7983 */ /* 0x000f220000300800 */
[----:B------:R-:W-:Y:S03]  /*d16d0*/  HMMA.1688.F32.TF32 R228, R180, R130, R228 ;  /* 0x00000082b4e4723c */ /* 0x000fe600000810e4 */
[----:B------:R-:W4:Y:S04]  /*d16e0*/  LDL.LU R188, [R1+0x3f0] ;  /* 0x0003f00001bc7983 */ /* 0x000f280000300800 */
        /* <DEDUP_REMOVED lines=15> */
[----:B------:R-:W4:Y:S04]  /*d17e0*/  LDL.LU R180, [R1+0xb20] ;  /* 0x000b200001b47983 */ /* 0x000f280000300800 */
[----:B------:R1:W-:Y:S04]  /*d17f0*/  STL.64 [R1+0xd00], R228 ;  /* 0x000d00e401007387 */ /* 0x0003e80000100a00 */
[----:B------:R1:W-:Y:S04]  /*d1800*/  STL.64 [R1+0xd08], R230 ;  /* 0x000d08e601007387 */ /* 0x0003e80000100a00 */
[----:B------:R-:W4:Y:S04]  /*d1810*/  LDL.LU R181, [R1+0xb24] ;  /* 0x000b240001b57983 */ /* 0x000f280000300800 */
[----:B------:R-:W4:Y:S04]  /*d1820*/  LDL.LU R182, [R1+0xb28] ;  /* 0x000b280001b67983 */ /* 0x000f280000300800 */
[----:B------:R-:W4:Y:S04]  /*d1830*/  LDL.LU R183, [R1+0xb2c] ;  /* 0x000b2c0001b77983 */ /* 0x000f280000300800 */
[----:B-1----:R-:W4:Y:S04]  /*d1840*/  LDL.LU R228, [R1+0x3c0] ;  /* 0x0003c00001e47983 */ /* 0x002f280000300800 */
[----:B------:R-:W4:Y:S04]  /*d1850*/  LDL.LU R229, [R1+0x3c4] ;  /* 0x0003c40001e57983 */ /* 0x000f280000300800 */
[----:B------:R-:W4:Y:S04]  /*d1860*/  LDL.LU R230, [R1+0x3c8] ;  /* 0x0003c80001e67983 */ /* 0x000f280000300800 */
[----:B------:R-:W4:Y:S01]  /*d1870*/  LDL.LU R231, [R1+0x3cc] ;  /* 0x0003cc0001e77983 */ /* 0x000f220000300800 */
[C---:B--2---:R-:W-:Y:S08]  /*d1880*/  HMMA.1688.F32.TF32 R208, R176.reuse, R210, R132 ;  /* 0x000000d2b0d0723c */ /* 0x044ff00000081084 */
[C---:B---3--:R-:W-:Y:S08]  /*d1890*/  HMMA.1688.F32.TF32 R240, R176.reuse, R242, R140 ;  /* 0x000000f2b0f0723c */ /* 0x048ff0000008108c */
[C---:B----4-:R-:W-:Y:S01]  /*d18a0*/  HMMA.1688.F32.TF32 R232, R176.reuse, R234, R244 ;  /* 0x000000eab0e8723c */ /* 0x050fe200000810f4 */
[----:B------:R-:W2:Y:S04]  /*d18b0*/  LDL.LU.64 R246, [R1+0x3ea0] ;  /* 0x003ea00001f67983 */ /* 0x000ea80000300a00 */
[----:B------:R-:W3:Y:S04]  /*d18c0*/  LDL.LU.64 R142, [R1+0x3e98] ;  /* 0x003e9800018e7983 */ /* 0x000ee80000300a00 */
[----:B------:R-:W4:Y:S01]  /*d18d0*/  LDL.LU.64 R140, [R1+0x3e90] ;  /* 0x003e9000018c7983 */ /* 0x000f220000300a00 */
[C---:B------:R-:W-:Y:S03]  /*d18e0*/  HMMA.1688.F32.TF32 R224, R176.reuse, R226, R136 ;  /* 0x000000e2b0e0723c */ /* 0x040fe60000081088 */
[----:B------:R-:W4:Y:S04]  /*d18f0*/  LDL.LU.64 R138, [R1+0x3e88] ;  /* 0x003e8800018a7983 */ /* 0x000f280000300a00 */
[----:B------:R-:W4:Y:S04]  /*d1900*/  LDL.LU.64 R136, [R1+0x3e80] ;  /* 0x003e800001887983 */ /* 0x000f280000300a00 */
[----:B------:R-:W4:Y:S01]  /*d1910*/  LDL.LU.64 R134, [R1+0x3e78] ;  /* 0x003e780001867983 */ /* 0x000f220000300a00 */
[C---:B------:R-:W-:Y:S03]  /*d1920*/  HMMA.1688.F32.TF32 R216, R176.reuse, R218, R204 ;  /* 0x000000dab0d8723c */ /* 0x040fe600000810cc */
[----:B------:R-:W-:Y:S04]  /*d1930*/  LDS R204, [R252+0x11a380] ;  /* 0x11a38000fccc7984 */ /* 0x000fe80000000800 */
[----:B------:R-:W-:Y:S04]  /*d1940*/  LDS R206, [R252+0x11b380] ;  /* 0x11b38000fcce7984 */ /* 0x000fe80000000800 */
[----:B------:R-:W-:Y:S04]  /*d1950*/  LDS R205, [R3+0x11a380] ;  /* 0x11a3800003cd7984 */ /* 0x000fe80000000800 */
[----:B------:R-:W1:Y:S01]  /*d1960*/  LDS R207, [R3+0x11b380] ;  /* 0x11b3800003cf7984 */ /* 0x000e620000000800 */
[C---:B------:R-:W-:Y:S03]  /*d1970*/  HMMA.1688.F32.TF32 R168, R176.reuse, R150, R168 ;  /* 0x00000096b0a8723c */ /* 0x040fe600000810a8 */
[----:B------:R-:W4:Y:S05]  /*d1980*/  LDL.LU.64 R132, [R1+0x3e70] ;  /* 0x003e700001847983 */ /* 0x000f2a0000300a00 */
[----:B------:R-:W-:Y:S08]  /*d1990*/  HMMA.1688.F32.TF32 R200, R176, R162, R200 ;  /* 0x000000a2b0c8723c */ /* 0x000ff000000810c8 */
[----:B------:R-:W-:Y:S08]  /*d19a0*/  HMMA.1688.F32.TF32 R232, R172, R4, R232 ;  /* 0x00000004ace8723c */ /* 0x000ff000000810e8 */
        /* <DEDUP_REMOVED lines=15> */
[C---:B-1----:R-:W-:Y:S08]  /*d1aa0*/  HMMA.1688.F32.TF32 R232, R204.reuse, R6, R232 ;  /* 0x00000006cce8723c */ /* 0x042ff000000810e8 */
        /* <DEDUP_REMOVED lines=48> */
[C---:B--2---:R-:W-:Y:S01]  /*d1db0*/  HMMA.1688.F32.TF32 R224, R172.reuse, R70, R232 ;  /* 0x00000046ace0723c */ /* 0x044fe200000810e8 */
[----:B------:R-:W-:Y:S04]  /*d1dc0*/  STL.64 [R1+0x3e18], R134 ;  /* 0x003e188601007387 */ /* 0x000fe80000100a00 */
[----:B------:R-:W-:Y:S03]  /*d1dd0*/  STL.64 [R1+0x3e20], R138 ;  /* 0x003e208a01007387 */ /* 0x000fe60000100a00 */
[C---:B------:R-:W-:Y:S01]  /*d1de0*/  HMMA.1688.F32.TF32 R236, R172.reuse, R74, R236 ;  /* 0x0000004aacec723c */ /* 0x040fe200000810ec */
[----:B------:R-:W-:Y:S04]  /*d1df0*/  STL.64 [R1+0x3e10], R150 ;  /* 0x003e109601007387 */ /* 0x000fe80000100a00 */
[----:B------:R-:W2:Y:S03]  /*d1e00*/  LDL.LU R251, [R1+0xb30] ;  /* 0x000b300001fb7983 */ /* 0x000ea60000300800 */
[C---:B------:R-:W-:Y:S01]  /*d1e10*/  HMMA.1688.F32.TF32 R232, R172.reuse, R78, R240 ;  /* 0x0000004eace8723c */ /* 0x040fe200000810f0 */
[----:B------:R-:W3:Y:S06]  /*d1e20*/  LDL.LU R249, [R1+0xb34] ;  /* 0x000b340001f97983 */ /* 0x000eec0000300800 */
[----:B------:R-:W-:Y:S04]  /*d1e30*/  STL.64 [R1+0xd20], R224 ;  /* 0x000d20e001007387 */ /* 0x000fe80000100a00 */
[----:B------:R1:W-:Y:S02]  /*d1e40*/  STL.64 [R1+0xd28], R226 ;  /* 0x000d28e201007387 */ /* 0x0003e40000100a00 */
[C---:B-1----:R-:W-:Y:S08]  /*d1e50*/  HMMA.1688.F32.TF32 R224, R172.reuse, R82, R176 ;  /* 0x00000052ace0723c */ /* 0x042ff000000810b0 */
[C---:B------:R-:W-:Y:S01]  /*d1e60*/  HMMA.1688.F32.TF32 R176, R172.reuse, R86, R208 ;  /* 0x00000056acb0723c */ /* 0x040fe200000810d0 */
[----:B------:R-:W-:Y:S04]  /*d1e70*/  STL.64 [R1+0xcf0], R236 ;  /* 0x000cf0ec01007387 */ /* 0x000fe80000100a00 */
[----:B------:R-:W-:Y:S03]  /*d1e80*/  STL.64 [R1+0xcf8], R238 ;  /* 0x000cf8ee01007387 */ /* 0x000fe60000100a00 */
[C---:B------:R-:W-:Y:S01]  /*d1e90*/  HMMA.1688.F32.TF32 R212, R172.reuse, R90, R212 ;  /* 0x0000005aacd4723c */ /* 0x040fe200000810d4 */
[----:B------:R-:W-:Y:S04]  /*d1ea0*/  STL.64 [R1+0xc70], R232 ;  /* 0x000c70e801007387 */ /* 0x000fe80000100a00 */
[----:B------:R-:W-:Y:S04]  /*d1eb0*/  STL.64 [R1+0xc78], R234 ;  /* 0x000c78ea01007387 */ /* 0x000fe80000100a00 */
[----:B------:R-:W-:Y:S01]  /*d1ec0*/  STL.64 [R1+0xc50], R224 ;  /* 0x000c50e001007387 */ /* 0x000fe20000100a00 */
[C---:B------:R-:W-:Y:S03]  /*d1ed0*/  HMMA.1688.F32.TF32 R208, R172.reuse, R94, R216 ;  /* 0x0000005eacd0723c */ /* 0x040fe600000810d8 */
[----:B------:R-:W-:Y:S04]  /*d1ee0*/  STL.64 [R1+0xc58], R226 ;  /* 0x000c58e201007387 */ /* 0x000fe80000100a00 */
[----:B------:R-:W-:Y:S04]  /*d1ef0*/  STL.64 [R1+0xc30], R176 ;  /* 0x000c30b001007387 */ /* 0x000fe80000100a00 */
[----:B------:R1:W-:Y:S01]  /*d1f00*/  STL.64 [R1+0xc38], R178 ;  /* 0x000c38b201007387 */ /* 0x0003e20000100a00 */
[C---:B------:R-:W-:Y:S08]  /*d1f10*/  HMMA.1688.F32.TF32 R184, R172.reuse, R102, R184 ;  /* 0x00000066acb8723c */ /* 0x040ff000000810b8 */
[C---:B-1----:R-:W-:Y:S08]  /*d1f20*/  HMMA.1688.F32.TF32 R176, R172.reuse, R98, R220 ;  /* 0x00000062acb0723c */ /* 0x042ff000000810dc */
[C---:B------:R-:W-:Y:S01]  /*d1f30*/  HMMA.1688.F32.TF32 R188, R172.reuse, R106, R188 ;  /* 0x0000006aacbc723c */ /* 0x040fe200000810bc */
[----:B------:R-:W-:Y:S04]  /*d1f40*/  STL.64 [R1+0xc00], R212 ;  /* 0x000c00d401007387 */ /* 0x000fe80000100a00 */
[----:B------:R-:W-:Y:S03]  /*d1f50*/  STL.64 [R1+0xc08], R214 ;  /* 0x000c08d601007387 */ /* 0x000fe60000100a00 */
[C---:B------:R-:W-:Y:S01]  /*d1f60*/  HMMA.1688.F32.TF32 R192, R172.reuse, R110, R192 ;  /* 0x0000006eacc0723c */ /* 0x040fe200000810c0 */
[----:B------:R-:W4:Y:S04]  /*d1f70*/  LDL.LU R232, [R1+0x390] ;  /* 0x0003900001e87983 */ /* 0x000f280000300800 */
[----:B------:R-:W-:Y:S04]  /*d1f80*/  STL.64 [R1+0xd40], R208 ;  /* 0x000d40d001007387 */ /* 0x000fe80000100a00 */
[----:B------:R-:W-:Y:S04]  /*d1f90*/  STL.64 [R1+0xd48], R210 ;  /* 0x000d48d201007387 */ /* 0x000fe80000100a00 */
[----:B------:R-:W-:Y:S04]  /*d1fa0*/  STL.64 [R1+0xd30], R176 ;  /* 0x000d30b001007387 */ /* 0x000fe80000100a00 */
[----:B------:R-:W-:Y:S04]  /*d1fb0*/  STL.64 [R1+0xd38], R178 ;  /* 0x000d38b201007387 */ /* 0x000fe80000100a00 */
[----:B------:R-:W4:Y:S04]  /*d1fc0*/  LDL.LU R233, [R1+0x394] ;  /* 0x0003940001e97983 */ /* 0x000f280000300800 */
[----:B------:R-:W4:Y:S04]  /*d1fd0*/  LDL.LU R234, [R1+0x398] ;  /* 0x0003980001ea7983 */ /* 0x000f280000300800 */
[----:B------:R-:W4:Y:S04]  /*d1fe0*/  LDL.LU R235, [R1+0x39c] ;  /* 0x00039c0001eb7983 */ /* 0x000f280000300800 */
[----:B------:R1:W-:Y:S04]  /*d1ff0*/  STL.64 [R1+0x12a0], R184 ;  /* 0x0012a0b801007387 */ /* 0x0003e80000100a00 */
[----:B------:R1:W-:Y:S04]  /*d2000*/  STL.64 [R1+0x12a8], R186 ;  /* 0x0012a8ba01007387 */ /* 0x0003e80000100a00 */
[----:B-1----:R-:W4:Y:S04]  /*d2010*/  LDL.LU R184, [R1+0xdf0] ;  /* 0x000df00001b87983 */ /* 0x002f280000300800 */
        /* <DEDUP_REMOVED lines=43> */
[----:B-1----:R-:W4:Y:S04]  /*d22d0*/  LDL.LU R192, [R1+0xdd0] ;  /* 0x000dd00001c07983 */ /* 0x002f280000300800 */
[----:B------:R-:W4:Y:S04]  /*d22e0*/  LDL.LU R193, [R1+0xdd4] ;  /* 0x000dd40001c17983 */ /* 0x000f280000300800 */
[----:B------:R-:W4:Y:S01]  /*d22f0*/  LDL.LU R194, [R1+0xdd8] ;  /* 0x000dd80001c27983 */ /* 0x000f220000300800 */
[----:B------:R-:W-:Y:S03]  /*d2300*/  HMMA.1688.F32.TF32 R172, R172, R130, R228 ;  /* 0x00000082acac723c */ /* 0x000fe600000810e4 */
[----:B------:R-:W4:Y:S04]  /*d2310*/  LDL.LU R195, [R1+0xddc] ;  /* 0x000ddc0001c37983 */ /* 0x000f280000300800 */
[----:B------:R1:W-:Y:S04]  /*d2320*/  STL.64 [R1+0x1270], R168 ;  /* 0x001270a801007387 */ /* 0x0003e80000100a00 */
[----:B------:R3:W-:Y:S04]  /*d2330*/  STL.64 [R1+0x1278], R170 ;  /* 0x001278aa01007387 */ /* 0x0007e80000100a00 */
[----:B--2---:R-:W-:Y:S04]  /*d2340*/  LDS R204, [R251+0x118000] ;  /* 0x11800000fbcc7984 */ /* 0x004fe80000000800 */
[----:B-1----:R-:W2:Y:S04]  /*d2350*/  LDL.LU R168, [R1+0xe30] ;  /* 0x000e300001a87983 */ /* 0x002ea80000300800 */
[----:B------:R-:W2:Y:S04]  /*d2360*/  LDL.LU R169, [R1+0xe34] ;  /* 0x000e340001a97983 */ /* 0x000ea80000300800 */
[----:B---3--:R-:W2:Y:S04]  /*d2370*/  LDL.LU R170, [R1+0xe38] ;  /* 0x000e380001aa7983 */ /* 0x008ea80000300800 */
[----:B------:R-:W2:Y:S04]  /*d2380*/  LDL.LU R171, [R1+0xe3c] ;  /* 0x000e3c0001ab7983 */ /* 0x000ea80000300800 */
[----:B------:R1:W-:Y:S04]  /*d2390*/  STL.64 [R1+0x1260], R180 ;  /* 0x001260b401007387 */ /* 0x0003e80000100a00 */
[----:B------:R3:W-:Y:S04]  /*d23a0*/  STL.64 [R1+0x1268], R182 ;  /* 0x001268b601007387 */ /* 0x0007e80000100a00 */
[----:B------:R-:W-:Y:S04]  /*d23b0*/  LDS R206, [R251+0x119000] ;  /* 0x11900000fbce7984 */ /* 0x000fe80000000800 */
[----:B-1----:R-:W2:Y:S04]  /*d23c0*/  LDL.LU R180, [R1+0xe00] ;  /* 0x000e000001b47983 */ /* 0x002ea80000300800 */
[----:B------:R-:W2:Y:S04]  /*d23d0*/  LDL.LU R181, [R1+0xe04] ;  /* 0x000e040001b57983 */ /* 0x000ea80000300800 */
[----:B---3--:R-:W3:Y:S04]  /*d23e0*/  LDL.LU R182, [R1+0xe08] ;  /* 0x000e080001b67983 */ /* 0x008ee80000300800 */
[----:B------:R-:W3:Y:S04]  /*d23f0*/  LDL.LU R183, [R1+0xe0c] ;  /* 0x000e0c0001b77983 */ /* 0x000ee80000300800 */
[----:B------:R1:W-:Y:S04]  /*d2400*/  STL.64 [R1+0x1250], R196 ;  /* 0x001250c401007387 */ /* 0x0003e80000100a00 */
[----:B------:R1:W-:Y:S04]  /*d2410*/  STL.64 [R1+0x1258], R198 ;  /* 0x001258c601007387 */ /* 0x0003e80000100a00 */
[----:B------:R-:W-:Y:S04]  /*d2420*/  LDS R205, [R249+0x118000] ;  /* 0x11800000f9cd7984 */ /* 0x000fe80000000800 */
[----:B-1----:R-:W3:Y:S04]  /*d2430*/  LDL.LU R196, [R1+0xe20] ;  /* 0x000e200001c47983 */ /* 0x002ee80000300800 */
[----:B------:R-:W3:Y:S04]  /*d2440*/  LDL.LU R197, [R1+0xe24] ;  /* 0x000e240001c57983 */ /* 0x000ee80000300800 */
[----:B------:R-:W3:Y:S04]  /*d2450*/  LDL.LU R198, [R1+0xe28] ;  /* 0x000e280001c67983 */ /* 0x000ee80000300800 */
[----:B------:R-:W3:Y:S04]  /*d2460*/  LDL.LU R199, [R1+0xe2c] ;  /* 0x000e2c0001c77983 */ /* 0x000ee80000300800 */
[----:B------:R1:W-:Y:S04]  /*d2470*/  STL.64 [R1+0x12b0], R200 ;  /* 0x0012b0c801007387 */ /* 0x0003e80000100a00 */
[----:B------:R1:W-:Y:S04]  /*d2480*/  STL.64 [R1+0x12b8], R202 ;  /* 0x0012b8ca01007387 */ /* 0x0003e80000100a00 */
[----:B------:R-:W4:Y:S04]  /*d2490*/  LDS R207, [R249+0x119000] ;  /* 0x11900000f9cf7984 */ /* 0x000f280000000800 */
[----:B-1----:R-:W3:Y:S04]  /*d24a0*/  LDL.LU R200, [R1+0xe10] ;  /* 0x000e100001c87983 */ /* 0x002ee80000300800 */
[----:B------:R-:W3:Y:S04]  /*d24b0*/  LDL.LU R201, [R1+0xe14] ;  /* 0x000e140001c97983 */ /* 0x000ee80000300800 */
[----:B------:R-:W3:Y:S04]  /*d24c0*/  LDL.LU R202, [R1+0xe18] ;  /* 0x000e180001ca7983 */ /* 0x000ee80000300800 */
[----:B------:R-:W3:Y:S04]  /*d24d0*/  LDL.LU R203, [R1+0xe1c] ;  /* 0x000e1c0001cb7983 */ /* 0x000ee80000300800 */
[----:B------:R-:W3:Y:S04]  /*d24e0*/  LDL.LU R228, [R1+0xda0] ;  /* 0x000da00001e47983 */ /* 0x000ee80000300800 */
[----:B------:R-:W-:Y:S04]  /*d24f0*/  STL.64 [R1+0x1240], R172 ;  /* 0x001240ac01007387 */ /* 0x000fe80000100a00 */
[----:B------:R-:W-:Y:S04]  /*d2500*/  STL.64 [R1+0x1248], R174 ;  /* 0x001248ae01007387 */ /* 0x000fe80000100a00 */
[----:B------:R-:W3:Y:S04]  /*d2510*/  LDL.LU R229, [R1+0xda4] ;  /* 0x000da40001e57983 */ /* 0x000ee80000300800 */
[----:B------:R-:W3:Y:S04]  /*d2520*/  LDL.LU R230, [R1+0xda8] ;  /* 0x000da80001e67983 */ /* 0x000ee80000300800 */
[----:B------:R-:W3:Y:S04]  /*d2530*/  LDL.LU R231, [R1+0xdac] ;  /* 0x000dac0001e77983 */ /* 0x000ee80000300800 */
[----:B------:R-:W-:Y:S04]  /*d2540*/  LDS R176, [R251+0x11a000] ;  /* 0x11a00000fbb07984 */ /* 0x000fe80000000800 */
[----:B------:R-:W-:Y:S04]  /*d2550*/  LDS R178, [R251+0x11b000] ;  /* 0x11b00000fbb27984 */ /* 0x000fe80000000800 */
[----:B------:R-:W-:Y:S04]  /*d2560*/  LDS R177, [R249+0x11a000] ;  /* 0x11a00000f9b17984 */ /* 0x000fe80000000800 */
[----:B------:R-:W1:Y:S04]  /*d2570*/  LDS R179, [R249+0x11b000] ;  /* 0x11b00000f9b37984 */ /* 0x000e680000000800 */
[----:B------:R-:W-:Y:S04]  /*d2580*/  LDS R172, [R251+0x11c000] ;  /* 0x11c00000fbac7984 */ /* 0x000fe80000000800 */
[----:B------:R-:W-:Y:S04]  /*d2590*/  LDS R174, [R251+0x11d000] ;  /* 0x11d00000fbae7984 */ /* 0x000fe80000000800 */
[----:B------:R-:W-:Y:S04]  /*d25a0*/  LDS R173, [R249+0x11c000] ;  /* 0x11c00000f9ad7984 */ /* 0x000fe80000000800 */
[----:B------:R-:W1:Y:S01]  /*d25b0*/  LDS R175, [R249+0x11d000] ;  /* 0x11d00000f9af7984 */ /* 0x000e620000000800 */
[C---:B----4-:R-:W-:Y:S01]  /*d25c0*/  HMMA.1688.F32.TF32 R184, R204.reuse, R52, R184 ;  /* 0x00000034ccb8723c */ /* 0x050fe200000810b8 */
[----:B------:R-:W-:Y:S01]  /*d25d0*/  MOV R138, R165 ;  /* 0x000000a5008a7202 */ /* 0x000fe20000000f00 */
[----:B------:R-:W-:Y:S01]  /*d25e0*/  IMAD.MOV.U32 R139, RZ, RZ, R161 ;  /* 0x000000ffff8b7224 */ /* 0x000fe200078e00a1 */
[----:B------:R-:W-:Y:S01]  /*d25f0*/  MOV R135, R157 ;  /* 0x0000009d00877202 */ /* 0x000fe20000000f00 */
[----:B------:R-:W-:Y:S01]  /*d2600*/  IMAD.MOV.U32 R150, RZ, RZ, R152 ;  /* 0x000000ffff967224 */ /* 0x000fe200078e0098 */
[----:B------:R-:W-:Y:S01]  /*d2610*/  MOV R250, c[0x0][0x180] ;  /* 0x0000600000fa7a02 */ /* 0x000fe20000000f00 */
[----:B------:R-:W-:Y:S01]  /*d2620*/  IMAD.MOV.U32 R151, RZ, RZ, R153 ;  /* 0x000000ffff977224 */ /* 0x000fe200078e0099 */
[----:B------:R-:W-:Y:S01]  /*d2630*/  LDS R248, [R251+0x11e380] ;  /* 0x11e38000fbf87984 */ /* 0x000fe20000000800 */
        /* <DEDUP_REMOVED lines=9> */
[----:B-1----:R-:W-:Y:S08]  /*d26d0*/  HMMA.1688.F32.TF32 R236, R176, R6, R236 ;  /* 0x00000006b0ec723c */ /* 0x002ff000000810ec */
[C---:B------:R-:W-:Y:S08]  /*d26e0*/  HMMA.1688.F32.TF32 R192, R204.reuse, R60, R192 ;  /* 0x0000003cccc0723c */ /* 0x040ff000000810c0 */
[C---:B--2---:R-:W-:Y:S08]  /*d26f0*/  HMMA.1688.F32.TF32 R168, R204.reuse, R36, R168 ;  /* 0x00000024cca8723c */ /* 0x044ff000000810a8 */
[C---:B---3--:R-:W-:Y:S08]  /*d2700*/  HMMA.1688.F32.TF32 R180, R204.reuse, R48, R180 ;  /* 0x00000030ccb4723c */ /* 0x048ff000000810b4 */
[C---:B------:R-:W-:Y:S08]  /*d2710*/  HMMA.1688.F32.TF32 R196, R204.reuse, R40, R196 ;  /* 0x00000028ccc4723c */ /* 0x040ff000000810c4 */
[C---:B------:R-:W-:Y:S08]  /*d2720*/  HMMA.1688.F32.TF32 R200, R204.reuse, R44, R200 ;  /* 0x0000002cccc8723c */ /* 0x040ff000000810c8 */
[----:B------:R-:W-:Y:S08]  /*d2730*/  HMMA.1688.F32.TF32 R228, R204, R12, R228 ;  /* 0x0000000ccce4723c */ /* 0x000ff000000810e4 */
[C---:B------:R-:W-:Y:S11]  /*d2740*/  HMMA.1688.F32.TF32 R240, R176.reuse, R10, R240 ;  /* 0x0000000ab0f0723c */ /* 0x040ff600000810f0 */
[----:B------:R-:W-:Y:S05]  /*d2750*/  @!UPT UIADD3 URZ, URZ, URZ, URZ ;  /* 0x0000003f3f3ff290 */ /* 0x000fea000fffe03f */
        /* <DEDUP_REMOVED lines=40> */
[C---:B------:R-:W-:Y:S07]  /*d29e0*/  HMMA.1688.F32.TF32 R208, R228.reuse, R82, R208 ;  /* 0x00000052e4d0723c */ /* 0x040fee00000810d0 */
[----:B------:R-:W-:Y:S04]  /*d29f0*/  STL.64 [R1+0x30], R172 ;  /* 0x000030ac01007387 */ /* 0x000fe80000100a00 */
[----:B------:R1:W-:Y:S02]  /*d2a00*/  STL.64 [R1+0x38], R174 ;  /* 0x000038ae01007387 */ /* 0x0003e40000100a00 */
[C---:B-1----:R-:W-:Y:S08]  /*d2a10*/  HMMA.1688.F32.TF32 R172, R228.reuse, R78, R204 ;  /* 0x0000004ee4ac723c */ /* 0x042ff000000810cc */
[C---:B------:R-:W-:Y:S01]  /*d2a20*/  HMMA.1688.F32.TF32 R204, R228.reuse, R86, R212 ;  /* 0x00000056e4cc723c */ /* 0x040fe200000810d4 */
[----:B------:R-:W-:Y:S04]  /*d2a30*/  STL.64 [R1+0x20], R236 ;  /* 0x000020ec01007387 */ /* 0x000fe80000100a00 */
[----:B------:R-:W-:Y:S10]  /*d2a40*/  STL.64 [R1+0x28], R238 ;  /* 0x000028ee01007387 */ /* 0x000ff40000100a00 */
        /* <DEDUP_REMOVED lines=11> */
[----:B------:R-:W-:Y:S04]  /*d2b00*/  STL.64 [R1+0x210], R208 ;  /* 0x000210d001007387 */ /* 0x000fe80000100a00 */
[----:B------:R-:W-:Y:S01]  /*d2b10*/  STL.64 [R1+0x218], R210 ;  /* 0x000218d201007387 */ /* 0x000fe20000100a00 */
[C---:B------:R-:W-:Y:S03]  /*d2b20*/  HMMA.1688.F32.TF32 R200, R228.reuse, R110, R200 ;  /* 0x0000006ee4c8723c */ /* 0x040fe600000810c8 */
[----:B------:R-:W-:Y:S04]  /*d2b30*/  LDS R172, [R251+0x11a080] ;  /* 0x11a08000fbac7984 */ /* 0x000fe80000000800 */
[----:B------:R-:W-:Y:S04]  /*d2b40*/  STL.64 [R1+0x190], R204 ;  /* 0x000190cc01007387 */ /* 0x000fe80000100a00 */
[----:B------:R1:W-:Y:S01]  /*d2b50*/  STL.64 [R1+0x198], R206 ;  /* 0x000198ce01007387 */ /* 0x0003e20000100a00 */
[C---:B------:R-:W-:Y:S03]  /*d2b60*/  HMMA.1688.F32.TF32 R180, R228.reuse, R114, R180 ;  /* 0x00000072e4b4723c */ /* 0x040fe600000810b4 */
[----:B------:R-:W-:Y:S04]  /*d2b70*/  LDS R174, [R251+0x11b080] ;  /* 0x11b08000fbae7984 */ /* 0x000fe80000000800 */
[----:B------:R-:W-:Y:S01]  /*d2b80*/  LDS R173, [R249+0x11a080] ;  /* 0x11a08000f9ad7984 */ /* 0x000fe20000000800 */
[C---:B-1----:R-:W-:Y:S03]  /*d2b90*/  HMMA.1688.F32.TF32 R204, R228.reuse, R102, R168 ;  /* 0x00000066e4cc723c */ /* 0x042fe600000810a8 */
[----:B------:R-:W1:Y:S05]  /*d2ba0*/  LDS R175, [R249+0x11b080] ;  /* 0x11b08000f9af7984 */ /* 0x000e6a0000000800 */
[C---:B------:R-:W-:Y:S11]  /*d2bb0*/  HMMA.1688.F32.TF32 R168, R228.reuse, R106, R196 ;  /* 0x0000006ae4a8723c */ /* 0x040ff600000810c4 */
[----:B------:R-:W-:Y:S04]  /*d2bc0*/  @!UPT UIADD3 URZ, URZ, URZ, URZ ;  /* 0x0000003f3f3ff290 */ /* 0x000fe8000fffe03f */
[----:B------:R-:W-:Y:S04]  /*d2bd0*/  STL.64 [R1+0x250], R204 ;  /* 0x000250cc01007387 */ /* 0x000fe80000100a00 */
[----:B------:R-:W-:Y:S04]  /*d2be0*/  STL.64 [R1+0x258], R206 ;  /* 0x000258ce01007387 */ /* 0x000fe80000100a00 */
[----:B------:R-:W2:Y:S04]  /*d2bf0*/  LDL.LU R196, [R1+0x4e0] ;  /* 0x0004e00001c47983 */ /* 0x000ea80000300800 */
[----:B------:R-:W-:Y:S04]  /*d2c00*/  STL.64 [R1+0x260], R168 ;  /* 0x000260a801007387 */ /* 0x000fe80000100a00 */
[----:B------:R3:W-:Y:S04]  /*d2c10*/  STL.64 [R1+0x268], R170 ;  /* 0x000268aa01007387 */ /* 0x0007e80000100a00 */
[----:B------:R-:W2:Y:S04]  /*d2c20*/  LDL.LU R197, [R1+0x4e4] ;  /* 0x0004e40001c57983 */ /* 0x000ea80000300800 */
[----:B------:R-:W2:Y:S01]  /*d2c30*/  LDL.LU R198, [R1+0x4e8] ;  /* 0x0004e80001c67983 */ /* 0x000ea20000300800 */
[C---:B---3--:R-:W-:Y:S03]  /*d2c40*/  HMMA.1688.F32.TF32 R168, R228.reuse, R118, R184 ;  /* 0x00000076e4a8723c */ /* 0x048fe600000810b8 */
[----:B------:R-:W2:Y:S04]  /*d2c50*/  LDL.LU R199, [R1+0x4ec] ;  /* 0x0004ec0001c77983 */ /* 0x000ea80000300800 */
[----:B------:R3:W-:Y:S04]  /*d2c60*/  STL.64 [R1+0x280], R200 ;  /* 0x000280c801007387 */ /* 0x0007e80000100a00 */
[----:B------:R4:W-:Y:S04]  /*d2c70*/  STL.64 [R1+0x288], R202 ;  /* 0x000288ca01007387 */ /* 0x0009e80000100a00 */
[----:B---3--:R-:W3:Y:S04]  /*d2c80*/  LDL.LU R200, [R1+0x540] ;  /* 0x0005400001c87983 */ /* 0x008ee80000300800 */
[----:B------:R-:W-:Y:S04]  /*d2c90*/  STL.64 [R1+0x270], R180 ;  /* 0x000270b401007387 */ /* 0x000fe80000100a00 */
[----:B------:R-:W-:Y:S04]  /*d2ca0*/  STL.64 [R1+0x278], R182 ;  /* 0x000278b601007387 */ /* 0x000fe80000100a00 */
        /* <DEDUP_REMOVED lines=65> */
[----:B------:R-:W-:Y:S04]  /*d30c0*/  STL.64 [R1+0x790], R228 ;  /* 0x000790e401007387 */ /* 0x000fe80000100a00 */
[----:B------:R1:W-:Y:S04]  /*d30d0*/  STL.64 [R1+0x798], R230 ;  /* 0x000798e601007387 */ /* 0x0003e80000100a00 */
        /* <DEDUP_REMOVED lines=8> */
[C---:B-1----:R-:W-:Y:S01]  /*d3160*/  HMMA.1688.F32.TF32 R228, R176.reuse, R12, R168 ;  /* 0x0000000cb0e4723c */ /* 0x042fe200000810a8 */
        /* <DEDUP_REMOVED lines=60> */
[----:B------:R-:W-:Y:S01]  /*d3530*/  STL.64 [R1+0x548], R238 ;  /* 0x000548ee01007387 */ /* 0x000fe20000100a00 */
[C---:B--2---:R-:W-:Y:S03]  /*d3540*/  HMMA.1688.F32.TF32 R168, R228.reuse, R82, R204 ;  /* 0x00000052e4a8723c */ /* 0x044fe600000810cc */
[----:B------:R-:W-:Y:S04]  /*d3550*/  STL.64 [R1+0x530], R176 ;  /* 0x000530b001007387 */ /* 0x000fe80000100a00 */
[----:B------:R2:W-:Y:S01]  /*d3560*/  STL.64 [R1+0x538], R178 ;  /* 0x000538b201007387 */ /* 0x0005e20000100a00 */
[C---:B------:R-:W-:Y:S08]  /*d3570*/  HMMA.1688.F32.TF32 R204, R228.reuse, R86, R208 ;  /* 0x00000056e4cc723c */ /* 0x040ff000000810d0 */
        /* <DEDUP_REMOVED lines=10> */
[----:B------:R-:W-:Y:S01]  /*d3620*/  STL.64 [R1+0x4c0], R168 ;  /* 0x0004c0a801007387 */ /* 0x000fe20000100a00 */
[C---:B------:R-:W-:Y:S03]  /*d3630*/  HMMA.1688.F32.TF32 R184, R228.reuse, R106, R184 ;  /* 0x0000006ae4b8723c */ /* 0x040fe600000810b8 */
[----:B------:R-:W-:Y:S04]  /*d3640*/  STL.64 [R1+0x4c8], R170 ;  /* 0x0004c8aa01007387 */ /* 0x000fe80000100a00 */
[----:B------:R-:W-:Y:S04]  /*d3650*/  STL.64 [R1+0x4b0], R204 ;  /* 0x0004b0cc01007387 */ /* 0x000fe80000100a00 */
[----:B------:R-:W-:Y:S01]  /*d3660*/  STL.64 [R1+0x4b8], R206 ;  /* 0x0004b8ce01007387 */ /* 0x000fe20000100a00 */
[C---:B------:R-:W-:Y:S03]  /*d3670*/  HMMA.1688.F32.TF32 R196, R228.reuse, R126, R196 ;  /* 0x0000007ee4c4723c */ /* 0x040fe600000810c4 */
[----:B------:R-:W-:Y:S04]  /*d3680*/  LDS R168, [R251+0x11a100] ;  /* 0x11a10000fba87984 */ /* 0x000fe80000000800 */
[----:B------:R-:W-:Y:S04]  /*d3690*/  STL.64 [R1+0x780], R176 ;  /* 0x000780b001007387 */ /* 0x000fe80000100a00 */
[----:B------:R2:W-:Y:S04]  /*d36a0*/  STL.64 [R1+0x788], R178 ;  /* 0x000788b201007387 */ /* 0x0005e80000100a00 */
[----:B------:R-:W-:Y:S04]  /*d36b0*/  LDS R170, [R251+0x11b100] ;  /* 0x11b10000fbaa7984 */ /* 0x000fe80000000800 */
[----:B------:R-:W-:Y:S01]  /*d36c0*/  LDS R169, [R249+0x11a100] ;  /* 0x11a10000f9a97984 */ /* 0x000fe20000000800 */
[C---:B--2---:R-:W-:Y:S03]  /*d36d0*/  HMMA.1688.F32.TF32 R176, R228.reuse, R110, R200 ;  /* 0x0000006ee4b0723c */ /* 0x044fe600000810c8 */
[----:B------:R-:W-:Y:S04]  /*d36e0*/  STL.64 [R1+0x770], R184 ;  /* 0x000770b801007387 */ /* 0x000fe80000100a00 */
[----:B------:R2:W-:Y:S04]  /*d36f0*/  STL.64 [R1+0x778], R186 ;  /* 0x000778ba01007387 */ /* 0x0005e80000100a00 */
[----:B------:R-:W3:Y:S01]  /*d3700*/  LDS R171, [R249+0x11b100] ;  /* 0x11b10000f9ab7984 */ /* 0x000ee20000000800 */
[C---:B--2---:R-:W-:Y:S11]  /*d3710*/  HMMA.1688.F32.TF32 R184, R228.reuse, R114, R180 ;  /* 0x00000072e4b8723c */ /* 0x044ff600000810b4 */
[----:B------:R-:W-:Y:S01]  /*d3720*/  STL.64 [R1+0x760], R176 ;  /* 0x000760b001007387 */ /* 0x000fe20000100a00 */
[C---:B------:R-:W-:Y:S03]  /*d3730*/  HMMA.1688.F32.TF32 R180, R228.reuse, R118, R188 ;  /* 0x00000076e4b4723c */ /* 0x040fe600000810bc */
[----:B------:R2:W-:Y:S05]  /*d3740*/  STL.64 [R1+0x768], R178 ;  /* 0x000768b201007387 */ /* 0x0005ea0000100a00 */
[C---:B--2---:R-:W-:Y:S03]  /*d3750*/  HMMA.1688.F32.TF32 R176, R228.reuse, R122, R192 ;  /* 0x0000007ae4b0723c */ /* 0x044fe600000810c0 */
[----:B------:R-:W-:Y:S04]  /*d3760*/  STL.64 [R1+0x750], R184 ;  /* 0x000750b801007387 */ /* 0x000fe80000100a00 */
[----:B------:R-:W-:Y:S04]  /*d3770*/  STL.64 [R1+0x758], R186 ;  /* 0x000758ba01007387 */ /* 0x000fe80000100a00 */
[----:B------:R-:W1:Y:S04]  /*d3780*/  LDL.LU R200, [R1+0x620] ;  /* 0x0006200001c87983 */ /* 0x000e680000300800 */
[----:B------:R2:W-:Y:S04]  /*d3790*/  STL.64 [R1+0x4a0], R180 ;  /* 0x0004a0b401007387 */ /* 0x0005e80000100a00 */
[----:B------:R4:W-:Y:S04]  /*d37a0*/  STL.64 [R1+0x4a8], R182 ;  /* 0x0004a8b601007387 */ /* 0x0009e80000100a00 */
[----:B------:R2:W-:Y:S04]  /*d37b0*/  STL.64 [R1+0x490], R176 ;  /* 0x000490b001007387 */ /* 0x0005e80000100a00 */
[----:B------:R2:W-:Y:S04]  /*d37c0*/  STL.64 [R1+0x498], R178 ;  /* 0x000498b201007387 */ /* 0x0005e80000100a00 */
[----:B------:R-:W1:Y:S04]  /*d37d0*/  LDL.LU R201, [R1+0x624] ;  /* 0x0006240001c97983 */ /* 0x000e680000300800 */
[----:B------:R-:W1:Y:S04]  /*d37e0*/  LDL.LU R202, [R1+0x628] ;  /* 0x0006280001ca7983 */ /* 0x000e680000300800 */
[----:B------:R-:W1:Y:S04]  /*d37f0*/  LDL.LU R203, [R1+0x62c] ;  /* 0x00062c0001cb7983 */ /* 0x000e680000300800 */
        /* <DEDUP_REMOVED lines=53> */
[----:B------:R1:W-:Y:S04]  /*d3b50*/  STL.64 [R1+0x480], R196 ;  /* 0x000480c401007387 */ /* 0x0003e80000100a00 */
[----:B------:R1:W-:Y:S04]  /*d3b60*/  STL.64 [R1+0x488], R198 ;  /* 0x000488c601007387 */ /* 0x0003e80000100a00 */
[----:B-1----:R-:W3:Y:S04]  /*d3b70*/  LDL.LU R196, [R1+0x5f0] ;  /* 0x0005f00001c47983 */ /* 0x002ee80000300800 */
[----:B------:R-:W3:Y:S04]  /*d3b80*/  LDL.LU R197, [R1+0x5f4] ;  /* 0x0005f40001c57983 */ /* 0x000ee80000300800 */
[----:B------:R-:W3:Y:S04]  /*d3b90*/  LDL.LU R198, [R1+0x5f8] ;  /* 0x0005f80001c67983 */ /* 0x000ee80000300800 */
[----:B------:R-:W3:Y:S04]  /*d3ba0*/  LDL.LU R199, [R1+0x5fc] ;  /* 0x0005fc0001c77983 */ /* 0x000ee80000300800 */
[----:B------:R-:W3:Y:S04]  /*d3bb0*/  LDL.LU R232, [R1+0x510] ;  /* 0x0005100001e87983 */ /* 0x000ee80000300800 */
[----:B------:R-:W-:Y:S04]  /*d3bc0*/  STL.64 [R1+0x470], R228 ;  /* 0x000470e401007387 */ /* 0x000fe80000100a00 */
[----:B------:R1:W-:Y:S04]  /*d3bd0*/  STL.64 [R1+0x478], R230 ;  /* 0x000478e601007387 */ /* 0x0003e80000100a00 */
[----:B------:R-:W3:Y:S04]  /*d3be0*/  LDL.LU R233, [R1+0x514] ;  /* 0x0005140001e97983 */ /* 0x000ee80000300800 */
[----:B------:R-:W3:Y:S04]  /*d3bf0*/  LDL.LU R234, [R1+0x518] ;  /* 0x0005180001ea7983 */ /* 0x000ee80000300800 */
[----:B------:R-:W3:Y:S01]  /*d3c00*/  LDL.LU R235, [R1+0x51c] ;  /* 0x00051c0001eb7983 */ /* 0x000ee20000300800 */
[C---:B------:R-:W-:Y:S08]  /*d3c10*/  HMMA.1688.F32.TF32 R200, R172.reuse, R48, R200 ;  /* 0x00000030acc8723c */ /* 0x040ff000000810c8 */
[C---:B--2---:R-:W-:Y:S08]  /*d3c20*/  HMMA.1688.F32.TF32 R180, R172.reuse, R44, R180 ;  /* 0x0000002cacb4723c */ /* 0x044ff000000810b4 */
[C---:B----4-:R-:W-:Y:S08]  /*d3c30*/  HMMA.1688.F32.TF32 R220, R172.reuse, R32, R220 ;  /* 0x00000020acdc723c */ /* 0x050ff000000810dc */
[C---:B---3--:R-:W-:Y:S08]  /*d3c40*/  HMMA.1688.F32.TF32 R216, R172.reuse, R28, R216 ;  /* 0x0000001cacd8723c */ /* 0x048ff000000810d8 */
        /* <DEDUP_REMOVED lines=39> */
[----:B------:R-:W-:Y:S02]  /*d3ec0*/  LDS R170, [R251+0x119180] ;  /* 0x11918000fbaa7984 */ /* 0x000fe40000000800 */
[C---:B------:R-:W-:Y:S02]  /*d3ed0*/  HMMA.1688.F32.TF32 R240, R184.reuse, R72, R240 ;  /* 0x00000048b8f0723c */ /* 0x040fe400000810f0 */
[----:B------:R-:W-:Y:S04]  /*d3ee0*/  LDS R169, [R249+0x118180] ;  /* 0x11818000f9a97984 */ /* 0x000fe80000000800 */
[----:B------:R-:W1:Y:S02]  /*d3ef0*/  LDS R171, [R249+0x119180] ;  /* 0x11918000f9ab7984 */ /* 0x000e640000000800 */
[----:B------:R-:W-:Y:S08]  /*d3f00*/  HMMA.1688.F32.TF32 R172, R184, R76, R172 ;  /* 0x0000004cb8ac723c */ /* 0x000ff000000810ac */
[----:B--2---:R-:W-:Y:S08]  /*d3f10*/  HMMA.1688.F32.TF32 R236, R228, R70, R236 ;  /* 0x00000046e4ec723c */ /* 0x004ff000000810ec */
        /* <DEDUP_REMOVED lines=15> */
[----:B------:R-:W-:Y:S04]  /*d4010*/  STL.64 [R1+0x460], R236 ;  /* 0x000460ec01007387 */ /* 0x000fe80000100a00 */
[----:B------:R-:W-:Y:S03]  /*d4020*/  STL.64 [R1+0x468], R238 ;  /* 0x000468ee01007387 */ /* 0x000fe60000100a00 */
        /* <DEDUP_REMOVED lines=15> */
[----:B---3--:R-:W-:Y:S03]  /*d4120*/  HMMA.1688.F32.TF32 R172, R228, R102, R224 ;  /* 0x00000066e4ac723c */ /* 0x008fe600000810e0 */
[----:B------:R-:W-:Y:S04]  /*d4130*/  STL.64 [R1+0x3b0], R204 ;  /* 0x0003b0cc01007387 */ /* 0x000fe80000100a00 */
[----:B------:R-:W-:Y:S08]  /*d4140*/  STL.64 [R1+0x3b8], R206 ;  /* 0x0003b8ce01007387 */ /* 0x000ff00000100a00 */
        /* <DEDUP_REMOVED lines=14> */
[----:B---3--:R-:W-:Y:S01]  /*d4230*/  MOV R186, R164 ;  /* 0x000000a400ba7202 */ /* 0x008fe20000000f00 */
[----:B------:R-:W-:Y:S02]  /*d4240*/  IMAD.MOV.U32 R187, RZ, RZ, R160 ;  /* 0x000000ffffbb7224 */ /* 0x000fe400078e00a0 */
[----:B----4-:R-:W-:Y:S02]  /*d4250*/  IMAD.MOV.U32 R207, RZ, RZ, R165 ;  /* 0x000000ffffcf7224 */ /* 0x010fe400078e00a5 */
[----:B------:R-:W-:Y:S02]  /*d4260*/  IMAD.MOV.U32 R206, RZ, RZ, R161 ;  /* 0x000000ffffce7224 */ /* 0x000fe400078e00a1 */
[----:B------:R-:W3:Y:S04]  /*d4270*/  LDL.LU R161, [R1+0x3e54] ;  /* 0x003e540001a17983 */ /* 0x000ee80000300800 */
[----:B------:R-:W4:Y:S04]  /*d4280*/  LDL.LU R165, [R1+0x3e50] ;  /* 0x003e500001a57983 */ /* 0x000f280000300800 */
        /* <DEDUP_REMOVED lines=14> */
[C---:B------:R-:W-:Y:S03]  /*d4370*/  HMMA.1688.F32.TF32 R172, R228.reuse, R106, R176 ;  /* 0x0000006ae4ac723c */ /* 0x040fe600000810b0 */
[----:B------:R-:W4:Y:S04]  /*d4380*/  LDL.LU R216, [R1+0x670] ;  /* 0x0006700001d87983 */ /* 0x000f280000300800 */
[----:B------:R-:W4:Y:S01]  /*d4390*/  LDL.LU R217, [R1+0x674] ;  /* 0x0006740001d97983 */ /* 0x000f220000300800 */
[----:B------:R-:W-:Y:S03]  /*d43a0*/  HMMA.1688.F32.TF32 R180, R228, R110, R180 ;  /* 0x0000006ee4b4723c */ /* 0x000fe600000810b4 */
[----:B------:R-:W4:Y:S04]  /*d43b0*/  LDL.LU R218, [R1+0x678] ;  /* 0x0006780001da7983 */ /* 0x000f280000300800 */
[----:B------:R-:W4:Y:S04]  /*d43c0*/  LDL.LU R219, [R1+0x67c] ;  /* 0x00067c0001db7983 */ /* 0x000f280000300800 */
[----:B------:R-:W4:Y:S04]  /*d43d0*/  LDL.LU R212, [R1+0x680] ;  /* 0x0006800001d47983 */ /* 0x000f280000300800 */
[----:B------:R-:W4:Y:S01]  /*d43e0*/  LDL.LU R213, [R1+0x684] ;  /* 0x0006840001d57983 */ /* 0x000f220000300800 */
[----:B------:R-:W-:-:S02]  /*d43f0*/  IMAD.MOV.U32 R176, RZ, RZ, R2 ;  /* 0x000000ffffb07224 */ /* 0x000fc400078e0002 */
[----:B------:R-:W-:Y:S01]  /*d4400*/  IMAD.MOV.U32 R177, RZ, RZ, R0 ;  /* 0x000000ffffb17224 */ /* 0x000fe200078e0000 */
[C---:B------:R-:W-:Y:S08]  /*d4410*/  HMMA.1688.F32.TF32 R200, R228.reuse, R114, R200 ;  /* 0x00000072e4c8723c */ /* 0x040ff000000810c8 */
[C---:B------:R-:W-:Y:S08]  /*d4420*/  HMMA.1688.F32.TF32 R188, R228.reuse, R118, R188 ;  /* 0x00000076e4bc723c */ /* 0x040ff000000810bc */
[C---:B------:R-:W-:Y:S08]  /*d4430*/  HMMA.1688.F32.TF32 R192, R228.reuse, R122, R192 ;  /* 0x0000007ae4c0723c */ /* 0x040ff000000810c0 */
[----:B------:R-:W-:Y:S01]  /*d4440*/  HMMA.1688.F32.TF32 R196, R228, R126, R196 ;  /* 0x0000007ee4c4723c */ /* 0x000fe200000810c4 */
[----:B--2---:R-:W-:Y:S01]  /*d4450*/  MOV R215, R160 ;  /* 0x000000a000d77202 */ /* 0x004fe20000000f00 */
[----:B---3--:R-:W-:-:S02]  /*d4460*/  IMAD.MOV.U32 R214, RZ, RZ, R164 ;  /* 0x000000ffffd67224 */ /* 0x008fc400078e00a4 */
        /* <DEDUP_REMOVED lines=17> */
[----:B------:R-:W3:Y:S04]  /*d4580*/  LDL.LU R0, [R1+0x3e28] ;  /* 0x003e280001007983 */ /* 0x000ee80000300800 */
[----:B------:R1:W-:Y:S04]  /*d4590*/  STL.64 [R1+0x3f0], R180 ;  /* 0x0003f0b401007387 */ /* 0x0003e80000100a00 */
[----:B------:R-:W-:Y:S04]  /*d45a0*/  STL.64 [R1+0x3f8], R182 ;  /* 0x0003f8b601007387 */ /* 0x000fe80000100a00 */
[----:B------:R-:W-:Y:S04]  /*d45b0*/  LDS R172, [R251+0x11a180] ;  /* 0x11a18000fbac7984 */ /* 0x000fe80000000800 */
[----:B-1----:R-:W3:Y:S04]  /*d45c0*/  LDL.LU R180, [R1+0x710] ;  /* 0x0007100001b47983 */ /* 0x002ee80000300800 */
[----:B------:R-:W3:Y:S04]  /*d45d0*/  LDL.LU R181, [R1+0x714] ;  /* 0x0007140001b57983 */ /* 0x000ee80000300800 */
        /* <DEDUP_REMOVED lines=8> */
[----:B-1----:R-:W-:Y:S03]  /*d4660*/  HMMA.1688.F32.TF32 R192, R228, R130, R232 ;  /* 0x00000082e4c0723c */ /* 0x002fe600000810e8 */
[----:B------:R-:W-:Y:S04]  /*d4670*/  STL.64 [R1+0x440], R196 ;  /* 0x000440c401007387 */ /* 0x000fe80000100a00 */
[----:B------:R-:W-:Y:S01]  /*d4680*/  STL.64 [R1+0x448], R198 ;  /* 0x000448c601007387 */ /* 0x000fe20000100a00 */
[C---:B------:R-:W-:Y:S03]  /*d4690*/  HMMA.1688.F32.TF32 R232, R168.reuse, R64, R132 ;  /* 0x00000040a8e8723c */ /* 0x040fe60000081084 */
[----:B------:R-:W1:Y:S11]  /*d46a0*/  LDS R175, [R249+0x11b180] ;  /* 0x11b18000f9af7984 */ /* 0x000e760000000800 */
[----:B------:R-:W-:Y:S01]  /*d46b0*/  @!UPT UIADD3 URZ, URZ, URZ, URZ ;  /* 0x0000003f3f3ff290 */ /* 0x000fe2000fffe03f */
[----:B------:R-:W-:Y:S04]  /*d46c0*/  STL.64 [R1+0x430], R192 ;  /* 0x000430c001007387 */ /* 0x000fe80000100a00 */
[----:B------:R4:W-:Y:S04]  /*d46d0*/  STL.64 [R1+0x438], R194 ;  /* 0x000438c201007387 */ /* 0x0009e80000100a00 */
[----:B------:R-:W3:Y:S04]  /*d46e0*/  LDL.LU R132, [R1+0xeb0] ;  /* 0x000eb00001847983 */ /* 0x000ee80000300800 */
[----:B------:R-:W3:Y:S04]  /*d46f0*/  LDL.LU R133, [R1+0xeb4] ;  /* 0x000eb40001857983 */ /* 0x000ee80000300800 */
[----:B------:R-:W3:Y:S04]  /*d4700*/  LDL.LU R134, [R1+0xeb8] ;  /* 0x000eb80001867983 */ /* 0x000ee80000300800 */
[----:B------:R-:W3:Y:S01]  /*d4710*/  LDL.LU R135, [R1+0xebc] ;  /* 0x000ebc0001877983 */ /* 0x000ee20000300800 */
[C---:B----4-:R-:W-:Y:S03]  /*d4720*/  HMMA.1688.F32.TF32 R192, R168.reuse, R56, R148 ;  /* 0x00000038a8c0723c */ /* 0x050fe60000081094 */
[----:B------:R-:W4:Y:S04]  /*d4730*/  LDL.LU R148, [R1+0xec0] ;  /* 0x000ec00001947983 */ /* 0x000f280000300800 */
[----:B------:R-:W4:Y:S01]  /*d4740*/  LDL.LU R149, [R1+0xec4] ;  /* 0x000ec40001957983 */ /* 0x000f220000300800 */
[----:B------:R-:W-:Y:S03]  /*d4750*/  HMMA.1688.F32.TF32 R196, R168, R60, R136 ;  /* 0x0000003ca8c4723c */ /* 0x000fe60000081088 */
[----:B------:R-:W4:Y:S04]  /*d4760*/  LDL.LU R150, [R1+0xec8] ;  /* 0x000ec80001967983 */ /* 0x000f280000300800 */
[----:B------:R-:W4:Y:S04]  /*d4770*/  LDL.LU R151, [R1+0xecc] ;  /* 0x000ecc0001977983 */ /* 0x000f280000300800 */
[----:B------:R-:W4:Y:S01]  /*d4780*/  LDL.64 R138, [R1+0x208] ;  /* 0x00020800018a7983 */ /* 0x000f220000100a00 */
[----:B------:R-:W-:Y:S01]  /*d4790*/  IMAD.MOV.U32 R178, RZ, RZ, R165 ;  /* 0x000000ffffb27224 */ /* 0x000fe200078e00a5 */
[----:B------:R-:W-:Y:S01]  /*d47a0*/  MOV R203, R152 ;  /* 0x0000009800cb7202 */ /* 0x000fe20000000f00 */
[----:B------:R-:W-:-:S02]  /*d47b0*/  IMAD.MOV.U32 R179, RZ, RZ, R161 ;  /* 0x000000ffffb37224 */ /* 0x000fc400078e00a1 */
[----:B------:R-:W-:Y:S02]  /*d47c0*/  IMAD.MOV.U32 R200, RZ, RZ, R157 ;  /* 0x000000ffffc87224 */ /* 0x000fe400078e009d */
[----:B------:R-:W-:Y:S02]  /*d47d0*/  IMAD.MOV.U32 R201, RZ, RZ, R156 ;  /* 0x000000ffffc97224 */ /* 0x000fe400078e009c */
[----:B------:R-:W-:Y:S02]  /*d47e0*/  IMAD.MOV.U32 R202, RZ, RZ, R153 ;  /* 0x000000ffffca7224 */ /* 0x000fe400078e0099 */
[----:B------:R-:W-:Y:S02]  /*d47f0*/  IMAD.MOV.U32 R188, RZ, RZ, R145 ;  /* 0x000000ffffbc7224 */ /* 0x000fe400078e0091 */
[----:B------:R-:W-:Y:S02]  /*d4800*/  IMAD.MOV.U32 R189, RZ, RZ, R144 ;  /* 0x000000ffffbd7224 */ /* 0x000fe400078e0090 */
[----:B------:R-:W-:-:S02]  /*d4810*/  IMAD.MOV.U32 R190, RZ, RZ, R141 ;  /* 0x000000ffffbe7224 */ /* 0x000fc400078e008d */
[----:B------:R-:W-:Y:S01]  /*d4820*/  IMAD.MOV.U32 R191, RZ, RZ, R140 ;  /* 0x000000ffffbf7224 */ /* 0x000fe200078e008c */
        /* <DEDUP_REMOVED lines=9> */
[----:B--2---:R-:W-:Y:S01]  /*d48c0*/  MOV R182, R164 ;  /* 0x000000a400b67202 */ /* 0x004fe20000000f00 */
[----:B---3--:R-:W-:-:S06]  /*d48d0*/  IMAD.MOV.U32 R183, RZ, RZ, R160 ;  /* 0x000000ffffb77224 */ /* 0x008fcc00078e00a0 */
[C---:B------:R-:W-:Y:S08]  /*d48e0*/  HMMA.1688.F32.TF32 R240, R168.reuse, R8, R240 ;  /* 0x00000008a8f0723c */ /* 0x040ff000000810f0 */
[----:B------:R-:W-:Y:S11]  /*d48f0*/  HMMA.1688.F32.TF32 R236, R168, R4, R236 ;  /* 0x00000004a8ec723c */ /* 0x000ff600000810ec */
[----:B------:R-:W-:Y:S05]  /*d4900*/  @!UPT UIADD3 URZ, URZ, URZ, URZ ;  /* 0x0000003f3f3ff290 */ /* 0x000fea000fffe03f */
[----:B-1----:R-:W-:Y:S08]  /*d4910*/  HMMA.1688.F32.TF32 R240, R172, R10, R240 ;  /* 0x0000000aacf0723c */ /* 0x002ff000000810f0 */
[----:B------:R-:W-:Y:S08]  /*d4920*/  HMMA.1688.F32.TF32 R208, R168, R16, R208 ;  /* 0x00000010a8d0723c */ /* 0x000ff000000810d0 */
[----:B------:R-:W-:Y:S08]  /*d4930*/  HMMA.1688.F32.TF32 R236, R172, R6, R236 ;  /* 0x00000006acec723c */ /* 0x000ff000000810ec */
[----:B------:R-:W-:Y:S01]  /*d4940*/  HMMA.1688.F32.TF32 R228, R168, R12, R180 ;  /* 0x0000000ca8e4723c */ /* 0x000fe200000810b4 */
[----:B------:R-:W-:Y:S04]  /*d4950*/  LDS R180, [R251+0x11c180] ;  /* 0x11c18000fbb47984 */ /* 0x000fe80000000800 */
[----:B------:R-:W-:Y:S04]  /*d4960*/  LDS R182, [R251+0x11d180] ;  /* 0x11d18000fbb67984 */ /* 0x000fe80000000800 */
[----:B------:R-:W-:Y:S04]  /*d4970*/  LDS R181, [R249+0x11c180] ;  /* 0x11c18000f9b57984 */ /* 0x000fe80000000800 */
[----:B------:R-:W1:Y:S11]  /*d4980*/  LDS R183, [R249+0x11d180] ;  /* 0x11d18000f9b77984 */ /* 0x000e760000000800 */
[C---:B------:R-:W-:Y:S01]  /*d4990*/  HMMA.1688.F32.TF32 R168, R172.reuse, R14, R228 ;  /* 0x0000000eaca8723c */ /* 0x040fe200000810e4 */
[----:B------:R-:W-:Y:S04]  /*d49a0*/  LDS R228, [R251+0x11e180] ;  /* 0x11e18000fbe47984 */ /* 0x000fe80000000800 */
[----:B------:R-:W-:Y:S04]  /*d49b0*/  LDS R230, [R251+0x11f180] ;  /* 0x11f18000fbe67984 */ /* 0x000fe80000000800 */
[----:B------:R-:W-:Y:S04]  /*d49c0*/  LDS R229, [R249+0x11e180] ;  /* 0x11e18000f9e57984 */ /* 0x000fe80000000800 */
[----:B------:R-:W2:Y:S01]  /*d49d0*/  LDS R231, [R249+0x11f180] ;  /* 0x11f18000f9e77984 */ /* 0x000ea20000000800 */
[C---:B------:R-:W-:Y:S08]  /*d49e0*/  HMMA.1688.F32.TF32 R208, R172.reuse, R18, R208 ;  /* 0x00000012acd0723c */ /* 0x040ff000000810d0 */
[----:B------:R-:W-:Y:S08]  /*d49f0*/  HMMA.1688.F32.TF32 R212, R172, R22, R212 ;  /* 0x00000016acd4723c */ /* 0x000ff000000810d4 */
        /* <DEDUP_REMOVED lines=33> */
[----:B------:R-:W-:Y:S04]  /*d4c10*/  STL.64 [R1+0x570], R236 ;  /* 0x000570ec01007387 */ /* 0x000fe80000100a00 */
[----:B------:R-:W-:Y:S03]  /*d4c20*/  STL.64 [R1+0x578], R238 ;  /* 0x000578ee01007387 */ /* 0x000fe60000100a00 */
[C---:B------:R-:W-:Y:S08]  /*d4c30*/  HMMA.1688.F32.TF32 R168, R228.reuse, R78, R168 ;  /* 0x0000004ee4a8723c */ /* 0x040ff000000810a8 */
        /* <DEDUP_REMOVED lines=12> */
[----:B--2---:R-:W-:Y:S06]  /*d4d00*/  HMMA.1688.F32.TF32 R180, R228, R98, R224 ;  /* 0x00000062e4b4723c */ /* 0x004fec00000810e0 */
[----:B------:R-:W-:Y:S04]  /*d4d10*/  STL.64 [R1+0x5b0], R168 ;  /* 0x0005b0a801007387 */ /* 0x000fe80000100a00 */
[----:B------:R-:W-:Y:S05]  /*d4d20*/  STL.64 [R1+0x5b8], R170 ;  /* 0x0005b8aa01007387 */ /* 0x000fea0000100a00 */
[----:B------:R-:W-:Y:S04]  /*d4d30*/  STL.64 [R1+0x5a0], R208 ;  /* 0x0005a0d001007387 */ /* 0x000fe80000100a00 */
[----:B------:R-:W-:Y:S01]  /*d4d40*/  STL.64 [R1+0x5a8], R210 ;  /* 0x0005a8d201007387 */ /* 0x000fe20000100a00 */
[----:B-1----:R-:W-:Y:S01]  /*d4d50*/  HMMA.1688.F32.TF32 R236, R172, R246, R132 ;  /* 0x000000f6acec723c */ /* 0x002fe20000081084 */
[----:B------:R-:W-:-:S02]  /*d4d60*/  IMAD.MOV.U32 R141, RZ, RZ, R246 ;  /* 0x000000ffff8d7224 */ /* 0x000fc400078e00f6 */
[----:B------:R-:W-:Y:S01]  /*d4d70*/  IMAD.MOV.U32 R140, RZ, RZ, R247 ;  /* 0x000000ffff8c7224 */ /* 0x000fe200078e00f7 */
[----:B----4-:R-:W-:Y:S01]  /*d4d80*/  MOV R152, R138 ;  /* 0x0000008a00987202 */ /* 0x010fe20000000f00 */
[----:B------:R-:W-:Y:S01]  /*d4d90*/  IMAD.MOV.U32 R3, RZ, RZ, R139 ;  /* 0x000000ffff037224 */ /* 0x000fe200078e008b */
[----:B------:R-:W-:Y:S04]  /*d4da0*/  LDS R168, [R251+0x118200] ;  /* 0x11820000fba87984 */ /* 0x000fe80000000800 */
[----:B------:R-:W-:Y:S04]  /*d4db0*/  STL.64 [R1+0x590], R180 ;  /* 0x000590b401007387 */ /* 0x000fe80000100a00 */
[----:B------:R1:W-:Y:S04]  /*d4dc0*/  STL.64 [R1+0x598], R182 ;  /* 0x000598b601007387 */ /* 0x0003e80000100a00 */
[----:B------:R-:W-:Y:S04]  /*d4dd0*/  LDS R170, [R251+0x119200] ;  /* 0x11920000fbaa7984 */ /* 0x000fe80000000800 */
[----:B------:R-:W-:Y:S01]  /*d4de0*/  LDS R169, [R249+0x118200] ;  /* 0x11820000f9a97984 */ /* 0x000fe20000000800 */
[C---:B-1----:R-:W-:Y:S03]  /*d4df0*/  HMMA.1688.F32.TF32 R180, R228.reuse, R102, R176 ;  /* 0x00000066e4b4723c */ /* 0x042fe600000810b0 */
[----:B------:R-:W1:Y:S05]  /*d4e00*/  LDS R171, [R249+0x119200] ;  /* 0x11920000f9ab7984 */ /* 0x000e6a0000000800 */
        /* <DEDUP_REMOVED lines=18> */
[----:B------:R-:W-:Y:S10]  /*d4f30*/  STL.64 [R1+0x688], R186 ;  /* 0x000688ba01007387 */ /* 0x000ff40000100a00 */
[----:B------:R2:W-:Y:S04]  /*d4f40*/  STL.64 [R1+0x670], R180 ;  /* 0x000670b401007387 */ /* 0x0005e80000100a00 */
[----:B------:R3:W-:Y:S04]  /*d4f50*/  STL.64 [R1+0x678], R182 ;  /* 0x000678b601007387 */ /* 0x0007e80000100a00 */
[----:B------:R2:W-:Y:S04]  /*d4f60*/  STL.64 [R1+0x660], R176 ;  /* 0x000660b001007387 */ /* 0x0005e80000100a00 */
        /* <DEDUP_REMOVED lines=30> */
[----:B------:R-:W4:Y:S04]  /*d5150*/  LDL.64 R138, [R1+0x1e8] ;  /* 0x0001e800018a7983 */ /* 0x000f280000100a00 */
[----:B------:R-:W4:Y:S04]  /*d5160*/  LDL.LU R224, [R1+0xe90] ;  /* 0x000e900001e07983 */ /* 0x000f280000300800 */
[----:B------:R-:W4:Y:S04]  /*d5170*/  LDL.LU R225, [R1+0xe94] ;  /* 0x000e940001e17983 */ /* 0x000f280000300800 */
[----:B------:R-:W4:Y:S04]  /*d5180*/  LDL.LU R226, [R1+0xe98] ;  /* 0x000e980001e27983 */ /* 0x000f280000300800 */
[----:B------:R-:W4:Y:S04]  /*d5190*/  LDL.LU R227, [R1+0xe9c] ;  /* 0x000e9c0001e37983 */ /* 0x000f280000300800 */
[----:B------:R-:W4:Y:S04]  /*d51a0*/  LDL.64 R134, [R1+0x1d8] ;  /* 0x0001d80001867983 */ /* 0x000f280000100a00 */
[----:B------:R-:W4:Y:S04]  /*d51b0*/  LDL.64 R150, [R1+0x1c8] ;  /* 0x0001c80001967983 */ /* 0x000f280000100a00 */
[----:B------:R-:W4:Y:S04]  /*d51c0*/  LDL.LU R212, [R1+0xe70] ;  /* 0x000e700001d47983 */ /* 0x000f280000300800 */
[----:B------:R-:W4:Y:S04]  /*d51d0*/  LDL.LU R213, [R1+0xe74] ;  /* 0x000e740001d57983 */ /* 0x000f280000300800 */
[----:B------:R-:W4:Y:S04]  /*d51e0*/  LDL.LU R214, [R1+0xe78] ;  /* 0x000e780001d67983 */ /* 0x000f280000300800 */
[----:B------:R-:W4:Y:S04]  /*d51f0*/  LDL.LU R215, [R1+0xe7c] ;  /* 0x000e7c0001d77983 */ /* 0x000f280000300800 */
[----:B------:R-:W4:Y:S04]  /*d5200*/  LDL.64 R230, [R1+0x1b8] ;  /* 0x0001b80001e67983 */ /* 0x000f280000100a00 */
[----:B------:R-:W4:Y:S04]  /*d5210*/  LDL.64 R222, [R1+0x1a8] ;  /* 0x0001a80001de7983 */ /* 0x000f280000100a00 */
[----:B--2---:R-:W2:Y:S04]  /*d5220*/  LDL.LU R180, [R1+0xe50] ;  /* 0x000e500001b47983 */ /* 0x004ea80000300800 */
[----:B------:R-:W2:Y:S04]  /*d5230*/  LDL.LU R181, [R1+0xe54] ;  /* 0x000e540001b57983 */ /* 0x000ea80000300800 */
[----:B---3--:R-:W2:Y:S04]  /*d5240*/  LDL.LU R182, [R1+0xe58] ;  /* 0x000e580001b67983 */ /* 0x008ea80000300800 */
[----:B------:R-:W2:Y:S04]  /*d5250*/  LDL.LU R183, [R1+0xe5c] ;  /* 0x000e5c0001b77983 */ /* 0x000ea80000300800 */
[----:B------:R-:W3:Y:S04]  /*d5260*/  LDL.LU R176, [R1+0xf30] ;  /* 0x000f300001b07983 */ /* 0x000ee80000300800 */
[----:B------:R-:W3:Y:S04]  /*d5270*/  LDL.LU R177, [R1+0xf34] ;  /* 0x000f340001b17983 */ /* 0x000ee80000300800 */
[----:B-1----:R-:W3:Y:S04]  /*d5280*/  LDL.LU R178, [R1+0xf38] ;  /* 0x000f380001b27983 */ /* 0x002ee80000300800 */
        /* <DEDUP_REMOVED lines=13> */
[----:B----4-:R-:W-:Y:S01]  /*d5360*/  HMMA.1688.F32.TF32 R240, R172, R138, R240 ;  /* 0x0000008aacf0723c */ /* 0x010fe200000810f0 */
[----:B------:R-:W-:Y:S01]  /*d5370*/  IMAD.MOV.U32 R145, RZ, RZ, R138 ;  /* 0x000000ffff917224 */ /* 0x000fe200078e008a */
[----:B------:R-:W-:-:S02]  /*d5380*/  MOV R144, R139 ;  /* 0x0000008b00907202 */ /* 0x000fc40000000f00 */
[----:B------:R-:W4:Y:S04]  /*d5390*/  LDL.LU.64 R138, [R1+0x3e20] ;  /* 0x003e2000018a7983 */ /* 0x000f280000300a00 */
[----:B------:R-:W-:Y:S01]  /*d53a0*/  HMMA.1688.F32.TF32 R224, R172, R134, R224 ;  /* 0x00000086ace0723c */ /* 0x000fe200000810e0 */
[----:B------:R-:W-:Y:S02]  /*d53b0*/  IMAD.MOV.U32 R137, RZ, RZ, R134 ;  /* 0x000000ffff897224 */ /* 0x000fe400078e0086 */
[----:B------:R-:W-:Y:S02]  /*d53c0*/  IMAD.MOV.U32 R136, RZ, RZ, R135 ;  /* 0x000000ffff887224 */ /* 0x000fe400078e0087 */
[----:B------:R-:W4:Y:S01]  /*d53d0*/  LDL.LU.64 R134, [R1+0x3e18] ;  /* 0x003e180001867983 */ /* 0x000f220000300a00 */
[----:B------:R-:W-:-:S02]  /*d53e0*/  IMAD.MOV.U32 R133, RZ, RZ, R150 ;  /* 0x000000ffff857224 */ /* 0x000fc400078e0096 */
[C---:B------:R-:W-:Y:S01]  /*d53f0*/  HMMA.1688.F32.TF32 R208, R172.reuse, R150, R208 ;  /* 0x00000096acd0723c */ /* 0x040fe200000810d0 */
[----:B------:R-:W-:Y:S02]  /*d5400*/  IMAD.MOV.U32 R132, RZ, RZ, R151 ;  /* 0x000000ffff847224 */ /* 0x000fe400078e0097 */
[----:B------:R-:W4:Y:S05]  /*d5410*/  LDL.LU.64 R150, [R1+0x3e10] ;  /* 0x003e100001967983 */ /* 0x000f2a0000300a00 */
[----:B------:R-:W-:Y:S01]  /*d5420*/  HMMA.1688.F32.TF32 R216, R172, R222, R216 ;  /* 0x000000deacd8723c */ /* 0x000fe200000810d8 */
[----:B------:R-:W-:Y:S02]  /*d5430*/  IMAD.MOV.U32 R156, RZ, RZ, R222 ;  /* 0x000000ffff9c7224 */ /* 0x000fe400078e00de */
[----:B------:R-:W-:Y:S01]  /*d5440*/  IMAD.MOV.U32 R153, RZ, RZ, R223 ;  /* 0x000000ffff997224 */ /* 0x000fe200078e00df */
[----:B------:R-:W-:Y:S01]  /*d5450*/  MOV R149, R230 ;  /* 0x000000e600957202 */ /* 0x000fe20000000f00 */
[----:B------:R-:W-:-:S03]  /*d5460*/  IMAD.MOV.U32 R148, RZ, RZ, R231 ;  /* 0x000000ffff947224 */ /* 0x000fc600078e00e7 */
[C---:B------:R-:W-:Y:S08]  /*d5470*/  HMMA.1688.F32.TF32 R212, R172.reuse, R230, R212 ;  /* 0x000000e6acd4723c */ /* 0x040ff000000810d4 */
[C---:B------:R-:W-:Y:S08]  /*d5480*/  HMMA.1688.F32.TF32 R188, R172.reuse, R146, R188 ;  /* 0x00000092acbc723c */ /* 0x040ff000000810bc */
[C---:B------:R-:W-:Y:S08]  /*d5490*/  HMMA.1688.F32.TF32 R204, R172.reuse, R154, R204 ;  /* 0x0000009aaccc723c */ /* 0x040ff000000810cc */
[C---:B------:R-:W-:Y:S08]  /*d54a0*/  HMMA.1688.F32.TF32 R196, R172.reuse, R162, R196 ;  /* 0x000000a2acc4723c */ /* 0x040ff000000810c4 */
[C---:B------:R-:W-:Y:S08]  /*d54b0*/  HMMA.1688.F32.TF32 R228, R172.reuse, R166, R244 ;  /* 0x000000a6ace4723c */ /* 0x040ff000000810f4 */
[----:B--2---:R-:W-:Y:S08]  /*d54c0*/  HMMA.1688.F32.TF32 R184, R172, R142, R184 ;  /* 0x0000008eacb8723c */ /* 0x004ff000000810b8 */
        /* <DEDUP_REMOVED lines=13> */
[C---:B----4-:R-:W-:Y:S08]  /*d55a0*/  HMMA.1688.F32.TF32 R176, R172.reuse, R138, R176 ;  /* 0x0000008aacb0723c */ /* 0x050ff000000810b0 */
[C---:B------:R-:W-:Y:S01]  /*d55b0*/  HMMA.1688.F32.TF32 R220, R172.reuse, R134, R180 ;  /* 0x00000086acdc723c */ /* 0x040fe200000810b4 */
[----:B------:R-:W-:Y:S04]  /*d55c0*/  LDS R180, [R251+0x11a200] ;  /* 0x11a20000fbb47984 */ /* 0x000fe80000000800 */
[----:B------:R-:W-:Y:S04]  /*d55d0*/  LDS R182, [R251+0x11b200] ;  /* 0x11b20000fbb67984 */ /* 0x000fe80000000800 */
[----:B------:R-:W-:Y:S04]  /*d55e0*/  LDS R181, [R249+0x11a200] ;  /* 0x11a20000f9b57984 */ /* 0x000fe80000000800 */
[----:B------:R-:W1:Y:S01]  /*d55f0*/  LDS R183, [R249+0x11b200] ;  /* 0x11b20000f9b77984 */ /* 0x000e620000000800 */
        /* <DEDUP_REMOVED lines=31> */
[C---:B--2---:R-:W-:Y:S01]  /*d57f0*/  HMMA.1688.F32.TF32 R232, R224.reuse, R68, R232 ;  /* 0x00000044e0e8723c */ /* 0x044fe200000810e8 */
[----:B------:R-:W-:Y:S04]  /*d5800*/  LDS R182, [R251+0x117280] ;  /* 0x11728000fbb67984 */ /* 0x000fe80000000800 */
[----:B------:R-:W-:Y:S03]  /*d5810*/  LDS R181, [R249+0x116280] ;  /* 0x11628000f9b57984 */ /* 0x000fe60000000800 */
[C---:B------:R-:W-:Y:S01]  /*d5820*/  HMMA.1688.F32.TF32 R236, R224.reuse, R72, R236 ;  /* 0x00000048e0ec723c */ /* 0x040fe200000810ec */
[----:B------:R-:W2:Y:S07]  /*d5830*/  LDS R183, [R249+0x117280] ;  /* 0x11728000f9b77984 */ /* 0x000eae0000000800 */
        /* <DEDUP_REMOVED lines=14> */
[C---:B-1----:R-:W-:Y:S01]  /*d5920*/  HMMA.1688.F32.TF32 R224, R168.reuse, R70, R232 ;  /* 0x00000046a8e0723c */ /* 0x042fe200000810e8 */
[----:B------:R-:W-:Y:S04]  /*d5930*/  STL.64 [R1+0x3df0], R138 ;  /* 0x003df08a01007387 */ /* 0x000fe80000100a00 */
[----:B------:R-:W-:Y:S03]  /*d5940*/  STL.64 [R1+0x3df8], R142 ;  /* 0x003df88e01007387 */ /* 0x000fe60000100a00 */
[C---:B------:R-:W-:Y:S01]  /*d5950*/  HMMA.1688.F32.TF32 R236, R168.reuse, R74, R236 ;  /* 0x0000004aa8ec723c */ /* 0x040fe200000810ec */
[----:B------:R-:W-:Y:S04]  /*d5960*/  STL.64 [R1+0x3e00], R146 ;  /* 0x003e009201007387 */ /* 0x000fe80000100a00 */
[----:B------:R-:W-:Y:S03]  /*d5970*/  STL.64 [R1+0x3e08], R150 ;  /* 0x003e089601007387 */ /* 0x000fe60000100a00 */
[C---:B------:R-:W-:Y:S07]  /*d5980*/  HMMA.1688.F32.TF32 R232, R168.reuse, R78, R240 ;  /* 0x0000004ea8e8723c */ /* 0x040fee00000810f0 */
[----:B------:R-:W-:Y:S01]  /*d5990*/  STL.64 [R1+0x7a0], R224 ;  /* 0x0007a0e001007387 */ /* 0x000fe20000100a00 */
[C---:B------:R-:W-:Y:S03]  /*d59a0*/  HMMA.1688.F32.TF32 R208, R168.reuse, R86, R208 ;  /* 0x00000056a8d0723c */ /* 0x040fe600000810d0 */
[----:B------:R1:W-:Y:S05]  /*d59b0*/  STL.64 [R1+0x7a8], R226 ;  /* 0x0007a8e201007387 */ /* 0x0003ea0000100a00 */
[C---:B-1----:R-:W-:Y:S01]  /*d59c0*/  HMMA.1688.F32.TF32 R224, R168.reuse, R82, R172 ;  /* 0x00000052a8e0723c */ /* 0x042fe200000810ac */
[----:B------:R-:W-:Y:S04]  /*d59d0*/  STL.64 [R1+0x7b0], R236 ;  /* 0x0007b0ec01007387 */ /* 0x000fe80000100a00 */
[----:B------:R-:W-:Y:S04]  /*d59e0*/  STL.64 [R1+0x7b8], R238 ;  /* 0x0007b8ee01007387 */ /* 0x000fe80000100a00 */
[----:B------:R-:W-:Y:S01]  /*d59f0*/  STL.64 [R1+0x7c0], R232 ;  /* 0x0007c0e801007387 */ /* 0x000fe20000100a00 */
[C---:B------:R-:W-:Y:S03]  /*d5a00*/  HMMA.1688.F32.TF32 R172, R168.reuse, R90, R212 ;  /* 0x0000005aa8ac723c */ /* 0x040fe600000810d4 */
[----:B------:R-:W-:Y:S05]  /*d5a10*/  STL.64 [R1+0x7c8], R234 ;  /* 0x0007c8ea01007387 */ /* 0x000fea0000100a00 */
[C---:B------:R-:W-:Y:S05]  /*d5a20*/  HMMA.1688.F32.TF32 R212, R168.reuse, R94, R216 ;  /* 0x0000005ea8d4723c */ /* 0x040fea00000810d8 */
        /* <DEDUP_REMOVED lines=9> */
[----:B------:R-:W-:Y:S01]  /*d5ac0*/  HMMA.1688.F32.TF32 R188, R168, R110, R188 ;  /* 0x0000006ea8bc723c */ /* 0x000fe200000810bc */
[----:B------:R-:W-:Y:S01]  /*d5ad0*/  IMAD.MOV.U32 R243, RZ, RZ, R136 ;  /* 0x000000fffff37224 */ /* 0x000fe200078e0088 */
[----:B------:R-:W-:Y:S01]  /*d5ae0*/  MOV R242, R137 ;  /* 0x0000008900f27202 */ /* 0x000fe20000000f00 */
[----:B------:R-:W-:-:S02]  /*d5af0*/  IMAD.MOV.U32 R239, RZ, RZ, R144 ;  /* 0x000000ffffef7224 */ /* 0x000fc400078e0090 */
[----:B------:R-:W-:Y:S01]  /*d5b00*/  IMAD.MOV.U32 R238, RZ, RZ, R145 ;  /* 0x000000ffffee7224 */ /* 0x000fe200078e0091 */
[----:B------:R-:W-:Y:S01]  /*d5b10*/  MOV R235, R140 ;  /* 0x0000008c00eb7202 */ /* 0x000fe20000000f00 */
[----:B------:R-:W-:Y:S01]  /*d5b20*/  IMAD.MOV.U32 R234, RZ, RZ, R141 ;  /* 0x000000ffffea7224 */ /* 0x000fe200078e008d */
[C---:B------:R-:W-:Y:S01]  /*d5b30*/  HMMA.1688.F32.TF32 R204, R168.reuse, R118, R204 ;  /* 0x00000076a8cc723c */ /* 0x040fe200000810cc */
[----:B------:R-:W-:Y:S04]  /*d5b40*/  STL.64 [R1+0x820], R208 ;  /* 0x000820d001007387 */ /* 0x000fe80000100a00 */
[----:B------:R1:W-:Y:S03]  /*d5b50*/  STL.64 [R1+0x828], R210 ;  /* 0x000828d201007387 */ /* 0x0003e60000100a00 */
[C---:B------:R-:W-:Y:S01]  /*d5b60*/  HMMA.1688.F32.TF32 R192, R168.reuse, R122, R192 ;  /* 0x0000007aa8c0723c */ /* 0x040fe200000810c0 */
[----:B------:R-:W-:Y:S04]  /*d5b70*/  LDS R172, [R251+0x118280] ;  /* 0x11828000fbac7984 */ /* 0x000fe80000000800 */
[----:B------:R-:W-:Y:S03]  /*d5b80*/  LDS R174, [R251+0x119280] ;  /* 0x11928000fbae7984 */ /* 0x000fe60000000800 */
[C---:B-1----:R-:W-:Y:S01]  /*d5b90*/  HMMA.1688.F32.TF32 R208, R168.reuse, R102, R176 ;  /* 0x00000066a8d0723c */ /* 0x042fe200000810b0 */
[----:B------:R-:W-:Y:S04]  /*d5ba0*/  LDS R173, [R249+0x118280] ;  /* 0x11828000f9ad7984 */ /* 0x000fe80000000800 */
[----:B------:R-:W1:Y:S03]  /*d5bb0*/  LDS R175, [R249+0x119280] ;  /* 0x11928000f9af7984 */ /* 0x000e660000000800 */
[C---:B------:R-:W-:Y:S11]  /*d5bc0*/  HMMA.1688.F32.TF32 R176, R168.reuse, R106, R184 ;  /* 0x0000006aa8b0723c */ /* 0x040ff600000810b8 */
[----:B------:R-:W-:Y:S04]  /*d5bd0*/  @!UPT UIADD3 URZ, URZ, URZ, URZ ;  /* 0x0000003f3f3ff290 */ /* 0x000fe8000fffe03f */
[----:B------:R-:W-:Y:S04]  /*d5be0*/  STL.64 [R1+0x830], R208 ;  /* 0x000830d001007387 */ /* 0x000fe80000100a00 */
[----:B------:R-:W-:Y:S04]  /*d5bf0*/  STL.64 [R1+0x838], R210 ;  /* 0x000838d201007387 */ /* 0x000fe80000100a00 */
[----:B------:R-:W3:Y:S04]  /*d5c00*/  LDL.LU R224, [R1+0xfd0] ;  /* 0x000fd00001e07983 */ /* 0x000ee80000300800 */
        /* <DEDUP_REMOVED lines=23> */
[----:B-1----:R-:W2:Y:S01]  /*d5d80*/  LDL.LU R176, [R1+0x1020] ;  /* 0x0010200001b07983 */ /* 0x002ea20000300800 */
        /* <DEDUP_REMOVED lines=59> */
[----:B------:R-:W4:Y:S01]  /*d6140*/  LDL.LU R171, [R1+0xf7c] ;  /* 0x000f7c0001ab7983 */ /* 0x000f220000300800 */
[----:B------:R-:W-:-:S02]  /*d6150*/  IMAD.MOV.U32 R230, RZ, RZ, R152 ;  /* 0x000000ffffe67224 */ /* 0x000fc400078e0098 */
[----:B------:R-:W-:Y:S01]  /*d6160*/  IMAD.MOV.U32 R231, RZ, RZ, R3 ;  /* 0x000000ffffe77224 */ /* 0x000fe200078e0003 */
[C---:B--2---:R-:W-:Y:S08]  /*d6170*/  HMMA.1688.F32.TF32 R208, R180.reuse, R210, R132 ;  /* 0x000000d2b4d0723c */ /* 0x044ff00000081084 */
[C---:B---3--:R-:W-:Y:S08]  /*d6180*/  HMMA.1688.F32.TF32 R240, R180.reuse, R242, R136 ;  /* 0x000000f2b4f0723c */ /* 0x048ff00000081088 */
[C---:B----4-:R-:W-:Y:S08]  /*d6190*/  HMMA.1688.F32.TF32 R232, R180.reuse, R234, R144 ;  /* 0x000000eab4e8723c */ /* 0x050ff00000081090 */
[C---:B------:R-:W-:Y:S08]  /*d61a0*/  HMMA.1688.F32.TF32 R236, R180.reuse, R238, R140 ;  /* 0x000000eeb4ec723c */ /* 0x040ff0000008108c */
[----:B------:R-:W-:Y:S01]  /*d61b0*/  HMMA.1688.F32.TF32 R228, R180, R230, R148 ;  /* 0x000000e6b4e4723c */ /* 0x000fe20000081094 */
[----:B------:R-:W2:Y:S04]  /*d61c0*/  LDL.LU.64 R150, [R1+0x3e08] ;  /* 0x003e080001967983 */ /* 0x000ea80000300a00 */
[----:B------:R-:W3:Y:S04]  /*d61d0*/  LDL.LU.64 R146, [R1+0x3e00] ;  /* 0x003e000001927983 */ /* 0x000ee80000300a00 */
[----:B------:R-:W4:Y:S04]  /*d61e0*/  LDL.LU.64 R142, [R1+0x3df8] ;  /* 0x003df800018e7983 */ /* 0x000f280000300a00 */
[----:B------:R-:W3:Y:S04]  /*d61f0*/  LDL.LU.64 R138, [R1+0x3df0] ;  /* 0x003df000018a7983 */ /* 0x000ee80000300a00 */
[----:B------:R-:W3:Y:S01]  /*d6200*/  LDL.LU.64 R134, [R1+0x3de8] ;  /* 0x003de80001867983 */ /* 0x000ee20000300a00 */
[----:B------:R-:W-:Y:S01]  /*d6210*/  IMAD.MOV.U32 R218, RZ, RZ, R156 ;  /* 0x000000ffffda7224 */ /* 0x000fe200078e009c */
[----:B------:R-:W-:Y:S01]  /*d6220*/  MOV R219, R153 ;  /* 0x0000009900db7202 */ /* 0x000fe20000000f00 */
[C---:B------:R-:W-:Y:S08]  /*d6230*/  HMMA.1688.F32.TF32 R232, R172.reuse, R8, R232 ;  /* 0x00000008ace8723c */ /* 0x040ff000000810e8 */
[C---:B------:R-:W-:Y:S08]  /*d6240*/  HMMA.1688.F32.TF32 R228, R172.reuse, R4, R228 ;  /* 0x00000004ace4723c */ /* 0x040ff000000810e4 */
[C---:B------:R-:W-:Y:S08]  /*d6250*/  HMMA.1688.F32.TF32 R236, R172.reuse, R12, R236 ;  /* 0x0000000cacec723c */ /* 0x040ff000000810ec */
[----:B------:R-:W-:Y:S08]  /*d6260*/  HMMA.1688.F32.TF32 R208, R172, R20, R208 ;  /* 0x00000014acd0723c */ /* 0x000ff000000810d0 */
        /* <DEDUP_REMOVED lines=9> */
[----:B------:R-:W-:Y:S08]  /*d6300*/  HMMA.1688.F32.TF32 R224, R180, R166, R244 ;  /* 0x000000a6b4e0723c */ /* 0x000ff000000810f4 */
[C---:B------:R-:W-:Y:S08]  /*d6310*/  HMMA.1688.F32.TF32 R212, R172.reuse, R24, R212 ;  /* 0x00000018acd4723c */ /* 0x040ff000000810d4 */
[----:B------:R-:W-:Y:S08]  /*d6320*/  HMMA.1688.F32.TF32 R216, R172, R28, R216 ;  /* 0x0000001cacd8723c */ /* 0x000ff000000810d8 */
[C---:B-1----:R-:W-:Y:S08]  /*d6330*/  HMMA.1688.F32.TF32 R228, R168.reuse, R6, R228 ;  /* 0x00000006a8e4723c */ /* 0x042ff000000810e4 */
[C---:B------:R-:W-:Y:S08]  /*d6340*/  HMMA.1688.F32.TF32 R232, R168.reuse, R10, R232 ;  /* 0x0000000aa8e8723c */ /* 0x040ff000000810e8 */
[----:B------:R-:W-:Y:S08]  /*d6350*/  HMMA.1688.F32.TF32 R236, R168, R14, R236 ;  /* 0x0000000ea8ec723c */ /* 0x000ff000000810ec */
[C---:B------:R-:W-:Y:S08]  /*d6360*/  HMMA.1688.F32.TF32 R192, R172.reuse, R52, R192 ;  /* 0x00000034acc0723c */ /* 0x040ff000000810c0 */
[C---:B------:R-:W-:Y:S08]  /*d6370*/  HMMA.1688.F32.TF32 R196, R172.reuse, R56, R196 ;  /* 0x00000038acc4723c */ /* 0x040ff000000810c4 */
[C---:B------:R-:W-:Y:S08]  /*d6380*/  HMMA.1688.F32.TF32 R200, R172.reuse, R60, R200 ;  /* 0x0000003cacc8723c */ /* 0x040ff000000810c8 */
[----:B------:R-:W-:Y:S08]  /*d6390*/  HMMA.1688.F32.TF32 R224, R172, R64, R224 ;  /* 0x00000040ace0723c */ /* 0x000ff000000810e0 */
[----:B------:R-:W-:Y:S08]  /*d63a0*/  HMMA.1688.F32.TF32 R208, R168, R22, R208 ;  /* 0x00000016a8d0723c */ /* 0x000ff000000810d0 */
[C---:B--2---:R-:W-:Y:S08]  /*d63b0*/  HMMA.1688.F32.TF32 R188, R180.reuse, R150, R188 ;  /* 0x00000096b4bc723c */ /* 0x044ff000000810bc */
[C---:B----4-:R-:W-:Y:S08]  /*d63c0*/  HMMA.1688.F32.TF32 R176, R180.reuse, R142, R176 ;  /* 0x0000008eb4b0723c */ /* 0x050ff000000810b0 */
[C---:B---3--:R-:W-:Y:S08]  /*d63d0*/  HMMA.1688.F32.TF32 R220, R180.reuse, R134, R220 ;  /* 0x00000086b4dc723c */ /* 0x048ff000000810dc */
[C---:B------:R-:W-:Y:S08]  /*d63e0*/  HMMA.1688.F32.TF32 R204, R180.reuse, R138, R204 ;  /* 0x0000008ab4cc723c */ /* 0x040ff000000810cc */
        /* <DEDUP_REMOVED lines=16> */
[----:B------:R-:W-:Y:S08]  /*d64f0*/  HMMA.1688.F32.TF32 R180, R168, R18, R180 ;  /* 0x00000012a8b4723c */ /* 0x000ff000000810b4 */
[C---:B------:R-:W-:Y:S08]  /*d6500*/  HMMA.1688.F32.TF32 R232, R240.reuse, R72, R232 ;  /* 0x00000048f0e8723c */ /* 0x040ff000000810e8 */
[----:B------:R-:W-:Y:S08]  /*d6510*/  HMMA.1688.F32.TF32 R236, R240, R76, R236 ;  /* 0x0000004cf0ec723c */ /* 0x000ff000000810ec */
[----:B------:R-:W-:Y:S01]  /*d6520*/  HMMA.1688.F32.TF32 R212, R168, R26, R212 ;  /* 0x0000001aa8d4723c */ /* 0x000fe200000810d4 */
[----:B------:R-:W-:Y:S04]  /*d6530*/  STL.64 [R1+0x3dc0], R134 ;  /* 0x003dc08601007387 */ /* 0x000fe80000100a00 */
[----:B------:R2:W-:Y:S04]  /*d6540*/  STL.64 [R1+0x3dc8], R138 ;  /* 0x003dc88a01007387 */ /* 0x0005e80000100a00 */
[----:B------:R1:W-:Y:S01]  /*d6550*/  STL.64 [R1+0x3dd8], R142 ;  /* 0x003dd88e01007387 */ /* 0x0003e20000100a00 */
[----:B------:R-:W-:Y:S08]  /*d6560*/  HMMA.1688.F32.TF32 R180, R240, R80, R180 ;  /* 0x00000050f0b4723c */ /* 0x000ff000000810b4 */
[C---:B--2---:R-:W-:Y:S08]  /*d6570*/  HMMA.1688.F32.TF32 R136, R172.reuse, R74, R232 ;  /* 0x0000004aac88723c */ /* 0x044ff000000810e8 */
[----:B-1----:R-:W-:Y:S08]  /*d6580*/  HMMA.1688.F32.TF32 R140, R172, R70, R228 ;  /* 0x00000046ac8c723c */ /* 0x002ff000000810e4 */
[----:B------:R-:W-:Y:S08]  /*d6590*/  HMMA.1688.F32.TF32 R208, R240, R84, R208 ;  /* 0x00000054f0d0723c */ /* 0x000ff000000810d0 */
[----:B------:R-:W-:Y:S08]  /*d65a0*/  HMMA.1688.F32.TF32 R132, R172, R78, R236 ;  /* 0x0000004eac84723c */ /* 0x000ff000000810ec */
[----:B------:R-:W-:Y:S08]  /*d65b0*/  HMMA.1688.F32.TF32 R212, R240, R88, R212 ;  /* 0x00000058f0d4723c */ /* 0x000ff000000810d4 */
[C---:B------:R-:W-:Y:S01]  /*d65c0*/  HMMA.1688.F32.TF32 R216, R168.reuse, R30, R216 ;  /* 0x0000001ea8d8723c */ /* 0x040fe200000810d8 */
[----:B------:R-:W-:Y:S04]  /*d65d0*/  STL.64 [R1+0x3de0], R146 ;  /* 0x003de09201007387 */ /* 0x000fe80000100a00 */
[----:B------:R-:W-:Y:S04]  /*d65e0*/  STL.64 [R1+0x3dd0], R154 ;  /* 0x003dd09a01007387 */ /* 0x000fe80000100a00 */
[----:B------:R-:W-:Y:S01]  /*d65f0*/  STL.64 [R1+0x3db8], R66 ;  /* 0x003db84201007387 */ /* 0x000fe20000100a00 */
[C---:B------:R-:W-:Y:S03]  /*d6600*/  HMMA.1688.F32.TF32 R220, R168.reuse, R34, R220 ;  /* 0x00000022a8dc723c */ /* 0x040fe600000810dc */
[----:B------:R-:W-:Y:S04]  /*d6610*/  STL.64 [R1+0x8c0], R140 ;  /* 0x0008c08c01007387 */ /* 0x000fe80000100a00 */
[----:B------:R1:W-:Y:S04]  /*d6620*/  STL.64 [R1+0x8c8], R142 ;  /* 0x0008c88e01007387 */ /* 0x0003e80000100a00 */
[----:B------:R-:W-:Y:S01]  /*d6630*/  STL.64 [R1+0x9c0], R136 ;  /* 0x0009c08801007387 */ /* 0x000fe20000100a00 */
[----:B------:R-:W-:Y:S03]  /*d6640*/  HMMA.1688.F32.TF32 R204, R168, R38, R204 ;  /* 0x00000026a8cc723c */ /* 0x000fe600000810cc */
[----:B------:R2:W-:Y:S04]  /*d6650*/  STL.64 [R1+0x9c8], R138 ;  /* 0x0009c88a01007387 */ /* 0x0005e80000100a00 */
[----:B------:R-:W-:Y:S01]  /*d6660*/  LDS R236, [R251+0x118300] ;  /* 0x11830000fbec7984 */ /* 0x000fe20000000800 */
[C---:B-1----:R-:W-:Y:S03]  /*d6670*/  HMMA.1688.F32.TF32 R140, R172.reuse, R82, R180 ;  /* 0x00000052ac8c723c */ /* 0x042fe600000810b4 */
[----:B------:R-:W-:Y:S04]  /*d6680*/  STL.64 [R1+0x9d0], R132 ;  /* 0x0009d08401007387 */ /* 0x000fe80000100a00 */
[----:B------:R1:W-:Y:S01]  /*d6690*/  STL.64 [R1+0x9d8], R134 ;  /* 0x0009d88601007387 */ /* 0x0003e20000100a00 */
[----:B--2---:R-:W-:Y:S03]  /*d66a0*/  HMMA.1688.F32.TF32 R136, R172, R86, R208 ;  /* 0x00000056ac88723c */ /* 0x004fe600000810d0 */
[----:B------:R-:W-:Y:S04]  /*d66b0*/  LDS R238, [R251+0x119300] ;  /* 0x11930000fbee7984 */ /* 0x000fe80000000800 */
[----:B------:R-:W-:Y:S01]  /*d66c0*/  LDS R237, [R249+0x118300] ;  /* 0x11830000f9ed7984 */ /* 0x000fe20000000800 */
[----:B------:R-:W-:Y:S03]  /*d66d0*/  HMMA.1688.F32.TF32 R216, R240, R92, R216 ;  /* 0x0000005cf0d8723c */ /* 0x000fe600000810d8 */
[----:B------:R-:W-:Y:S05]  /*d66e0*/  LDS R239, [R249+0x119300] ;  /* 0x11930000f9ef7984 */ /* 0x000fea0000000800 */
[----:B-1----:R-:W-:Y:S08]  /*d66f0*/  HMMA.1688.F32.TF32 R132, R172, R90, R212 ;  /* 0x0000005aac84723c */ /* 0x002ff000000810d4 */
[----:B------:R-:W-:Y:S01]  /*d6700*/  HMMA.1688.F32.TF32 R176, R168, R42, R176 ;  /* 0x0000002aa8b0723c */ /* 0x000fe200000810b0 */
[----:B------:R-:W-:Y:S04]  /*d6710*/  STL.64 [R1+0x9e0], R140 ;  /* 0x0009e08c01007387 */ /* 0x000fe80000100a00 */
[----:B------:R-:W-:Y:S03]  /*d6720*/  STL.64 [R1+0x9e8], R142 ;  /* 0x0009e88e01007387 */ /* 0x000fe60000100a00 */
        /* <DEDUP_REMOVED lines=9> */
[----:B------:R-:W-:Y:S08]  /*d67c0*/  HMMA.1688.F32.TF32 R176, R240, R104, R176 ;  /* 0x00000068f0b0723c */ /* 0x000ff000000810b0 */
[----:B------:R-:W-:Y:S08]  /*d67d0*/  HMMA.1688.F32.TF32 R192, R168, R54, R192 ;  /* 0x00000036a8c0723c */ /* 0x000ff000000810c0 */
[----:B------:R-:W-:Y:S01]  /*d67e0*/  HMMA.1688.F32.TF32 R140, R172, R98, R220 ;  /* 0x00000062ac8c723c */ /* 0x000fe200000810dc */
[----:B------:R-:W-:Y:S04]  /*d67f0*/  STL.64 [R1+0xa10], R132 ;  /* 0x000a108401007387 */ /* 0x000fe80000100a00 */
[----:B------:R1:W-:Y:S03]  /*d6800*/  STL.64 [R1+0xa18], R134 ;  /* 0x000a188601007387 */ /* 0x0003e60000100a00 */
[----:B------:R-:W-:Y:S08]  /*d6810*/  HMMA.1688.F32.TF32 R184, R240, R108, R184 ;  /* 0x0000006cf0b8723c */ /* 0x000ff000000810b8 */
[----:B------:R-:W-:Y:S08]  /*d6820*/  HMMA.1688.F32.TF32 R196, R168, R58, R196 ;  /* 0x0000003aa8c4723c */ /* 0x000ff000000810c4 */
[----:B------:R-:W-:Y:S08]  /*d6830*/  HMMA.1688.F32.TF32 R136, R172, R102, R204 ;  /* 0x00000066ac88723c */ /* 0x000ff000000810cc */
[----:B------:R-:W-:Y:S08]  /*d6840*/  HMMA.1688.F32.TF32 R188, R240, R112, R188 ;  /* 0x00000070f0bc723c */ /* 0x000ff000000810bc */
[----:B------:R-:W-:Y:S08]  /*d6850*/  HMMA.1688.F32.TF32 R200, R168, R62, R200 ;  /* 0x0000003ea8c8723c */ /* 0x000ff000000810c8 */
[----:B-1----:R-:W-:Y:S08]  /*d6860*/  HMMA.1688.F32.TF32 R132, R172, R106, R176 ;  /* 0x0000006aac84723c */ /* 0x002ff000000810b0 */
        /* <DEDUP_REMOVED lines=10> */
[----:B--2---:R-:W-:Y:S01]  /*d6910*/  HMMA.1688.F32.TF32 R136, R172, R114, R188 ;  /* 0x00000072ac88723c */ /* 0x004fe200000810bc */
[----:B------:R-:W-:Y:S04]  /*d6920*/  LDS R168, [R251+0x116300] ;  /* 0x11630000fba87984 */ /* 0x000fe80000000800 */
[----:B------:R-:W-:Y:S03]  /*d6930*/  LDS R170, [R251+0x117300] ;  /* 0x11730000fbaa7984 */ /* 0x000fe60000000800 */
[----:B------:R-:W-:Y:S01]  /*d6940*/  HMMA.1688.F32.TF32 R200, R240, R124, R200 ;  /* 0x0000007cf0c8723c */ /* 0x000fe200000810c8 */
[----:B------:R-:W-:Y:S04]  /*d6950*/  LDS R169, [R249+0x116300] ;  /* 0x11630000f9a97984 */ /* 0x000fe80000000800 */
[----:B------:R-:W2:Y:S03]  /*d6960*/  LDS R171, [R249+0x117300] ;  /* 0x11730000f9ab7984 */ /* 0x000ea60000000800 */
[----:B-1----:R-:W-:Y:S08]  /*d6970*/  HMMA.1688.F32.TF32 R132, R172, R118, R192 ;  /* 0x00000076ac84723c */ /* 0x002ff000000810c0 */
        /* <DEDUP_REMOVED lines=9> */
[----:B-1----:R-:W-:Y:S07]  /*d6a10*/  HMMA.1688.F32.TF32 R132, R172, R130, R224 ;  /* 0x00000082ac84723c */ /* 0x002fee00000810e0 */
[----:B------:R-:W-:Y:S04]  /*d6a20*/  STL.64 [R1+0xa90], R140 ;  /* 0x000a908c01007387 */ /* 0x000fe80000100a00 */
[----:B------:R1:W-:Y:S04]  /*d6a30*/  STL.64 [R1+0xa98], R142 ;  /* 0x000a988e01007387 */ /* 0x0003e80000100a00 */
        /* <DEDUP_REMOVED lines=44> */
[----:B------:R-:W2:Y:S04]  /*d6d00*/  LDL.64 R146, [R1+0x208] ;  /* 0x0002080001927983 */ /* 0x000ea80000100a00 */
[----:B-1----:R-:W3:Y:S04]  /*d6d10*/  LDL.LU.64 R142, [R1+0x1f8] ;  /* 0x0001f800018e7983 */ /* 0x002ee80000300a00 */
[----:B------:R-:W3:Y:S04]  /*d6d20*/  LDL.LU.64 R154, [R1+0x1e8] ;  /* 0x0001e800019a7983 */ /* 0x000ee80000300a00 */
[----:B------:R-:W3:Y:S04]  /*d6d30*/  LDL.LU R176, [R1+0x1100] ;  /* 0x0011000001b07983 */ /* 0x000ee80000300800 */
[----:B------:R-:W3:Y:S04]  /*d6d40*/  LDL.LU R177, [R1+0x1104] ;  /* 0x0011040001b17983 */ /* 0x000ee80000300800 */
[----:B------:R-:W3:Y:S04]  /*d6d50*/  LDL.LU R178, [R1+0x1108] ;  /* 0x0011080001b27983 */ /* 0x000ee80000300800 */
[----:B------:R-:W3:Y:S04]  /*d6d60*/  LDL.LU R179, [R1+0x110c] ;  /* 0x00110c0001b37983 */ /* 0x000ee80000300800 */
[----:B----4-:R-:W4:Y:S04]  /*d6d70*/  LDL.LU.64 R138, [R1+0x1d8] ;  /* 0x0001d800018a7983 */ /* 0x010f280000300a00 */
[----:B------:R-:W4:Y:S04]  /*d6d80*/  LDL.LU.64 R134, [R1+0x1c8] ;  /* 0x0001c80001867983 */ /* 0x000f280000300a00 */
[----:B------:R-:W4:Y:S04]  /*d6d90*/  LDL.LU R184, [R1+0x10e0] ;  /* 0x0010e00001b87983 */ /* 0x000f280000300800 */
[----:B------:R-:W4:Y:S04]  /*d6da0*/  LDL.LU R185, [R1+0x10e4] ;  /* 0x0010e40001b97983 */ /* 0x000f280000300800 */
[----:B------:R-:W4:Y:S04]  /*d6db0*/  LDL.LU R186, [R1+0x10e8] ;  /* 0x0010e80001ba7983 */ /* 0x000f280000300800 */
[----:B------:R-:W4:Y:S04]  /*d6dc0*/  LDL.LU R187, [R1+0x10ec] ;  /* 0x0010ec0001bb7983 */ /* 0x000f280000300800 */
[----:B------:R-:W4:Y:S04]  /*d6dd0*/  LDL.LU.64 R226, [R1+0x1b8] ;  /* 0x0001b80001e27983 */ /* 0x000f280000300a00 */
[----:B------:R-:W4:Y:S04]  /*d6de0*/  LDL.LU.64 R202, [R1+0x1a8] ;  /* 0x0001a80001ca7983 */ /* 0x000f280000300a00 */
        /* <DEDUP_REMOVED lines=18> */
[----:B------:R-:W2:Y:S01]  /*d6f10*/  LDL.LU.64 R146, [R1+0x3de0] ;  /* 0x003de00001927983 */ /* 0x000ea20000300a00 */
[----:B---3--:R-:W-:Y:S01]  /*d6f20*/  IMAD.MOV.U32 R145, RZ, RZ, R142 ;  /* 0x000000ffff917224 */ /* 0x008fe200078e008e */
[----:B------:R-:W-:-:S03]  /*d6f30*/  MOV R141, R143 ;  /* 0x0000008f008d7202 */ /* 0x000fc60000000f00 */
[----:B------:R-:W-:Y:S01]  /*d6f40*/  HMMA.1688.F32.TF32 R232, R168, R142, R232 ;  /* 0x0000008ea8e8723c */ /* 0x000fe200000810e8 */
[----:B------:R-:W3:Y:S01]  /*d6f50*/  LDL.LU.64 R142, [R1+0x3dd8] ;  /* 0x003dd800018e7983 */ /* 0x000ee20000300a00 */
[----:B------:R-:W-:Y:S02]  /*d6f60*/  IMAD.MOV.U32 R157, RZ, RZ, R154 ;  /* 0x000000ffff9d7224 */ /* 0x000fe400078e009a */
[----:B------:R-:W-:-:S04]  /*d6f70*/  IMAD.MOV.U32 R153, RZ, RZ, R155 ;  /* 0x000000ffff997224 */ /* 0x000fc800078e009b */
[----:B------:R-:W-:Y:S01]  /*d6f80*/  HMMA.1688.F32.TF32 R172, R168, R154, R172 ;  /* 0x0000009aa8ac723c */ /* 0x000fe200000810ac */
[----:B------:R-:W3:Y:S01]  /*d6f90*/  LDL.LU.64 R154, [R1+0x3dd0] ;  /* 0x003dd000019a7983 */ /* 0x000ee20000300a00 */
[----:B----4-:R-:W-:-:S06]  /*d6fa0*/  IMAD.MOV.U32 R144, RZ, RZ, R139 ;  /* 0x000000ffff907224 */ /* 0x010fcc00078e008b */
[----:B------:R-:W-:Y:S01]  /*d6fb0*/  HMMA.1688.F32.TF32 R176, R168, R138, R176 ;  /* 0x0000008aa8b0723c */ /* 0x000fe200000810b0 */
[----:B------:R-:W-:Y:S02]  /*d6fc0*/  IMAD.MOV.U32 R160, RZ, RZ, R138 ;  /* 0x000000ffffa07224 */ /* 0x000fe400078e008a */
[----:B------:R-:W4:Y:S01]  /*d6fd0*/  LDL.LU.64 R138, [R1+0x3dc8] ;  /* 0x003dc800018a7983 */ /* 0x000f220000300a00 */
[----:B------:R-:W-:Y:S01]  /*d6fe0*/  MOV R165, R134 ;  /* 0x0000008600a57202 */ /* 0x000fe20000000f00 */
[----:B------:R-:W-:-:S03]  /*d6ff0*/  IMAD.MOV.U32 R161, RZ, RZ, R135 ;  /* 0x000000ffffa17224 */ /* 0x000fc600078e0087 */
[C---:B------:R-:W-:Y:S01]  /*d7000*/  HMMA.1688.F32.TF32 R180, R168.reuse, R134, R180 ;  /* 0x00000086a8b4723c */ /* 0x040fe200000810b4 */
[----:B------:R-:W4:Y:S07]  /*d7010*/  LDL.LU.64 R134, [R1+0x3dc0] ;  /* 0x003dc00001867983 */ /* 0x000f2e0000300a00 */
[----:B------:R-:W-:Y:S01]  /*d7020*/  HMMA.1688.F32.TF32 R188, R168, R202, R188 ;  /* 0x000000caa8bc723c */ /* 0x000fe200000810bc */
[----:B------:R-:W-:Y:S01]  /*d7030*/  IMAD.MOV.U32 R156, RZ, RZ, R202 ;  /* 0x000000ffff9c7224 */ /* 0x000fe200078e00ca */
[----:B------:R-:W-:Y:S01]  /*d7040*/  MOV R148, R203 ;  /* 0x000000cb00947202 */ /* 0x000fe20000000f00 */
[----:B------:R-:W-:-:S02]  /*d7050*/  IMAD.MOV.U32 R164, RZ, RZ, R226 ;  /* 0x000000ffffa47224 */ /* 0x000fc400078e00e2 */
[----:B------:R-:W-:-:S03]  /*d7060*/  IMAD.MOV.U32 R152, RZ, RZ, R227 ;  /* 0x000000ffff987224 */ /* 0x000fc600078e00e3 */
[C---:B------:R-:W-:Y:S08]  /*d7070*/  HMMA.1688.F32.TF32 R184, R168.reuse, R226, R184 ;  /* 0x000000e2a8b8723c */ /* 0x040ff000000810b8 */
[C---:B------:R-:W-:Y:S01]  /*d7080*/  HMMA.1688.F32.TF32 R224, R168.reuse, R162, R240 ;  /* 0x000000a2a8e0723c */ /* 0x040fe200000810f0 */
[----:B--2---:R-:W-:Y:S04]  /*d7090*/  STL.64 [R1+0x3db0], R146 ;  /* 0x003db09201007387 */ /* 0x004fe80000100a00 */
[----:B------:R1:W-:Y:S04]  /*d70a0*/  STL.64 [R1+0x3da8], R144 ;  /* 0x003da89001007387 */ /* 0x0003e80000100a00 */
[----:B------:R-:W2:Y:S01]  /*d70b0*/  LDL.LU.64 R66, [R1+0x1a18] ;  /* 0x001a180001427983 */ /* 0x000ea20000300a00 */
[C---:B---3--:R-:W-:Y:S08]  /*d70c0*/  HMMA.1688.F32.TF32 R200, R168.reuse, R142, R204 ;  /* 0x0000008ea8c8723c */ /* 0x048ff000000810cc */
[C---:B------:R-:W-:Y:S08]  /*d70d0*/  HMMA.1688.F32.TF32 R204, R168.reuse, R146, R220 ;  /* 0x00000092a8cc723c */ /* 0x040ff000000810dc */
[C---:B------:R-:W-:Y:S08]  /*d70e0*/  HMMA.1688.F32.TF32 R220, R168.reuse, R158, R228 ;  /* 0x0000009ea8dc723c */ /* 0x040ff000000810e4 */
[----:B------:R-:W-:Y:S01]  /*d70f0*/  HMMA.1688.F32.TF32 R228, R168, R166, R244 ;  /* 0x000000a6a8e4723c */ /* 0x000fe200000810f4 */
[----:B------:R-:W3:Y:S04]  /*d7100*/  LDL.LU.64 R246, [R1+0x1a70] ;  /* 0x001a700001f67983 */ /* 0x000ee80000300a00 */
[----:B------:R-:W4:Y:S04]  /*d7110*/  LDL.LU.64 R244, [R1+0x1a68] ;  /* 0x001a680001f47983 */ /* 0x000f280000300a00 */
[----:B------:R-:W4:Y:S04]  /*d7120*/  LDL.LU.64 R242, [R1+0x1a58] ;  /* 0x001a580001f27983 */ /* 0x000f280000300a00 */
[----:B------:R-:W4:Y:S04]  /*d7130*/  LDL.LU.64 R240, [R1+0x1a60] ;  /* 0x001a600001f07983 */ /* 0x000f280000300a00 */
[----:B-1----:R-:W4:Y:S04]  /*d7140*/  LDL.LU.64 R144, [R1+0x1ad0] ;  /* 0x001ad00001907983 */ /* 0x002f280000300a00 */
[----:B------:R-:W4:Y:S04]  /*d7150*/  LDL.LU.64 R136, [R1+0x1ac8] ;  /* 0x001ac80001887983 */ /* 0x000f280000300a00 */
[----:B------:R-:W4:Y:S01]  /*d7160*/  LDL.LU.64 R146, [R1+0x1ac0] ;  /* 0x001ac00001927983 */ /* 0x000f220000300a00 */
[----:B------:R-:W-:-:S04]  /*d7170*/  IMAD.MOV.U32 R132, RZ, RZ, c[0x0][0x18c] ;  /* 0x00006300ff847624 */ /* 0x000fc800078e00ff */
[----:B------:R-:W-:-:S04]  /*d7180*/  IMAD.SHL.U32 R132, R132, 0x80, RZ ;  /* 0x0000008084847824 */ /* 0x000fc800078e00ff */
[----:B------:R-:W-:-:S05]  /*d7190*/  IMAD.SHL.U32 R132, R132, 0x4, RZ ;  /* 0x0000000484847824 */ /* 0x000fca00078e00ff */
[----:B--2---:R-:W-:-:S05]  /*d71a0*/  IADD3 R3, P0, R66, R132, RZ ;  /* 0x0000008442037210 */ /* 0x004fca0007f1e0ff */
[----:B------:R-:W-:Y:S02]  /*d71b0*/  IMAD.X R133, R67, 0x1, R2, P0 ;  /* 0x0000000143857824 */ /* 0x000fe400000e0602 */
[----:B------:R-:W2:Y:S04]  /*d71c0*/  LDL.LU.64 R66, [R1+0x1ab8] ;  /* 0x001ab80001427983 */ /* 0x000ea80000300a00 */
[----:B------:R3:W-:Y:S04]  /*d71d0*/  STL [R1+0x320], R3 ;  /* 0x0003200301007387 */ /* 0x0007e80000100800 */
[----:B------:R4:W-:Y:S01]  /*d71e0*/  STL [R1+0x31c], R133 ;  /* 0x00031c8501007387 */ /* 0x0009e20000100800 */
[----:B---3--:R-:W-:-:S02]  /*d71f0*/  IADD3 R3, P0, R246, R132, RZ ;  /* 0x00000084f6037210 */ /* 0x008fc40007f1e0ff */
[----:B----4-:R-:W-:-:S03]  /*d7200*/  IADD3 R133, P1, R244, R132, RZ ;  /* 0x00000084f4857210 */ /* 0x010fc60007f3e0ff */
[----:B------:R1:W-:Y:S04]  /*d7210*/  STL [R1+0x324], R3 ;  /* 0x0003240301007387 */ /* 0x0003e80000100800 */
[----:B------:R3:W-:Y:S01]  /*d7220*/  STL [R1+0x328], R133 ;  /* 0x0003288501007387 */ /* 0x0007e20000100800 */
[-C--:B------:R-:W-:Y:S02]  /*d7230*/  IADD3 R140, P3, R240, R132.reuse, RZ ;  /* 0x00000084f08c7210 */ /* 0x080fe40007f7e0ff */
[----:B-1----:R-:W-:Y:S02]  /*d7240*/  IADD3 R3, P2, R242, R132, RZ ;  /* 0x00000084f2037210 */ /* 0x002fe40007f5e0ff */
[----:B---3--:R-:W-:-:S03]  /*d7250*/  IADD3.X R133, R247, R2, RZ, P0, !PT ;  /* 0x00000002f7857210 */ /* 0x008fc600007fe4ff */
[----:B------:R1:W-:Y:S04]  /*d7260*/  STL [R1+0x2c0], R3 ;  /* 0x0002c00301007387 */ /* 0x0003e80000100800 */
[----:B------:R3:W-:Y:S01]  /*d7270*/  STL [R1+0x2c8], R140 ;  /* 0x0002c88c01007387 */ /* 0x0007e20000100800 */
[----:B-1----:R-:W-:-:S03]  /*d7280*/  IMAD.X R3, R245, 0x1, R2, P1 ;  /* 0x00000001f5037824 */ /* 0x002fc600008e0602 */
[----:B------:R1:W-:Y:S01]  /*d7290*/  STL [R1+0x2b4], R133 ;  /* 0x0002b48501007387 */ /* 0x0003e20000100800 */
[----:B---3--:R-:W-:-:S03]  /*d72a0*/  IMAD.X R140, R243, 0x1, R2, P2 ;  /* 0x00000001f38c7824 */ /* 0x008fc600010e0602 */
[----:B------:R3:W-:Y:S01]  /*d72b0*/  STL [R1+0x2b8], R3 ;  /* 0x0002b80301007387 */ /* 0x0007e20000100800 */
[----:B-1----:R-:W-:-:S03]  /*d72c0*/  IMAD.X R133, R241, 0x1, R2, P3 ;  /* 0x00000001f1857824 */ /* 0x002fc600018e0602 */
[----:B------:R-:W-:Y:S01]  /*d72d0*/  STL [R1+0x2bc], R140 ;  /* 0x0002bc8c01007387 */ /* 0x000fe20000100800 */
[----:B---3--:R-:W-:-:S03]  /*d72e0*/  IADD3 R3, P0, R144, R132, RZ ;  /* 0x0000008490037210 */ /* 0x008fc60007f1e0ff */
[----:B------:R1:W-:Y:S04]  /*d72f0*/  STL [R1+0x2c4], R133 ;  /* 0x0002c48501007387 */ /* 0x0003e80000100800 */
[----:B------:R3:W-:Y:S04]  /*d7300*/  STL [R1+0x2cc], R3 ;  /* 0x0002cc0301007387 */ /* 0x0007e80000100800 */
[----:B------:R-:W4:Y:S01]  /*d7310*/  LDL.LU.64 R242, [R1+0x1b20] ;  /* 0x001b200001f27983 */ /* 0x000f220000300a00 */
[-C--:B-1----:R-:W-:Y:S02]  /*d7320*/  IADD3 R133, P1, R136, R132.reuse, RZ ;  /* 0x0000008488857210 */ /* 0x082fe40007f3e0ff */
[----:B---3--:R-:W-:-:S03]  /*d7330*/  IADD3 R3, P2, R146, R132, RZ ;  /* 0x0000008492037210 */ /* 0x008fc60007f5e0ff */
[----:B------:R1:W-:Y:S04]  /*d7340*/  STL [R1+0x1b0], R133 ;  /* 0x0001b08501007387 */ /* 0x0003e80000100800 */
[----:B------:R-:W4:Y:S04]  /*d7350*/  LDL.LU.64 R240, [R1+0x1b18] ;  /* 0x001b180001f07983 */ /* 0x000f280000300a00 */
[----:B------:R2:W-:Y:S01]  /*d7360*/  STL [R1+0x1d0], R3 ;  /* 0x0001d00301007387 */ /* 0x0005e20000100800 */
[----:B-1----:R-:W-:-:S03]  /*d7370*/  IMAD.X R133, R145, 0x1, R2, P0 ;  /* 0x0000000191857824 */ /* 0x002fc600000e0602 */
[----:B------:R-:W4:Y:S01]  /*d7380*/  LDL.LU.64 R144, [R1+0x1b10] ;  /* 0x001b100001907983 */ /* 0x000f220000300a00 */
[----:B--2---:R-:W-:-:S05]  /*d7390*/  IADD3 R3, P3, R66, R132, RZ ;  /* 0x0000008442037210 */ /* 0x004fca0007f7e0ff */
[----:B------:R1:W-:Y:S04]  /*d73a0*/  STL [R1+0x1e0], R3 ;  /* 0x0001e00301007387 */ /* 0x0003e80000100800 */
[----:B------:R2:W-:Y:S01]  /*d73b0*/  STL [R1+0x1a0], R133 ;  /* 0x0001a08501007387 */ /* 0x0005e20000100800 */
[----:B-1----:R-:W-:-:S03]  /*d73c0*/  IADD3.X R3, R137, R2, RZ, P1, !PT ;  /* 0x0000000289037210 */ /* 0x002fc60000ffe4ff */
[----:B------:R-:W3:Y:S01]  /*d73d0*/  LDL.LU.64 R136, [R1+0x1b08] ;  /* 0x001b080001887983 */ /* 0x000ee20000300a00 */
[----:B--2---:R-:W-:-:S03]  /*d73e0*/  IMAD.X R133, R147, 0x1, R2, P2 ;  /* 0x0000000193857824 */ /* 0x004fc600010e0602 */
[----:B------:R1:W-:Y:S04]  /*d73f0*/  STL [R1+0x1a4], R3 ;  /* 0x0001a40301007387 */ /* 0x0003e80000100800 */
[----:B------:R-:W2:Y:S04]  /*d7400*/  LDL.LU.64 R246, [R1+0x1b40] ;  /* 0x001b400001f67983 */ /* 0x000ea80000300a00 */
[----:B------:R-:W-:Y:S01]  /*d7410*/  STL [R1+0x1b4], R133 ;  /* 0x0001b48501007387 */ /* 0x000fe20000100800 */
[----:B-1----:R-:W-:-:S03]  /*d7420*/  IMAD.X R3, R67, 0x1, R2, P3 ;  /* 0x0000000143037824 */ /* 0x002fc600018e0602 */
[----:B------:R-:W2:Y:S04]  /*d7430*/  LDL.LU.64 R244, [R1+0x1b38] ;  /* 0x001b380001f47983 */ /* 0x000ea80000300a00 */
[----:B------:R1:W-:Y:S04]  /*d7440*/  STL [R1+0x1d4], R3 ;  /* 0x0001d40301007387 */ /* 0x0003e80000100800 */
[----:B------:R-:W2:Y:S01]  /*d7450*/  LDL.LU.64 R146, [R1+0x1b30] ;  /* 0x001b300001927983 */ /* 0x000ea20000300a00 */
[----:B----4-:R-:W-:-:S05]  /*d7460*/  IADD3 R66, P0, R242, R132, RZ ;  /* 0x00000084f2427210 */ /* 0x010fca0007f1e0ff */
[----:B------:R4:W-:Y:S01]  /*d7470*/  STL [R1+0x134], R66 ;  /* 0x0001344201007387 */ /* 0x0009e20000100800 */
[----:B-1----:R-:W-:-:S03]  /*d7480*/  IADD3 R3, P1, R240, R132, RZ ;  /* 0x00000084f0037210 */ /* 0x002fc60007f3e0ff */
[----:B----4-:R-:W4:Y:S04]  /*d7490*/  LDL.LU.64 R66, [R1+0x1b28] ;  /* 0x001b280001427983 */ /* 0x010f280000300a00 */
[----:B------:R1:W-:Y:S02]  /*d74a0*/  STL [R1+0x138], R3 ;  /* 0x0001380301007387 */ /* 0x0003e40000100800 */
[----:B-1----:R-:W-:-:S05]  /*d74b0*/  IADD3 R3, P2, R144, R132, RZ ;  /* 0x0000008490037210 */ /* 0x002fca0007f5e0ff */
[----:B------:R1:W-:Y:S02]  /*d74c0*/  STL [R1+0x13c], R3 ;  /* 0x00013c0301007387 */ /* 0x0003e40000100800 */
[----:B-1----:R-:W-:Y:S02]  /*d74d0*/  IMAD.X R3, R243, 0x1, R2, P0 ;  /* 0x00000001f3037824 */ /* 0x002fe400000e0602 */
[----:B------:R-:W4:Y:S01]  /*d74e0*/  LDL.LU.64 R242, [R1+0x1b68] ;  /* 0x001b680001f27983 */ /* 0x000f220000300a00 */
[----:B---3--:R-:W-:-:S05]  /*d74f0*/  IADD3 R133, P3, R136, R132, RZ ;  /* 0x0000008488857210 */ /* 0x008fca0007f7e0ff */
[----:B------:R1:W-:Y:S01]  /*d7500*/  STL [R1+0x118], R133 ;  /* 0x0001188501007387 */ /* 0x0003e20000100800 */
[----:B------:R-:W-:-:S03]  /*d7510*/  IMAD.X R136, R137, 0x1, R2, P3 ;  /* 0x0000000189887824 */ /* 0x000fc600018e0602 */
[----:B------:R3:W-:Y:S01]  /*d7520*/  STL [R1+0x108], R3 ;  /* 0x0001080301007387 */ /* 0x0007e20000100800 */
[----:B-1----:R-:W-:Y:S01]  /*d7530*/  IMAD.X R133, R241, 0x1, R2, P1 ;  /* 0x00000001f1857824 */ /* 0x002fe200008e0602 */
[----:B---3--:R-:W-:-:S04]  /*d7540*/  IADD3.X R3, R145, R2, RZ, P2, !PT ;  /* 0x0000000291037210 */ /* 0x008fc800017fe4ff */
[----:B------:R2:W-:Y:S04]  /*d7550*/  STL [R1+0x10c], R133 ;  /* 0x00010c8501007387 */ /* 0x0005e80000100800 */
[----:B------:R1:W-:Y:S01]  /*d7560*/  STL [R1+0x110], R3 ;  /* 0x0001100301007387 */ /* 0x0003e20000100800 */
[----:B--2---:R-:W-:-:S03]  /*d7570*/  IADD3 R133, P0, R246, R132, RZ ;  /* 0x00000084f6857210 */ /* 0x004fc60007f1e0ff */
[----:B------:R2:W-:Y:S01]  /*d7580*/  STL [R1+0x114], R136 ;  /* 0x0001148801007387 */ /* 0x0005e20000100800 */
[----:B-1----:R-:W-:-:S03]  /*d7590*/  IADD3 R3, P1, R244, R132, RZ ;  /* 0x00000084f4037210 */ /* 0x002fc60007f3e0ff */
[----:B------:R-:W3:Y:S04]  /*d75a0*/  LDL.LU.64 R240, [R1+0x1b60] ;  /* 0x001b600001f07983 */ /* 0x000ee80000300a00 */
[----:B------:R-:W-:Y:S04]  /*d75b0*/  STL [R1+0x11c], R133 ;  /* 0x00011c8501007387 */ /* 0x000fe80000100800 */
[----:B------:R-:W3:Y:S04]  /*d75c0*/  LDL.LU.64 R144, [R1+0x1b58] ;  /* 0x001b580001907983 */ /* 0x000ee80000300a00 */
[----:B------:R1:W-:Y:S04]  /*d75d0*/  STL [R1+0x120], R3 ;  /* 0x0001200301007387 */ /* 0x0003e80000100800 */
[----:B--2---:R-:W2:Y:S01]  /*d75e0*/  LDL.LU.64 R136, [R1+0x1b50] ;  /* 0x001b500001887983 */ /* 0x004ea20000300a00 */
[----:B------:R-:W-:Y:S01]  /*d75f0*/  IMAD.X R140, R247, 0x1, R2, P0 ;  /* 0x00000001f78c7824 */ /* 0x000fe200000e0602 */
[----:B-1----:R-:W-:-:S05]  /*d7600*/  IADD3 R3, P2, R146, R132, RZ ;  /* 0x0000008492037210 */ /* 0x002fca0007f5e0ff */
[----:B------:R1:W-:Y:S01]  /*d7610*/  STL [R1+0xe4], R3 ;  /* 0x0000e40301007387 */ /* 0x0003e20000100800 */
[----:B----4-:R-:W-:Y:S01]  /*d7620*/  IADD3 R133, P3, R66, R132, RZ ;  /* 0x0000008442857210 */ /* 0x010fe20007f7e0ff */
[----:B-1----:R-:W-:-:S04]  /*d7630*/  IMAD.X R3, R245, 0x1, R2, P1 ;  /* 0x00000001f5037824 */ /* 0x002fc800008e0602 */
[----:B------:R1:W-:Y:S01]  /*d7640*/  STL [R1+0xec], R133 ;  /* 0x0000ec8501007387 */ /* 0x0003e20000100800 */
[----:B------:R-:W-:-:S03]  /*d7650*/  IADD3.X R66, R67, R2, RZ, P3, !PT ;  /* 0x0000000243427210 */ /* 0x000fc60001ffe4ff */
[----:B------:R-:W-:Y:S01]  /*d7660*/  STL [R1+0xd8], R140 ;  /* 0x0000d88c01007387 */ /* 0x000fe20000100800 */
[----:B-1----:R-:W-:-:S03]  /*d7670*/  IMAD.X R133, R147, 0x1, R2, P2 ;  /* 0x0000000193857824 */ /* 0x002fc600010e0602 */
[----:B------:R1:W-:Y:S04]  /*d7680*/  STL [R1+0xdc], R3 ;  /* 0x0000dc0301007387 */ /* 0x0003e80000100800 */
[----:B------:R-:W-:Y:S04]  /*d7690*/  STL [R1+0xe0], R133 ;  /* 0x0000e08501007387 */ /* 0x000fe80000100800 */
[----:B------:R-:W4:Y:S04]  /*d76a0*/  LDL.LU.64 R146, [R1+0x1b90] ;  /* 0x001b900001927983 */ /* 0x000f280000300a00 */
[----:B------:R1:W-:Y:S02]  /*d76b0*/  STL [R1+0xe8], R66 ;  /* 0x0000e84201007387 */ /* 0x0003e40000100800 */
[----:B-1----:R-:W-:-:S02]  /*d76c0*/  IADD3 R3, P0, R242, R132, RZ ;  /* 0x00000084f2037210 */ /* 0x002fc40007f1e0ff */
[----:B------:R-:W4:Y:S04]  /*d76d0*/  LDL.LU.64 R66, [R1+0x1b88] ;  /* 0x001b880001427983 */ /* 0x000f280000300a00 */
[----:B------:R3:W-:Y:S04]  /*d76e0*/  STL [R1+0x100], R3 ;  /* 0x0001000301007387 */ /* 0x0007e80000100800 */
[----:B------:R-:W4:Y:S04]  /*d76f0*/  LDL.LU.64 R246, [R1+0x1b80] ;  /* 0x001b800001f67983 */ /* 0x000f280000300a00 */
[----:B------:R-:W4:Y:S01]  /*d7700*/  LDL.LU.64 R244, [R1+0x1b78] ;  /* 0x001b780001f47983 */ /* 0x000f220000300a00 */
[C---:B------:R-:W-:Y:S08]  /*d7710*/  HMMA.1688.F32.TF32 R192, R168.reuse, R134, R192 ;  /* 0x00000086a8c0723c */ /* 0x040ff000000810c0 */
[C---:B------:R-:W-:Y:S08]  /*d7720*/  HMMA.1688.F32.TF32 R196, R168.reuse, R138, R196 ;  /* 0x0000008aa8c4723c */ /* 0x040ff000000810c4 */
[C---:B------:R-:W-:Y:S08]  /*d7730*/  HMMA.1688.F32.TF32 R208, R168.reuse, R150, R208 ;  /* 0x00000096a8d0723c */ /* 0x040ff000000810d0 */
[----:B------:R-:W-:Y:S08]  /*d7740*/  HMMA.1688.F32.TF32 R216, R168, R154, R216 ;  /* 0x0000009aa8d8723c */ /* 0x000ff000000810d8 */
[C---:B------:R-:W-:Y:S08]  /*d7750*/  HMMA.1688.F32.TF32 R212, R236.reuse, R4, R212 ;  /* 0x00000004ecd4723c */ /* 0x040ff000000810d4 */
[C---:B------:R-:W-:Y:S01]  /*d7760*/  HMMA.1688.F32.TF32 R168, R236.reuse, R8, R232 ;  /* 0x00000008eca8723c */ /* 0x040fe200000810e8 */
[----:B------:R-:W-:Y:S04]  /*d7770*/  LDS R232, [R251+0x11a300] ;  /* 0x11a30000fbe87984 */ /* 0x000fe80000000800 */
[----:B------:R-:W-:Y:S03]  /*d7780*/  LDS R234, [R251+0x11b300] ;  /* 0x11b30000fbea7984 */ /* 0x000fe60000000800 */
[C---:B------:R-:W-:Y:S01]  /*d7790*/  HMMA.1688.F32.TF32 R172, R236.reuse, R12, R172 ;  /* 0x0000000cecac723c */ /* 0x040fe200000810ac */
        /* <DEDUP_REMOVED lines=15> */
[----:B---3--:R-:W-:-:S05]  /*d7890*/  IADD3 R3, P1, R240, R132, RZ ;  /* 0x00000084f0037210 */ /* 0x008fca0007f3e0ff */
[----:B------:R3:W-:Y:S01]  /*d78a0*/  STL [R1+0xbc], R3 ;  /* 0x0000bc0301007387 */ /* 0x0007e20000100800 */
[----:B------:R-:W-:-:S05]  /*d78b0*/  IADD3 R140, P2, R144, R132, RZ ;  /* 0x00000084908c7210 */ /* 0x000fca0007f5e0ff */
[----:B------:R1:W-:Y:S01]  /*d78c0*/  STL [R1+0xc4], R140 ;  /* 0x0000c48c01007387 */ /* 0x0003e20000100800 */
[----:B--2---:R-:W-:Y:S01]  /*d78d0*/  IADD3 R133, P3, R136, R132, RZ ;  /* 0x0000008488857210 */ /* 0x004fe20007f7e0ff */
[----:B---3--:R-:W-:-:S04]  /*d78e0*/  IMAD.X R3, R243, 0x1, R2, P0 ;  /* 0x00000001f3037824 */ /* 0x008fc800000e0602 */
[----:B------:R2:W-:Y:S01]  /*d78f0*/  STL [R1+0xcc], R133 ;  /* 0x0000cc8501007387 */ /* 0x0005e20000100800 */
[----:B-1----:R-:W-:-:S03]  /*d7900*/  IMAD.X R140, R241, 0x1, R2, P1 ;  /* 0x00000001f18c7824 */ /* 0x002fc600008e0602 */
[----:B------:R1:W-:Y:S01]  /*d7910*/  STL [R1+0xb4], R3 ;  /* 0x0000b40301007387 */ /* 0x0003e20000100800 */
[----:B--2---:R-:W-:-:S03]  /*d7920*/  IMAD.X R133, R145, 0x1, R2, P2 ;  /* 0x0000000191857824 */ /* 0x004fc600010e0602 */
[----:B------:R4:W-:Y:S01]  /*d7930*/  STL [R1+0xb8], R140 ;  /* 0x0000b88c01007387 */ /* 0x0009e20000100800 */
[----:B-1----:R-:W-:-:S03]  /*d7940*/  IMAD.X R3, R137, 0x1, R2, P3 ;  /* 0x0000000189037824 */ /* 0x002fc600018e0602 */
[----:B------:R-:W2:Y:S04]  /*d7950*/  LDL.LU.64 R242, [R1+0x1ba8] ;  /* 0x001ba80001f27983 */ /* 0x000ea80000300a00 */
[----:B------:R1:W-:Y:S04]  /*d7960*/  STL [R1+0xc0], R133 ;  /* 0x0000c08501007387 */ /* 0x0003e80000100800 */
[----:B------:R-:W3:Y:S04]  /*d7970*/  LDL.LU.64 R144, [R1+0x1ba0] ;  /* 0x001ba00001907983 */ /* 0x000ee80000300a00 */
[----:B------:R1:W-:Y:S04]  /*d7980*/  STL [R1+0xc8], R3 ;  /* 0x0000c80301007387 */ /* 0x0003e80000100800 */
[----:B------:R-:W3:Y:S01]  /*d7990*/  LDL.LU.64 R136, [R1+0x1b98] ;  /* 0x001b980001887983 */ /* 0x000ee20000300a00 */
[----:B----4-:R-:W-:-:S05]  /*d79a0*/  IADD3 R140, P0, R146, R132, RZ ;  /* 0x00000084928c7210 */ /* 0x010fca0007f1e0ff */
[----:B------:R4:W-:Y:S01]  /*d79b0*/  STL [R1+0x7c], R140 ;  /* 0x00007c8c01007387 */ /* 0x0009e20000100800 */
[----:B-1----:R-:W-:-:S05]  /*d79c0*/  IADD3 R133, P1, R66, R132, RZ ;  /* 0x0000008442857210 */ /* 0x002fca0007f3e0ff */
[----:B------:R1:W-:Y:S01]  /*d79d0*/  STL [R1+0x84], R133 ;  /* 0x0000848501007387 */ /* 0x0003e20000100800 */
[-C--:B------:R-:W-:Y:S02]  /*d79e0*/  IADD3 R3, P2, R246, R132.reuse, RZ ;  /* 0x00000084f6037210 */ /* 0x080fe40007f5e0ff */
[----:B----4-:R-:W-:-:S03]  /*d79f0*/  IADD3 R140, P3, R244, R132, RZ ;  /* 0x00000084f48c7210 */ /* 0x010fc60007f7e0ff */
[----:B------:R4:W-:Y:S01]  /*d7a00*/  STL [R1+0x8c], R3 ;  /* 0x00008c0301007387 */ /* 0x0009e20000100800 */
[----:B-1----:R-:W-:-:S03]  /*d7a10*/  IADD3.X R133, R147, R2, RZ, P0, !PT ;  /* 0x0000000293857210 */ /* 0x002fc600007fe4ff */
[----:B------:R-:W-:Y:S04]  /*d7a20*/  STL [R1+0xa4], R140 ;  /* 0x0000a48c01007387 */ /* 0x000fe80000100800 */
[----:B------:R-:W3:Y:S01]  /*d7a30*/  LDL.LU.64 R146, [R1+0x1bc8] ;  /* 0x001bc80001927983 */ /* 0x000ee20000300a00 */
[----:B----4-:R-:W-:-:S03]  /*d7a40*/  IMAD.X R3, R67, 0x1, R2, P1 ;  /* 0x0000000143037824 */ /* 0x010fc600008e0602 */
[----:B------:R1:W-:Y:S04]  /*d7a50*/  STL [R1+0x78], R133 ;  /* 0x0000788501007387 */ /* 0x0003e80000100800 */
[----:B------:R-:W4:Y:S04]  /*d7a60*/  LDL.LU.64 R66, [R1+0x1bc0] ;  /* 0x001bc00001427983 */ /* 0x000f280000300a00 */
[----:B------:R1:W-:Y:S04]  /*d7a70*/  STL [R1+0x80], R3 ;  /* 0x0000800301007387 */ /* 0x0003e80000100800 */
[----:B------:R-:W4:Y:S04]  /*d7a80*/  LDL.LU.64 R240, [R1+0x1bb8] ;  /* 0x001bb80001f07983 */ /* 0x000f280000300a00 */
[----:B------:R-:W4:Y:S01]  /*d7a90*/  LDL.LU.64 R230, [R1+0x1bb0] ;  /* 0x001bb00001e67983 */ /* 0x000f220000300a00 */
[----:B-1----:R-:W-:-:S02]  /*d7aa0*/  IMAD.X R133, R247, 0x1, R2, P2 ;  /* 0x00000001f7857824 */ /* 0x002fc400010e0602 */
[----:B------:R-:W-:-:S03]  /*d7ab0*/  IMAD.X R3, R245, 0x1, R2, P3 ;  /* 0x00000001f5037824 */ /* 0x000fc600018e0602 */
[----:B------:R3:W-:Y:S04]  /*d7ac0*/  STL [R1+0x88], R133 ;  /* 0x0000888501007387 */ /* 0x0007e80000100800 */
[----:B------:R1:W-:Y:S01]  /*d7ad0*/  STL [R1+0xa0], R3 ;  /* 0x0000a00301007387 */ /* 0x0003e20000100800 */
[----:B--2---:R-:W-:-:S05]  /*d7ae0*/  IADD3 R140, P0, R242, R132, RZ ;  /* 0x00000084f28c7210 */ /* 0x004fca0007f1e0ff */
[----:B------:R2:W-:Y:S01]  /*d7af0*/  STL [R1+0xa8], R140 ;  /* 0x0000a88c01007387 */ /* 0x0005e20000100800 */
[----:B---3--:R-:W-:-:S05]  /*d7b00*/  IADD3 R133, P1, R144, R132, RZ ;  /* 0x0000008490857210 */ /* 0x008fca0007f3e0ff */
[----:B------:R3:W-:Y:S01]  /*d7b10*/  STL [R1+0xac], R133 ;  /* 0x0000ac8501007387 */ /* 0x0007e20000100800 */
[----:B-1----:R-:W-:Y:S01]  /*d7b20*/  IADD3 R3, P2, R136, R132, RZ ;  /* 0x0000008488037210 */ /* 0x002fe20007f5e0ff */
[----:B--2---:R-:W-:-:S04]  /*d7b30*/  IMAD.X R140, R243, 0x1, R2, P0 ;  /* 0x00000001f38c7824 */ /* 0x004fc800000e0602 */
[----:B------:R1:W-:Y:S01]  /*d7b40*/  STL [R1+0xb0], R3 ;  /* 0x0000b00301007387 */ /* 0x0003e20000100800 */
[----:B---3--:R-:W-:-:S03]  /*d7b50*/  IADD3.X R133, R145, R2, RZ, P1, !PT ;  /* 0x0000000291857210 */ /* 0x008fc60000ffe4ff */
[----:B------:R-:W-:Y:S04]  /*d7b60*/  STL [R1+0x4c], R140 ;  /* 0x00004c8c01007387 */ /* 0x000fe80000100800 */
[----:B------:R-:W2:Y:S01]  /*d7b70*/  LDL.LU.64 R228, [R1+0x1960] ;  /* 0x0019600001e47983 */ /* 0x000ea20000300a00 */
[----:B-1----:R-:W-:-:S03]  /*d7b80*/  IMAD.X R3, R137, 0x1, R2, P2 ;  /* 0x0000000189037824 */ /* 0x002fc600010e0602 */
[----:B------:R-:W-:Y:S04]  /*d7b90*/  STL [R1+0x50], R133 ;  /* 0x0000508501007387 */ /* 0x000fe80000100800 */
[----:B------:R-:W3:Y:S04]  /*d7ba0*/  LDL.LU.64 R144, [R1+0x1958] ;  /* 0x0019580001907983 */ /* 0x000ee80000300a00 */
[----:B------:R1:W-:Y:S04]  /*d7bb0*/  STL [R1+0x54], R3 ;  /* 0x0000540301007387 */ /* 0x0003e80000100800 */
[----:B------:R-:W3:Y:S01]  /*d7bc0*/  LDL.LU.64 R136, [R1+0x1950] ;  /* 0x0019500001887983 */ /* 0x000ee20000300a00 */
[----:B-1----:R-:W-:-:S05]  /*d7bd0*/  IADD3 R3, P0, R146, R132, RZ ;  /* 0x0000008492037210 */ /* 0x002fca0007f1e0ff */
[----:B------:R1:W-:Y:S01]  /*d7be0*/  STL [R1+0x58], R3 ;  /* 0x0000580301007387 */ /* 0x0003e20000100800 */
[-C--:B----4-:R-:W-:Y:S02]  /*d7bf0*/  IADD3 R140, P1, R66, R132.reuse, RZ ;  /* 0x00000084428c7210 */ /* 0x090fe40007f3e0ff */
[----:B------:R-:W-:-:S03]  /*d7c00*/  IADD3 R133, P2, R240, R132, RZ ;  /* 0x00000084f0857210 */ /* 0x000fc60007f5e0ff */
[----:B------:R-:W-:Y:S01]  /*d7c10*/  STL [R1+0x5c], R140 ;  /* 0x00005c8c01007387 */ /* 0x000fe20000100800 */
[----:B-1----:R-:W-:-:S03]  /*d7c20*/  IADD3 R3, P3, R230, R132, RZ ;  /* 0x00000084e6037210 */ /* 0x002fc60007f7e0ff */
[----:B------:R-:W-:Y:S01]  /*d7c30*/  STL [R1+0x70], R133 ;  /* 0x0000708501007387 */ /* 0x000fe20000100800 */
[----:B------:R-:W-:-:S03]  /*d7c40*/  IMAD.X R252, R147, 0x1, R2, P0 ;  /* 0x0000000193fc7824 */ /* 0x000fc600000e0602 */
[----:B------:R1:W-:Y:S04]  /*d7c50*/  STL [R1+0x74], R3 ;  /* 0x0000740301007387 */ /* 0x0003e80000100800 */
[----:B------:R-:W4:Y:S01]  /*d7c60*/  LDL.LU.64 R146, [R1+0x1988] ;  /* 0x0019880001927983 */ /* 0x000f220000300a00 */
[----:B-1----:R-:W-:-:S03]  /*d7c70*/  IMAD.X R3, R67, 0x1, R2, P1 ;  /* 0x0000000143037824 */ /* 0x002fc600008e0602 */
[----:B------:R-:W4:Y:S04]  /*d7c80*/  LDL.LU.64 R66, [R1+0x1980] ;  /* 0x0019800001427983 */ /* 0x000f280000300a00 */
[----:B------:R1:W-:Y:S04]  /*d7c90*/  STL [R1+0x40], R3 ;  /* 0x0000400301007387 */ /* 0x0003e80000100800 */
[----:B------:R-:W4:Y:S04]  /*d7ca0*/  LDL.LU.64 R244, [R1+0x1970] ;  /* 0x0019700001f47983 */ /* 0x000f280000300a00 */
[----:B------:R-:W4:Y:S01]  /*d7cb0*/  LDL.LU.64 R242, [R1+0x1978] ;  /* 0x0019780001f27983 */ /* 0x000f220000300a00 */
[----:B------:R-:W-:Y:S01]  /*d7cc0*/  IMAD.X R133, R241, 0x1, R2, P2 ;  /* 0x00000001f1857824 */ /* 0x000fe200010e0602 */
[----:B-1----:R-:W-:-:S04]  /*d7cd0*/  IADD3.X R3, R231, R2, RZ, P3, !PT ;  /* 0x00000002e7037210 */ /* 0x002fc80001ffe4ff */
        /* <DEDUP_REMOVED lines=9> */
[----:B---3--:R-:W-:-:S03]  /*d7d70*/  IMAD.X R133, R145, 0x1, R2, P1 ;  /* 0x0000000191857824 */ /* 0x008fc600008e0602 */
[----:B------:R-:W-:Y:S04]  /*d7d80*/  STL [R1+0x640], R140 ;  /* 0x0006408c01007387 */ /* 0x000fe80000100800 */
[----:B------:R-:W2:Y:S01]  /*d7d90*/  LDL.LU.64 R240, [R1+0x19a8] ;  /* 0x0019a80001f07983 */ /* 0x000ea20000300a00 */
[----:B-1----:R-:W-:-:S03]  /*d7da0*/  IMAD.X R3, R137, 0x1, R2, P2 ;  /* 0x0000000189037824 */ /* 0x002fc600010e0602 */
[----:B------:R-:W-:Y:S04]  /*d7db0*/  STL [R1+0x644], R133 ;  /* 0x0006448501007387 */ /* 0x000fe80000100800 */
[----:B------:R-:W3:Y:S04]  /*d7dc0*/  LDL.LU.64 R144, [R1+0x19a0] ;  /* 0x0019a00001907983 */ /* 0x000ee80000300a00 */
[----:B------:R4:W-:Y:S04]  /*d7dd0*/  STL [R1+0x648], R3 ;  /* 0x0006480301007387 */ /* 0x0009e80000100800 */
[----:B------:R-:W3:Y:S01]  /*d7de0*/  LDL.LU.64 R136, [R1+0x1998] ;  /* 0x0019980001887983 */ /* 0x000ee20000300a00 */
[----:B----4-:R-:W-:-:S05]  /*d7df0*/  IADD3 R3, P0, R146, R132, RZ ;  /* 0x0000008492037210 */ /* 0x010fca0007f1e0ff */
[----:B------:R1:W-:Y:S01]  /*d7e00*/  STL [R1+0x64c], R3 ;  /* 0x00064c0301007387 */ /* 0x0003e20000100800 */
[-C--:B------:R-:W-:Y:S02]  /*d7e10*/  IADD3 R140, P1, R66, R132.reuse, RZ ;  /* 0x00000084428c7210 */ /* 0x080fe40007f3e0ff */
[----:B------:R-:W-:-:S03]  /*d7e20*/  IADD3 R133, P2, R244, R132, RZ ;  /* 0x00000084f4857210 */ /* 0x000fc60007f5e0ff */
[----:B------:R-:W-:Y:S01]  /*d7e30*/  STL [R1+0x650], R140 ;  /* 0x0006508c01007387 */ /* 0x000fe20000100800 */
[----:B-1----:R-:W-:-:S03]  /*d7e40*/  IADD3 R3, P3, R242, R132, RZ ;  /* 0x00000084f2037210 */ /* 0x002fc60007f7e0ff */
[----:B------:R1:W-:Y:S04]  /*d7e50*/  STL [R1+0x654], R133 ;  /* 0x0006548501007387 */ /* 0x0003e80000100800 */
[----:B------:R4:W-:Y:S04]  /*d7e60*/  STL [R1+0x658], R3 ;  /* 0x0006580301007387 */ /* 0x0009e80000100800 */
[----:B------:R-:W3:Y:S01]  /*d7e70*/  LDL.LU.64 R230, [R1+0x19c8] ;  /* 0x0019c80001e67983 */ /* 0x000ee20000300a00 */
[----:B-1----:R-:W-:Y:S01]  /*d7e80*/  IMAD.X R133, R147, 0x1, R2, P0 ;  /* 0x0000000193857824 */ /* 0x002fe200000e0602 */
[----:B----4-:R-:W-:-:S04]  /*d7e90*/  IADD3.X R3, R67, R2, RZ, P1, !PT ;  /* 0x0000000243037210 */ /* 0x010fc80000ffe4ff */
        /* <DEDUP_REMOVED lines=19> */
[----:B-1----:R-:W-:-:S03]  /*d7fd0*/  IADD3.X R3, R137, R2, RZ, P2, !PT ;  /* 0x0000000289037210 */ /* 0x002fc600017fe4ff */
[----:B------:R1:W-:Y:S04]  /*d7fe0*/  STL [R1+0x600], R133 ;  /* 0x0006008501007387 */ /* 0x0003e80000100800 */
        /* <DEDUP_REMOVED lines=9> */
[----:B------:R1:W-:Y:S04]  /*d8080*/  STL [R1+0x610], R3 ;  /* 0x0006100301007387 */ /* 0x0003e80000100800 */
[----:B------:R4:W-:Y:S04]  /*d8090*/  STL [R1+0x614], R133 ;  /* 0x0006148501007387 */ /* 0x0009e80000100800 */
[----:B------:R-:W3:Y:S01]  /*d80a0*/  LDL.LU.64 R240, [R1+0x1a08] ;  /* 0x001a080001f07983 */ /* 0x000ee20000300a00 */
[--C-:B-1----:R-:W-:Y:S02]  /*d80b0*/  IMAD.X R3, R231, 0x1, R2.reuse, P0 ;  /* 0x00000001e7037824 */ /* 0x102fe400000e0602 */
[----:B----4-:R-:W-:-:S03]  /*d80c0*/  IMAD.X R133, R229, 0x1, R2, P1 ;  /* 0x00000001e5857824 */ /* 0x010fc600008e0602 */
[----:B------:R1:W-:Y:S04]  /*d80d0*/  STL [R1+0x52c], R3 ;  /* 0x00052c0301007387 */ /* 0x0003e80000100800 */
[----:B------:R-:W4:Y:S04]  /*d80e0*/  LDL.LU.64 R230, [R1+0x1a00] ;  /* 0x001a000001e67983 */ /* 0x000f280000300a00 */
[----:B------:R-:W-:Y:S01]  /*d80f0*/  STL [R1+0x5e0], R133 ;  /* 0x0005e08501007387 */ /* 0x000fe20000100800 */
[----:B-1----:R-:W-:-:S03]  /*d8100*/  IMAD.X R3, R67, 0x1, R2, P2 ;  /* 0x0000000143037824 */ /* 0x002fc600010e0602 */
[----:B------:R-:W4:Y:S04]  /*d8110*/  LDL.LU.64 R228, [R1+0x19f8] ;  /* 0x0019f80001e47983 */ /* 0x000f280000300a00 */
[----:B------:R-:W4:Y:S04]  /*d8120*/  LDL.LU.64 R66, [R1+0x19f0] ;  /* 0x0019f00001427983 */ /* 0x000f280000300a00 */
[----:B------:R1:W-:Y:S02]  /*d8130*/  STL [R1+0x5e4], R3 ;  /* 0x0005e40301007387 */ /* 0x0003e40000100800 */
[----:B-1----:R-:W-:-:S05]  /*d8140*/  IMAD.X R3, R147, 0x1, R2, P3 ;  /* 0x0000000193037824 */ /* 0x002fca00018e0602 */
[----:B------:R1:W-:Y:S01]  /*d8150*/  STL [R1+0x5e8], R3 ;  /* 0x0005e80301007387 */ /* 0x0003e20000100800 */
[----:B--2---:R-:W-:-:S05]  /*d8160*/  IADD3 R140, P0, R242, R132, RZ ;  /* 0x00000084f28c7210 */ /* 0x004fca0007f1e0ff */
[----:B------:R-:W-:Y:S01]  /*d8170*/  STL [R1+0x5ec], R140 ;  /* 0x0005ec8c01007387 */ /* 0x000fe20000100800 */
[----:B---3--:R-:W-:-:S03]  /*d8180*/  IADD3 R133, P1, R144, R132, RZ ;  /* 0x0000008490857210 */ /* 0x008fc60007f3e0ff */
[----:B------:R-:W2:Y:S01]  /*d8190*/  LDL.LU.64 R146, [R1+0x1a38] ;  /* 0x001a380001927983 */ /* 0x000ea20000300a00 */
[----:B-1----:R-:W-:-:S03]  /*d81a0*/  IADD3 R3, P2, R136, R132, RZ ;  /* 0x0000008488037210 */ /* 0x002fc60007f5e0ff */
[----:B------:R1:W-:Y:S04]  /*d81b0*/  STL [R1+0x5f0], R133 ;  /* 0x0005f08501007387 */ /* 0x0003e80000100800 */
[----:B------:R3:W-:Y:S01]  /*d81c0*/  STL [R1+0x5f4], R3 ;  /* 0x0005f40301007387 */ /* 0x0007e20000100800 */
[----:B-1----:R-:W-:-:S03]  /*d81d0*/  IMAD.X R133, R145, 0x1, R2, P1 ;  /* 0x0000000191857824 */ /* 0x002fc600008e0602 */
[----:B------:R-:W2:Y:S01]  /*d81e0*/  LDL.LU.64 R144, [R1+0x1a30] ;  /* 0x001a300001907983 */ /* 0x000ea20000300a00 */
[----:B---3--:R-:W-:-:S05]  /*d81f0*/  IADD3.X R3, R243, R2, RZ, P0, !PT ;  /* 0x00000002f3037210 */ /* 0x008fca00007fe4ff */
[----:B------:R1:W-:Y:S04]  /*d8200*/  STL [R1+0x35c], R3 ;  /* 0x00035c0301007387 */ /* 0x0003e80000100800 */
[----:B------:R3:W-:Y:S04]  /*d8210*/  STL [R1+0x510], R133 ;  /* 0x0005108501007387 */ /* 0x0007e80000100800 */
[----:B------:R-:W2:Y:S01]  /*d8220*/  LDL.LU.64 R244, [R1+0x1a28] ;  /* 0x001a280001f47983 */ /* 0x000ea20000300a00 */
[----:B-1----:R-:W-:-:S05]  /*d8230*/  IMAD.X R3, R137, 0x1, R2, P2 ;  /* 0x0000000189037824 */ /* 0x002fca00010e0602 */
[----:B------:R4:W-:Y:S01]  /*d8240*/  STL [R1+0x514], R3 ;  /* 0x0005140301007387 */ /* 0x0009e20000100800 */
[----:B---3--:R-:W-:-:S05]  /*d8250*/  IADD3 R133, P0, R240, R132, RZ ;  /* 0x00000084f0857210 */ /* 0x008fca0007f1e0ff */
[----:B------:R1:W-:Y:S04]  /*d8260*/  STL [R1+0x518], R133 ;  /* 0x0005188501007387 */ /* 0x0003e80000100800 */
[----:B------:R-:W3:Y:S01]  /*d8270*/  LDL.LU.64 R136, [R1+0x1a20] ;  /* 0x001a200001887983 */ /* 0x000ee20000300a00 */
[----:B----4-:R-:W-:-:S05]  /*d8280*/  IADD3 R3, P1, R230, R132, RZ ;  /* 0x00000084e6037210 */ /* 0x010fca0007f3e0ff */
[----:B------:R4:W-:Y:S01]  /*d8290*/  STL [R1+0x51c], R3 ;  /* 0x00051c0301007387 */ /* 0x0009e20000100800 */
[-C--:B-1----:R-:W-:Y:S01]  /*d82a0*/  IADD3 R133, P2, R228, R132.reuse, RZ ;  /* 0x00000084e4857210 */ /* 0x082fe20007f5e0ff */
[----:B------:R-:W-:Y:S01]  /*d82b0*/  IMAD.X R140, R241, 0x1, R2, P0 ;  /* 0x00000001f18c7824 */ /* 0x000fe200000e0602 */
[----:B----4-:R-:W-:-:S03]  /*d82c0*/  IADD3 R3, P3, R66, R132, RZ ;  /* 0x0000008442037210 */ /* 0x010fc60007f7e0ff */
[----:B------:R1:W-:Y:S04]  /*d82d0*/  STL [R1+0x520], R133 ;  /* 0x0005208501007387 */ /* 0x0003e80000100800 */
[----:B------:R4:W-:Y:S01]  /*d82e0*/  STL [R1+0x524], R3 ;  /* 0x0005240301007387 */ /* 0x0009e20000100800 */
[--C-:B------:R-:W-:Y:S01]  /*d82f0*/  IMAD.X R66, R67, 0x1, R2.reuse, P3 ;  /* 0x0000000143427824 */ /* 0x100fe200018e0602 */
[----:B-1----:R-:W-:Y:S01]  /*d8300*/  IADD3.X R133, R229, R2, RZ, P2, !PT ;  /* 0x00000002e5857210 */ /* 0x002fe200017fe4ff */
[----:B----4-:R-:W-:Y:S01]  /*d8310*/  IMAD.X R3, R231, 0x1, R2, P1 ;  /* 0x00000001e7037824 */ /* 0x010fe200008e0602 */
[----:B------:R-:W-:Y:S04]  /*d8320*/  STL [R1+0x32c], R140 ;  /* 0x00032c8c01007387 */ /* 0x000fe80000100800 */
[----:B------:R2:W-:Y:S04]  /*d8330*/  STL [R1+0x330], R3 ;  /* 0x0003300301007387 */ /* 0x0005e80000100800 */
[----:B------:R-:W-:Y:S04]  /*d8340*/  STL [R1+0x334], R133 ;  /* 0x0003348501007387 */ /* 0x000fe80000100800 */
[----:B------:R-:W3:Y:S04]  /*d8350*/  LDL.LU.64 R242, [R1+0x1a90] ;  /* 0x001a900001f27983 */ /* 0x000ee80000300a00 */
[----:B------:R1:W-:Y:S04]  /*d8360*/  STL [R1+0x338], R66 ;  /* 0x0003384201007387 */ /* 0x0003e80000100800 */
[----:B------:R-:W3:Y:S01]  /*d8370*/  LDL.LU.64 R240, [R1+0x1a88] ;  /* 0x001a880001f07983 */ /* 0x000ee20000300a00 */
[----:B--2---:R-:W-:-:S05]  /*d8380*/  IADD3 R3, P0, R146, R132, RZ ;  /* 0x0000008492037210 */ /* 0x004fca0007f1e0ff */
[----:B------:R2:W-:Y:S04]  /*d8390*/  STL [R1+0x33c], R3 ;  /* 0x00033c0301007387 */ /* 0x0005e80000100800 */
[----:B------:R-:W4:Y:S04]  /*d83a0*/  LDL.LU.64 R230, [R1+0x1a80] ;  /* 0x001a800001e67983 */ /* 0x000f280000300a00 */
[----:B-1----:R-:W4:Y:S01]  /*d83b0*/  LDL.LU.64 R66, [R1+0x1a78] ;  /* 0x001a780001427983 */ /* 0x002f220000300a00 */
[----:B--2---:R-:W-:-:S05]  /*d83c0*/  IADD3 R3, P1, R144, R132, RZ ;  /* 0x0000008490037210 */ /* 0x004fca0007f3e0ff */
[----:B------:R-:W-:Y:S01]  /*d83d0*/  STL [R1+0x350], R3 ;  /* 0x0003500301007387 */ /* 0x000fe20000100800 */
[----:B------:R-:W-:-:S05]  /*d83e0*/  IADD3 R133, P2, R244, R132, RZ ;  /* 0x00000084f4857210 */ /* 0x000fca0007f5e0ff */
[----:B------:R1:W-:Y:S04]  /*d83f0*/  STL [R1+0x354], R133 ;  /* 0x0003548501007387 */ /* 0x0003e80000100800 */
[----:B------:R-:W2:Y:S01]  /*d8400*/  LDL.LU.64 R228, [R1+0x1ae8] ;  /* 0x001ae80001e47983 */ /* 0x000ea20000300a00 */
[----:B-1----:R-:W-:Y:S01]  /*d8410*/  IMAD.X R133, R147, 0x1, R2, P0 ;  /* 0x0000000193857824 */ /* 0x002fe200000e0602 */
[----:B---3--:R-:W-:-:S05]  /*d8420*/  IADD3 R3, P3, R136, R132, RZ ;  /* 0x0000008488037210 */ /* 0x008fca0007f7e0ff */
[----:B------:R1:W-:Y:S04]  /*d8430*/  STL [R1+0x2f0], R3 ;  /* 0x0002f00301007387 */ /* 0x0003e80000100800 */
[----:B------:R3:W-:Y:S04]  /*d8440*/  STL [R1+0x2e0], R133 ;  /* 0x0002e08501007387 */ /* 0x0007e80000100800 */
[----:B------:R-:W2:Y:S01]  /*d8450*/  LDL.LU.64 R146, [R1+0x1ae0] ;  /* 0x001ae00001927983 */ /* 0x000ea20000300a00 */
[----:B-1----:R-:W-:-:S03]  /*d8460*/  IMAD.X R3, R145, 0x1, R2, P1 ;  /* 0x0000000191037824 */ /* 0x002fc600008e0602 */
[----:B------:R-:W2:Y:S01]  /*d8470*/  LDL.LU.64 R144, [R1+0x1ad8] ;  /* 0x001ad80001907983 */ /* 0x000ea20000300a00 */
[----:B---3--:R-:W-:-:S03]  /*d8480*/  IADD3.X R133, R137, R2, RZ, P3, !PT ;  /* 0x0000000289857210 */ /* 0x008fc60001ffe4ff */
[----:B------:R1:W-:Y:S04]  /*d8490*/  STL [R1+0x2e4], R3 ;  /* 0x0002e40301007387 */ /* 0x0003e80000100800 */
[----:B------:R-:W3:Y:S01]  /*d84a0*/  LDL.LU.64 R136, [R1+0x1930] ;  /* 0x0019300001887983 */ /* 0x000ee20000300a00 */
[----:B-1----:R-:W-:-:S05]  /*d84b0*/  IMAD.X R3, R245, 0x1, R2, P2 ;  /* 0x00000001f5037824 */ /* 0x002fca00010e0602 */
[----:B------:R1:W-:Y:S04]  /*d84c0*/  STL [R1+0x2e8], R3 ;  /* 0x0002e80301007387 */ /* 0x0003e80000100800 */
[----:B------:R1:W-:Y:S02]  /*d84d0*/  STL [R1+0x2ec], R133 ;  /* 0x0002ec8501007387 */ /* 0x0003e40000100800 */
[----:B-1----:R-:W-:-:S05]  /*d84e0*/  IADD3 R3, P0, R242, R132, RZ ;  /* 0x00000084f2037210 */ /* 0x002fca0007f1e0ff */
[----:B------:R4:W-:Y:S01]  /*d84f0*/  STL [R1+0x2f4], R3 ;  /* 0x0002f40301007387 */ /* 0x0009e20000100800 */
[----:B------:R-:W-:Y:S01]  /*d8500*/  IADD3 R133, P1, R240, R132, RZ ;  /* 0x00000084f0857210 */ /* 0x000fe20007f3e0ff */
[----:B------:R-:W-:-:S04]  /*d8510*/  IMAD.X R140, R243, 0x1, R2, P0 ;  /* 0x00000001f38c7824 */ /* 0x000fc800000e0602 */
[----:B------:R1:W-:Y:S01]  /*d8520*/  STL [R1+0x2f8], R133 ;  /* 0x0002f88501007387 */ /* 0x0003e20000100800 */
[-C--:B----4-:R-:W-:Y:S01]  /*d8530*/  IADD3 R3, P2, R230, R132.reuse, RZ ;  /* 0x00000084e6037210 */ /* 0x090fe20007f5e0ff */
[----:B------:R-:W-:Y:S02]  /*d8540*/  HMMA.1688.F32.TF32 R212, R232, R6, R212 ;  /* 0x00000006e8d4723c */ /* 0x000fe400000810d4 */
[----:B------:R-:W-:Y:S01]  /*d8550*/  LDS R230, [R251+0x11d300] ;  /* 0x11d30000fbe67984 */ /* 0x000fe20000000800 */
[----:B-1----:R-:W-:-:S03]  /*d8560*/  IADD3 R133, P3, R66, R132, RZ ;  /* 0x0000008442857210 */ /* 0x002fc60007f7e0ff */
[----:B------:R1:W-:Y:S04]  /*d8570*/  STL [R1+0x200], R3 ;  /* 0x0002000301007387 */ /* 0x0003e80000100800 */
[----:B------:R4:W-:Y:S01]  /*d8580*/  STL [R1+0x290], R133 ;  /* 0x0002908501007387 */ /* 0x0009e20000100800 */
[--C-:B------:R-:W-:Y:S02]  /*d8590*/  IMAD.X R66, R67, 0x1, R2.reuse, P3 ;  /* 0x0000000143427824 */ /* 0x100fe400018e0602 */
[--C-:B-1----:R-:W-:Y:S01]  /*d85a0*/  IMAD.X R3, R241, 0x1, R2.reuse, P1 ;  /* 0x00000001f1037824 */ /* 0x102fe200008e0602 */
[----:B------:R-:W-:Y:S01]  /*d85b0*/  STL [R1+0x1e4], R140 ;  /* 0x0001e48c01007387 */ /* 0x000fe20000100800 */
[----:B----4-:R-:W-:-:S03]  /*d85c0*/  IMAD.X R133, R231, 0x1, R2, P2 ;  /* 0x00000001e7857824 */ /* 0x010fc600010e0602 */
[----:B------:R2:W-:Y:S04]  /*d85d0*/  STL [R1+0x1f0], R3 ;  /* 0x0001f00301007387 */ /* 0x0005e80000100800 */
[----:B------:R-:W-:Y:S04]  /*d85e0*/  STL [R1+0x1f4], R133 ;  /* 0x0001f48501007387 */ /* 0x000fe80000100800 */
[----:B------:R1:W-:Y:S01]  /*d85f0*/  STL [R1+0x204], R66 ;  /* 0x0002044201007387 */ /* 0x0003e20000100800 */
[----:B------:R-:W-:Y:S03]  /*d8600*/  HMMA.1688.F32.TF32 R168, R232, R10, R168 ;  /* 0x0000000ae8a8723c */ /* 0x000fe600000810a8 */
[----:B------:R-:W-:Y:S01]  /*d8610*/  LDS R231, [R249+0x11d300] ;  /* 0x11d30000f9e77984 */ /* 0x000fe20000000800 */
[----:B--2---:R-:W-:-:S03]  /*d8620*/  IADD3 R3, P1, R228, R132, RZ ;  /* 0x00000084e4037210 */ /* 0x004fc60007f3e0ff */
[----:B------:R-:W-:Y:S04]  /*d8630*/  LDS R228, [R251+0x11c300] ;  /* 0x11c30000fbe47984 */ /* 0x000fe80000000800 */
[----:B------:R2:W-:Y:S04]  /*d8640*/  STL [R1+0x294], R3 ;  /* 0x0002940301007387 */ /* 0x0005e80000100800 */
[----:B-1----:R-:W4:Y:S01]  /*d8650*/  LDL.LU.64 R66, [R1+0x18f0] ;  /* 0x0018f00001427983 */ /* 0x002f220000300a00 */
[-C--:B------:R-:W-:Y:S02]  /*d8660*/  IADD3 R133, P2, R146, R132.reuse, RZ ;  /* 0x0000008492857210 */ /* 0x080fe40007f5e0ff */
[----:B--2---:R-:W-:-:S03]  /*d8670*/  IADD3 R3, P3, R144, R132, RZ ;  /* 0x0000008490037210 */ /* 0x004fc60007f7e0ff */
[----:B------:R1:W-:Y:S04]  /*d8680*/  STL [R1+0x148], R133 ;  /* 0x0001488501007387 */ /* 0x0003e80000100800 */
[----:B------:R-:W2:Y:S04]  /*d8690*/  LDL.LU.64 R246, [R1+0x18b0] ;  /* 0x0018b00001f67983 */ /* 0x000ea80000300a00 */
[----:B------:R3:W-:Y:S01]  /*d86a0*/  STL [R1+0x150], R3 ;  /* 0x0001500301007387 */ /* 0x0007e20000100800 */
[----:B-1----:R-:W-:-:S03]  /*d86b0*/  IADD3.X R133, R229, R2, RZ, P1, !PT ;  /* 0x00000002e5857210 */ /* 0x002fc60000ffe4ff */
[----:B------:R-:W2:Y:S01]  /*d86c0*/  LDL.LU.64 R242, [R1+0x1878] ;  /* 0x0018780001f27983 */ /* 0x000ea20000300a00 */
[----:B------:R-:W-:Y:S03]  /*d86d0*/  HMMA.1688.F32.TF32 R172, R232, R14, R172 ;  /* 0x0000000ee8ac723c */ /* 0x000fe600000810ac */
[----:B------:R-:W1:Y:S01]  /*d86e0*/  LDS R229, [R249+0x11c300] ;  /* 0x11c30000f9e57984 */ /* 0x000e620000000800 */
[----:B---3--:R-:W-:-:S05]  /*d86f0*/  IADD3 R3, P0, R136, R132, RZ ;  /* 0x0000008488037210 */ /* 0x008fca0007f1e0ff */
[----:B------:R3:W-:Y:S04]  /*d8700*/  STL [R1+0x738], R3 ;  /* 0x0007380301007387 */ /* 0x0007e80000100800 */
[----:B------:R3:W-:Y:S04]  /*d8710*/  STL [R1+0x140], R133 ;  /* 0x0001408501007387 */ /* 0x0007e80000100800 */
[----:B------:R-:W2:Y:S01]  /*d8720*/  LDL.LU.64 R240, [R1+0x1840] ;  /* 0x0018400001f07983 */ /* 0x000ea20000300a00 */
[----:B---3--:R-:W-:-:S05]  /*d8730*/  IMAD.X R3, R147, 0x1, R2, P2 ;  /* 0x0000000193037824 */ /* 0x008fca00010e0602 */
[----:B------:R3:W-:Y:S04]  /*d8740*/  STL [R1+0x144], R3 ;  /* 0x0001440301007387 */ /* 0x0007e80000100800 */
[----:B------:R-:W2:Y:S01]  /*d8750*/  LDL.LU.64 R244, [R1+0x1808] ;  /* 0x0018080001f47983 */ /* 0x000ea20000300a00 */
[--C-:B------:R-:W-:Y:S02]  /*d8760*/  IMAD.X R133, R145, 0x1, R2.reuse, P3 ;  /* 0x0000000191857824 */ /* 0x100fe400018e0602 */
[----:B---3--:R-:W-:-:S03]  /*d8770*/  IMAD.X R3, R137, 0x1, R2, P0 ;  /* 0x0000000189037824 */ /* 0x008fc600000e0602 */
[----:B------:R4:W-:Y:S04]  /*d8780*/  STL [R1+0x14c], R133 ;  /* 0x00014c8501007387 */ /* 0x0009e80000100800 */
[----:B------:R-:W3:Y:S04]  /*d8790*/  LDL.LU.64 R146, [R1+0x1938] ;  /* 0x0019380001927983 */ /* 0x000ee80000300a00 */
[----:B------:R2:W-:Y:S04]  /*d87a0*/  STL [R1+0x734], R3 ;  /* 0x0007340301007387 */ /* 0x0005e80000100800 */
[----:B------:R-:W3:Y:S01]  /*d87b0*/  LDL.LU.64 R144, [R1+0x18f8] ;  /* 0x0018f80001907983 */ /* 0x000ee20000300a00 */
[----:B----4-:R-:W-:-:S05]  /*d87c0*/  IADD3 R133, P0, R66, R132, RZ ;  /* 0x0000008442857210 */ /* 0x010fca0007f1e0ff */
[----:B------:R-:W-:Y:S04]  /*d87d0*/  STL [R1+0xb28], R133 ;  /* 0x000b288501007387 */ /* 0x000fe80000100800 */
[----:B------:R-:W4:Y:S01]  /*d87e0*/  LDL.LU.64 R136, [R1+0x18b8] ;  /* 0x0018b80001887983 */ /* 0x000f220000300a00 */
[----:B--2---:R-:W-:-:S05]  /*d87f0*/  IADD3 R3, P1, R246, R132, RZ ;  /* 0x00000084f6037210 */ /* 0x004fca0007f3e0ff */
[----:B------:R2:W-:Y:S02]  /*d8800*/  STL [R1+0xd60], R3 ;  /* 0x000d600301007387 */ /* 0x0005e40000100800 */
[----:B--2---:R-:W-:-:S05]  /*d8810*/  IADD3 R3, P2, R242, R132, RZ ;  /* 0x00000084f2037210 */ /* 0x004fca0007f5e0ff */
[----:B------:R2:W-:Y:S01]  /*d8820*/  STL [R1+0xd98], R3 ;  /* 0x000d980301007387 */ /* 0x0005e20000100800 */
[----:B------:R-:W-:Y:S01]  /*d8830*/  IADD3 R133, P3, R240, R132, RZ ;  /* 0x00000084f0857210 */ /* 0x000fe20007f7e0ff */
[--C-:B--2---:R-:W-:Y:S02]  /*d8840*/  IMAD.X R3, R67, 0x1, R2.reuse, P0 ;  /* 0x0000000143037824 */ /* 0x104fe400000e0602 */
[----:B------:R-:W2:Y:S04]  /*d8850*/  LDL.LU.64 R66, [R1+0x1880] ;  /* 0x0018800001427983 */ /* 0x000ea80000300a00 */
[----:B------:R1:W-:Y:S01]  /*d8860*/  STL [R1+0xdd0], R133 ;  /* 0x000dd08501007387 */ /* 0x0003e20000100800 */
[----:B------:R-:W-:-:S03]  /*d8870*/  IMAD.X R140, R241, 0x1, R2, P3 ;  /* 0x00000001f18c7824 */ /* 0x000fc600018e0602 */
[----:B------:R1:W-:Y:S02]  /*d8880*/  STL [R1+0xb24], R3 ;  /* 0x000b240301007387 */ /* 0x0003e40000100800 */
[----:B-1----:R-:W-:Y:S01]  /*d8890*/  IADD3.X R133, R247, R2, RZ, P1, !PT ;  /* 0x00000002f7857210 */ /* 0x002fe20000ffe4ff */
[----:B------:R-:W-:-:S04]  /*d88a0*/  IMAD.X R3, R243, 0x1, R2, P2 ;  /* 0x00000001f3037824 */ /* 0x000fc800010e0602 */
[----:B------:R1:W-:Y:S04]  /*d88b0*/  STL [R1+0xd5c], R133 ;  /* 0x000d5c8501007387 */ /* 0x0003e80000100800 */
[----:B------:R3:W-:Y:S01]  /*d88c0*/  STL [R1+0xd94], R3 ;  /* 0x000d940301007387 */ /* 0x0007e20000100800 */
[----:B-1----:R-:W-:-:S03]  /*d88d0*/  IADD3 R133, P0, R244, R132, RZ ;  /* 0x00000084f4857210 */ /* 0x002fc60007f1e0ff */
[----:B------:R-:W-:Y:S04]  /*d88e0*/  STL [R1+0xdcc], R140 ;  /* 0x000dcc8c01007387 */ /* 0x000fe80000100800 */
[----:B------:R-:W2:Y:S04]  /*d88f0*/  LDL.LU.64 R246, [R1+0x1848] ;  /* 0x0018480001f67983 */ /* 0x000ea80000300a00 */
[----:B------:R1:W-:Y:S04]  /*d8900*/  STL [R1+0xe08], R133 ;  /* 0x000e088501007387 */ /* 0x0003e80000100800 */
[----:B------:R-:W2:Y:S01]  /*d8910*/  LDL.LU.64 R242, [R1+0x1810] ;  /* 0x0018100001f27983 */ /* 0x000ea20000300a00 */
[----:B---3--:R-:W-:-:S05]  /*d8920*/  IADD3 R3, P1, R146, R132, RZ ;  /* 0x0000008492037210 */ /* 0x008fca0007f3e0ff */
[----:B------:R3:W-:Y:S01]  /*d8930*/  STL [R1+0x730], R3 ;  /* 0x0007300301007387 */ /* 0x0007e20000100800 */
[----:B-1----:R-:W-:-:S03]  /*d8940*/  IMAD.X R133, R245, 0x1, R2, P0 ;  /* 0x00000001f5857824 */ /* 0x002fc600000e0602 */
[----:B------:R-:W2:Y:S01]  /*d8950*/  LDL.LU.64 R240, [R1+0x1940] ;  /* 0x0019400001f07983 */ /* 0x000ea20000300a00 */
[----:B---3--:R-:W-:-:S05]  /*d8960*/  IADD3 R3, P2, R144, R132, RZ ;  /* 0x0000008490037210 */ /* 0x008fca0007f5e0ff */
[----:B------:R1:W-:Y:S02]  /*d8970*/  STL [R1+0xb20], R3 ;  /* 0x000b200301007387 */ /* 0x0003e40000100800 */
[----:B-1----:R-:W-:Y:S01]  /*d8980*/  IMAD.X R3, R147, 0x1, R2, P1 ;  /* 0x0000000193037824 */ /* 0x002fe200008e0602 */
[----:B----4-:R-:W-:-:S05]  /*d8990*/  IADD3 R140, P3, R136, R132, RZ ;  /* 0x00000084888c7210 */ /* 0x010fca0007f7e0ff */
[----:B------:R1:W-:Y:S04]  /*d89a0*/  STL [R1+0xd58], R140 ;  /* 0x000d588c01007387 */ /* 0x0003e80000100800 */
[----:B------:R3:W-:Y:S01]  /*d89b0*/  STL [R1+0xe04], R133 ;  /* 0x000e048501007387 */ /* 0x0007e20000100800 */
[----:B-1----:R-:W-:-:S03]  /*d89c0*/  IADD3.X R140, R145, R2, RZ, P2, !PT ;  /* 0x00000002918c7210 */ /* 0x002fc600017fe4ff */
[----:B------:R2:W-:Y:S01]  /*d89d0*/  STL [R1+0x71c], R3 ;  /* 0x00071c0301007387 */ /* 0x0005e20000100800 */
[----:B---3--:R-:W-:-:S03]  /*d89e0*/  IMAD.X R133, R137, 0x1, R2, P3 ;  /* 0x0000000189857824 */ /* 0x008fc600018e0602 */
[----:B------:R-:W-:Y:S04]  /*d89f0*/  STL [R1+0xb0c], R140 ;  /* 0x000b0c8c01007387 */ /* 0x000fe80000100800 */
[----:B------:R-:W3:Y:S04]  /*d8a00*/  LDL.LU.64 R244, [R1+0x1900] ;  /* 0x0019000001f47983 */ /* 0x000ee80000300a00 */
[----:B------:R-:W-:Y:S04]  /*d8a10*/  STL [R1+0xd54], R133 ;  /* 0x000d548501007387 */ /* 0x000fe80000100800 */
[----:B------:R-:W4:Y:S01]  /*d8a20*/  LDL.LU.64 R136, [R1+0x18c0] ;  /* 0x0018c00001887983 */ /* 0x000f220000300a00 */
[----:B--2---:R-:W-:-:S05]  /*d8a30*/  IADD3 R3, P0, R66, R132, RZ ;  /* 0x0000008442037210 */ /* 0x004fca0007f1e0ff */
[----:B------:R1:W-:Y:S04]  /*d8a40*/  STL [R1+0xd90], R3 ;  /* 0x000d900301007387 */ /* 0x0003e80000100800 */
[----:B------:R-:W2:Y:S04]  /*d8a50*/  LDL.LU.64 R146, [R1+0x1888] ;  /* 0x0018880001927983 */ /* 0x000ea80000300a00 */
[----:B------:R-:W2:Y:S01]  /*d8a60*/  LDL.LU.64 R144, [R1+0x1850] ;  /* 0x0018500001907983 */ /* 0x000ea20000300a00 */
[-C--:B-1----:R-:W-:Y:S02]  /*d8a70*/  IADD3 R3, P1, R246, R132.reuse, RZ ;  /* 0x00000084f6037210 */ /* 0x082fe40007f3e0ff */
[----:B------:R-:W-:-:S03]  /*d8a80*/  IADD3 R140, P2, R242, R132, RZ ;  /* 0x00000084f28c7210 */ /* 0x000fc60007f5e0ff */
[----:B------:R1:W-:Y:S04]  /*d8a90*/  STL [R1+0xdc8], R3 ;  /* 0x000dc80301007387 */ /* 0x0003e80000100800 */
[----:B------:R1:W-:Y:S02]  /*d8aa0*/  STL [R1+0xe00], R140 ;  /* 0x000e008c01007387 */ /* 0x0003e40000100800 */
[--C-:B-1----:R-:W-:Y:S02]  /*d8ab0*/  IMAD.X R3, R67, 0x1, R2.reuse, P0 ;  /* 0x0000000143037824 */ /* 0x102fe400000e0602 */
[----:B------:R-:W2:Y:S01]  /*d8ac0*/  LDL.LU.64 R66, [R1+0x3db8] ;  /* 0x003db80001427983 */ /* 0x000ea20000300a00 */
[----:B------:R-:W-:Y:S01]  /*d8ad0*/  IADD3 R133, P3, R240, R132, RZ ;  /* 0x00000084f0857210 */ /* 0x000fe20007f7e0ff */
[----:B------:R-:W-:-:S04]  /*d8ae0*/  IMAD.X R140, R247, 0x1, R2, P1 ;  /* 0x00000001f78c7824 */ /* 0x000fc800008e0602 */
[----:B------:R1:W-:Y:S04]  /*d8af0*/  STL [R1+0x718], R133 ;  /* 0x0007188501007387 */ /* 0x0003e80000100800 */
[----:B------:R1:W-:Y:S02]  /*d8b00*/  STL [R1+0xd8c], R3 ;  /* 0x000d8c0301007387 */ /* 0x0003e40000100800 */
[----:B-1----:R-:W-:Y:S02]  /*d8b10*/  IMAD.X R133, R243, 0x1, R2, P2 ;  /* 0x00000001f3857824 */ /* 0x002fe400010e0602 */
[----:B------:R3:W-:Y:S01]  /*d8b20*/  STL [R1+0xdc4], R140 ;  /* 0x000dc48c01007387 */ /* 0x0007e20000100800 */
[----:B------:R-:W-:-:S03]  /*d8b30*/  IADD3.X R3, R241, R2, RZ, P3, !PT ;  /* 0x00000002f1037210 */ /* 0x000fc60001ffe4ff */
[----:B------:R-:W2:Y:S01]  /*d8b40*/  LDL.LU.64 R242, [R1+0x1948] ;  /* 0x0019480001f27983 */ /* 0x000ea20000300a00 */
[C---:B------:R-:W-:Y:S03]  /*d8b50*/  HMMA.1688.F32.TF32 R176, R232.reuse, R18, R176 ;  /* 0x00000012e8b0723c */ /* 0x040fe600000810b0 */
[----:B------:R4:W-:Y:S04]  /*d8b60*/  STL [R1+0xdfc], R133 ;  /* 0x000dfc8501007387 */ /* 0x0009e80000100800 */
[----:B------:R-:W2:Y:S01]  /*d8b70*/  LDL.LU.64 R240, [R1+0x1908] ;  /* 0x0019080001f07983 */ /* 0x000ea20000300a00 */
[C---:B------:R-:W-:Y:S03]  /*d8b80*/  HMMA.1688.F32.TF32 R180, R232.reuse, R22, R180 ;  /* 0x00000016e8b4723c */ /* 0x040fe600000810b4 */
[----:B------:R2:W-:Y:S05]  /*d8b90*/  STL [R1+0x714], R3 ;  /* 0x0007140301007387 */ /* 0x0005ea0000100800 */
        /* <DEDUP_REMOVED lines=10> */
[----:B---3--:R-:W-:-:S02]  /*d8c40*/  IADD3 R140, P0, R244, R132, RZ ;  /* 0x00000084f48c7210 */ /* 0x008fc40007f1e0ff */
[-C--:B----4-:R-:W-:Y:S02]  /*d8c50*/  IADD3 R133, P1, R136, R132.reuse, RZ ;  /* 0x0000008488857210 */ /* 0x090fe40007f3e0ff */
[----:B--2---:R-:W-:-:S03]  /*d8c60*/  IADD3 R3, P2, R146, R132, RZ ;  /* 0x0000008492037210 */ /* 0x004fc60007f5e0ff */
[----:B------:R-:W-:Y:S01]  /*d8c70*/  HMMA.1688.F32.TF32 R232, R232, R66, R236 ;  /* 0x00000042e8e8723c */ /* 0x000fe200000810ec */
[----:B------:R-:W2:Y:S04]  /*d8c80*/  LDL.LU.64 R238, [R1+0x1818] ;  /* 0x0018180001ee7983 */ /* 0x000ea80000300a00 */
[----:B------:R1:W-:Y:S04]  /*d8c90*/  STL [R1+0xb04], R140 ;  /* 0x000b048c01007387 */ /* 0x0003e80000100800 */
[----:B------:R3:W-:Y:S01]  /*d8ca0*/  STL [R1+0xd50], R133 ;  /* 0x000d508501007387 */ /* 0x0007e20000100800 */
[----:B-1----:R-:W-:-:S03]  /*d8cb0*/  IADD3 R140, P3, R144, R132, RZ ;  /* 0x00000084908c7210 */ /* 0x002fc60007f7e0ff */
[----:B------:R1:W-:Y:S01]  /*d8cc0*/  STL [R1+0xd88], R3 ;  /* 0x000d880301007387 */ /* 0x0003e20000100800 */
[----:B---3--:R-:W-:-:S03]  /*d8cd0*/  IMAD.X R133, R245, 0x1, R2, P0 ;  /* 0x00000001f5857824 */ /* 0x008fc600000e0602 */
[----:B------:R-:W-:Y:S04]  /*d8ce0*/  STL [R1+0xdc0], R140 ;  /* 0x000dc08c01007387 */ /* 0x000fe80000100800 */
[----:B------:R-:W3:Y:S01]  /*d8cf0*/  LDL.LU.64 R236, [R1+0x18c8] ;  /* 0x0018c80001ec7983 */ /* 0x000ee20000300a00 */
[----:B-1----:R-:W-:-:S03]  /*d8d00*/  IMAD.X R3, R137, 0x1, R2, P1 ;  /* 0x0000000189037824 */ /* 0x002fc600008e0602 */
[----:B------:R1:W-:Y:S04]  /*d8d10*/  STL [R1+0xb00], R133 ;  /* 0x000b008501007387 */ /* 0x0003e80000100800 */
[----:B------:R-:W4:Y:S04]  /*d8d20*/  LDL.LU.64 R136, [R1+0x1890] ;  /* 0x0018900001887983 */ /* 0x000f280000300a00 */
[----:B------:R1:W-:Y:S04]  /*d8d30*/  STL [R1+0xd1c], R3 ;  /* 0x000d1c0301007387 */ /* 0x0003e80000100800 */
[----:B------:R-:W3:Y:S04]  /*d8d40*/  LDL.LU.64 R246, [R1+0x1858] ;  /* 0x0018580001f67983 */ /* 0x000ee80000300a00 */
[----:B------:R-:W3:Y:S01]  /*d8d50*/  LDL.LU.64 R244, [R1+0x1820] ;  /* 0x0018200001f47983 */ /* 0x000ee20000300a00 */
[----:B-1----:R-:W-:-:S02]  /*d8d60*/  IMAD.X R133, R147, 0x1, R2, P2 ;  /* 0x0000000193857824 */ /* 0x002fc400010e0602 */
[----:B------:R-:W-:-:S03]  /*d8d70*/  IMAD.X R3, R145, 0x1, R2, P3 ;  /* 0x0000000191037824 */ /* 0x000fc600018e0602 */
[----:B------:R1:W-:Y:S04]  /*d8d80*/  STL [R1+0xd84], R133 ;  /* 0x000d848501007387 */ /* 0x0003e80000100800 */
[----:B------:R1:W-:Y:S02]  /*d8d90*/  STL [R1+0xdbc], R3 ;  /* 0x000dbc0301007387 */ /* 0x0003e40000100800 */
[-C--:B-1----:R-:W-:Y:S02]  /*d8da0*/  IADD3 R133, P1, R242, R132.reuse, RZ ;  /* 0x00000084f2857210 */ /* 0x082fe40007f3e0ff */
[-C--:B------:R-:W-:Y:S01]  /*d8db0*/  IADD3 R3, P2, R240, R132.reuse, RZ ;  /* 0x00000084f0037210 */ /* 0x080fe20007f5e0ff */
[----:B------:R-:W-:Y:S01]  /*d8dc0*/  HMMA.1688.F32.TF32 R144, R228, R68, R212 ;  /* 0x00000044e490723c */ /* 0x000fe200000810d4 */
[----:B--2---:R-:W-:-:S05]  /*d8dd0*/  IADD3 R140, P0, R238, R132, RZ ;  /* 0x00000084ee8c7210 */ /* 0x004fca0007f1e0ff */
[----:B------:R1:W-:Y:S04]  /*d8de0*/  STL [R1+0xdf8], R140 ;  /* 0x000df88c01007387 */ /* 0x0003e80000100800 */
[----:B------:R2:W-:Y:S01]  /*d8df0*/  STL [R1+0x710], R133 ;  /* 0x0007108501007387 */ /* 0x0005e20000100800 */
[----:B-1----:R-:W-:-:S03]  /*d8e00*/  IADD3.X R140, R239, R2, RZ, P0, !PT ;  /* 0x00000002ef8c7210 */ /* 0x002fc600007fe4ff */
[----:B------:R1:W-:Y:S01]  /*d8e10*/  STL [R1+0xb08], R3 ;  /* 0x000b080301007387 */ /* 0x0003e20000100800 */
[----:B--2---:R-:W-:-:S03]  /*d8e20*/  IMAD.X R133, R243, 0x1, R2, P1 ;  /* 0x00000001f3857824 */ /* 0x004fc600008e0602 */
[----:B------:R4:W-:Y:S04]  /*d8e30*/  STL [R1+0xdf0], R140 ;  /* 0x000df08c01007387 */ /* 0x0009e80000100800 */
[----:B------:R-:W2:Y:S01]  /*d8e40*/  LDL.LU.64 R238, [R1+0x1968] ;  /* 0x0019680001ee7983 */ /* 0x000ea20000300a00 */
[----:B-1----:R-:W-:-:S03]  /*d8e50*/  IMAD.X R3, R241, 0x1, R2, P2 ;  /* 0x00000001f1037824 */ /* 0x002fc600010e0602 */
[----:B------:R-:W-:Y:S04]  /*d8e60*/  STL [R1+0x70c], R133 ;  /* 0x00070c8501007387 */ /* 0x000fe80000100800 */
[----:B------:R-:W2:Y:S04]  /*d8e70*/  LDL.LU.64 R214, [R1+0x1910] ;  /* 0x0019100001d67983 */ /* 0x000ea80000300a00 */
[----:B------:R3:W-:Y:S04]  /*d8e80*/  STL [R1+0x9bc], R3 ;  /* 0x0009bc0301007387 */ /* 0x0007e80000100800 */
[----:B------:R-:W2:Y:S01]  /*d8e90*/  LDL.LU.64 R212, [R1+0x18d0] ;  /* 0x0018d00001d47983 */ /* 0x000ea20000300a00 */
[----:B----4-:R-:W-:-:S02]  /*d8ea0*/  IADD3 R140, P1, R136, R132, RZ ;  /* 0x00000084888c7210 */ /* 0x010fc40007f3e0ff */
[-C--:B---3--:R-:W-:Y:S02]  /*d8eb0*/  IADD3 R3, P0, R236, R132.reuse, RZ ;  /* 0x00000084ec037210 */ /* 0x088fe40007f1e0ff */
[----:B------:R-:W-:-:S03]  /*d8ec0*/  IADD3 R133, P2, R246, R132, RZ ;  /* 0x00000084f6857210 */ /* 0x000fc60007f5e0ff */
[----:B------:R1:W-:Y:S04]  /*d8ed0*/  STL [R1+0xd18], R3 ;  /* 0x000d180301007387 */ /* 0x0003e80000100800 */
[----:B------:R-:W-:Y:S01]  /*d8ee0*/  STL [R1+0xd80], R140 ;  /* 0x000d808c01007387 */ /* 0x000fe20000100800 */
[----:B-1----:R-:W-:-:S03]  /*d8ef0*/  IADD3 R3, P3, R244, R132, RZ ;  /* 0x00000084f4037210 */ /* 0x002fc60007f7e0ff */
[----:B------:R1:W-:Y:S04]  /*d8f00*/  STL [R1+0xdb8], R133 ;  /* 0x000db88501007387 */ /* 0x0003e80000100800 */
[----:B------:R3:W-:Y:S01]  /*d8f10*/  STL [R1+0xdf4], R3 ;  /* 0x000df40301007387 */ /* 0x0007e20000100800 */
[----:B-1----:R-:W-:-:S03]  /*d8f20*/  IMAD.X R133, R237, 0x1, R2, P0 ;  /* 0x00000001ed857824 */ /* 0x002fc600000e0602 */
[----:B------:R-:W4:Y:S01]  /*d8f30*/  LDL.LU.64 R236, [R1+0x1898] ;  /* 0x0018980001ec7983 */ /* 0x000f220000300a00 */
[----:B---3--:R-:W-:-:S03]  /*d8f40*/  IMAD.X R3, R137, 0x1, R2, P1 ;  /* 0x0000000189037824 */ /* 0x008fc600008e0602 */
[----:B------:R1:W-:Y:S04]  /*d8f50*/  STL [R1+0xd10], R133 ;  /* 0x000d108501007387 */ /* 0x0003e80000100800 */
[----:B------:R-:W4:Y:S04]  /*d8f60*/  LDL.LU.64 R136, [R1+0x1860] ;  /* 0x0018600001887983 */ /* 0x000f280000300a00 */
[----:B------:R1:W-:Y:S04]  /*d8f70*/  STL [R1+0xd7c], R3 ;  /* 0x000d7c0301007387 */ /* 0x0003e80000100800 */
[----:B------:R-:W4:Y:S04]  /*d8f80*/  LDL.LU.64 R242, [R1+0x1828] ;  /* 0x0018280001f27983 */ /* 0x000f280000300a00 */
[----:B------:R-:W4:Y:S01]  /*d8f90*/  LDL.LU.64 R240, [R1+0x1990] ;  /* 0x0019900001f07983 */ /* 0x000f220000300a00 */
[----:B-1----:R-:W-:Y:S01]  /*d8fa0*/  IADD3.X R133, R247, R2, RZ, P2, !PT ;  /* 0x00000002f7857210 */ /* 0x002fe200017fe4ff */
[----:B------:R-:W-:-:S04]  /*d8fb0*/  IMAD.X R3, R245, 0x1, R2, P3 ;  /* 0x00000001f5037824 */ /* 0x000fc800018e0602 */
[----:B------:R1:W-:Y:S04]  /*d8fc0*/  STL [R1+0xdb4], R133 ;  /* 0x000db48501007387 */ /* 0x0003e80000100800 */
[----:B------:R-:W-:Y:S01]  /*d8fd0*/  STL [R1+0xdec], R3 ;  /* 0x000dec0301007387 */ /* 0x000fe20000100800 */
[----:B--2---:R-:W-:-:S05]  /*d8fe0*/  IADD3 R140, P0, R238, R132, RZ ;  /* 0x00000084ee8c7210 */ /* 0x004fca0007f1e0ff */
[----:B------:R2:W-:Y:S01]  /*d8ff0*/  STL [R1+0x65c], R140 ;  /* 0x00065c8c01007387 */ /* 0x0005e20000100800 */
[----:B-1----:R-:W-:-:S05]  /*d9000*/  IADD3 R133, P1, R214, R132, RZ ;  /* 0x00000084d6857210 */ /* 0x002fca0007f3e0ff */
[----:B------:R1:W-:Y:S01]  /*d9010*/  STL [R1+0x9b8], R133 ;  /* 0x0009b88501007387 */ /* 0x0003e20000100800 */
[----:B--2---:R-:W-:Y:S01]  /*d9020*/  IMAD.X R140, R239, 0x1, R2, P0 ;  /* 0x00000001ef8c7824 */ /* 0x004fe200000e0602 */
[----:B------:R-:W-:-:S05]  /*d9030*/  IADD3 R3, P2, R212, R132, RZ ;  /* 0x00000084d4037210 */ /* 0x000fca0007f5e0ff */
[----:B------:R2:W-:Y:S01]  /*d9040*/  STL [R1+0xd14], R3 ;  /* 0x000d140301007387 */ /* 0x0005e20000100800 */
[----:B-1----:R-:W-:-:S03]  /*d9050*/  IMAD.X R133, R215, 0x1, R2, P1 ;  /* 0x00000001d7857824 */ /* 0x002fc600008e0602 */
[----:B------:R-:W-:Y:S04]  /*d9060*/  STL [R1+0x638], R140 ;  /* 0x0006388c01007387 */ /* 0x000fe80000100800 */
[----:B------:R-:W3:Y:S01]  /*d9070*/  LDL.LU.64 R238, [R1+0x1918] ;  /* 0x0019180001ee7983 */ /* 0x000ee20000300a00 */
[----:B--2---:R-:W-:-:S03]  /*d9080*/  IMAD.X R3, R213, 0x1, R2, P2 ;  /* 0x00000001d5037824 */ /* 0x004fc600010e0602 */
[----:B------:R-:W-:Y:S04]  /*d9090*/  STL [R1+0x9b4], R133 ;  /* 0x0009b48501007387 */ /* 0x000fe80000100800 */
[----:B------:R-:W2:Y:S04]  /*d90a0*/  LDL.LU.64 R214, [R1+0x18d8] ;  /* 0x0018d80001d67983 */ /* 0x000ea80000300a00 */
[----:B------:R4:W-:Y:S04]  /*d90b0*/  STL [R1+0xc2c], R3 ;  /* 0x000c2c0301007387 */ /* 0x0009e80000100800 */
[----:B------:R-:W2:Y:S01]  /*d90c0*/  LDL.LU.64 R212, [R1+0x18a0] ;  /* 0x0018a00001d47983 */ /* 0x000ea20000300a00 */
[----:B----4-:R-:W-:-:S05]  /*d90d0*/  IADD3 R3, P0, R236, R132, RZ ;  /* 0x00000084ec037210 */ /* 0x010fca0007f1e0ff */
[----:B------:R1:W-:Y:S01]  /*d90e0*/  STL [R1+0xd78], R3 ;  /* 0x000d780301007387 */ /* 0x0003e20000100800 */
[-C--:B------:R-:W-:Y:S02]  /*d90f0*/  IADD3 R140, P1, R136, R132.reuse, RZ ;  /* 0x00000084888c7210 */ /* 0x080fe40007f3e0ff */
[----:B------:R-:W-:-:S03]  /*d9100*/  IADD3 R133, P2, R242, R132, RZ ;  /* 0x00000084f2857210 */ /* 0x000fc60007f5e0ff */
[----:B------:R-:W-:Y:S01]  /*d9110*/  STL [R1+0xdb0], R140 ;  /* 0x000db08c01007387 */ /* 0x000fe20000100800 */
[----:B-1----:R-:W-:-:S03]  /*d9120*/  IADD3 R3, P3, R240, R132, RZ ;  /* 0x00000084f0037210 */ /* 0x002fc60007f7e0ff */
[----:B------:R1:W-:Y:S04]  /*d9130*/  STL [R1+0xde8], R133 ;  /* 0x000de88501007387 */ /* 0x0003e80000100800 */
[----:B------:R4:W-:Y:S01]  /*d9140*/  STL [R1+0x63c], R3 ;  /* 0x00063c0301007387 */ /* 0x0009e20000100800 */
[----:B-1----:R-:W-:-:S03]  /*d9150*/  IADD3.X R133, R237, R2, RZ, P0, !PT ;  /* 0x00000002ed857210 */ /* 0x002fc600007fe4ff */
[----:B------:R-:W2:Y:S01]  /*d9160*/  LDL.LU.64 R236, [R1+0x1868] ;  /* 0x0018680001ec7983 */ /* 0x000ea20000300a00 */
        /* <DEDUP_REMOVED lines=9> */
[----:B------:R-:W-:Y:S01]  /*d9200*/  STL [R1+0x618], R3 ;  /* 0x0006180301007387 */ /* 0x000fe20000100800 */
[----:B---3--:R-:W-:-:S05]  /*d9210*/  IADD3 R140, P0, R238, R132, RZ ;  /* 0x00000084ee8c7210 */ /* 0x008fca0007f1e0ff */
[----:B------:R1:W-:Y:S01]  /*d9220*/  STL [R1+0x9b0], R140 ;  /* 0x0009b08c01007387 */ /* 0x0003e20000100800 */
[----:B--2---:R-:W-:-:S05]  /*d9230*/  IADD3 R133, P1, R214, R132, RZ ;  /* 0x00000084d6857210 */ /* 0x004fca0007f3e0ff */
[----:B------:R2:W-:Y:S01]  /*d9240*/  STL [R1+0xc28], R133 ;  /* 0x000c288501007387 */ /* 0x0005e20000100800 */
[----:B-1----:R-:W-:Y:S01]  /*d9250*/  IMAD.X R140, R239, 0x1, R2, P0 ;  /* 0x00000001ef8c7824 */ /* 0x002fe200000e0602 */
[----:B------:R-:W-:-:S05]  /*d9260*/  IADD3 R3, P2, R212, R132, RZ ;  /* 0x00000084d4037210 */ /* 0x000fca0007f5e0ff */
[----:B------:R1:W-:Y:S01]  /*d9270*/  STL [R1+0xd74], R3 ;  /* 0x000d740301007387 */ /* 0x0003e20000100800 */
[----:B--2---:R-:W-:-:S03]  /*d9280*/  IADD3.X R133, R215, R2, RZ, P1, !PT ;  /* 0x00000002d7857210 */ /* 0x004fc60000ffe4ff */
        /* <DEDUP_REMOVED lines=16> */
[--C-:B-1----:R-:W-:Y:S01]  /*d9390*/  IMAD.X R133, R237, 0x1, R2.reuse, P0 ;  /* 0x00000001ed857824 */ /* 0x102fe200000e0602 */
[----:B------:R-:W-:Y:S01]  /*d93a0*/  IADD3 R250, R250, 0x7f, RZ ;  /* 0x0000007ffafa7810 */ /* 0x000fe20007ffe0ff */
[----:B------:R-:W-:Y:S01]  /*d93b0*/  HMMA.1688.F32.TF32 R168, R228, R72, R168 ;  /* 0x00000048e4a8723c */ /* 0x000fe200000810a8 */
[----:B------:R-:W-:Y:S01]  /*d93c0*/  LDS R246, [R251+0x11d380] ;  /* 0x11d38000fbf67984 */ /* 0x000fe20000000800 */
[----:B----4-:R-:W-:-:S03]  /*d93d0*/  IMAD.X R3, R137, 0x1, R2, P1 ;  /* 0x0000000189037824 */ /* 0x010fc600008e0602 */
[----:B------:R1:W-:Y:S04]  /*d93e0*/  STL [R1+0xda0], R133 ;  /* 0x000da08501007387 */ /* 0x0003e80000100800 */
[----:B------:R-:W4:Y:S04]  /*d93f0*/  LDL.LU.64 R136, [R1+0x1a10] ;  /* 0x001a100001887983 */ /* 0x000f280000300a00 */
[----:B------:R1:W-:Y:S04]  /*d9400*/  STL [R1+0xddc], R3 ;  /* 0x000ddc0301007387 */ /* 0x0003e80000100800 */
[----:B------:R-:W4:Y:S04]  /*d9410*/  LDL.LU.64 R240, [R1+0x1928] ;  /* 0x0019280001f07983 */ /* 0x000f280000300a00 */
[----:B------:R-:W4:Y:S01]  /*d9420*/  LDL.LU.64 R236, [R1+0x18e8] ;  /* 0x0018e80001ec7983 */ /* 0x000f220000300a00 */
[----:B-1----:R-:W-:Y:S01]  /*d9430*/  IMAD.X R133, R247, 0x1, R2, P2 ;  /* 0x00000001f7857824 */ /* 0x002fe200010e0602 */
[----:B------:R-:W-:Y:S01]  /*d9440*/  IADD3.X R3, R245, R2, RZ, P3, !PT ;  /* 0x00000002f5037210 */ /* 0x000fe20001ffe4ff */
[----:B------:R-:W-:Y:S01]  /*d9450*/  HMMA.1688.F32.TF32 R172, R228, R76, R172 ;  /* 0x0000004ce4ac723c */ /* 0x000fe200000810ac */
[----:B------:R-:W-:Y:S04]  /*d9460*/  LDS R247, [R249+0x11d380] ;  /* 0x11d38000f9f77984 */ /* 0x000fe80000000800 */
[----:B------:R3:W-:Y:S04]  /*d9470*/  STL [R1+0x528], R133 ;  /* 0x0005288501007387 */ /* 0x0007e80000100800 */
[----:B------:R-:W-:Y:S01]  /*d9480*/  STL [R1+0x904], R3 ;  /* 0x0009040301007387 */ /* 0x000fe20000100800 */
[----:B--2---:R-:W-:-:S05]  /*d9490*/  IADD3 R140, P0, R238, R132, RZ ;  /* 0x00000084ee8c7210 */ /* 0x004fca0007f1e0ff */
[----:B------:R1:W-:Y:S01]  /*d94a0*/  STL [R1+0xc20], R140 ;  /* 0x000c208c01007387 */ /* 0x0003e20000100800 */
[----:B---3--:R-:W-:-:S05]  /*d94b0*/  IADD3 R133, P1, R214, R132, RZ ;  /* 0x00000084d6857210 */ /* 0x008fca0007f3e0ff */
[----:B------:R2:W-:Y:S01]  /*d94c0*/  STL [R1+0xd68], R133 ;  /* 0x000d688501007387 */ /* 0x0005e20000100800 */
[----:B-1----:R-:W-:Y:S01]  /*d94d0*/  IMAD.X R140, R239, 0x1, R2, P0 ;  /* 0x00000001ef8c7824 */ /* 0x002fe200000e0602 */
[----:B------:R-:W-:-:S05]  /*d94e0*/  IADD3 R3, P2, R212, R132, RZ ;  /* 0x00000084d4037210 */ /* 0x000fca0007f5e0ff */
[----:B------:R1:W-:Y:S01]  /*d94f0*/  STL [R1+0xda4], R3 ;  /* 0x000da40301007387 */ /* 0x0003e20000100800 */
[----:B--2---:R-:W-:-:S03]  /*d9500*/  IMAD.X R133, R215, 0x1, R2, P1 ;  /* 0x00000001d7857824 */ /* 0x004fc600008e0602 */
[----:B------:R-:W-:Y:S04]  /*d9510*/  STL [R1+0xb38], R140 ;  /* 0x000b388c01007387 */ /* 0x000fe80000100800 */
[----:B------:R-:W2:Y:S01]  /*d9520*/  LDL.LU.64 R214, [R1+0x1a50] ;  /* 0x001a500001d67983 */ /* 0x000ea20000300a00 */
[----:B-1----:R-:W-:-:S03]  /*d9530*/  IMAD.X R3, R213, 0x1, R2, P2 ;  /* 0x00000001d5037824 */ /* 0x002fc600010e0602 */
        /* <DEDUP_REMOVED lines=11> */
[----:B------:R4:W-:Y:S01]  /*d95f0*/  STL [R1+0xb3c], R133 ;  /* 0x000b3c8501007387 */ /* 0x0009e20000100800 */
[--C-:B-1----:R-:W-:Y:S01]  /*d9600*/  IMAD.X R3, R243, 0x1, R2.reuse, P0 ;  /* 0x00000001f3037824 */ /* 0x102fe200000e0602 */
[----:B----4-:R-:W-:Y:S02]  /*d9610*/  IADD3.X R133, R137, R2, RZ, P1, !PT ;  /* 0x0000000289857210 */ /* 0x010fe40000ffe4ff */
[----:B------:R-:W4:Y:S04]  /*d9620*/  LDL.LU.64 R136, [R1+0x1ab0] ;  /* 0x001ab00001887983 */ /* 0x000f280000300a00 */
[----:B------:R1:W-:Y:S04]  /*d9630*/  STL [R1+0xdd4], R3 ;  /* 0x000dd40301007387 */ /* 0x0003e80000100800 */
[----:B------:R-:W-:Y:S04]  /*d9640*/  STL [R1+0x2fc], R133 ;  /* 0x0002fc8501007387 */ /* 0x000fe80000100800 */
[----:B------:R-:W4:Y:S01]  /*d9650*/  LDL.LU.64 R244, [R1+0x1aa8] ;  /* 0x001aa80001f47983 */ /* 0x000f220000300a00 */
[----:B-1----:R-:W-:-:S03]  /*d9660*/  IMAD.X R3, R241, 0x1, R2, P2 ;  /* 0x00000001f1037824 */ /* 0x002fc600010e0602 */
[----:B------:R-:W4:Y:S04]  /*d9670*/  LDL.LU.64 R242, [R1+0x1aa0] ;  /* 0x001aa00001f27983 */ /* 0x000f280000300a00 */
[----:B------:R1:W-:Y:S04]  /*d9680*/  STL [R1+0x73c], R3 ;  /* 0x00073c0301007387 */ /* 0x0003e80000100800 */
[----:B------:R-:W4:Y:S01]  /*d9690*/  LDL.LU.64 R240, [R1+0x1a98] ;  /* 0x001a980001f07983 */ /* 0x000f220000300a00 */
[----:B-1----:R-:W-:-:S05]  /*d96a0*/  IMAD.X R3, R237, 0x1, R2, P3 ;  /* 0x00000001ed037824 */ /* 0x002fca00018e0602 */
[----:B------:R1:W-:Y:S01]  /*d96b0*/  STL [R1+0xb2c], R3 ;  /* 0x000b2c0301007387 */ /* 0x0003e20000100800 */
[-C--:B--2---:R-:W-:Y:S02]  /*d96c0*/  IADD3 R140, P0, R214, R132.reuse, RZ ;  /* 0x00000084d68c7210 */ /* 0x084fe40007f1e0ff */
[----:B---3--:R-:W-:-:S03]  /*d96d0*/  IADD3 R133, P1, R212, R132, RZ ;  /* 0x00000084d4857210 */ /* 0x008fc60007f3e0ff */
[----:B------:R-:W-:Y:S04]  /*d96e0*/  STL [R1+0x310], R140 ;  /* 0x0003108c01007387 */ /* 0x000fe80000100800 */
[----:B------:R2:W-:Y:S01]  /*d96f0*/  STL [R1+0x314], R133 ;  /* 0x0003148501007387 */ /* 0x0005e20000100800 */
[----:B-1----:R-:W-:Y:S01]  /*d9700*/  IADD3 R3, P2, R238, R132, RZ ;  /* 0x00000084ee037210 */ /* 0x002fe20007f5e0ff */
[----:B--2---:R-:W-:-:S04]  /*d9710*/  IMAD.X R133, R215, 0x1, R2, P0 ;  /* 0x00000001d7857824 */ /* 0x004fc800000e0602 */
[----:B------:R1:W-:Y:S04]  /*d9720*/  STL [R1+0x318], R3 ;  /* 0x0003180301007387 */ /* 0x0003e80000100800 */
[----:B------:R-:W2:Y:S04]  /*d9730*/  LDL.LU.64 R236, [R1+0x1af0] ;  /* 0x001af00001ec7983 */ /* 0x000ea80000300a00 */
[----:B------:R3:W-:Y:S01]  /*d9740*/  STL [R1+0x298], R133 ;  /* 0x0002988501007387 */ /* 0x0007e20000100800 */
[----:B-1----:R-:W-:-:S03]  /*d9750*/  IMAD.X R3, R213, 0x1, R2, P1 ;  /* 0x00000001d5037824 */ /* 0x002fc600008e0602 */
[----:B------:R-:W2:Y:S04]  /*d9760*/  LDL.LU.64 R214, [R1+0x1b00] ;  /* 0x001b000001d67983 */ /* 0x000ea80000300a00 */
[----:B------:R4:W-:Y:S04]  /*d9770*/  STL [R1+0x29c], R3 ;  /* 0x00029c0301007387 */ /* 0x0009e80000100800 */
[----:B------:R-:W2:Y:S01]  /*d9780*/  LDL.LU.64 R212, [R1+0x1af8] ;  /* 0x001af80001d47983 */ /* 0x000ea20000300a00 */
[----:B------:R-:W-:-:S03]  /*d9790*/  IADD3.X R140, R239, R2, RZ, P2, !PT ;  /* 0x00000002ef8c7210 */ /* 0x000fc600017fe4ff */
[----:B---3--:R-:W3:Y:S04]  /*d97a0*/  LDL R133, [R1+0x1800] ;  /* 0x0018000001857983 */ /* 0x008ee80000100800 */
[----:B------:R1:W-:Y:S01]  /*d97b0*/  STL [R1+0x2a0], R140 ;  /* 0x0002a08c01007387 */ /* 0x0003e20000100800 */
[----:B----4-:R-:W-:-:S05]  /*d97c0*/  IADD3 R3, P0, R136, R132, RZ ;  /* 0x0000008488037210 */ /* 0x010fca0007f1e0ff */
[----:B------:R4:W-:Y:S01]  /*d97d0*/  STL [R1+0x2a4], R3 ;  /* 0x0002a40301007387 */ /* 0x0009e20000100800 */
[-C--:B------:R-:W-:Y:S01]  /*d97e0*/  IADD3 R238, P1, R244, R132.reuse, RZ ;  /* 0x00000084f4ee7210 */ /* 0x080fe20007f3e0ff */
[----:B------:R-:W-:Y:S02]  /*d97f0*/  HMMA.1688.F32.TF32 R176, R228, R80, R176 ;  /* 0x00000050e4b0723c */ /* 0x000fe400000810b0 */
[----:B------:R-:W-:Y:S01]  /*d9800*/  LDS R244, [R251+0x11c380] ;  /* 0x11c38000fbf47984 */ /* 0x000fe20000000800 */
[----:B-1----:R-:W-:-:S03]  /*d9810*/  IADD3 R140, P2, R242, R132, RZ ;  /* 0x00000084f28c7210 */ /* 0x002fc60007f5e0ff */
[----:B------:R1:W-:Y:S02]  /*d9820*/  STL [R1+0x2a8], R238 ;  /* 0x0002a8ee01007387 */ /* 0x0003e40000100800 */
[----:B------:R-:W-:Y:S02]  /*d9830*/  HMMA.1688.F32.TF32 R180, R228, R84, R180 ;  /* 0x00000054e4b4723c */ /* 0x000fe400000810b4 */
[----:B------:R-:W-:Y:S01]  /*d9840*/  LDS R242, [R251+0x11b380] ;  /* 0x11b38000fbf27984 */ /* 0x000fe20000000800 */
[----:B----4-:R-:W-:-:S03]  /*d9850*/  IADD3 R3, P3, R240, R132, RZ ;  /* 0x00000084f0037210 */ /* 0x010fc60007f7e0ff */
[----:B-1----:R-:W4:Y:S04]  /*d9860*/  LDL.LU.64 R238, [R1+0x1b48] ;  /* 0x001b480001ee7983 */ /* 0x002f280000300a00 */
[----:B------:R-:W-:Y:S04]  /*d9870*/  STL [R1+0x2ac], R140 ;  /* 0x0002ac8c01007387 */ /* 0x000fe80000100800 */
[----:B------:R1:W-:Y:S02]  /*d9880*/  STL [R1+0x2b0], R3 ;  /* 0x0002b00301007387 */ /* 0x0003e40000100800 */
[----:B-1----:R-:W-:-:S02]  /*d9890*/  IMAD.X R3, R137, 0x1, R2, P0 ;  /* 0x0000000189037824 */ /* 0x002fc400000e0602 */
[----:B------:R-:W4:Y:S01]  /*d98a0*/  LDL.LU.64 R136, [R1+0x1b70] ;  /* 0x001b700001887983 */ /* 0x000f220000300a00 */
[----:B------:R-:W-:-:S03]  /*d98b0*/  IMAD.X R140, R245, 0x1, R2, P1 ;  /* 0x00000001f58c7824 */ /* 0x000fc600008e0602 */
[----:B------:R1:W-:Y:S01]  /*d98c0*/  STL [R1+0x154], R3 ;  /* 0x0001540301007387 */ /* 0x0003e20000100800 */
[----:B------:R-:W-:-:S03]  /*d98d0*/  IMAD.X R240, R241, 0x1, R2, P3 ;  /* 0x00000001f1f07824 */ /* 0x000fc600018e0602 */
[----:B------:R2:W-:Y:S01]  /*d98e0*/  STL [R1+0x158], R140 ;  /* 0x0001588c01007387 */ /* 0x0005e20000100800 */
[----:B------:R-:W-:Y:S03]  /*d98f0*/  HMMA.1688.F32.TF32 R184, R228, R88, R184 ;  /* 0x00000058e4b8723c */ /* 0x000fe600000810b8 */
[----:B------:R-:W-:Y:S01]  /*d9900*/  LDS R241, [R249+0x11a380] ;  /* 0x11a38000f9f17984 */ /* 0x000fe20000000800 */
[----:B-1----:R-:W-:-:S03]  /*d9910*/  IMAD.X R3, R243, 0x1, R2, P2 ;  /* 0x00000001f3037824 */ /* 0x002fc600010e0602 */
[----:B------:R-:W-:Y:S04]  /*d9920*/  LDS R243, [R249+0x11b380] ;  /* 0x11b38000f9f37984 */ /* 0x000fe80000000800 */
[----:B------:R1:W-:Y:S04]  /*d9930*/  STL [R1+0x15c], R3 ;  /* 0x00015c0301007387 */ /* 0x0003e80000100800 */
[----:B------:R-:W-:Y:S01]  /*d9940*/  STL [R1+0x160], R240 ;  /* 0x000160f001007387 */ /* 0x000fe20000100800 */
[----:B------:R-:W-:Y:S03]  /*d9950*/  HMMA.1688.F32.TF32 R188, R228, R92, R188 ;  /* 0x0000005ce4bc723c */ /* 0x000fe600000810bc */
[----:B------:R-:W-:Y:S01]  /*d9960*/  LDS R240, [R251+0x11a380] ;  /* 0x11a38000fbf07984 */ /* 0x000fe20000000800 */
[----:B--2---:R-:W-:-:S02]  /*d9970*/  IADD3 R140, P0, R236, R132, RZ ;  /* 0x00000084ec8c7210 */ /* 0x004fc40007f1e0ff */
[----:B-1----:R-:W-:-:S03]  /*d9980*/  IADD3 R3, P1, R214, R132, RZ ;  /* 0x00000084d6037210 */ /* 0x002fc60007f3e0ff */
[----:B------:R1:W-:Y:S04]  /*d9990*/  STL [R1+0x164], R140 ;  /* 0x0001648c01007387 */ /* 0x0003e80000100800 */
[----:B------:R2:W-:Y:S01]  /*d99a0*/  STL [R1+0x168], R3 ;  /* 0x0001680301007387 */ /* 0x0005e20000100800 */
[----:B-1----:R-:W-:Y:S02]  /*d99b0*/  SHF.R.S32.HI R140, RZ, 0x1f, R250 ;  /* 0x0000001fff8c7819 */ /* 0x002fe400000114fa */
[----:B--2---:R-:W-:Y:S02]  /*d99c0*/  IADD3 R3, P2, R212, R132, RZ ;  /* 0x00000084d4037210 */ /* 0x004fe40007f5e0ff */
[----:B------:R-:W-:-:S03]  /*d99d0*/  LEA.HI R140, R140, R250, RZ, 0x7 ;  /* 0x000000fa8c8c7211 */ /* 0x000fc600078f38ff */
[----:B------:R1:W-:Y:S01]  /*d99e0*/  STL [R1+0x16c], R3 ;  /* 0x00016c0301007387 */ /* 0x0003e20000100800 */
[----:B------:R-:W-:Y:S01]  /*d99f0*/  SHF.R.S32.HI R140, RZ, 0x7, R140 ;  /* 0x00000007ff8c7819 */ /* 0x000fe2000001148c */
[----:B------:R-:W-:Y:S02]  /*d9a00*/  IMAD.X R236, R237, 0x1, R2, P0 ;  /* 0x00000001edec7824 */ /* 0x000fe400000e0602 */
[----:B-1----:R-:W-:Y:S01]  /*d9a10*/  IMAD.MOV.U32 R3, RZ, RZ, c[0x0][0x180] ;  /* 0x00006000ff037624 */ /* 0x002fe200078e00ff */
[----:B------:R-:W-:-:S04]  /*d9a20*/  IADD3 R140, R140, -0x4, RZ ;  /* 0xfffffffc8c8c7810 */ /* 0x000fc80007ffe0ff */
[----:B------:R-:W-:Y:S01]  /*d9a30*/  IADD3 R3, R3, -0x200, RZ ;  /* 0xfffffe0003037810 */ /* 0x000fe20007ffe0ff */
[--C-:B------:R-:W-:Y:S01]  /*d9a40*/  IMAD.X R214, R215, 0x1, R2.reuse, P1 ;  /* 0x00000001d7d67824 */ /* 0x100fe200008e0602 */
[----:B---3--:R-:W-:Y:S01]  /*d9a50*/  ISETP.GE.AND P0, PT, R133, R140, PT ;  /* 0x0000008c8500720c */ /* 0x008fe20003f06270 */
[----:B------:R-:W-:Y:S01]  /*d9a60*/  IMAD.X R212, R213, 0x1, R2, P2 ;  /* 0x00000001d5d47824 */ /* 0x000fe200010e0602 */
[----:B------:R-:W-:Y:S01]  /*d9a70*/  STL [R1+0x124], R236 ;  /* 0x000124ec01007387 */ /* 0x000fe20000100800 */
[----:B------:R-:W-:-:S03]  /*d9a80*/  IMAD R3, R133, -0x80, R3 ;  /* 0xffffff8085037824 */ /* 0x000fc600078e0203 */
[----:B------:R-:W-:Y:S04]  /*d9a90*/  STL [R1+0x128], R214 ;  /* 0x000128d601007387 */ /* 0x000fe80000100800 */
[----:B------:R-:W-:Y:S04]  /*d9aa0*/  STL [R1+0x12c], R212 ;  /* 0x00012cd401007387 */ /* 0x000fe80000100800 */
[----:B------:R-:W-:Y:S04]  /*d9ab0*/  LDS R212, [R251+0x11e300] ;  /* 0x11e30000fbd47984 */ /* 0x000fe80000000800 */
[----:B------:R-:W-:Y:S01]  /*d9ac0*/  LDS R214, [R251+0x11f300] ;  /* 0x11f30000fbd67984 */ /* 0x000fe20000000800 */
[----:B----4-:R-:W-:-:S03]  /*d9ad0*/  IADD3 R133, P3, R238, R132, RZ ;  /* 0x00000084ee857210 */ /* 0x010fc60007f7e0ff */
[----:B------:R-:W-:Y:S04]  /*d9ae0*/  LDS R213, [R249+0x11e300] ;  /* 0x11e30000f9d57984 */ /* 0x000fe80000000800 */
[----:B------:R1:W-:Y:S04]  /*d9af0*/  STL [R1+0x130], R133 ;  /* 0x0001308501007387 */ /* 0x0003e80000100800 */
[----:B------:R-:W2:Y:S04]  /*d9b00*/  LDL.LU R237, [R1+0x1688] ;  /* 0x0016880001ed7983 */ /* 0x000ea80000300800 */
[----:B------:R-:W3:Y:S01]  /*d9b10*/  LDS R215, [R249+0x11f300] ;  /* 0x11f30000f9d77984 */ /* 0x000ee20000000800 */
[----:B-1----:R-:W-:-:S02]  /*d9b20*/  IADD3.X R133, R239, R2, RZ, P3, !PT ;  /* 0x00000002ef857210 */ /* 0x002fc40001ffe4ff */
[----:B------:R-:W-:Y:S01]  /*d9b30*/  IADD3 R132, P4, R136, R132, RZ ;  /* 0x0000008488847210 */ /* 0x000fe20007f9e0ff */
[----:B------:R-:W-:Y:S01]  /*d9b40*/  IMAD.MOV.U32 R250, RZ, RZ, c[0x0][0x188] ;  /* 0x00006200fffa7624 */ /* 0x000fe200078e00ff */
[C---:B------:R-:W-:Y:S01]  /*d9b50*/  ISETP.GT.AND P1, PT, R3.reuse, RZ, PT ;  /* 0x000000ff0300720c */ /* 0x040fe20003f24270 */
[----:B------:R-:W-:Y:S01]  /*d9b60*/  HMMA.1688.F32.TF32 R192, R228, R96, R192 ;  /* 0x00000060e4c0723c */ /* 0x000fe200000810c0 */
[----:B------:R-:W-:Y:S01]  /*d9b70*/  ISETP.GT.AND P2, PT, R3, 0x4, PT ;  /* 0x000000040300780c */ /* 0x000fe20003f44270 */
[----:B------:R1:W-:Y:S01]  /*d9b80*/  STL [R1+0x104], R132 ;  /* 0x0001048401007387 */ /* 0x0003e20000100800 */
[----:B------:R-:W-:-:S03]  /*d9b90*/  IMAD.X R136, R137, 0x1, R2, P4 ;  /* 0x0000000189887824 */ /* 0x000fc600020e0602 */
[----:B------:R-:W4:Y:S04]  /*d9ba0*/  LDL.LU R236, [R1+0x3004] ;  /* 0x0030040001ec7983 */ /* 0x000f280000300800 */
[----:B------:R1:W-:Y:S04]  /*d9bb0*/  STL [R1+0xd4], R133 ;  /* 0x0000d48501007387 */ /* 0x0003e80000100800 */
[----:B------:R-:W4:Y:S04]  /*d9bc0*/  LDL.LU R137, [R1+0x300c] ;  /* 0x00300c0001897983 */ /* 0x000f280000300800 */
[----:B------:R-:W4:Y:S04]  /*d9bd0*/  LDL.LU R245, [R1+0x3008] ;  /* 0x0030080001f57983 */ /* 0x000f280000300800 */
[----:B------:R3:W-:Y:S04]  /*d9be0*/  STL [R1+0xd0], R136 ;  /* 0x0000d08801007387 */ /* 0x0007e80000100800 */
[----:B------:R-:W4:Y:S01]  /*d9bf0*/  LDL.LU R140, [R1+0x2ffc] ;  /* 0x002ffc00018c7983 */ /* 0x000f220000300800 */
[----:B-1----:R-:W-:Y:S01]  /*d9c00*/  SEL R132, RZ, 0x4, !P1 ;  /* 0x00000004ff847807 */ /* 0x002fe20004800000 */
[----:B---3--:R-:W-:Y:S03]  /*d9c10*/  HMMA.1688.F32.TF32 R144, R212, R70, R144 ;  /* 0x00000046d490723c */ /* 0x008fe60000081090 */
[----:B------:R-:W-:Y:S01]  /*d9c20*/  SEL R132, R132, RZ, !P0 ;  /* 0x000000ff84847207 */ /* 0x000fe20004000000 */
[----:B------:R-:W-:Y:S01]  /*d9c30*/  IMAD.SHL.U32 R238, R250, 0x80, RZ ;  /* 0x00000080faee7824 */ /* 0x000fe200078e00ff */
[----:B------:R-:W-:Y:S01]  /*d9c40*/  SEL R133, RZ, 0x4, !P2 ;  /* 0x00000004ff857807 */ /* 0x000fe20005000000 */
[----:B------:R-:W-:Y:S01]  /*d9c50*/  LDS R239, [R249+0x119380] ;  /* 0x11938000f9ef7984 */ /* 0x000fe20000000800 */
[----:B------:R-:W-:-:S02]  /*d9c60*/  ISETP.GT.AND P1, PT, R3, 0x8, PT ;  /* 0x000000080300780c */ /* 0x000fc40003f24270 */
[----:B------:R-:W-:Y:S01]  /*d9c70*/  ISETP.NE.U32.AND P2, PT, R132, RZ, PT ;  /* 0x000000ff8400720c */ /* 0x000fe20003f45070 */
[----:B------:R-:W-:Y:S01]  /*d9c80*/  HMMA.1688.F32.TF32 R168, R212, R74, R168 ;  /* 0x0000004ad4a8723c */ /* 0x000fe200000810a8 */
[----:B------:R-:W-:Y:S01]  /*d9c90*/  IMAD.SHL.U32 R238, R238, 0x4, RZ ;  /* 0x00000004eeee7824 */ /* 0x000fe200078e00ff */
[----:B------:R-:W-:-:S06]  /*d9ca0*/  SEL R136, RZ, 0x4, !P1 ;  /* 0x00000004ff887807 */ /* 0x000fcc0004800000 */
[----:B------:R-:W-:Y:S01]  /*d9cb0*/  HMMA.1688.F32.TF32 R172, R212, R78, R172 ;  /* 0x0000004ed4ac723c */ /* 0x000fe200000810ac */
[----:B--2---:R-:W-:-:S04]  /*d9cc0*/  IADD3 R132, R237, 0x1, RZ ;  /* 0x00000001ed847810 */ /* 0x004fc80007ffe0ff */
[----:B------:R-:W-:-:S04]  /*d9cd0*/  ISETP.GT.AND P1, PT, R132, 0x3, PT ;  /* 0x000000038400780c */ /* 0x000fc80003f24270 */
[----:B------:R-:W-:Y:S02]  /*d9ce0*/  SEL R237, R132, RZ, !P1 ;  /* 0x000000ff84ed7207 */ /* 0x000fe40004800000 */
[-C--:B----4-:R-:W-:Y:S02]  /*d9cf0*/  IADD3 R137, P5, R137, R238.reuse, RZ ;  /* 0x000000ee89897210 */ /* 0x090fe40007fbe0ff */
[----:B------:R-:W-:Y:S02]  /*d9d00*/  IADD3 R245, P6, R245, R238, RZ ;  /* 0x000000eef5f57210 */ /* 0x000fe40007fde0ff */
[----:B------:R-:W-:Y:S01]  /*d9d10*/  IADD3.X R236, R236, R0, RZ, P5, !PT ;  /* 0x00000000ecec7210 */ /* 0x000fe20002ffe4ff */
[----:B------:R-:W-:Y:S02]  /*d9d20*/  STL [R1+0x300c], R137 ;  /* 0x00300c8901007387 */ /* 0x000fe40000100800 */
[----:B------:R-:W-:Y:S02]  /*d9d30*/  IMAD.X R140, R140, 0x1, R0, P6 ;  /* 0x000000018c8c7824 */ /* 0x000fe400030e0600 */
[----:B------:R-:W-:Y:S04]  /*d9d40*/  STL [R1+0x1688], R237 ;  /* 0x001688ed01007387 */ /* 0x000fe80000100800 */
[----:B------:R-:W-:Y:S04]  /*d9d50*/  STL [R1+0x3008], R245 ;  /* 0x003008f501007387 */ /* 0x000fe80000100800 */
[----:B------:R-:W-:Y:S04]  /*d9d60*/  STL [R1+0x3004], R236 ;  /* 0x003004ec01007387 */ /* 0x000fe80000100800 */
[----:B------:R-:W-:Y:S04]  /*d9d70*/  STL [R1+0x2ffc], R140 ;  /* 0x002ffc8c01007387 */ /* 0x000fe80000100800 */
[----:B------:R-:W-:Y:S04]  /*d9d80*/  STL.64 [R1+0xb90], R144 ;  /* 0x000b909001007387 */ /* 0x000fe80000100a00 */
[----:B------:R1:W-:Y:S04]  /*d9d90*/  STL.64 [R1+0xb98], R146 ;  /* 0x000b989201007387 */ /* 0x0003e80000100a00 */
[----:B-1----:R-:W2:Y:S04]  /*d9da0*/  LDL.LU.64 R146, [R1+0x3db0] ;  /* 0x003db00001927983 */ /* 0x002ea80000300a00 */
[----:B------:R-:W2:Y:S04]  /*d9db0*/  LDL.LU.64 R144, [R1+0x3da8] ;  /* 0x003da80001907983 */ /* 0x000ea80000300a00 */
[----:B------:R-:W-:Y:S04]  /*d9dc0*/  STL.64 [R1+0xb60], R168 ;  /* 0x000b60a801007387 */ /* 0x000fe80000100a00 */
[----:B------:R1:W-:Y:S04]  /*d9dd0*/  STL.64 [R1+0xb68], R170 ;  /* 0x000b68aa01007387 */ /* 0x0003e80000100a00 */
[----:B-1----:R-:W4:Y:S04]  /*d9de0*/  LDL.LU R171, [R1+0x2fd0] ;  /* 0x002fd00001ab7983 */ /* 0x002f280000300800 */
[----:B------:R-:W2:Y:S04]  /*d9df0*/  LDL.LU R170, [R1+0x2fc8] ;  /* 0x002fc80001aa7983 */ /* 0x000ea80000300800 */
[----:B------:R1:W-:Y:S04]  /*d9e00*/  STL.64 [R1+0xb40], R172 ;  /* 0x000b40ac01007387 */ /* 0x0003e80000100a00 */
[----:B------:R1:W-:Y:S04]  /*d9e10*/  STL.64 [R1+0xb48], R174 ;  /* 0x000b48ae01007387 */ /* 0x0003e80000100a00 */
[----:B-1----:R-:W2:Y:S04]  /*d9e20*/  LDL.LU R173, [R1+0x2fc4] ;  /* 0x002fc40001ad7983 */ /* 0x002ea80000300800 */
[----:B------:R-:W1:Y:S01]  /*d9e30*/  S2R R250, SR_TID.X ;  /* 0x0000000000fa7919 */ /* 0x000e620000002100 */
[----:B------:R-:W-:-:S02]  /*d9e40*/  SEL R133, R133, RZ, !P0 ;  /* 0x000000ff85857207 */ /* 0x000fc40004000000 */
[----:B------:R-:W-:Y:S01]  /*d9e50*/  ISETP.GT.AND P3, PT, R3, 0xc, PT ;  /* 0x0000000c0300780c */ /* 0x000fe20003f64270 */
[C---:B------:R-:W-:Y:S01]  /*d9e60*/  HMMA.1688.F32.TF32 R196, R228.reuse, R100, R196 ;  /* 0x00000064e4c4723c */ /* 0x040fe200000810c4 */
[----:B------:R-:W-:Y:S01]  /*d9e70*/  ISETP.NE.U32.AND P4, PT, R133, RZ, PT ;  /* 0x000000ff8500720c */ /* 0x000fe20003f85070 */
[----:B------:R-:W-:Y:S01]  /*d9e80*/  IMAD.MOV.U32 R168, RZ, RZ, R245 ;  /* 0x000000ffffa87224 */ /* 0x000fe200078e00f5 */
[----:B------:R-:W-:Y:S01]  /*d9e90*/  SEL R133, R136, RZ, !P0 ;  /* 0x000000ff88857207 */ /* 0x000fe20004000000 */
[----:B------:R-:W-:Y:S01]  /*d9ea0*/  LDS R245, [R249+0x11c380] ;  /* 0x11c38000f9f57984 */ /* 0x000fe20000000800 */
[----:B------:R-:W-:Y:S02]  /*d9eb0*/  SEL R136, RZ, 0x4, !P3 ;  /* 0x00000004ff887807 */ /* 0x000fe40005800000 */
[----:B------:R-:W-:Y:S01]  /*d9ec0*/  ISETP.NE.U32.AND P3, PT, R133, RZ, PT ;  /* 0x000000ff8500720c */ /* 0x000fe20003f65070 */
[----:B------:R-:W-:Y:S01]  /*d9ed0*/  HMMA.1688.F32.TF32 R200, R228, R104, R200 ;  /* 0x00000068e4c8723c */ /* 0x000fe200000810c8 */
[----:B------:R-:W-:Y:S01]  /*d9ee0*/  SEL R133, R136, RZ, !P0 ;  /* 0x000000ff88857207 */ /* 0x000fe20004000000 */
[----:B------:R-:W-:Y:S01]  /*d9ef0*/  IMAD.MOV.U32 R136, RZ, RZ, R137 ;  /* 0x000000ffff887224 */ /* 0x000fe200078e0089 */
[----:B------:R-:W2:Y:S01]  /*d9f00*/  LDL.LU R169, [R1+0x2fbc] ;  /* 0x002fbc0001a97983 */ /* 0x000ea20000300800 */
[----:B-1----:R-:W-:-:S04]  /*d9f10*/  LOP3.LUT R250, R250, 0x7f, RZ, 0xc0, !PT ;  /* 0x0000007ffafa7812 */ /* 0x002fc800078ec0ff */
[----:B------:R-:W-:Y:S01]  /*d9f20*/  HMMA.1688.F32.TF32 R204, R228, R108, R204 ;  /* 0x0000006ce4cc723c */ /* 0x000fe200000810cc */
[----:B------:R-:W-:Y:S01]  /*d9f30*/  MOV R137, R236 ;  /* 0x000000ec00897202 */ /* 0x000fe20000000f00 */
[----:B------:R-:W2:Y:S01]  /*d9f40*/  LDL.LU R172, [R1+0x2f90] ;  /* 0x002f900001ac7983 */ /* 0x000ea20000300800 */
[----:B------:R-:W-:-:S03]  /*d9f50*/  IMAD.SHL.U32 R238, R250, 0x4, RZ ;  /* 0x00000004faee7824 */ /* 0x000fc600078e00ff */
[----:B------:R-:W-:Y:S02]  /*d9f60*/  LDS R236, [R251+0x118380] ;  /* 0x11838000fbec7984 */ /* 0x000fe40000000800 */
[C---:B------:R-:W-:Y:S01]  /*d9f70*/  HMMA.1688.F32.TF32 R208, R228.reuse, R112, R208 ;  /* 0x00000070e4d0723c */ /* 0x040fe200000810d0 */
[----:B------:R-:W-:Y:S01]  /*d9f80*/  IMAD R132, R237, 0x20000, R238 ;  /* 0x00020000ed847824 */ /* 0x000fe200078e02ee */
[----:B------:R-:W-:Y:S04]  /*d9f90*/  LDS R250, [R251+0x11f380] ;  /* 0x11f38000fbfa7984 */ /* 0x000fe80000000800 */
[----:B------:R-:W-:Y:S02]  /*d9fa0*/  LDS R238, [R251+0x119380] ;  /* 0x11938000fbee7984 */ /* 0x000fe40000000800 */
[C---:B------:R-:W-:Y:S02]  /*d9fb0*/  HMMA.1688.F32.TF32 R216, R228.reuse, R116, R216 ;  /* 0x00000074e4d8723c */ /* 0x040fe400000810d8 */
[----:B------:R-:W-:Y:S06]  /*d9fc0*/  LDS R237, [R249+0x118380] ;  /* 0x11838000f9ed7984 */ /* 0x000fec0000000800 */
[C---:B------:R-:W-:Y:S08]  /*d9fd0*/  HMMA.1688.F32.TF32 R220, R228.reuse, R120, R220 ;  /* 0x00000078e4dc723c */ /* 0x040ff000000810dc */
[C---:B------:R-:W-:Y:S08]  /*d9fe0*/  HMMA.1688.F32.TF32 R224, R228.reuse, R124, R224 ;  /* 0x0000007ce4e0723c */ /* 0x040ff000000810e0 */
[----:B------:R-:W-:Y:S01]  /*d9ff0*/  HMMA.1688.F32.TF32 R228, R228, R128, R232 ;  /* 0x00000080e4e4723c */ /* 0x000fe200000810e8 */
[----:B------:R-:W-:Y:S04]  /*da000*/  LDS R232, [R251+0x116380] ;  /* 0x11638000fbe87984 */ /* 0x000fe80000000800 */
[----:B------:R-:W-:Y:S04]  /*da010*/  LDS R234, [R251+0x117380] ;  /* 0x11738000fbea7984 */ /* 0x000fe80000000800 */
[----:B------:R-:W-:Y:S04]  /*da020*/  LDS R251, [R249+0x11f380] ;  /* 0x11f38000f9fb7984 */ /* 0x000fe80000000800 */
[----:B------:R-:W-:Y:S04]  /*da030*/  LDS R233, [R249+0x116380] ;  /* 0x11638000f9e97984 */ /* 0x000fe80000000800 */
[----:B------:R-:W1:Y:S04]  /*da040*/  LDS R235, [R249+0x117380] ;  /* 0x11738000f9eb7984 */ /* 0x000e680000000800 */
[----:B------:R-:W1:Y:S04]  /*da050*/  LDS R249, [R249+0x11e380] ;  /* 0x11e38000f9f97984 */ /* 0x000e680000000800 */
[----:B------:R-:W-:Y:S01]  /*da060*/  BAR.SYNC.DEFER_BLOCKING 0x0 ;  /* 0x0000000000007b1d */ /* 0x000fe20000010000 */
[----:B------:R-:W-:-:S02]  /*da070*/  ISETP.NE.U32.AND P1, PT, R133, RZ, PT ;  /* 0x000000ff8500720c */ /* 0x000fc40003f25070 */
[----:B------:R-:W-:Y:S02]  /*da080*/  IADD3 R133, R132, 0x100000, RZ ;  /* 0x0010000084857810 */ /* 0x000fe40007ffe0ff */
[----:B------:R-:W-:-:S03]  /*da090*/  ISETP.GT.AND P5, PT, R3, 0x10, PT ;  /* 0x000000100300780c */ /* 0x000fc60003fa4270 */
[----:B------:R-:W-:Y:S01]  /*da0a0*/  @!PT LDS RZ, [RZ] ;  /* 0x00000000fffff984 */ /* 0x000fe20000000800 */
[----:B------:R-:W-:Y:S01]  /*da0b0*/  @!PT LDS RZ, [RZ] ;  /* 0x00000000fffff984 */ /* 0x000fe20000000800 */
[----:B------:R-:W-:Y:S01]  /*da0c0*/  @!PT LDS RZ, [RZ] ;  /* 0x00000000fffff984 */ /* 0x000fe20000000800 */
[----:B------:R1:W-:Y:S02]  /*da0d0*/  LDGSTS.E [R133], [R136.64], P2 ;  /* 0x0000000088857fae */ /* 0x0003e40009121844 */
[----:B-1----:R-:W-:-:S04]  /*da0e0*/  IMAD.MOV.U32 R136, RZ, RZ, c[0x0][0x188] ;  /* 0x00006200ff887624 */ /* 0x002fc800078e00ff */
[----:B------:R-:W-:Y:S02]  /*da0f0*/  IMAD.SHL.U32 R175, R136, 0x80, RZ ;  /* 0x0000008088af7824 */ /* 0x000fe400078e00ff */
[----:B------:R-:W-:-:S03]  /*da100*/  IMAD.MOV.U32 R137, RZ, RZ, R140 ;  /* 0x000000ffff897224 */ /* 0x000fc600078e008c */
[----:B------:R-:W-:Y:S02]  /*da110*/  SHF.L.U32 R175, R175, 0x2, RZ ;  /* 0x00000002afaf7819 */ /* 0x000fe400000006ff */
[----:B------:R-:W-:Y:S01]  /*da120*/  SEL R140, RZ, 0x4, !P5 ;  /* 0x00000004ff8c7807 */ /* 0x000fe20006800000 */
[----:B------:R-:W-:Y:S02]  /*da130*/  IMAD.MOV.U32 R136, RZ, RZ, R168 ;  /* 0x000000ffff887224 */ /* 0x000fe400078e00a8 */
[----:B------:R-:W3:Y:S01]  /*da140*/  LDL.LU R168, [R1+0x2f88] ;  /* 0x002f880001a87983 */ /* 0x000ee20000300800 */
[----:B------:R-:W-:Y:S03]  /*da150*/  HMMA.1688.F32.TF32 R176, R212, R82, R176 ;  /* 0x00000052d4b0723c */ /* 0x000fe600000810b0 */
[----:B------:R1:W-:Y:S01]  /*da160*/  LDGSTS.E [R133+0x200], [R136.64], P2 ;  /* 0x0020000088857fae */ /* 0x0003e20009121844 */
[----:B----4-:R-:W-:-:S02]  /*da170*/  IADD3 R171, P5, R171, R175, RZ ;  /* 0x000000afabab7210 */ /* 0x010fc40007fbe0ff */
[----:B--2---:R-:W-:-:S03]  /*da180*/  IADD3 R170, P6, R170, R175, RZ ;  /* 0x000000afaaaa7210 */ /* 0x004fc60007fde0ff */
[----:B------:R2:W-:Y:S04]  /*da190*/  STL [R1+0x2fd0], R171 ;  /* 0x002fd0ab01007387 */ /* 0x0005e80000100800 */
[----:B------:R-:W-:Y:S01]  /*da1a0*/  STL [R1+0x2fc8], R170 ;  /* 0x002fc8aa01007387 */ /* 0x000fe20000100800 */
[----:B------:R-:W-:-:S05]  /*da1b0*/  IMAD.X R173, R173, 0x1, R0, P5 ;  /* 0x00000001adad7824 */ /* 0x000fca00028e0600 */
[----:B------:R-:W-:Y:S04]  /*da1c0*/  STL [R1+0x2fc4], R173 ;  /* 0x002fc4ad01007387 */ /* 0x000fe80000100800 */
[----:B------:R-:W4:Y:S01]  /*da1d0*/  LDL.LU R174, [R1+0x2f84] ;  /* 0x002f840001ae7983 */ /* 0x000f220000300800 */
[----:B-1----:R-:W-:-:S03]  /*da1e0*/  IMAD.MOV.U32 R136, RZ, RZ, R171 ;  /* 0x000000ffff887224 */ /* 0x002fc600078e00ab */
[----:B------:R-:W-:Y:S04]  /*da1f0*/  STL.64 [R1+0xb10], R176 ;  /* 0x000b10b001007387 */ /* 0x000fe80000100a00 */
[----:B------:R1:W-:Y:S04]  /*da200*/  STL.64 [R1+0xb18], R178 ;  /* 0x000b18b201007387 */ /* 0x0003e80000100a00 */
[----:B--2---:R-:W2:Y:S01]  /*da210*/  LDL.LU R171, [R1+0x2f7c] ;  /* 0x002f7c0001ab7983 */ /* 0x004ea20000300800 */
[----:B-1----:R-:W-:Y:S01]  /*da220*/  HMMA.1688.F32.TF32 R176, R212, R86, R180 ;  /* 0x00000056d4b0723c */ /* 0x002fe200000810b4 */
[----:B------:R-:W-:Y:S01]  /*da230*/  IMAD.X R169, R169, 0x1, R0, P6 ;  /* 0x00000001a9a97824 */ /* 0x000fe200030e0600 */
[----:B------:R-:W-:-:S04]  /*da240*/  SEL R133, R140, RZ, !P0 ;  /* 0x000000ff8c857207 */ /* 0x000fc80004000000 */
[----:B------:R-:W-:Y:S01]  /*da250*/  STL [R1+0x2fbc], R169 ;  /* 0x002fbca901007387 */ /* 0x000fe20000100800 */
[----:B------:R-:W-:Y:S02]  /*da260*/  IADD3 R140, R132, 0x100000, RZ ;  /* 0x00100000848c7810 */ /* 0x000fe40007ffe0ff */
[----:B------:R-:W-:Y:S02]  /*da270*/  MOV R137, R173 ;  /* 0x000000ad00897202 */ /* 0x000fe40000000f00 */
[----:B------:R-:W-:-:S03]  /*da280*/  ISETP.GT.AND P5, PT, R3, 0x14, PT ;  /* 0x000000140300780c */ /* 0x000fc60003fa4270 */
[----:B------:R1:W-:Y:S09]  /*da290*/  LDGSTS.E [R140+0x1000], [R136.64], P4 ;  /* 0x01000000888c7fae */ /* 0x0003f2000a121844 */
[----:B------:R-:W-:Y:S04]  /*da2a0*/  STL.64 [R1+0xaa0], R176 ;  /* 0x000aa0b001007387 */ /* 0x000fe80000100a00 */
[----:B------:R1:W-:Y:S02]  /*da2b0*/  STL.64 [R1+0xaa8], R178 ;  /* 0x000aa8b201007387 */ /* 0x0003e40000100a00 */
[----:B-1----:R-:W-:-:S02]  /*da2c0*/  SEL R140, RZ, 0x4, !P5 ;  /* 0x00000004ff8c7807 */ /* 0x002fc40006800000 */
[----:B------:R-:W-:Y:S01]  /*da2d0*/  IADD3 R172, P5, R172, R175, RZ ;  /* 0x000000afacac7210 */ /* 0x000fe20007fbe0ff */
[----:B------:R-:W-:Y:S01]  /*da2e0*/  HMMA.1688.F32.TF32 R176, R212, R90, R184 ;  /* 0x0000005ad4b0723c */ /* 0x000fe200000810b8 */
[----:B------:R-:W-:Y:S02]  /*da2f0*/  IMAD.MOV.U32 R137, RZ, RZ, R169 ;  /* 0x000000ffff897224 */ /* 0x000fe400078e00a9 */
[----:B------:R-:W-:Y:S01]  /*da300*/  IMAD.MOV.U32 R136, RZ, RZ, R170 ;  /* 0x000000ffff887224 */ /* 0x000fe200078e00aa */
[----:B------:R-:W2:Y:S04]  /*da310*/  LDL.LU R169, [R1+0x2f50] ;  /* 0x002f500001a97983 */ /* 0x000ea80000300800 */
[----:B------:R-:W2:Y:S04]  /*da320*/  LDL.LU R170, [R1+0x2f48] ;  /* 0x002f480001aa7983 */ /* 0x000ea80000300800 */
[----:B------:R1:W-:Y:S01]  /*da330*/  STL [R1+0x2f90], R172 ;  /* 0x002f90ac01007387 */ /* 0x0003e20000100800 */
[----:B------:R-:W-:-:S02]  /*da340*/  ISETP.NE.U32.AND P2, PT, R133, RZ, PT ;  /* 0x000000ff8500720c */ /* 0x000fc40003f45070 */
[----:B------:R-:W-:-:S05]  /*da350*/  IADD3 R133, R132, 0x100000, RZ ;  /* 0x0010000084857810 */ /* 0x000fca0007ffe0ff */
[----:B------:R1:W-:Y:S02]  /*da360*/  LDGSTS.E [R133+0x1200], [R136.64], P4 ;  /* 0x0120000088857fae */ /* 0x0003e4000a121844 */
[----:B-1----:R-:W-:Y:S02]  /*da370*/  SEL R133, R140, RZ, !P0 ;  /* 0x000000ff8c857207 */ /* 0x002fe40004000000 */
[----:B------:R-:W-:Y:S02]  /*da380*/  MOV R136, R172 ;  /* 0x000000ac00887202 */ /* 0x000fe40000000f00 */
[----:B------:R-:W-:Y:S02]  /*da390*/  IADD3 R140, R132, 0x100000, RZ ;  /* 0x00100000848c7810 */ /* 0x000fe40007ffe0ff */
[----:B---3--:R-:W-:-:S05]  /*da3a0*/  IADD3 R168, P6, R168, R175, RZ ;  /* 0x000000afa8a87210 */ /* 0x008fca0007fde0ff */
[----:B------:R-:W-:Y:S01]  /*da3b0*/  STL [R1+0x2f88], R168 ;  /* 0x002f88a801007387 */ /* 0x000fe20000100800 */
[----:B----4-:R-:W-:-:S05]  /*da3c0*/  IMAD.X R174, R174, 0x1, R0, P5 ;  /* 0x00000001aeae7824 */ /* 0x010fca00028e0600 */
[----:B------:R-:W-:Y:S04]  /*da3d0*/  STL [R1+0x2f84], R174 ;  /* 0x002f84ae01007387 */ /* 0x000fe80000100800 */
[----:B------:R-:W3:Y:S04]  /*da3e0*/  LDL.LU R173, [R1+0x2f44] ;  /* 0x002f440001ad7983 */ /* 0x000ee80000300800 */
[----:B------:R-:W-:Y:S04]  /*da3f0*/  STL.64 [R1+0xa60], R176 ;  /* 0x000a60b001007387 */ /* 0x000fe80000100a00 */
[----:B------:R1:W-:Y:S01]  /*da400*/  STL.64 [R1+0xa68], R178 ;  /* 0x000a68b201007387 */ /* 0x0003e20000100a00 */
[----:B--2---:R-:W-:-:S02]  /*da410*/  IMAD.X R171, R171, 0x1, R0, P6 ;  /* 0x00000001abab7824 */ /* 0x004fc400030e0600 */
[----:B------:R-:W-:Y:S01]  /*da420*/  IMAD.MOV.U32 R137, RZ, RZ, R174 ;  /* 0x000000ffff897224 */ /* 0x000fe200078e00ae */
[----:B------:R-:W2:Y:S01]  /*da430*/  LDL.LU R172, [R1+0x2f3c] ;  /* 0x002f3c0001ac7983 */ /* 0x000ea20000300800 */
[C---:B-1----:R-:W-:Y:S03]  /*da440*/  HMMA.1688.F32.TF32 R176, R212.reuse, R94, R188 ;  /* 0x0000005ed4b0723c */ /* 0x042fe600000810bc */
[----:B------:R1:W-:Y:S04]  /*da450*/  STL [R1+0x2f7c], R171 ;  /* 0x002f7cab01007387 */ /* 0x0003e80000100800 */
[----:B------:R4:W-:Y:S02]  /*da460*/  LDGSTS.E [R140+0x2000], [R136.64], P3 ;  /* 0x02000000888c7fae */ /* 0x0009e40009921844 */
[----:B----4-:R-:W-:Y:S11]  /*da470*/  IMAD.MOV.U32 R137, RZ, RZ, R171 ;  /* 0x000000ffff897224 */ /* 0x010ff600078e00ab */
[----:B------:R-:W-:Y:S03]  /*da480*/  @!UPT UIADD3 URZ, URZ, URZ, URZ ;  /* 0x0000003f3f3ff290 */ /* 0x000fe6000fffe03f */
[----:B------:R-:W-:Y:S04]  /*da490*/  STL.64 [R1+0x810], R176 ;  /* 0x000810b001007387 */ /* 0x000fe80000100a00 */
[----:B------:R4:W-:Y:S04]  /*da4a0*/  STL.64 [R1+0x818], R178 ;  /* 0x000818b201007387 */ /* 0x0009e80000100a00 */
[----:B------:R-:W2:Y:S04]  /*da4b0*/  LDL.LU R174, [R1+0x2f04] ;  /* 0x002f040001ae7983 */ /* 0x000ea80000300800 */
[----:B-1----:R-:W2:Y:S01]  /*da4c0*/  LDL.LU R171, [R1+0x2f10] ;  /* 0x002f100001ab7983 */ /* 0x002ea20000300800 */
[----:B----4-:R-:W-:Y:S01]  /*da4d0*/  HMMA.1688.F32.TF32 R176, R212, R98, R192 ;  /* 0x00000062d4b0723c */ /* 0x010fe200000810c0 */
[----:B------:R-:W-:-:S04]  /*da4e0*/  ISETP.GT.AND P5, PT, R3, 0x18, PT ;  /* 0x000000180300780c */ /* 0x000fc80003fa4270 */
[----:B------:R-:W-:Y:S02]  /*da4f0*/  SEL R140, RZ, 0x4, !P5 ;  /* 0x00000004ff8c7807 */ /* 0x000fe40006800000 */
[-C--:B------:R-:W-:Y:S02]  /*da500*/  IADD3 R169, P5, R169, R175.reuse, RZ ;  /* 0x000000afa9a97210 */ /* 0x080fe40007fbe0ff */
[----:B------:R-:W-:Y:S01]  /*da510*/  IADD3 R170, P6, R170, R175, RZ ;  /* 0x000000afaaaa7210 */ /* 0x000fe20007fde0ff */
[----:B------:R-:W-:Y:S02]  /*da520*/  IMAD.MOV.U32 R136, RZ, RZ, R168 ;  /* 0x000000ffff887224 */ /* 0x000fe400078e00a8 */
[----:B------:R1:W-:Y:S04]  /*da530*/  STL [R1+0x2f50], R169 ;  /* 0x002f50a901007387 */ /* 0x0003e80000100800 */
[----:B------:R-:W4:Y:S04]  /*da540*/  LDL.LU R168, [R1+0x2f08] ;  /* 0x002f080001a87983 */ /* 0x000f280000300800 */
[----:B------:R-:W-:Y:S01]  /*da550*/  STL [R1+0x2f48], R170 ;  /* 0x002f48aa01007387 */ /* 0x000fe20000100800 */
[----:B------:R-:W-:-:S02]  /*da560*/  ISETP.NE.U32.AND P4, PT, R133, RZ, PT ;  /* 0x000000ff8500720c */ /* 0x000fc40003f85070 */
[----:B------:R-:W-:-:S05]  /*da570*/  IADD3 R133, R132, 0x100000, RZ ;  /* 0x0010000084857810 */ /* 0x000fca0007ffe0ff */
[----:B------:R1:W-:Y:S02]  /*da580*/  LDGSTS.E [R133+0x2200], [R136.64], P3 ;  /* 0x0220000088857fae */ /* 0x0003e40009921844 */
[----:B-1----:R-:W-:Y:S01]  /*da590*/  SEL R133, R140, RZ, !P0 ;  /* 0x000000ff8c857207 */ /* 0x002fe20004000000 */
[----:B------:R-:W-:Y:S01]  /*da5a0*/  IMAD.MOV.U32 R136, RZ, RZ, R169 ;  /* 0x000000ffff887224 */ /* 0x000fe200078e00a9 */
[----:B------:R-:W-:Y:S01]  /*da5b0*/  IADD3 R140, R132, 0x100000, RZ ;  /* 0x00100000848c7810 */ /* 0x000fe20007ffe0ff */
[----:B---3--:R-:W-:-:S05]  /*da5c0*/  IMAD.X R173, R173, 0x1, R0, P5 ;  /* 0x00000001adad7824 */ /* 0x008fca00028e0600 */
[----:B------:R-:W-:Y:S04]  /*da5d0*/  STL [R1+0x2f44], R173 ;  /* 0x002f44ad01007387 */ /* 0x000fe80000100800 */
[----:B------:R-:W-:Y:S04]  /*da5e0*/  STL.64 [R1+0x740], R176 ;  /* 0x000740b001007387 */ /* 0x000fe80000100a00 */
[----:B------:R1:W-:Y:S01]  /*da5f0*/  STL.64 [R1+0x748], R178 ;  /* 0x000748b201007387 */ /* 0x0003e20000100a00 */
[----:B--2---:R-:W-:Y:S01]  /*da600*/  IADD3.X R172, R172, R0, RZ, P6, !PT ;  /* 0x00000000acac7210 */ /* 0x004fe200037fe4ff */
[----:B------:R-:W-:Y:S01]  /*da610*/  IMAD.MOV.U32 R137, RZ, RZ, R173 ;  /* 0x000000ffff897224 */ /* 0x000fe200078e00ad */
[----:B------:R-:W-:Y:S01]  /*da620*/  ISETP.GT.AND P5, PT, R3, 0x1c, PT ;  /* 0x0000001c0300780c */ /* 0x000fe20003fa4270 */
[----:B------:R-:W2:Y:S01]  /*da630*/  LDL.LU R169, [R1+0x2efc] ;  /* 0x002efc0001a97983 */ /* 0x000ea20000300800 */
[----:B-1----:R-:W-:Y:S03]  /*da640*/  HMMA.1688.F32.TF32 R176, R212, R102, R196 ;  /* 0x00000066d4b0723c */ /* 0x002fe600000810c4 */
[----:B------:R1:W-:Y:S04]  /*da650*/  STL [R1+0x2f3c], R172 ;  /* 0x002f3cac01007387 */ /* 0x0003e80000100800 */
[----:B------:R3:W-:Y:S02]  /*da660*/  LDGSTS.E [R140+0x3000], [R136.64], P1 ;  /* 0x03000000888c7fae */ /* 0x0007e40008921844 */
[----:B---3--:R-:W-:Y:S01]  /*da670*/  SEL R140, RZ, 0x4, !P5 ;  /* 0x00000004ff8c7807 */ /* 0x008fe20006800000 */
[----:B------:R-:W-:Y:S11]  /*da680*/  IMAD.MOV.U32 R137, RZ, RZ, R172 ;  /* 0x000000ffff897224 */ /* 0x000ff600078e00ac */
[----:B------:R-:W-:Y:S02]  /*da690*/  @!UPT UIADD3 URZ, URZ, URZ, URZ ;  /* 0x0000003f3f3ff290 */ /* 0x000fe4000fffe03f */
[----:B------:R-:W-:Y:S04]  /*da6a0*/  STL.64 [R1+0x720], R176 ;  /* 0x000720b001007387 */ /* 0x000fe80000100a00 */
[----:B------:R3:W-:Y:S01]  /*da6b0*/  STL.64 [R1+0x728], R178 ;  /* 0x000728b201007387 */ /* 0x0007e20000100a00 */
[----:B------:R-:W-:-:S03]  /*da6c0*/  IADD3 R171, P5, R171, R175, RZ ;  /* 0x000000afabab7210 */ /* 0x000fc60007fbe0ff */
[----:B------:R-:W2:Y:S01]  /*da6d0*/  LDL.LU R173, [R1+0x2ec4] ;  /* 0x002ec40001ad7983 */ /* 0x000ea20000300800 */
[----:B------:R-:W-:-:S03]  /*da6e0*/  IMAD.MOV.U32 R136, RZ, RZ, R170 ;  /* 0x000000ffff887224 */ /* 0x000fc600078e00aa */
[----:B-1----:R-:W2:Y:S04]  /*da6f0*/  LDL.LU R172, [R1+0x2ed0] ;  /* 0x002ed00001ac7983 */ /* 0x002ea80000300800 */
[----:B------:R1:W-:Y:S04]  /*da700*/  STL [R1+0x2f10], R171 ;  /* 0x002f10ab01007387 */ /* 0x0003e80000100800 */
[----:B------:R-:W2:Y:S01]  /*da710*/  LDL.LU R170, [R1+0x2ec8] ;  /* 0x002ec80001aa7983 */ /* 0x000ea20000300800 */
[----:B---3--:R-:W-:Y:S01]  /*da720*/  HMMA.1688.F32.TF32 R176, R212, R106, R200 ;  /* 0x0000006ad4b0723c */ /* 0x008fe200000810c8 */
[----:B------:R-:W-:-:S02]  /*da730*/  IADD3.X R174, R174, R0, RZ, P5, !PT ;  /* 0x00000000aeae7210 */ /* 0x000fc40002ffe4ff */
[----:B----4-:R-:W-:Y:S02]  /*da740*/  IADD3 R168, P6, R168, R175, RZ ;  /* 0x000000afa8a87210 */ /* 0x010fe40007fde0ff */
[----:B------:R-:W-:Y:S02]  /*da750*/  ISETP.NE.U32.AND P3, PT, R133, RZ, PT ;  /* 0x000000ff8500720c */ /* 0x000fe40003f65070 */
[----:B------:R-:W-:Y:S01]  /*da760*/  IADD3 R133, R132, 0x100000, RZ ;  /* 0x0010000084857810 */ /* 0x000fe20007ffe0ff */
[----:B------:R-:W-:Y:S04]  /*da770*/  STL [R1+0x2f08], R168 ;  /* 0x002f08a801007387 */ /* 0x000fe80000100800 */
[----:B------:R-:W-:Y:S04]  /*da780*/  STL [R1+0x2f04], R174 ;  /* 0x002f04ae01007387 */ /* 0x000fe80000100800 */
[----:B------:R3:W-:Y:S07]  /*da790*/  LDGSTS.E [R133+0x3200], [R136.64], P1 ;  /* 0x0320000088857fae */ /* 0x0007ee0008921844 */
[----:B------:R-:W-:Y:S04]  /*da7a0*/  STL.64 [R1+0xb50], R176 ;  /* 0x000b50b001007387 */ /* 0x000fe80000100a00 */
[----:B------:R4:W-:Y:S01]  /*da7b0*/  STL.64 [R1+0xb58], R178 ;  /* 0x000b58b201007387 */ /* 0x0009e20000100a00 */
[----:B------:R-:W-:-:S02]  /*da7c0*/  IMAD.MOV.U32 R175, RZ, RZ, c[0x0][0x188] ;  /* 0x00006200ffaf7624 */ /* 0x000fc400078e00ff */
[----:B---3--:R-:W-:Y:S02]  /*da7d0*/  IMAD.MOV.U32 R136, RZ, RZ, R171 ;  /* 0x000000ffff887224 */ /* 0x008fe400078e00ab */
[----:B-1----:R-:W3:Y:S01]  /*da7e0*/  LDL.LU R171, [R1+0x2ebc] ;  /* 0x002ebc0001ab7983 */ /* 0x002ee20000300800 */
[----:B----4-:R-:W-:Y:S01]  /*da7f0*/  HMMA.1688.F32.TF32 R176, R212, R110, R204 ;  /* 0x0000006ed4b0723c */ /* 0x010fe200000810cc */
[----:B------:R-:W-:Y:S01]  /*da800*/  SHF.L.U32 R202, R175, 0x7, RZ ;  /* 0x00000007afca7819 */ /* 0x000fe200000006ff */
[----:B------:R-:W-:Y:S01]  /*da810*/  IMAD.MOV.U32 R137, RZ, RZ, R174 ;  /* 0x000000ffff897224 */ /* 0x000fe200078e00ae */
[----:B------:R-:W-:-:S05]  /*da820*/  SEL R133, R140, RZ, !P0 ;  /* 0x000000ff8c857207 */ /* 0x000fca0004000000 */
[----:B------:R-:W-:Y:S01]  /*da830*/  HMMA.1688.F32.TF32 R180, R212, R114, R208 ;  /* 0x00000072d4b4723c */ /* 0x000fe200000810d0 */
[----:B------:R-:W-:Y:S01]  /*da840*/  IADD3 R140, R132, 0x100000, RZ ;  /* 0x00100000848c7810 */ /* 0x000fe20007ffe0ff */
[----:B------:R-:W-:Y:S01]  /*da850*/  IMAD.SHL.U32 R202, R202, 0x4, RZ ;  /* 0x00000004caca7824 */ /* 0x000fe200078e00ff */
[----:B------:R-:W-:Y:S02]  /*da860*/  ISETP.GT.AND P5, PT, R3, 0x20, PT ;  /* 0x000000200300780c */ /* 0x000fe40003fa4270 */
[----:B------:R-:W-:Y:S01]  /*da870*/  ISETP.NE.U32.AND P1, PT, R133, RZ, PT ;  /* 0x000000ff8500720c */ /* 0x000fe20003f25070 */
[----:B------:R1:W-:Y:S01]  /*da880*/  LDGSTS.E [R140+0x4000], [R136.64], P2 ;  /* 0x04000000888c7fae */ /* 0x0003e20009121844 */
[----:B------:R-:W-:Y:S01]  /*da890*/  IADD3 R133, R132, 0x100000, RZ ;  /* 0x0010000084857810 */ /* 0x000fe20007ffe0ff */
[----:B-1----:R-:W-:Y:S01]  /*da8a0*/  IMAD.MOV.U32 R136, RZ, RZ, R168 ;  /* 0x000000ffff887224 */ /* 0x002fe200078e00a8 */
[----:B------:R-:W-:Y:S01]  /*da8b0*/  SEL R140, RZ, 0x4, !P5 ;  /* 0x00000004ff8c7807 */ /* 0x000fe20006800000 */
[----:B--2---:R-:W-:-:S04]  /*da8c0*/  IMAD.X R169, R169, 0x1, R0, P6 ;  /* 0x00000001a9a97824 */ /* 0x004fc800030e0600 */
[----:B------:R-:W-:Y:S01]  /*da8d0*/  IMAD.MOV.U32 R137, RZ, RZ, R169 ;  /* 0x000000ffff897224 */ /* 0x000fe200078e00a9 */
[----:B------:R1:W-:Y:S04]  /*da8e0*/  STL [R1+0x2efc], R169 ;  /* 0x002efca901007387 */ /* 0x0003e80000100800 */
[----:B------:R2:W-:Y:S04]  /*da8f0*/  STL.64 [R1+0xbd0], R176 ;  /* 0x000bd0b001007387 */ /* 0x0005e80000100a00 */
[----:B------:R2:W-:Y:S04]  /*da900*/  LDGSTS.E [R133+0x4200], [R136.64], P2 ;  /* 0x0420000088857fae */ /* 0x0005e80009121844 */
[----:B------:R-:W-:Y:S04]  /*da910*/  STL.64 [R1+0xbd8], R178 ;  /* 0x000bd8b201007387 */ /* 0x000fe80000100a00 */
[----:B-1----:R-:W4:Y:S04]  /*da920*/  LDL.LU R169, [R1+0x2e84] ;  /* 0x002e840001a97983 */ /* 0x002f280000300800 */
[----:B------:R-:W4:Y:S01]  /*da930*/  LDL.LU R168, [R1+0x2e90] ;  /* 0x002e900001a87983 */ /* 0x000f220000300800 */
[----:B------:R-:W-:-:S05]  /*da940*/  IADD3 R172, P5, R172, R202, RZ ;  /* 0x000000caacac7210 */ /* 0x000fca0007fbe0ff */
[----:B------:R-:W-:Y:S01]  /*da950*/  IMAD.X R173, R173, 0x1, R0, P5 ;  /* 0x00000001adad7824 */ /* 0x000fe200028e0600 */
[----:B------:R-:W-:Y:S01]  /*da960*/  IADD3 R170, P2, R170, R202, RZ ;  /* 0x000000caaaaa7210 */ /* 0x000fe20007f5e0ff */
[----:B------:R-:W-:Y:S04]  /*da970*/  STL [R1+0x2ed0], R172 ;  /* 0x002ed0ac01007387 */ /* 0x000fe80000100800 */
[----:B--2---:R-:W2:Y:S04]  /*da980*/  LDL.LU R176, [R1+0x2e88] ;  /* 0x002e880001b07983 */ /* 0x004ea80000300800 */
[----:B------:R-:W-:Y:S04]  /*da990*/  STL [R1+0x2ec8], R170 ;  /* 0x002ec8aa01007387 */ /* 0x000fe80000100800 */
[----:B------:R-:W-:Y:S04]  /*da9a0*/  STL [R1+0x2ec4], R173 ;  /* 0x002ec4ad01007387 */ /* 0x000fe80000100800 */
[----:B------:R-:W-:Y:S04]  /*da9b0*/  STL.64 [R1+0xba0], R180 ;  /* 0x000ba0b401007387 */ /* 0x000fe80000100a00 */
[----:B------:R1:W-:Y:S04]  /*da9c0*/  STL.64 [R1+0xba8], R182 ;  /* 0x000ba8b601007387 */ /* 0x0003e80000100a00 */
[----:B------:R-:W2:Y:S01]  /*da9d0*/  LDL.LU R177, [R1+0x2e7c] ;  /* 0x002e7c0001b17983 */ /* 0x000ea20000300800 */
[----:B-1----:R-:W-:Y:S01]  /*da9e0*/  HMMA.1688.F32.TF32 R180, R212, R118, R216 ;  /* 0x00000076d4b4723c */ /* 0x002fe200000810d8 */
[----:B---3--:R-:W-:Y:S01]  /*da9f0*/  IADD3.X R171, R171, R0, RZ, P2, !PT ;  /* 0x00000000abab7210 */ /* 0x008fe200017fe4ff */
[----:B------:R-:W-:-:S04]  /*daa00*/  IMAD.MOV.U32 R136, RZ, RZ, R172 ;  /* 0x000000ffff887224 */ /* 0x000fc800078e00ac */
[----:B------:R-:W-:Y:S04]  /*daa10*/  STL [R1+0x2ebc], R171 ;  /* 0x002ebcab01007387 */ /* 0x000fe80000100800 */
[----:B------:R-:W3:Y:S04]  /*daa20*/  LDL.LU R175, [R1+0x2e44] ;  /* 0x002e440001af7983 */ /* 0x000ee80000300800 */
[----:B------:R-:W3:Y:S01]  /*daa30*/  LDL.LU R172, [R1+0x2e50] ;  /* 0x002e500001ac7983 */ /* 0x000ee20000300800 */
[----:B------:R-:W-:Y:S01]  /*daa40*/  SEL R133, R140, RZ, !P0 ;  /* 0x000000ff8c857207 */ /* 0x000fe20004000000 */
[----:B------:R-:W-:Y:S01]  /*daa50*/  IMAD.MOV.U32 R137, RZ, RZ, R173 ;  /* 0x000000ffff897224 */ /* 0x000fe200078e00ad */
[----:B------:R-:W-:-:S06]  /*daa60*/  IADD3 R140, R132, 0x100000, RZ ;  /* 0x00100000848c7810 */ /* 0x000fcc0007ffe0ff */
[----:B------:R-:W-:Y:S04]  /*daa70*/  STL.64 [R1+0xb80], R180 ;  /* 0x000b80b401007387 */ /* 0x000fe80000100a00 */
[----:B------:R1:W-:Y:S01]  /*daa80*/  STL.64 [R1+0xb88], R182 ;  /* 0x000b88b601007387 */ /* 0x0003e20000100a00 */
[----:B------:R-:W-:Y:S02]  /*daa90*/  ISETP.NE.U32.AND P5, PT, R133, RZ, PT ;  /* 0x000000ff8500720c */ /* 0x000fe40003fa5070 */
[----:B------:R-:W-:Y:S01]  /*daaa0*/  ISETP.GT.AND P2, PT, R3, 0x24, PT ;  /* 0x000000240300780c */ /* 0x000fe20003f44270 */
[----:B------:R1:W-:Y:S02]  /*daab0*/  LDGSTS.E [R140+0x5000], [R136.64], P4 ;  /* 0x05000000888c7fae */ /* 0x0003e4000a121844 */
[----:B-1----:R-:W-:Y:S01]  /*daac0*/  HMMA.1688.F32.TF32 R180, R212, R122, R220 ;  /* 0x0000007ad4b4723c */ /* 0x002fe200000810dc */
[----:B------:R-:W-:Y:S01]  /*daad0*/  IADD3 R133, R132, 0x100000, RZ ;  /* 0x0010000084857810 */ /* 0x000fe20007ffe0ff */
[----:B------:R-:W3:Y:S01]  /*daae0*/  LDL.LU R174, [R1+0x2e3c] ;  /* 0x002e3c0001ae7983 */ /* 0x000ee20000300800 */
[----:B------:R-:W-:-:S02]  /*daaf0*/  IMAD.MOV.U32 R136, RZ, RZ, R170 ;  /* 0x000000ffff887224 */ /* 0x000fc400078e00aa */
[----:B------:R-:W-:Y:S01]  /*dab00*/  IMAD.MOV.U32 R137, RZ, RZ, R171 ;  /* 0x000000ffff897224 */ /* 0x000fe200078e00ab */
[----:B------:R-:W-:Y:S01]  /*dab10*/  SEL R140, RZ, 0x4, !P2 ;  /* 0x00000004ff8c7807 */ /* 0x000fe20005000000 */
[----:B------:R-:W3:Y:S04]  /*dab20*/  LDL.LU R173, [R1+0x2e48] ;  /* 0x002e480001ad7983 */ /* 0x000ee80000300800 */
[----:B------:R1:W-:Y:S01]  /*dab30*/  LDGSTS.E [R133+0x5200], [R136.64], P4 ;  /* 0x0520000088857fae */ /* 0x0003e2000a121844 */
[----:B----4-:R-:W-:-:S04]  /*dab40*/  IADD3 R168, P2, R168, R202, RZ ;  /* 0x000000caa8a87210 */ /* 0x010fc80007f5e0ff */
[----:B------:R-:W-:Y:S01]  /*dab50*/  IADD3.X R169, R169, R0, RZ, P2, !PT ;  /* 0x00000000a9a97210 */ /* 0x000fe200017fe4ff */
[----:B------:R-:W-:Y:S04]  /*dab60*/  STL [R1+0x2e90], R168 ;  /* 0x002e90a801007387 */ /* 0x000fe80000100800 */
[----:B------:R-:W4:Y:S04]  /*dab70*/  LDL.LU R171, [R1+0x2e04] ;  /* 0x002e040001ab7983 */ /* 0x000f280000300800 */
[----:B------:R-:W4:Y:S01]  /*dab80*/  LDL.LU R170, [R1+0x2e10] ;  /* 0x002e100001aa7983 */ /* 0x000f220000300800 */
[----:B-1----:R-:W-:-:S02]  /*dab90*/  IMAD.MOV.U32 R137, RZ, RZ, R169 ;  /* 0x000000ffff897224 */ /* 0x002fc400078e00a9 */
[----:B------:R-:W-:Y:S01]  /*daba0*/  IMAD.MOV.U32 R136, RZ, RZ, R168 ;  /* 0x000000ffff887224 */ /* 0x000fe200078e00a8 */
[----:B--2---:R-:W-:-:S05]  /*dabb0*/  IADD3 R176, P4, R176, R202, RZ ;  /* 0x000000cab0b07210 */ /* 0x004fca0007f9e0ff */
[----:B------:R-:W-:Y:S04]  /*dabc0*/  STL [R1+0x2e88], R176 ;  /* 0x002e88b001007387 */ /* 0x000fe80000100800 */
[----:B------:R1:W-:Y:S04]  /*dabd0*/  STL [R1+0x2e84], R169 ;  /* 0x002e84a901007387 */ /* 0x0003e80000100800 */
[----:B------:R-:W-:Y:S01]  /*dabe0*/  STL.64 [R1+0x6e0], R180 ;  /* 0x0006e0b401007387 */ /* 0x000fe20000100a00 */
[----:B------:R-:W-:-:S03]  /*dabf0*/  IMAD.X R177, R177, 0x1, R0, P4 ;  /* 0x00000001b1b17824 */ /* 0x000fc600020e0600 */
[----:B------:R2:W-:Y:S04]  /*dac00*/  STL.64 [R1+0x6e8], R182 ;  /* 0x0006e8b601007387 */ /* 0x0005e80000100a00 */
[----:B------:R2:W-:Y:S04]  /*dac10*/  STL [R1+0x2e7c], R177 ;  /* 0x002e7cb101007387 */ /* 0x0005e80000100800 */
[----:B-1----:R-:W4:Y:S04]  /*dac20*/  LDL.LU R169, [R1+0x2dfc] ;  /* 0x002dfc0001a97983 */ /* 0x002f280000300800 */
[----:B------:R-:W4:Y:S01]  /*dac30*/  LDL.LU R168, [R1+0x2e08] ;  /* 0x002e080001a87983 */ /* 0x000f220000300800 */
[----:B------:R-:W-:-:S02]  /*dac40*/  SEL R133, R140, RZ, !P0 ;  /* 0x000000ff8c857207 */ /* 0x000fc40004000000 */
[----:B------:R-:W-:Y:S01]  /*dac50*/  IADD3 R140, R132, 0x100000, RZ ;  /* 0x00100000848c7810 */ /* 0x000fe20007ffe0ff */
[C---:B--2---:R-:W-:Y:S04]  /*dac60*/  HMMA.1688.F32.TF32 R180, R212.reuse, R126, R224 ;  /* 0x0000007ed4b4723c */ /* 0x044fe800000810e0 */
[----:B------:R1:W-:Y:S01]  /*dac70*/  LDGSTS.E [R140+0x6000], [R136.64], P3 ;  /* 0x06000000888c7fae */ /* 0x0003e20009921844 */
[----:B------:R-:W-:Y:S01]  /*dac80*/  ISETP.GT.AND P2, PT, R3, 0x28, PT ;  /* 0x000000280300780c */ /* 0x000fe20003f44270 */
[----:B-1----:R-:W-:Y:S01]  /*dac90*/  IMAD.MOV.U32 R136, RZ, RZ, R176 ;  /* 0x000000ffff887224 */ /* 0x002fe200078e00b0 */
[----:B------:R-:W-:Y:S02]  /*daca0*/  MOV R137, R177 ;  /* 0x000000b100897202 */ /* 0x000fe40000000f00 */
[----:B------:R-:W-:Y:S01]  /*dacb0*/  HMMA.1688.F32.TF32 R176, R212, R130, R228 ;  /* 0x00000082d4b0723c */ /* 0x000fe200000810e4 */
[----:B------:R-:W-:-:S02]  /*dacc0*/  ISETP.NE.U32.AND P4, PT, R133, RZ, PT ;  /* 0x000000ff8500720c */ /* 0x000fc40003f85070 */
[----:B------:R-:W-:Y:S01]  /*dacd0*/  SEL R133, RZ, 0x4, !P2 ;  /* 0x00000004ff857807 */ /* 0x000fe20005000000 */
[----:B------:R1:W-:Y:S01]  /*dace0*/  LDGSTS.E [R140+0x6200], [R136.64], P3 ;  /* 0x06200000888c7fae */ /* 0x0003e20009921844 */
[----:B---3--:R-:W-:Y:S02]  /*dacf0*/  IADD3 R172, P2, R172, R202, RZ ;  /* 0x000000caacac7210 */ /* 0x008fe40007f5e0ff */
[----:B------:R-:W-:-:S07]  /*dad00*/  SEL R133, R133, RZ, !P0 ;  /* 0x000000ff85857207 */ /* 0x000fce0004000000 */
[----:B------:R-:W-:Y:S01]  /*dad10*/  STL.64 [R1+0x6b0], R180 ;  /* 0x0006b0b401007387 */ /* 0x000fe20000100a00 */
[----:B------:R-:W-:Y:S01]  /*dad20*/  IMAD.X R175, R175, 0x1, R0, P2 ;  /* 0x00000001afaf7824 */ /* 0x000fe200010e0600 */
[----:B------:R-:W-:Y:S02]  /*dad30*/  ISETP.NE.U32.AND P2, PT, R133, RZ, PT ;  /* 0x000000ff8500720c */ /* 0x000fe40003f45070 */
[----:B------:R-:W-:Y:S01]  /*dad40*/  STL.64 [R1+0x6b8], R182 ;  /* 0x0006b8b601007387 */ /* 0x000fe20000100a00 */
[----:B------:R-:W-:-:S03]  /*dad50*/  IADD3 R173, P3, R173, R202, RZ ;  /* 0x000000caadad7210 */ /* 0x000fc60007f7e0ff */
[----:B------:R2:W-:Y:S01]  /*dad60*/  STL [R1+0x2e50], R172 ;  /* 0x002e50ac01007387 */ /* 0x0005e20000100800 */
[----:B------:R-:W-:Y:S01]  /*dad70*/  IADD3 R133, R132, 0x100000, RZ ;  /* 0x0010000084857810 */ /* 0x000fe20007ffe0ff */
[----:B-1----:R-:W-:Y:S02]  /*dad80*/  IMAD.MOV.U32 R136, RZ, RZ, R172 ;  /* 0x000000ffff887224 */ /* 0x002fe400078e00ac */
[----:B------:R-:W-:Y:S01]  /*dad90*/  IMAD.X R174, R174, 0x1, R0, P3 ;  /* 0x00000001aeae7824 */ /* 0x000fe200018e0600 */
[----:B------:R1:W-:Y:S01]  /*dada0*/  STL [R1+0x2e48], R173 ;  /* 0x002e48ad01007387 */ /* 0x0003e20000100800 */
[----:B------:R-:W-:-:S03]  /*dadb0*/  IMAD.MOV.U32 R137, RZ, RZ, R175 ;  /* 0x000000ffff897224 */ /* 0x000fc600078e00af */
[----:B------:R-:W-:Y:S04]  /*dadc0*/  STL [R1+0x2e44], R175 ;  /* 0x002e44af01007387 */ /* 0x000fe80000100800 */
[----:B------:R-:W-:Y:S04]  /*dadd0*/  STL.64 [R1+0x690], R176 ;  /* 0x000690b001007387 */ /* 0x000fe80000100a00 */
[----:B------:R-:W-:Y:S04]  /*dade0*/  STL.64 [R1+0x698], R178 ;  /* 0x000698b201007387 */ /* 0x000fe80000100a00 */
[----:B------:R-:W3:Y:S04]  /*dadf0*/  LDL.LU R188, [R1+0x2dd0] ;  /* 0x002dd00001bc7983 */ /* 0x000ee80000300800 */
[----:B------:R1:W-:Y:S04]  /*dae00*/  LDGSTS.E [R133+0x7000], [R136.64], P1 ;  /* 0x0700000088857fae */ /* 0x0003e80008921844 */
[----:B------:R-:W-:Y:S04]  /*dae10*/  STL [R1+0x2e3c], R174 ;  /* 0x002e3cae01007387 */ /* 0x000fe80000100800 */
[----:B--2---:R-:W2:Y:S01]  /*dae20*/  LDL.LU R172, [R1+0x2dc8] ;  /* 0x002dc80001ac7983 */ /* 0x004ea20000300800 */
[----:B-1----:R-:W-:-:S02]  /*dae30*/  IMAD.MOV.U32 R136, RZ, RZ, R173 ;  /* 0x000000ffff887224 */ /* 0x002fc400078e00ad */
[----:B------:R-:W-:-:S05]  /*dae40*/  IMAD.MOV.U32 R137, RZ, RZ, R174 ;  /* 0x000000ffff897224 */ /* 0x000fca00078e00ae */
[----:B------:R1:W-:Y:S01]  /*dae50*/  LDGSTS.E [R140+0x7200], [R136.64], P1 ;  /* 0x07200000888c7fae */ /* 0x0003e20008921844 */
[----:B----4-:R-:W-:-:S04]  /*dae60*/  IADD3 R170, P3, R170, R202, RZ ;  /* 0x000000caaaaa7210 */ /* 0x010fc80007f7e0ff */
[----:B------:R-:W-:Y:S01]  /*dae70*/  IADD3.X R171, R171, R0, RZ, P3, !PT ;  /* 0x00000000abab7210 */ /* 0x000fe20001ffe4ff */
[----:B------:R-:W-:Y:S01]  /*dae80*/  STL [R1+0x2e10], R170 ;  /* 0x002e10aa01007387 */ /* 0x000fe20000100800 */
[----:B-1----:R-:W-:-:S03]  /*dae90*/  IMAD.MOV.U32 R136, RZ, RZ, R170 ;  /* 0x000000ffff887224 */ /* 0x002fc600078e00aa */
[----:B------:R-:W4:Y:S01]  /*daea0*/  LDL.LU R189, [R1+0x2dc4] ;  /* 0x002dc40001bd7983 */ /* 0x000f220000300800 */
[----:B------:R-:W-:-:S03]  /*daeb0*/  MOV R137, R171 ;  /* 0x000000ab00897202 */ /* 0x000fc60000000f00 */
[----:B------:R1:W-:Y:S04]  /*daec0*/  STL [R1+0x2e04], R171 ;  /* 0x002e04ab01007387 */ /* 0x0003e80000100800 */
[----:B------:R-:W4:Y:S01]  /*daed0*/  LDL.LU R173, [R1+0x2dbc] ;  /* 0x002dbc0001ad7983 */ /* 0x000f220000300800 */
[----:B------:R-:W-:-:S03]  /*daee0*/  ISETP.GT.AND P1, PT, R3, 0x2c, PT ;  /* 0x0000002c0300780c */ /* 0x000fc60003f24270 */
[----:B------:R1:W-:Y:S02]  /*daef0*/  LDGSTS.E [R133+0x8000], [R136.64], P5 ;  /* 0x0800000088857fae */ /* 0x0003e4000a921844 */
[----:B-1----:R-:W-:Y:S01]  /*daf00*/  IMAD.MOV.U32 R171, RZ, RZ, R149 ;  /* 0x000000ffffab7224 */ /* 0x002fe200078e0095 */
[----:B------:R-:W-:-:S05]  /*daf10*/  IADD3 R168, P3, R168, R202, RZ ;  /* 0x000000caa8a87210 */ /* 0x000fca0007f7e0ff */
[----:B------:R-:W-:Y:S01]  /*daf20*/  IMAD.X R169, R169, 0x1, R0, P3 ;  /* 0x00000001a9a97824 */ /* 0x000fe200018e0600 */
[----:B------:R-:W-:Y:S04]  /*daf30*/  STL [R1+0x2e08], R168 ;  /* 0x002e08a801007387 */ /* 0x000fe80000100800 */
[----:B------:R-:W4:Y:S04]  /*daf40*/  LDL.LU R170, [R1+0x208] ;  /* 0x0002080001aa7983 */ /* 0x000f280000300800 */
[----:B------:R1:W-:Y:S04]  /*daf50*/  STL [R1+0x2dfc], R169 ;  /* 0x002dfca901007387 */ /* 0x0003e80000100800 */
[----:B------:R-:W4:Y:S04]  /*daf60*/  LDL.LU R149, [R1+0x3da4] ;  /* 0x003da40001957983 */ /* 0x000f280000300800 */
[----:B------:R-:W1:Y:S04]  /*daf70*/  LDL.LU R176, [R1+0x1140] ;  /* 0x0011400001b07983 */ /* 0x000e680000300800 */
[----:B------:R-:W1:Y:S04]  /*daf80*/  LDL.LU R177, [R1+0x1144] ;  /* 0x0011440001b17983 */ /* 0x000e680000300800 */
[----:B------:R-:W1:Y:S04]  /*daf90*/  LDL.LU R178, [R1+0x1148] ;  /* 0x0011480001b27983 */ /* 0x000e680000300800 */
[----:B------:R-:W1:Y:S01]  /*dafa0*/  LDL.LU R179, [R1+0x114c] ;  /* 0x00114c0001b37983 */ /* 0x000e620000300800 */
[----:B------:R-:W-:Y:S01]  /*dafb0*/  IMAD.MOV.U32 R136, RZ, RZ, R168 ;  /* 0x000000ffff887224 */ /* 0x000fe200078e00a8 */
[----:B------:R-:W-:Y:S01]  /*dafc0*/  SEL R133, RZ, 0x4, !P1 ;  /* 0x00000004ff857807 */ /* 0x000fe20004800000 */
[----:B------:R-:W-:Y:S01]  /*dafd0*/  IMAD.MOV.U32 R137, RZ, RZ, R169 ;  /* 0x000000ffff897224 */ /* 0x000fe200078e00a9 */
[----:B------:R-:W-:Y:S01]  /*dafe0*/  ISETP.GT.AND P1, PT, R3, 0x30, PT ;  /* 0x000000300300780c */ /* 0x000fe20003f24270 */
[----:B------:R-:W4:Y:S01]  /*daff0*/  LDL.LU R180, [R1+0x2d90] ;  /* 0x002d900001b47983 */ /* 0x000f220000300800 */
[----:B------:R-:W-:-:S03]  /*db000*/  IMAD.MOV.U32 R174, RZ, RZ, R145 ;  /* 0x000000ffffae7224 */ /* 0x000fc600078e0091 */
[----:B------:R3:W-:Y:S04]  /*db010*/  LDGSTS.E [R140+0x8200], [R136.64], P5 ;  /* 0x08200000888c7fae */ /* 0x0007e8000a921844 */
[----:B------:R-:W4:Y:S04]  /*db020*/  LDL.LU R145, [R1+0x3da0] ;  /* 0x003da00001917983 */ /* 0x000f280000300800 */
[----:B------:R-:W4:Y:S01]  /*db030*/  LDL.LU R184, [R1+0x1150] ;  /* 0x0011500001b87983 */ /* 0x000f220000300800 */
[----:B---3--:R-:W-:-:S03]  /*db040*/  SEL R136, RZ, 0x4, !P1 ;  /* 0x00000004ff887807 */ /* 0x008fc60004800000 */
[----:B------:R-:W3:Y:S04]  /*db050*/  LDL.LU R185, [R1+0x1154] ;  /* 0x0011540001b97983 */ /* 0x000ee80000300800 */
[----:B------:R-:W3:Y:S01]  /*db060*/  LDL.LU R186, [R1+0x1158] ;  /* 0x0011580001ba7983 */ /* 0x000ee20000300800 */
[----:B------:R-:W-:-:S03]  /*db070*/  IADD3 R188, P1, R188, R202, RZ ;  /* 0x000000cabcbc7210 */ /* 0x000fc60007f3e0ff */
[----:B------:R-:W3:Y:S04]  /*db080*/  LDL.LU R187, [R1+0x115c] ;  /* 0x00115c0001bb7983 */ /* 0x000ee80000300800 */
[----:B------:R-:W3:Y:S04]  /*db090*/  LDL.LU R181, [R1+0x2d84] ;  /* 0x002d840001b57983 */ /* 0x000ee80000300800 */
[----:B------:R-:W3:Y:S01]  /*db0a0*/  LDL.LU R183, [R1+0x2d7c] ;  /* 0x002d7c0001b77983 */ /* 0x000ee20000300800 */
[----:B--2---:R-:W-:-:S03]  /*db0b0*/  IADD3 R172, P3, R172, R202, RZ ;  /* 0x000000caacac7210 */ /* 0x004fc60007f7e0ff */
[----:B------:R-:W2:Y:S04]  /*db0c0*/  LDL.LU R182, [R1+0x2d88] ;  /* 0x002d880001b67983 */ /* 0x000ea80000300800 */
[----:B------:R-:W-:Y:S04]  /*db0d0*/  STL [R1+0x2dd0], R188 ;  /* 0x002dd0bc01007387 */ /* 0x000fe80000100800 */
[----:B------:R-:W-:Y:S01]  /*db0e0*/  STL [R1+0x2dc8], R172 ;  /* 0x002dc8ac01007387 */ /* 0x000fe20000100800 */
[--C-:B----4-:R-:W-:Y:S02]  /*db0f0*/  IMAD.X R189, R189, 0x1, R0.reuse, P1 ;  /* 0x00000001bdbd7824 */ /* 0x110fe400008e0600 */
[----:B------:R-:W-:-:S03]  /*db100*/  IMAD.X R173, R173, 0x1, R0, P3 ;  /* 0x00000001adad7824 */ /* 0x000fc600018e0600 */
[----:B------:R-:W-:Y:S04]  /*db110*/  STL [R1+0x2dc4], R189 ;  /* 0x002dc4bd01007387 */ /* 0x000fe80000100800 */
[----:B------:R2:W-:Y:S01]  /*db120*/  STL [R1+0x2dbc], R173 ;  /* 0x002dbcad01007387 */ /* 0x0005e20000100800 */
[----:B-1----:R-:W-:Y:S03]  /*db130*/  HMMA.1688.F32.TF32 R168, R232, R170, R176 ;  /* 0x000000aae8a8723c */ /* 0x002fe600000810b0 */
[----:B------:R-:W4:Y:S04]  /*db140*/  LDL.LU R179, [R1+0x2d44] ;  /* 0x002d440001b37983 */ /* 0x000f280000300800 */
[----:B------:R-:W4:Y:S01]  /*db150*/  LDL.LU R178, [R1+0x2d50] ;  /* 0x002d500001b27983 */ /* 0x000f220000300800 */
[----:B------:R-:W-:Y:S01]  /*db160*/  SEL R133, R133, RZ, !P0 ;  /* 0x000000ff85857207 */ /* 0x000fe20004000000 */
[----:B------:R-:W-:Y:S01]  /*db170*/  IMAD.MOV.U32 R137, RZ, RZ, R189 ;  /* 0x000000ffff897224 */ /* 0x000fe200078e00bd */
[----:B------:R-:W-:Y:S01]  /*db180*/  MOV R175, R141 ;  /* 0x0000008d00af7202 */ /* 0x000fe20000000f00 */
[----:B------:R-:W4:Y:S01]  /*db190*/  LDL.LU R177, [R1+0x2d3c] ;  /* 0x002d3c0001b17983 */ /* 0x000f220000300800 */
[----:B------:R-:W-:-:S02]  /*db1a0*/  ISETP.NE.U32.AND P5, PT, R133, RZ, PT ;  /* 0x000000ff8500720c */ /* 0x000fc40003fa5070 */
[----:B------:R-:W-:Y:S01]  /*db1b0*/  SEL R133, R136, RZ, !P0 ;  /* 0x000000ff88857207 */ /* 0x000fe20004000000 */
[----:B------:R-:W-:Y:S01]  /*db1c0*/  IMAD.MOV.U32 R136, RZ, RZ, R188 ;  /* 0x000000ffff887224 */ /* 0x000fe200078e00bc */
[----:B------:R-:W-:Y:S01]  /*db1d0*/  IADD3 R141, R132, 0x100000, RZ ;  /* 0x00100000848d7810 */ /* 0x000fe20007ffe0ff */
[----:B------:R-:W4:Y:S01]  /*db1e0*/  LDL.LU R176, [R1+0x2d48] ;  /* 0x002d480001b07983 */ /* 0x000f220000300800 */
[----:B------:R-:W-:-:S03]  /*db1f0*/  ISETP.GT.AND P3, PT, R3, 0x34, PT ;  /* 0x000000340300780c */ /* 0x000fc60003f64270 */
[----:B------:R1:W-:Y:S01]  /*db200*/  LDGSTS.E [R141+0x9000], [R136.64], P4 ;  /* 0x09000000888d7fae */ /* 0x0003e2000a121844 */
[----:B------:R-:W-:Y:S02]  /*db210*/  ISETP.NE.U32.AND P1, PT, R133, RZ, PT ;  /* 0x000000ff8500720c */ /* 0x000fe40003f25070 */
[----:B------:R-:W-:Y:S02]  /*db220*/  SEL R133, RZ, 0x4, !P3 ;  /* 0x00000004ff857807 */ /* 0x000fe40005800000 */
[----:B------:R-:W-:Y:S02]  /*db230*/  IADD3 R180, P3, R180, R202, RZ ;  /* 0x000000cab4b47210 */ /* 0x000fe40007f7e0ff */
[----:B-1----:R-:W-:Y:S01]  /*db240*/  MOV R136, R172 ;  /* 0x000000ac00887202 */ /* 0x002fe20000000f00 */
[----:B------:R-:W-:-:S05]  /*db250*/  IMAD.MOV.U32 R137, RZ, RZ, R173 ;  /* 0x000000ffff897224 */ /* 0x000fca00078e00ad */
[----:B------:R1:W-:Y:S01]  /*db260*/  LDGSTS.E [R140+0x9200], [R136.64], P4 ;  /* 0x09200000888c7fae */ /* 0x0003e2000a121844 */
[--C-:B---3--:R-:W-:Y:S01]  /*db270*/  IMAD.X R181, R181, 0x1, R0.reuse, P3 ;  /* 0x00000001b5b57824 */ /* 0x108fe200018e0600 */
[----:B--2---:R-:W-:Y:S02]  /*db280*/  IADD3 R182, P4, R182, R202, RZ ;  /* 0x000000cab6b67210 */ /* 0x004fe40007f9e0ff */
[----:B------:R-:W-:Y:S01]  /*db290*/  STL [R1+0x2d90], R180 ;  /* 0x002d90b401007387 */ /* 0x000fe20000100800 */
[----:B------:R-:W-:Y:S02]  /*db2a0*/  HMMA.1688.F32.TF32 R172, R232, R174, R184 ;  /* 0x000000aee8ac723c */ /* 0x000fe400000810b8 */
[----:B------:R-:W-:Y:S01]  /*db2b0*/  IMAD.X R183, R183, 0x1, R0, P4 ;  /* 0x00000001b7b77824 */ /* 0x000fe200020e0600 */
[----:B------:R-:W-:Y:S04]  /*db2c0*/  STL [R1+0x2d88], R182 ;  /* 0x002d88b601007387 */ /* 0x000fe80000100800 */
[----:B------:R2:W-:Y:S01]  /*db2d0*/  STL [R1+0x2d84], R181 ;  /* 0x002d84b501007387 */ /* 0x0005e20000100800 */
[----:B-1----:R-:W-:-:S03]  /*db2e0*/  MOV R137, R181 ;  /* 0x000000b500897202 */ /* 0x002fc60000000f00 */
[----:B------:R-:W3:Y:S01]  /*db2f0*/  LDL.LU R185, [R1+0x2d04] ;  /* 0x002d040001b97983 */ /* 0x000ee20000300800 */
[----:B------:R-:W-:-:S03]  /*db300*/  IMAD.MOV.U32 R136, RZ, RZ, R180 ;  /* 0x000000ffff887224 */ /* 0x000fc600078e00b4 */
[----:B------:R-:W-:Y:S04]  /*db310*/  STL [R1+0x2d7c], R183 ;  /* 0x002d7cb701007387 */ /* 0x000fe80000100800 */
[----:B------:R-:W3:Y:S01]  /*db320*/  LDL.LU R184, [R1+0x2d10] ;  /* 0x002d100001b87983 */ /* 0x000ee20000300800 */
[----:B----4-:R-:W-:-:S05]  /*db330*/  IADD3 R178, P4, R178, R202, RZ ;  /* 0x000000cab2b27210 */ /* 0x010fca0007f9e0ff */
[----:B------:R1:W-:Y:S04]  /*db340*/  STL [R1+0x2d50], R178 ;  /* 0x002d50b201007387 */ /* 0x0003e80000100800 */
[----:B--2---:R-:W2:Y:S04]  /*db350*/  LDL.LU R181, [R1+0x2cfc] ;  /* 0x002cfc0001b57983 */ /* 0x004ea80000300800 */
[----:B------:R-:W4:Y:S01]  /*db360*/  LDL.LU R180, [R1+0x2d08] ;  /* 0x002d080001b47983 */ /* 0x000f220000300800 */
[----:B------:R-:W-:-:S04]  /*db370*/  SEL R133, R133, RZ, !P0 ;  /* 0x000000ff85857207 */ /* 0x000fc80004000000 */
[----:B------:R-:W-:Y:S02]  /*db380*/  ISETP.NE.U32.AND P3, PT, R133, RZ, PT ;  /* 0x000000ff8500720c */ /* 0x000fe40003f65070 */
[----:B------:R-:W-:Y:S01]  /*db390*/  IADD3 R133, R132, 0x100000, RZ ;  /* 0x0010000084857810 */ /* 0x000fe20007ffe0ff */
[----:B------:R-:W-:Y:S01]  /*db3a0*/  IMAD.X R179, R179, 0x1, R0, P4 ;  /* 0x00000001b3b37824 */ /* 0x000fe200020e0600 */
[----:B------:R-:W-:-:S03]  /*db3b0*/  IADD3 R176, P4, R176, R202, RZ ;  /* 0x000000cab0b07210 */ /* 0x000fc60007f9e0ff */
[----:B------:R1:W-:Y:S02]  /*db3c0*/  LDGSTS.E [R133+0xa000], [R136.64], P2 ;  /* 0x0a00000088857fae */ /* 0x0003e40009121844 */
[----:B------:R-:W-:Y:S02]  /*db3d0*/  IMAD.X R177, R177, 0x1, R0, P4 ;  /* 0x00000001b1b17824 */ /* 0x000fe400020e0600 */
[----:B-1----:R-:W-:Y:S02]  /*db3e0*/  IMAD.MOV.U32 R136, RZ, RZ, R182 ;  /* 0x000000ffff887224 */ /* 0x002fe400078e00b6 */
[----:B------:R-:W-:-:S05]  /*db3f0*/  IMAD.MOV.U32 R137, RZ, RZ, R183 ;  /* 0x000000ffff897224 */ /* 0x000fca00078e00b7 */
[----:B------:R1:W-:Y:S01]  /*db400*/  LDGSTS.E [R140+0xa200], [R136.64], P2 ;  /* 0x0a200000888c7fae */ /* 0x0003e20009121844 */
[----:B------:R-:W-:-:S03]  /*db410*/  ISETP.GT.AND P2, PT, R3, 0x38, PT ;  /* 0x000000380300780c */ /* 0x000fc60003f44270 */
[----:B------:R3:W-:Y:S01]  /*db420*/  STL [R1+0x2d44], R179 ;  /* 0x002d44b301007387 */ /* 0x0007e20000100800 */
[----:B-1----:R-:W-:Y:S01]  /*db430*/  MOV R136, R178 ;  /* 0x000000b200887202 */ /* 0x002fe20000000f00 */
[----:B------:R-:W-:Y:S02]  /*db440*/  IMAD.MOV.U32 R137, RZ, RZ, R179 ;  /* 0x000000ffff897224 */ /* 0x000fe400078e00b3 */
[----:B------:R-:W-:Y:S01]  /*db450*/  STL [R1+0x2d48], R176 ;  /* 0x002d48b001007387 */ /* 0x000fe20000100800 */
[----:B------:R-:W-:-:S03]  /*db460*/  IMAD.MOV.U32 R178, RZ, RZ, R157 ;  /* 0x000000ffffb27224 */ /* 0x000fc600078e009d */
[----:B------:R1:W-:Y:S01]  /*db470*/  LDGSTS.E [R133+0xb000], [R136.64], P5 ;  /* 0x0b00000088857fae */ /* 0x0003e2000a921844 */
[----:B---3--:R-:W-:-:S03]  /*db480*/  IMAD.MOV.U32 R179, RZ, RZ, R153 ;  /* 0x000000ffffb37224 */ /* 0x008fc600078e0099 */
[----:B------:R-:W3:Y:S04]  /*db490*/  LDL.LU R157, [R1+0x3d9c] ;  /* 0x003d9c00019d7983 */ /* 0x000ee80000300800 */
[----:B------:R-:W-:Y:S01]  /*db4a0*/  STL [R1+0x2d3c], R177 ;  /* 0x002d3cb101007387 */ /* 0x000fe20000100800 */
[----:B-1----:R-:W-:Y:S01]  /*db4b0*/  IMAD.MOV.U32 R136, RZ, RZ, R176 ;  /* 0x000000ffff887224 */ /* 0x002fe200078e00b0 */
[----:B------:R-:W-:Y:S02]  /*db4c0*/  MOV R137, R177 ;  /* 0x000000b100897202 */ /* 0x000fe40000000f00 */
[----:B------:R-:W3:Y:S01]  /*db4d0*/  LDL.LU R153, [R1+0x3d98] ;  /* 0x003d980001997983 */ /* 0x000ee20000300800 */
[----:B------:R-:W-:Y:S02]  /*db4e0*/  SEL R133, RZ, 0x4, !P2 ;  /* 0x00000004ff857807 */ /* 0x000fe40005000000 */
[----:B------:R-:W-:Y:S01]  /*db4f0*/  ISETP.GT.AND P2, PT, R3, 0x3c, PT ;  /* 0x0000003c0300780c */ /* 0x000fe20003f44270 */
[----:B------:R-:W3:Y:S04]  /*db500*/  LDL.LU R196, [R1+0x1160] ;  /* 0x0011600001c47983 */ /* 0x000ee80000300800 */
[----:B------:R-:W3:Y:S04]  /*db510*/  LDL.LU R197, [R1+0x1164] ;  /* 0x0011640001c57983 */ /* 0x000ee80000300800 */
[----:B------:R1:W-:Y:S04]  /*db520*/  LDGSTS.E [R140+0xb200], [R136.64], P5 ;  /* 0x0b200000888c7fae */ /* 0x0003e8000a921844 */
[----:B------:R-:W3:Y:S04]  /*db530*/  LDL.LU R198, [R1+0x1168] ;  /* 0x0011680001c67983 */ /* 0x000ee80000300800 */
[----:B------:R-:W3:Y:S01]  /*db540*/  LDL.LU R199, [R1+0x116c] ;  /* 0x00116c0001c77983 */ /* 0x000ee20000300800 */
[----:B-1----:R-:W-:-:S03]  /*db550*/  SEL R136, RZ, 0x4, !P2 ;  /* 0x00000004ff887807 */ /* 0x002fc60005000000 */
[----:B------:R-:W3:Y:S01]  /*db560*/  LDL.LU R192, [R1+0x1170] ;  /* 0x0011700001c07983 */ /* 0x000ee20000300800 */
[----:B------:R-:W-:-:S03]  /*db570*/  IADD3 R184, P2, R184, R202, RZ ;  /* 0x000000cab8b87210 */ /* 0x000fc60007f5e0ff */
[----:B------:R-:W3:Y:S01]  /*db580*/  LDL.LU R193, [R1+0x1174] ;  /* 0x0011740001c17983 */ /* 0x000ee20000300800 */
[----:B------:R-:W-:-:S03]  /*db590*/  IMAD.MOV.U32 R183, RZ, RZ, R144 ;  /* 0x000000ffffb77224 */ /* 0x000fc600078e0090 */
[----:B------:R-:W3:Y:S01]  /*db5a0*/  LDL.LU R194, [R1+0x1178] ;  /* 0x0011780001c27983 */ /* 0x000ee20000300800 */
[----:B------:R-:W-:-:S03]  /*db5b0*/  IMAD.X R185, R185, 0x1, R0, P2 ;  /* 0x00000001b9b97824 */ /* 0x000fc600010e0600 */
[----:B------:R-:W3:Y:S04]  /*db5c0*/  LDL.LU R195, [R1+0x117c] ;  /* 0x00117c0001c37983 */ /* 0x000ee80000300800 */
[----:B------:R-:W3:Y:S04]  /*db5d0*/  LDL.LU R189, [R1+0x2cc4] ;  /* 0x002cc40001bd7983 */ /* 0x000ee80000300800 */
[----:B------:R-:W3:Y:S04]  /*db5e0*/  LDL.LU R188, [R1+0x2cd0] ;  /* 0x002cd00001bc7983 */ /* 0x000ee80000300800 */
[----:B------:R-:W3:Y:S01]  /*db5f0*/  LDL.LU R144, [R1+0x2cc8] ;  /* 0x002cc80001907983 */ /* 0x000ee20000300800 */
[----:B------:R-:W-:-:S03]  /*db600*/  IMAD.MOV.U32 R182, RZ, RZ, R160 ;  /* 0x000000ffffb67224 */ /* 0x000fc600078e00a0 */
[----:B------:R-:W-:Y:S01]  /*db610*/  STL [R1+0x2d10], R184 ;  /* 0x002d10b801007387 */ /* 0x000fe20000100800 */
[----:B------:R-:W-:Y:S01]  /*db620*/  SEL R133, R133, RZ, !P0 ;  /* 0x000000ff85857207 */ /* 0x000fe20004000000 */
[----:B------:R-:W-:-:S03]  /*db630*/  IMAD.MOV.U32 R137, RZ, RZ, R185 ;  /* 0x000000ffff897224 */ /* 0x000fc600078e00b9 */
[----:B------:R-:W-:Y:S02]  /*db640*/  ISETP.NE.U32.AND P4, PT, R133, RZ, PT ;  /* 0x000000ff8500720c */ /* 0x000fe40003f85070 */
[----:B------:R-:W-:Y:S02]  /*db650*/  SEL R133, R136, RZ, !P0 ;  /* 0x000000ff88857207 */ /* 0x000fe40004000000 */
[----:B------:R-:W-:Y:S02]  /*db660*/  MOV R136, R184 ;  /* 0x000000b800887202 */ /* 0x000fe40000000f00 */
[----:B----4-:R-:W-:-:S03]  /*db670*/  IADD3 R180, P5, R180, R202, RZ ;  /* 0x000000cab4b47210 */ /* 0x010fc60007fbe0ff */
[----:B------:R1:W-:Y:S02]  /*db680*/  LDGSTS.E [R141+0xc000], [R136.64], P1 ;  /* 0x0c000000888d7fae */ /* 0x0003e40008921844 */
[----:B--2---:R-:W-:Y:S02]  /*db690*/  IMAD.X R181, R181, 0x1, R0, P5 ;  /* 0x00000001b5b57824 */ /* 0x004fe400028e0600 */
[----:B------:R-:W-:Y:S04]  /*db6a0*/  STL [R1+0x2d08], R180 ;  /* 0x002d08b401007387 */ /* 0x000fe80000100800 */
[----:B------:R2:W-:Y:S04]  /*db6b0*/  STL [R1+0x2d04], R185 ;  /* 0x002d04b901007387 */ /* 0x0005e80000100800 */
[----:B------:R-:W-:Y:S04]  /*db6c0*/  STL [R1+0x2cfc], R181 ;  /* 0x002cfcb501007387 */ /* 0x000fe80000100800 */
[----:B------:R-:W4:Y:S04]  /*db6d0*/  LDL.LU R160, [R1+0x2cbc] ;  /* 0x002cbc0001a07983 */ /* 0x000f280000300800 */
[----:B------:R-:W4:Y:S04]  /*db6e0*/  LDL.LU R187, [R1+0x2c84] ;  /* 0x002c840001bb7983 */ /* 0x000f280000300800 */
[----:B------:R-:W4:Y:S04]  /*db6f0*/  LDL.LU R186, [R1+0x2c90] ;  /* 0x002c900001ba7983 */ /* 0x000f280000300800 */
[----:B--2---:R-:W2:Y:S04]  /*db700*/  LDL.LU R185, [R1+0x2c7c] ;  /* 0x002c7c0001b97983 */ /* 0x004ea80000300800 */
[----:B------:R-:W2:Y:S01]  /*db710*/  LDL.LU R184, [R1+0x2c88] ;  /* 0x002c880001b87983 */ /* 0x000ea20000300800 */
[----:B------:R-:W-:-:S02]  /*db720*/  ISETP.GT.AND P5, PT, R3, 0x40, PT ;  /* 0x000000400300780c */ /* 0x000fc40003fa4270 */
[----:B------:R-:W-:Y:S02]  /*db730*/  ISETP.NE.U32.AND P2, PT, R133, RZ, PT ;  /* 0x000000ff8500720c */ /* 0x000fe40003f45070 */
[----:B------:R-:W-:Y:S01]  /*db740*/  SEL R133, RZ, 0x4, !P5 ;  /* 0x00000004ff857807 */ /* 0x000fe20006800000 */
[----:B-1----:R-:W-:Y:S02]  /*db750*/  IMAD.MOV.U32 R136, RZ, RZ, R180 ;  /* 0x000000ffff887224 */ /* 0x002fe400078e00b4 */
[----:B------:R-:W-:Y:S01]  /*db760*/  IMAD.MOV.U32 R137, RZ, RZ, R181 ;  /* 0x000000ffff897224 */ /* 0x000fe200078e00b5 */
[----:B------:R-:W-:-:S04]  /*db770*/  SEL R133, R133, RZ, !P0 ;  /* 0x000000ff85857207 */ /* 0x000fc80004000000 */
[----:B------:R1:W-:Y:S01]  /*db780*/  LDGSTS.E [R140+0xc200], [R136.64], P1 ;  /* 0x0c200000888c7fae */ /* 0x0003e20008921844 */
[----:B------:R-:W-:Y:S02]  /*db790*/  ISETP.NE.U32.AND P1, PT, R133, RZ, PT ;  /* 0x000000ff8500720c */ /* 0x000fe40003f25070 */
[----:B------:R-:W-:Y:S02]  /*db7a0*/  IADD3 R133, R132, 0x100000, RZ ;  /* 0x0010000084857810 */ /* 0x000fe40007ffe0ff */
[----:B---3--:R-:W-:-:S05]  /*db7b0*/  IADD3 R188, P5, R188, R202, RZ ;  /* 0x000000cabcbc7210 */ /* 0x008fca0007fbe0ff */
[----:B------:R-:W-:Y:S01]  /*db7c0*/  IMAD.X R189, R189, 0x1, R0, P5 ;  /* 0x00000001bdbd7824 */ /* 0x000fe200028e0600 */
[----:B------:R-:W-:Y:S01]  /*db7d0*/  IADD3 R144, P6, R144, R202, RZ ;  /* 0x000000ca90907210 */ /* 0x000fe20007fde0ff */
[----:B-1----:R-:W-:Y:S02]  /*db7e0*/  IMAD.MOV.U32 R136, RZ, RZ, R188 ;  /* 0x000000ffff887224 */ /* 0x002fe400078e00bc */
[----:B------:R-:W-:Y:S01]  /*db7f0*/  IMAD.MOV.U32 R137, RZ, RZ, R189 ;  /* 0x000000ffff897224 */ /* 0x000fe200078e00bd */
[----:B------:R-:W-:Y:S04]  /*db800*/  STL [R1+0x2cd0], R188 ;  /* 0x002cd0bc01007387 */ /* 0x000fe80000100800 */
[----:B------:R-:W-:Y:S04]  /*db810*/  STL [R1+0x2cc8], R144 ;  /* 0x002cc89001007387 */ /* 0x000fe80000100800 */
[----:B------:R1:W-:Y:S04]  /*db820*/  LDGSTS.E [R133+0xd000], [R136.64], P3 ;  /* 0x0d00000088857fae */ /* 0x0003e80009921844 */
[----:B------:R-:W-:Y:S01]  /*db830*/  STL [R1+0x2cc4], R189 ;  /* 0x002cc4bd01007387 */ /* 0x000fe20000100800 */
[----:B-1----:R-:W-:Y:S01]  /*db840*/  IMAD.MOV.U32 R136, RZ, RZ, R144 ;  /* 0x000000ffff887224 */ /* 0x002fe200078e0090 */
[----:B----4-:R-:W-:-:S02]  /*db850*/  IADD3.X R160, R160, R0, RZ, P6, !PT ;  /* 0x00000000a0a07210 */ /* 0x010fc400037fe4ff */
[----:B------:R-:W-:-:S03]  /*db860*/  IADD3 R186, P5, R186, R202, RZ ;  /* 0x000000cababa7210 */ /* 0x000fc60007fbe0ff */
[----:B------:R1:W-:Y:S01]  /*db870*/  STL [R1+0x2cbc], R160 ;  /* 0x002cbca001007387 */ /* 0x0003e20000100800 */
[----:B------:R-:W-:Y:S01]  /*db880*/  MOV R137, R160 ;  /* 0x000000a000897202 */ /* 0x000fe20000000f00 */
[----:B------:R-:W-:Y:S02]  /*db890*/  IMAD.X R187, R187, 0x1, R0, P5 ;  /* 0x00000001bbbb7824 */ /* 0x000fe400028e0600 */
[----:B------:R3:W-:Y:S01]  /*db8a0*/  STL [R1+0x2c90], R186 ;  /* 0x002c90ba01007387 */ /* 0x0007e20000100800 */
[----:B--2---:R-:W-:-:S03]  /*db8b0*/  IADD3 R184, P5, R184, R202, RZ ;  /* 0x000000cab8b87210 */ /* 0x004fc60007fbe0ff */
[----:B------:R2:W-:Y:S02]  /*db8c0*/  LDGSTS.E [R140+0xd200], [R136.64], P3 ;  /* 0x0d200000888c7fae */ /* 0x0005e40009921844 */
[----:B------:R-:W-:Y:S02]  /*db8d0*/  IMAD.X R185, R185, 0x1, R0, P5 ;  /* 0x00000001b9b97824 */ /* 0x000fe400028e0600 */
[----:B-1----:R-:W4:Y:S04]  /*db8e0*/  LDL.LU R160, [R1+0x2c40] ;  /* 0x002c400001a07983 */ /* 0x002f280000300800 */
[----:B------:R1:W-:Y:S04]  /*db8f0*/  STL [R1+0x2c84], R187 ;  /* 0x002c84bb01007387 */ /* 0x0003e80000100800 */
[----:B------:R-:W4:Y:S01]  /*db900*/  LDL.LU R144, [R1+0x2c44] ;  /* 0x002c440001907983 */ /* 0x000f220000300800 */
[----:B--2---:R-:W-:-:S02]  /*db910*/  IMAD.MOV.U32 R136, RZ, RZ, R186 ;  /* 0x000000ffff887224 */ /* 0x004fc400078e00ba */
[----:B---3--:R-:W-:Y:S01]  /*db920*/  IMAD.MOV.U32 R186, RZ, RZ, R165 ;  /* 0x000000ffffba7224 */ /* 0x008fe200078e00a5 */
[----:B------:R-:W-:Y:S01]  /*db930*/  STL [R1+0x2c88], R184 ;  /* 0x002c88b801007387 */ /* 0x000fe20000100800 */
[----:B------:R-:W-:Y:S01]  /*db940*/  IMAD.MOV.U32 R137, RZ, RZ, R187 ;  /* 0x000000ffff897224 */ /* 0x000fe200078e00bb */
[----:B-1----:R-:W-:Y:S02]  /*db950*/  MOV R187, R161 ;  /* 0x000000a100bb7202 */ /* 0x002fe40000000f00 */
[----:B------:R-:W2:Y:S04]  /*db960*/  LDL.LU R189, [R1+0x2c48] ;  /* 0x002c480001bd7983 */ /* 0x000ea80000300800 */
[----:B------:R-:W3:Y:S04]  /*db970*/  LDL.LU R165, [R1+0x3d94] ;  /* 0x003d940001a57983 */ /* 0x000ee80000300800 */
[----:B------:R-:W-:Y:S04]  /*db980*/  STL [R1+0x2c7c], R185 ;  /* 0x002c7cb901007387 */ /* 0x000fe80000100800 */
[----:B------:R-:W2:Y:S04]  /*db990*/  LDL.LU R161, [R1+0x3d90] ;  /* 0x003d900001a17983 */ /* 0x000ea80000300800 */
[----:B------:R-:W2:Y:S04]  /*db9a0*/  LDL.LU R204, [R1+0x1180] ;  /* 0x0011800001cc7983 */ /* 0x000ea80000300800 */
[----:B------:R-:W2:Y:S04]  /*db9b0*/  LDL.LU R205, [R1+0x1184] ;  /* 0x0011840001cd7983 */ /* 0x000ea80000300800 */
[----:B------:R-:W2:Y:S04]  /*db9c0*/  LDL.LU R206, [R1+0x1188] ;  /* 0x0011880001ce7983 */ /* 0x000ea80000300800 */
[----:B------:R-:W2:Y:S04]  /*db9d0*/  LDL.LU R207, [R1+0x118c] ;  /* 0x00118c0001cf7983 */ /* 0x000ea80000300800 */
[----:B------:R-:W2:Y:S01]  /*db9e0*/  LDL.LU R188, [R1+0x2c4c] ;  /* 0x002c4c0001bc7983 */ /* 0x000ea20000300800 */
[----:B------:R-:W-:-:S03]  /*db9f0*/  ISETP.GT.AND P3, PT, R3, 0x44, PT ;  /* 0x000000440300780c */ /* 0x000fc60003f64270 */
[----:B------:R1:W-:Y:S01]  /*dba00*/  LDGSTS.E [R133+0xe000], [R136.64], P4 ;  /* 0x0e00000088857fae */ /* 0x0003e2000a121844 */
[----:B------:R-:W-:Y:S03]  /*dba10*/  HMMA.1688.F32.TF32 R176, R232, R178, R196 ;  /* 0x000000b2e8b0723c */ /* 0x000fe600000810c4 */
[----:B------:R-:W3:Y:S01]  /*dba20*/  LDL.LU R196, [R1+0x1190] ;  /* 0x0011900001c47983 */ /* 0x000ee20000300800 */
[----:B------:R-:W-:-:S03]  /*dba30*/  IMAD.MOV.U32 R190, RZ, RZ, R164 ;  /* 0x000000ffffbe7224 */ /* 0x000fc600078e00a4 */
[----:B------:R-:W3:Y:S01]  /*dba40*/  LDL.LU R197, [R1+0x1194] ;  /* 0x0011940001c57983 */ /* 0x000ee20000300800 */
[----:B-1----:R-:W-:Y:S01]  /*dba50*/  IMAD.MOV.U32 R136, RZ, RZ, R184 ;  /* 0x000000ffff887224 */ /* 0x002fe200078e00b8 */
[----:B------:R-:W-:Y:S01]  /*dba60*/  SEL R133, RZ, 0x4, !P3 ;  /* 0x00000004ff857807 */ /* 0x000fe20005800000 */
[----:B------:R-:W-:Y:S01]  /*dba70*/  IMAD.MOV.U32 R137, RZ, RZ, R185 ;  /* 0x000000ffff897224 */ /* 0x000fe200078e00b9 */
[----:B------:R-:W-:Y:S01]  /*dba80*/  ISETP.GT.AND P3, PT, R3, 0x48, PT ;  /* 0x000000480300780c */ /* 0x000fe20003f64270 */
[----:B------:R-:W3:Y:S04]  /*dba90*/  LDL.LU R198, [R1+0x1198] ;  /* 0x0011980001c67983 */ /* 0x000ee80000300800 */
[----:B------:R1:W-:Y:S01]  /*dbaa0*/  LDGSTS.E [R140+0xe200], [R136.64], P4 ;  /* 0x0e200000888c7fae */ /* 0x0003e2000a121844 */
[----:B------:R-:W-:Y:S03]  /*dbab0*/  HMMA.1688.F32.TF32 R180, R232, R182, R192 ;  /* 0x000000b6e8b4723c */ /* 0x000fe600000810c0 */
[----:B------:R-:W3:Y:S04]  /*dbac0*/  LDL.LU R199, [R1+0x119c] ;  /* 0x00119c0001c77983 */ /* 0x000ee80000300800 */
[----:B------:R-:W3:Y:S01]  /*dbad0*/  LDL.LU R193, [R1+0x2c04] ;  /* 0x002c040001c17983 */ /* 0x000ee20000300800 */
[----:B-1----:R-:W-:-:S03]  /*dbae0*/  SEL R136, RZ, 0x4, !P3 ;  /* 0x00000004ff887807 */ /* 0x002fc60005800000 */
[----:B------:R-:W3:Y:S01]  /*dbaf0*/  LDL.LU R164, [R1+0x2c0c] ;  /* 0x002c0c0001a47983 */ /* 0x000ee20000300800 */
[----:B------:R-:W-:Y:S01]  /*dbb00*/  SEL R133, R133, RZ, !P0 ;  /* 0x000000ff85857207 */ /* 0x000fe20004000000 */
[----:B------:R-:W-:-:S03]  /*dbb10*/  IMAD.MOV.U32 R191, RZ, RZ, R152 ;  /* 0x000000ffffbf7224 */ /* 0x000fc600078e0098 */
[----:B------:R-:W-:Y:S02]  /*dbb20*/  ISETP.NE.U32.AND P4, PT, R133, RZ, PT ;  /* 0x000000ff8500720c */ /* 0x000fe40003f85070 */
[----:B------:R-:W-:Y:S02]  /*dbb30*/  SEL R133, R136, RZ, !P0 ;  /* 0x000000ff88857207 */ /* 0x000fe40004000000 */
[----:B----4-:R-:W-:-:S04]  /*dbb40*/  IADD3 R144, P3, R144, R202, RZ ;  /* 0x000000ca90907210 */ /* 0x010fc80007f7e0ff */
[----:B------:R-:W-:Y:S01]  /*dbb50*/  IADD3.X R160, R160, R0, RZ, P3, !PT ;  /* 0x00000000a0a07210 */ /* 0x000fe20001ffe4ff */
[----:B------:R-:W-:Y:S01]  /*dbb60*/  STL [R1+0x2c44], R144 ;  /* 0x002c449001007387 */ /* 0x000fe20000100800 */
[----:B------:R-:W-:-:S03]  /*dbb70*/  IMAD.MOV.U32 R136, RZ, RZ, R144 ;  /* 0x000000ffff887224 */ /* 0x000fc600078e0090 */
[----:B------:R-:W-:-:S05]  /*dbb80*/  IMAD.MOV.U32 R137, RZ, RZ, R160 ;  /* 0x000000ffff897224 */ /* 0x000fca00078e00a0 */
[----:B------:R1:W-:Y:S01]  /*dbb90*/  LDGSTS.E [R141+0xf000], [R136.64], P2 ;  /* 0x0f000000888d7fae */ /* 0x0003e20009121844 */
[----:B--2---:R-:W-:-:S05]  /*dbba0*/  IADD3 R188, P5, R188, R202, RZ ;  /* 0x000000cabcbc7210 */ /* 0x004fca0007fbe0ff */
[----:B------:R-:W-:Y:S01]  /*dbbb0*/  IMAD.X R189, R189, 0x1, R0, P5 ;  /* 0x00000001bdbd7824 */ /* 0x000fe200028e0600 */
[----:B------:R-:W-:Y:S04]  /*dbbc0*/  STL [R1+0x2c4c], R188 ;  /* 0x002c4cbc01007387 */ /* 0x000fe80000100800 */
[----:B------:R2:W-:Y:S04]  /*dbbd0*/  STL [R1+0x2c40], R160 ;  /* 0x002c40a001007387 */ /* 0x0005e80000100800 */
[----:B------:R-:W-:Y:S04]  /*dbbe0*/  STL [R1+0x2c48], R189 ;  /* 0x002c48bd01007387 */ /* 0x000fe80000100800 */
[----:B------:R-:W4:Y:S04]  /*dbbf0*/  LDL.LU R194, [R1+0x2c00] ;  /* 0x002c000001c27983 */ /* 0x000f280000300800 */
[----:B------:R-:W4:Y:S04]  /*dbc00*/  LDL.LU R192, [R1+0x2c08] ;  /* 0x002c080001c07983 */ /* 0x000f280000300800 */
[----:B------:R-:W4:Y:S04]  /*dbc10*/  LDL.LU R152, [R1+0x2bc4] ;  /* 0x002bc40001987983 */ /* 0x000f280000300800 */
[----:B--2---:R-:W2:Y:S04]  /*dbc20*/  LDL.LU R160, [R1+0x2bc0] ;  /* 0x002bc00001a07983 */ /* 0x004ea80000300800 */
[----:B------:R-:W2:Y:S04]  /*dbc30*/  LDL.LU R144, [R1+0x2bcc] ;  /* 0x002bcc0001907983 */ /* 0x000ea80000300800 */
[----:B-1----:R-:W2:Y:S01]  /*dbc40*/  LDL.LU R141, [R1+0x2bc8] ;  /* 0x002bc800018d7983 */ /* 0x002ea20000300800 */
[----:B------:R-:W-:-:S02]  /*dbc50*/  ISETP.GT.AND P5, PT, R3, 0x4c, PT ;  /* 0x0000004c0300780c */ /* 0x000fc40003fa4270 */
[----:B------:R-:W-:Y:S02]  /*dbc60*/  ISETP.NE.U32.AND P3, PT, R133, RZ, PT ;  /* 0x000000ff8500720c */ /* 0x000fe40003f65070 */
[----:B------:R-:W-:Y:S02]  /*dbc70*/  SEL R133, RZ, 0x4, !P5 ;  /* 0x00000004ff857807 */ /* 0x000fe40006800000 */
[-C--:B---3--:R-:W-:Y:S02]  /*dbc80*/  IADD3 R193, P5, R193, R202.reuse, RZ ;  /* 0x000000cac1c17210 */ /* 0x088fe40007fbe0ff */
[----:B------:R-:W-:-:S03]  /*dbc90*/  IADD3 R164, P6, R164, R202, RZ ;  /* 0x000000caa4a47210 */ /* 0x000fc60007fde0ff */
[----:B------:R-:W-:Y:S01]  /*dbca0*/  STL [R1+0x2c04], R193 ;  /* 0x002c04c101007387 */ /* 0x000fe20000100800 */
[----:B------:R-:W-:Y:S01]  /*dbcb0*/  IMAD.MOV.U32 R136, RZ, RZ, R188 ;  /* 0x000000ffff887224 */ /* 0x000fe200078e00bc */
[----:B------:R-:W-:Y:S02]  /*dbcc0*/  MOV R137, R189 ;  /* 0x000000bd00897202 */ /* 0x000fe40000000f00 */
[----:B------:R-:W-:Y:S01]  /*dbcd0*/  STL [R1+0x2c0c], R164 ;  /* 0x002c0ca401007387 */ /* 0x000fe20000100800 */
[----:B------:R-:W-:-:S03]  /*dbce0*/  IMAD.MOV.U32 R195, RZ, RZ, R148 ;  /* 0x000000ffffc37224 */ /* 0x000fc600078e0094 */
[----:B------:R1:W-:Y:S01]  /*dbcf0*/  LDGSTS.E [R140+0xf200], [R136.64], P2 ;  /* 0x0f200000888c7fae */ /* 0x0003e20009121844 */
[----:B------:R-:W-:Y:S01]  /*dbd00*/  HMMA.1688.F32.TF32 R184, R232, R186, R204 ;  /* 0x000000bae8b8723c */ /* 0x000fe200000810cc */
[--C-:B----4-:R-:W-:Y:S02]  /*dbd10*/  IMAD.X R194, R194, 0x1, R0.reuse, P5 ;  /* 0x00000001c2c27824 */ /* 0x110fe400028e0600 */
[----:B------:R-:W-:Y:S01]  /*dbd20*/  IMAD.X R192, R192, 0x1, R0, P6 ;  /* 0x00000001c0c07824 */ /* 0x000fe200030e0600 */
[----:B------:R-:W-:Y:S02]  /*dbd30*/  IADD3 R152, P5, R152, R202, RZ ;  /* 0x000000ca98987210 */ /* 0x000fe40007fbe0ff */
[----:B------:R3:W-:Y:S02]  /*dbd40*/  STL [R1+0x2c00], R194 ;  /* 0x002c00c201007387 */ /* 0x0007e40000100800 */
[----:B--2---:R-:W-:Y:S02]  /*dbd50*/  IADD3.X R160, R160, R0, RZ, P5, !PT ;  /* 0x00000000a0a07210 */ /* 0x004fe40002ffe4ff */
[----:B------:R-:W-:Y:S01]  /*dbd60*/  STL [R1+0x2c08], R192 ;  /* 0x002c08c001007387 */ /* 0x000fe20000100800 */
[----:B------:R-:W-:-:S03]  /*dbd70*/  IADD3 R144, P5, R144, R202, RZ ;  /* 0x000000ca90907210 */ /* 0x000fc60007fbe0ff */
[----:B------:R2:W-:Y:S04]  /*dbd80*/  STL [R1+0x2bc4], R152 ;  /* 0x002bc49801007387 */ /* 0x0005e80000100800 */
[----:B------:R4:W-:Y:S01]  /*dbd90*/  STL [R1+0x2bc0], R160 ;  /* 0x002bc0a001007387 */ /* 0x0009e20000100800 */
[----:B-1----:R-:W-:-:S03]  /*dbda0*/  IMAD.MOV.U32 R137, RZ, RZ, R194 ;  /* 0x000000ffff897224 */ /* 0x002fc600078e00c2 */
[----:B------:R1:W-:Y:S01]  /*dbdb0*/  STL [R1+0x2bcc], R144 ;  /* 0x002bcc9001007387 */ /* 0x0003e20000100800 */
[----:B------:R-:W-:-:S03]  /*dbdc0*/  IADD3.X R141, R141, R0, RZ, P5, !PT ;  /* 0x000000008d8d7210 */ /* 0x000fc60002ffe4ff */
[----:B------:R-:W4:Y:S01]  /*dbdd0*/  LDL.LU R208, [R1+0x11a0] ;  /* 0x0011a00001d07983 */ /* 0x000f220000300800 */
[----:B---3--:R-:W-:-:S03]  /*dbde0*/  IMAD.MOV.U32 R194, RZ, RZ, R156 ;  /* 0x000000ffffc27224 */ /* 0x008fc600078e009c */
[----:B------:R-:W3:Y:S04]  /*dbdf0*/  LDL.LU R209, [R1+0x11a4] ;  /* 0x0011a40001d17983 */ /* 0x000ee80000300800 */
[----:B------:R-:W3:Y:S04]  /*dbe00*/  LDL.LU R210, [R1+0x11a8] ;  /* 0x0011a80001d27983 */ /* 0x000ee80000300800 */
[----:B------:R-:W3:Y:S04]  /*dbe10*/  LDL.LU R211, [R1+0x11ac] ;  /* 0x0011ac0001d37983 */ /* 0x000ee80000300800 */
[----:B------:R-:W3:Y:S04]  /*dbe20*/  LDL.LU R156, [R1+0x2b80] ;  /* 0x002b8000019c7983 */ /* 0x000ee80000300800 */
[----:B------:R-:W3:Y:S04]  /*dbe30*/  LDL.LU R148, [R1+0x2b84] ;  /* 0x002b840001947983 */ /* 0x000ee80000300800 */
[----:B------:R-:W4:Y:S04]  /*dbe40*/  LDL.LU R204, [R1+0x2b88] ;  /* 0x002b880001cc7983 */ /* 0x000f280000300800 */
[----:B------:R-:W-:Y:S04]  /*dbe50*/  STL [R1+0x2bc8], R141 ;  /* 0x002bc88d01007387 */ /* 0x000fe80000100800 */
[----:B------:R-:W4:Y:S01]  /*dbe60*/  LDL.LU R203, [R1+0x2b8c] ;  /* 0x002b8c0001cb7983 */ /* 0x000f220000300800 */
[----:B------:R-:W-:Y:S01]  /*dbe70*/  SEL R133, R133, RZ, !P0 ;  /* 0x000000ff85857207 */ /* 0x000fe20004000000 */
[----:B------:R-:W-:-:S03]  /*dbe80*/  IMAD.MOV.U32 R136, RZ, RZ, R193 ;  /* 0x000000ffff887224 */ /* 0x000fc600078e00c1 */
[----:B------:R-:W-:Y:S02]  /*dbe90*/  ISETP.NE.U32.AND P2, PT, R133, RZ, PT ;  /* 0x000000ff8500720c */ /* 0x000fe40003f45070 */
[----:B------:R-:W-:-:S05]  /*dbea0*/  IADD3 R133, R132, 0x100000, RZ ;  /* 0x0010000084857810 */ /* 0x000fca0007ffe0ff */
[----:B------:R1:W-:Y:S02]  /*dbeb0*/  LDGSTS.E [R133+0x10000], [R136.64], P1 ;  /* 0x1000000088857fae */ /* 0x0003e40008921844 */
[----:B-1----:R-:W-:Y:S02]  /*dbec0*/  IMAD.MOV.U32 R136, RZ, RZ, R164 ;  /* 0x000000ffff887224 */ /* 0x002fe400078e00a4 */
[----:B------:R-:W-:-:S05]  /*dbed0*/  IMAD.MOV.U32 R137, RZ, RZ, R192 ;  /* 0x000000ffff897224 */ /* 0x000fca00078e00c0 */
[----:B------:R1:W-:Y:S01]  /*dbee0*/  LDGSTS.E [R140+0x10200], [R136.64], P1 ;  /* 0x10200000888c7fae */ /* 0x0003e20008921844 */
[----:B------:R-:W-:Y:S01]  /*dbef0*/  ISETP.GT.AND P1, PT, R3, 0x50, PT ;  /* 0x000000500300780c */ /* 0x000fe20003f24270 */
[----:B-1----:R-:W-:Y:S02]  /*dbf00*/  IMAD.MOV.U32 R136, RZ, RZ, R152 ;  /* 0x000000ffff887224 */ /* 0x002fe400078e0098 */
[----:B------:R-:W-:-:S05]  /*dbf10*/  IMAD.MOV.U32 R137, RZ, RZ, R160 ;  /* 0x000000ffff897224 */ /* 0x000fca00078e00a0 */
[----:B------:R1:W-:Y:S01]  /*dbf20*/  LDGSTS.E [R133+0x11000], [R136.64], P4 ;  /* 0x1100000088857fae */ /* 0x0003e2000a121844 */
[----:B------:R-:W-:Y:S03]  /*dbf30*/  HMMA.1688.F32.TF32 R188, R232, R190, R196 ;  /* 0x000000bee8bc723c */ /* 0x000fe600000810c4 */
[----:B------:R-:W4:Y:S04]  /*dbf40*/  LDL.LU R196, [R1+0x11b0] ;  /* 0x0011b00001c47983 */ /* 0x000f280000300800 */
[----:B------:R-:W4:Y:S01]  /*dbf50*/  LDL.LU R197, [R1+0x11b4] ;  /* 0x0011b40001c57983 */ /* 0x000f220000300800 */
[----:B-1----:R-:W-:Y:S01]  /*dbf60*/  IMAD.MOV.U32 R136, RZ, RZ, R144 ;  /* 0x000000ffff887224 */ /* 0x002fe200078e0090 */
[----:B------:R-:W-:Y:S01]  /*dbf70*/  SEL R133, RZ, 0x4, !P1 ;  /* 0x00000004ff857807 */ /* 0x000fe20004800000 */
[----:B------:R-:W-:Y:S01]  /*dbf80*/  IMAD.MOV.U32 R137, RZ, RZ, R141 ;  /* 0x000000ffff897224 */ /* 0x000fe200078e008d */
[----:B------:R-:W-:Y:S01]  /*dbf90*/  ISETP.GT.AND P1, PT, R3, 0x54, PT ;  /* 0x000000540300780c */ /* 0x000fe20003f24270 */
[----:B------:R-:W4:Y:S04]  /*dbfa0*/  LDL.LU R198, [R1+0x11b8] ;  /* 0x0011b80001c67983 */ /* 0x000f280000300800 */
[----:B------:R1:W-:Y:S04]  /*dbfb0*/  LDGSTS.E [R140+0x11200], [R136.64], P4 ;  /* 0x11200000888c7fae */ /* 0x0003e8000a121844 */
[----:B------:R-:W4:Y:S04]  /*dbfc0*/  LDL.LU R199, [R1+0x11bc] ;  /* 0x0011bc0001c77983 */ /* 0x000f280000300800 */
[----:B------:R-:W4:Y:S01]  /*dbfd0*/  LDL.LU R200, [R1+0x2b34] ;  /* 0x002b340001c87983 */ /* 0x000f220000300800 */
[----:B-1----:R-:W-:-:S03]  /*dbfe0*/  SEL R136, RZ, 0x4, !P1 ;  /* 0x00000004ff887807 */ /* 0x002fc60004800000 */
[----:B--2---:R-:W2:Y:S01]  /*dbff0*/  LDL.LU R152, [R1+0x2b3c] ;  /* 0x002b3c0001987983 */ /* 0x004ea20000300800 */
[----:B------:R-:W-:-:S04]  /*dc000*/  SEL R133, R133, RZ, !P0 ;  /* 0x000000ff85857207 */ /* 0x000fc80004000000 */
[----:B------:R-:W-:Y:S02]  /*dc010*/  ISETP.NE.U32.AND P5, PT, R133, RZ, PT ;  /* 0x000000ff8500720c */ /* 0x000fe40003fa5070 */
[----:B------:R-:W-:Y:S02]  /*dc020*/  SEL R133, R136, RZ, !P0 ;  /* 0x000000ff88857207 */ /* 0x000fe40004000000 */
[----:B---3--:R-:W-:-:S04]  /*dc030*/  IADD3 R148, P1, R148, R202, RZ ;  /* 0x000000ca94947210 */ /* 0x008fc80007f3e0ff */
[----:B------:R-:W-:Y:S01]  /*dc040*/  IADD3.X R156, R156, R0, RZ, P1, !PT ;  /* 0x000000009c9c7210 */ /* 0x000fe20000ffe4ff */
[----:B------:R-:W-:Y:S01]  /*dc050*/  STL [R1+0x2b84], R148 ;  /* 0x002b849401007387 */ /* 0x000fe20000100800 */
[----:B----4-:R-:W-:-:S05]  /*dc060*/  IADD3 R203, P4, R203, R202, RZ ;  /* 0x000000cacbcb7210 */ /* 0x010fca0007f9e0ff */
[----:B------:R-:W-:Y:S01]  /*dc070*/  IMAD.X R204, R204, 0x1, R0, P4 ;  /* 0x00000001cccc7824 */ /* 0x000fe200020e0600 */
[----:B------:R-:W-:Y:S04]  /*dc080*/  STL [R1+0x2b8c], R203 ;  /* 0x002b8ccb01007387 */ /* 0x000fe80000100800 */
[----:B------:R1:W-:Y:S04]  /*dc090*/  STL [R1+0x2b80], R156 ;  /* 0x002b809c01007387 */ /* 0x0003e80000100800 */
[----:B------:R-:W-:Y:S04]  /*dc0a0*/  STL [R1+0x2b88], R204 ;  /* 0x002b88cc01007387 */ /* 0x000fe80000100800 */
[----:B------:R-:W3:Y:S04]  /*dc0b0*/  LDL.LU R201, [R1+0x2b30] ;  /* 0x002b300001c97983 */ /* 0x000ee80000300800 */
[----:B------:R-:W4:Y:S04]  /*dc0c0*/  LDL.LU R164, [R1+0x2b38] ;  /* 0x002b380001a47983 */ /* 0x000f280000300800 */
[----:B------:R-:W4:Y:S04]  /*dc0d0*/  LDL.LU R160, [R1+0x2af0] ;  /* 0x002af00001a07983 */ /* 0x000f280000300800 */
[----:B------:R-:W4:Y:S01]  /*dc0e0*/  LDL.LU R144, [R1+0x2af4] ;  /* 0x002af40001907983 */ /* 0x000f220000300800 */
[----:B------:R-:W-:-:S02]  /*dc0f0*/  IMAD.MOV.U32 R137, RZ, RZ, R156 ;  /* 0x000000ffff897224 */ /* 0x000fc400078e009c */
[----:B------:R-:W-:Y:S01]  /*dc100*/  IMAD.MOV.U32 R136, RZ, RZ, R148 ;  /* 0x000000ffff887224 */ /* 0x000fe200078e0094 */
[----:B-1----:R-:W4:Y:S04]  /*dc110*/  LDL.LU R156, [R1+0x2af8] ;  /* 0x002af800019c7983 */ /* 0x002f280000300800 */
[----:B------:R-:W4:Y:S01]  /*dc120*/  LDL.LU R148, [R1+0x2afc] ;  /* 0x002afc0001947983 */ /* 0x000f220000300800 */
[----:B------:R-:W-:Y:S02]  /*dc130*/  IADD3 R141, R132, 0x100000, RZ ;  /* 0x00100000848d7810 */ /* 0x000fe40007ffe0ff */
[----:B------:R-:W-:-:S03]  /*dc140*/  ISETP.GT.AND P1, PT, R3, 0x58, PT ;  /* 0x000000580300780c */ /* 0x000fc60003f24270 */
[----:B------:R1:W-:Y:S01]  /*dc150*/  LDGSTS.E [R141+0x12000], [R136.64], P3 ;  /* 0x12000000888d7fae */ /* 0x0003e20009921844 */
[----:B------:R-:W-:Y:S02]  /*dc160*/  ISETP.NE.U32.AND P4, PT, R133, RZ, PT ;  /* 0x000000ff8500720c */ /* 0x000fe40003f85070 */
[----:B------:R-:W-:Y:S01]  /*dc170*/  SEL R133, RZ, 0x4, !P1 ;  /* 0x00000004ff857807 */ /* 0x000fe20004800000 */
[----:B-1----:R-:W-:Y:S01]  /*dc180*/  IMAD.MOV.U32 R136, RZ, RZ, R203 ;  /* 0x000000ffff887224 */ /* 0x002fe200078e00cb */
[----:B------:R-:W-:Y:S02]  /*dc190*/  MOV R137, R204 ;  /* 0x000000cc00897202 */ /* 0x000fe40000000f00 */
[----:B------:R-:W-:-:S03]  /*dc1a0*/  SEL R133, R133, RZ, !P0 ;  /* 0x000000ff85857207 */ /* 0x000fc60004000000 */
[----:B------:R1:W-:Y:S01]  /*dc1b0*/  LDGSTS.E [R140+0x12200], [R136.64], P3 ;  /* 0x12200000888c7fae */ /* 0x0003e20009921844 */
[-C--:B------:R-:W-:Y:S02]  /*dc1c0*/  IADD3 R200, P1, R200, R202.reuse, RZ ;  /* 0x000000cac8c87210 */ /* 0x080fe40007f3e0ff */
[-C--:B--2---:R-:W-:Y:S01]  /*dc1d0*/  IADD3 R152, P3, R152, R202.reuse, RZ ;  /* 0x000000ca98987210 */ /* 0x084fe20007f7e0ff */
[C---:B------:R-:W-:Y:S02]  /*dc1e0*/  HMMA.1688.F32.TF32 R196, R232.reuse, R134, R196 ;  /* 0x00000086e8c4723c */ /* 0x040fe400000810c4 */
[----:B------:R-:W-:Y:S04]  /*dc1f0*/  STL [R1+0x2b34], R200 ;  /* 0x002b34c801007387 */ /* 0x000fe80000100800 */
[----:B------:R2:W-:Y:S01]  /*dc200*/  STL [R1+0x2b3c], R152 ;  /* 0x002b3c9801007387 */ /* 0x0005e20000100800 */
[----:B------:R-:W-:Y:S01]  /*dc210*/  IMAD.MOV.U32 R134, RZ, RZ, R200 ;  /* 0x000000ffff867224 */ /* 0x000fe200078e00c8 */
[----:B------:R-:W-:Y:S01]  /*dc220*/  HMMA.1688.F32.TF32 R192, R232, R194, R208 ;  /* 0x000000c2e8c0723c */ /* 0x000fe200000810d0 */
[--C-:B---3--:R-:W-:Y:S01]  /*dc230*/  IMAD.X R201, R201, 0x1, R0.reuse, P1 ;  /* 0x00000001c9c97824 */ /* 0x108fe200008e0600 */
[----:B------:R-:W-:Y:S01]  /*dc240*/  ISETP.NE.U32.AND P1, PT, R133, RZ, PT ;  /* 0x000000ff8500720c */ /* 0x000fe20003f25070 */
[----:B----4-:R-:W-:Y:S01]  /*dc250*/  IMAD.X R164, R164, 0x1, R0, P3 ;  /* 0x00000001a4a47824 */ /* 0x010fe200018e0600 */
[----:B------:R-:W-:Y:S01]  /*dc260*/  IADD3 R133, R132, 0x100000, RZ ;  /* 0x0010000084857810 */ /* 0x000fe20007ffe0ff */
[----:B------:R-:W-:Y:S01]  /*dc270*/  IMAD.MOV.U32 R135, RZ, RZ, R201 ;  /* 0x000000ffff877224 */ /* 0x000fe200078e00c9 */
[----:B------:R-:W-:Y:S04]  /*dc280*/  STL [R1+0x2b30], R201 ;  /* 0x002b30c901007387 */ /* 0x000fe80000100800 */
[----:B-1----:R-:W3:Y:S01]  /*dc290*/  LDL.LU R140, [R1+0x2ab4] ;  /* 0x002ab400018c7983 */ /* 0x002ee20000300800 */
[----:B------:R-:W-:-:S03]  /*dc2a0*/  IADD3 R144, P3, R144, R202, RZ ;  /* 0x000000ca90907210 */ /* 0x000fc60007f7e0ff */
[----:B------:R1:W-:Y:S01]  /*dc2b0*/  LDGSTS.E [R133+0x13000], [R134.64], P2 ;  /* 0x1300000086857fae */ /* 0x0003e20009121844 */
[----:B------:R-:W-:-:S03]  /*dc2c0*/  IADD3.X R160, R160, R0, RZ, P3, !PT ;  /* 0x00000000a0a07210 */ /* 0x000fc60001ffe4ff */
[----:B------:R-:W-:Y:S01]  /*dc2d0*/  STL [R1+0x2b38], R164 ;  /* 0x002b38a401007387 */ /* 0x000fe20000100800 */
[----:B------:R-:W-:-:S03]  /*dc2e0*/  IADD3 R148, P3, R148, R202, RZ ;  /* 0x000000ca94947210 */ /* 0x000fc60007f7e0ff */
[----:B------:R4:W-:Y:S01]  /*dc2f0*/  STL [R1+0x2af4], R144 ;  /* 0x002af49001007387 */ /* 0x0009e20000100800 */
[----:B-1----:R-:W-:-:S03]  /*dc300*/  IMAD.MOV.U32 R134, RZ, RZ, R152 ;  /* 0x000000ffff867224 */ /* 0x002fc600078e0098 */
[----:B--2---:R-:W2:Y:S04]  /*dc310*/  LDL.LU R152, [R1+0x2ab0] ;  /* 0x002ab00001987983 */ /* 0x004ea80000300800 */
[----:B------:R1:W-:Y:S04]  /*dc320*/  STL [R1+0x2af0], R160 ;  /* 0x002af0a001007387 */ /* 0x0003e80000100800 */
[----:B------:R-:W2:Y:S04]  /*dc330*/  LDL.LU R208, [R1+0x2ab8] ;  /* 0x002ab80001d07983 */ /* 0x000ea80000300800 */
[----:B------:R1:W-:Y:S04]  /*dc340*/  STL [R1+0x2afc], R148 ;  /* 0x002afc9401007387 */ /* 0x0003e80000100800 */
[----:B------:R-:W2:Y:S01]  /*dc350*/  LDL.LU R203, [R1+0x2abc] ;  /* 0x002abc0001cb7983 */ /* 0x000ea20000300800 */
[----:B------:R-:W-:Y:S01]  /*dc360*/  IADD3 R136, R132, 0x100000, RZ ;  /* 0x0010000084887810 */ /* 0x000fe20007ffe0ff */
[----:B------:R-:W-:-:S02]  /*dc370*/  IMAD.MOV.U32 R135, RZ, RZ, R164 ;  /* 0x000000ffff877224 */ /* 0x000fc400078e00a4 */
[----:B------:R-:W-:Y:S01]  /*dc380*/  IMAD.X R156, R156, 0x1, R0, P3 ;  /* 0x000000019c9c7824 */ /* 0x000fe200018e0600 */
[----:B------:R-:W2:Y:S04]  /*dc390*/  LDL.LU R216, [R1+0x11c0] ;  /* 0x0011c00001d87983 */ /* 0x000ea80000300800 */
[----:B------:R1:W-:Y:S01]  /*dc3a0*/  LDGSTS.E [R136+0x13200], [R134.64], P2 ;  /* 0x1320000086887fae */ /* 0x0003e20009121844 */
[----:B------:R-:W-:-:S03]  /*dc3b0*/  ISETP.GT.AND P2, PT, R3, 0x5c, PT ;  /* 0x0000005c0300780c */ /* 0x000fc60003f44270 */
[----:B------:R2:W-:Y:S04]  /*dc3c0*/  STL [R1+0x2af8], R156 ;  /* 0x002af89c01007387 */ /* 0x0005e80000100800 */
[----:B------:R-:W2:Y:S01]  /*dc3d0*/  LDL.LU R217, [R1+0x11c4] ;  /* 0x0011c40001d97983 */ /* 0x000ea20000300800 */
[----:B-1----:R-:W-:Y:S01]  /*dc3e0*/  IMAD.MOV.U32 R134, RZ, RZ, R144 ;  /* 0x000000ffff867224 */ /* 0x002fe200078e0090 */
[----:B------:R-:W-:Y:S02]  /*dc3f0*/  MOV R135, R160 ;  /* 0x000000a000877202 */ /* 0x000fe40000000f00 */
[----:B------:R-:W2:Y:S04]  /*dc400*/  LDL.LU R218, [R1+0x11c8] ;  /* 0x0011c80001da7983 */ /* 0x000ea80000300800 */
[----:B------:R1:W-:Y:S04]  /*dc410*/  LDGSTS.E [R133+0x14000], [R134.64], P5 ;  /* 0x1400000086857fae */ /* 0x0003e8000a921844 */
[----:B------:R-:W2:Y:S04]  /*dc420*/  LDL.LU R219, [R1+0x11cc] ;  /* 0x0011cc0001db7983 */ /* 0x000ea80000300800 */
[----:B----4-:R-:W4:Y:S01]  /*dc430*/  LDL.LU R144, [R1+0x2a74] ;  /* 0x002a740001907983 */ /* 0x010f220000300800 */
[----:B-1----:R-:W-:Y:S01]  /*dc440*/  IMAD.MOV.U32 R134, RZ, RZ, R148 ;  /* 0x000000ffff867224 */ /* 0x002fe200078e0094 */
[----:B------:R-:W-:Y:S01]  /*dc450*/  SEL R133, RZ, 0x4, !P2 ;  /* 0x00000004ff857807 */ /* 0x000fe20005000000 */
[----:B------:R-:W-:Y:S01]  /*dc460*/  IMAD.MOV.U32 R135, RZ, RZ, R156 ;  /* 0x000000ffff877224 */ /* 0x000fe200078e009c */
[----:B------:R-:W-:Y:S01]  /*dc470*/  ISETP.GT.AND P2, PT, R3, 0x60, PT ;  /* 0x000000600300780c */ /* 0x000fe20003f44270 */
[----:B------:R-:W4:Y:S04]  /*dc480*/  LDL.LU R204, [R1+0x11d0] ;  /* 0x0011d00001cc7983 */ /* 0x000f280000300800 */
[----:B------:R-:W4:Y:S04]  /*dc490*/  LDL.LU R205, [R1+0x11d4] ;  /* 0x0011d40001cd7983 */ /* 0x000f280000300800 */
[----:B------:R-:W4:Y:S04]  /*dc4a0*/  LDL.LU R206, [R1+0x11d8] ;  /* 0x0011d80001ce7983 */ /* 0x000f280000300800 */
[----:B------:R1:W-:Y:S04]  /*dc4b0*/  LDGSTS.E [R136+0x14200], [R134.64], P5 ;  /* 0x1420000086887fae */ /* 0x0003e8000a921844 */
[----:B------:R-:W4:Y:S04]  /*dc4c0*/  LDL.LU R207, [R1+0x11dc] ;  /* 0x0011dc0001cf7983 */ /* 0x000f280000300800 */
[----:B------:R-:W4:Y:S01]  /*dc4d0*/  LDL.LU R201, [R1+0x2a70] ;  /* 0x002a700001c97983 */ /* 0x000f220000300800 */
[----:B-1----:R-:W-:-:S03]  /*dc4e0*/  SEL R134, RZ, 0x4, !P2 ;  /* 0x00000004ff867807 */ /* 0x002fc60005000000 */
[----:B------:R-:W4:Y:S04]  /*dc4f0*/  LDL.LU R160, [R1+0x2a78] ;  /* 0x002a780001a07983 */ /* 0x000f280000300800 */
[----:B------:R-:W4:Y:S04]  /*dc500*/  LDL.LU R148, [R1+0x2a7c] ;  /* 0x002a7c0001947983 */ /* 0x000f280000300800 */
[----:B------:R-:W4:Y:S04]  /*dc510*/  LDL.LU R200, [R1+0x2a30] ;  /* 0x002a300001c87983 */ /* 0x000f280000300800 */
[----:B------:R-:W4:Y:S01]  /*dc520*/  LDL.LU R164, [R1+0x2a34] ;  /* 0x002a340001a47983 */ /* 0x000f220000300800 */
[----:B---3--:R-:W-:-:S05]  /*dc530*/  IADD3 R140, P2, R140, R202, RZ ;  /* 0x000000ca8c8c7210 */ /* 0x008fca0007f5e0ff */
[----:B------:R-:W-:Y:S01]  /*dc540*/  STL [R1+0x2ab4], R140 ;  /* 0x002ab48c01007387 */ /* 0x000fe20000100800 */
[----:B--2---:R-:W-:-:S04]  /*dc550*/  IMAD.X R152, R152, 0x1, R0, P2 ;  /* 0x0000000198987824 */ /* 0x004fc800010e0600 */
[----:B------:R-:W-:Y:S01]  /*dc560*/  IMAD.MOV.U32 R135, RZ, RZ, R152 ;  /* 0x000000ffff877224 */ /* 0x000fe200078e0098 */
[----:B------:R-:W-:-:S05]  /*dc570*/  IADD3 R203, P3, R203, R202, RZ ;  /* 0x000000cacbcb7210 */ /* 0x000fca0007f7e0ff */
[----:B------:R-:W-:Y:S01]  /*dc580*/  IMAD.X R208, R208, 0x1, R0, P3 ;  /* 0x00000001d0d07824 */ /* 0x000fe200018e0600 */
[----:B------:R-:W-:Y:S04]  /*dc590*/  STL [R1+0x2abc], R203 ;  /* 0x002abccb01007387 */ /* 0x000fe80000100800 */
[----:B------:R1:W-:Y:S04]  /*dc5a0*/  STL [R1+0x2ab0], R152 ;  /* 0x002ab09801007387 */ /* 0x0003e80000100800 */
[----:B------:R-:W-:Y:S04]  /*dc5b0*/  STL [R1+0x2ab8], R208 ;  /* 0x002ab8d001007387 */ /* 0x000fe80000100800 */
[----:B------:R-:W2:Y:S04]  /*dc5c0*/  LDL.LU R156, [R1+0x2a38] ;  /* 0x002a3800019c7983 */ /* 0x000ea80000300800 */
[----:B-1----:R-:W3:Y:S01]  /*dc5d0*/  LDL.LU R152, [R1+0x2a3c] ;  /* 0x002a3c0001987983 */ /* 0x002ee20000300800 */
[----:B------:R-:W-:-:S04]  /*dc5e0*/  SEL R133, R133, RZ, !P0 ;  /* 0x000000ff85857207 */ /* 0x000fc80004000000 */
[----:B------:R-:W-:Y:S02]  /*dc5f0*/  ISETP.NE.U32.AND P5, PT, R133, RZ, PT ;  /* 0x000000ff8500720c */ /* 0x000fe40003fa5070 */
[----:B------:R-:W-:Y:S02]  /*dc600*/  SEL R133, R134, RZ, !P0 ;  /* 0x000000ff86857207 */ /* 0x000fe40004000000 */
[----:B------:R-:W-:Y:S02]  /*dc610*/  MOV R134, R140 ;  /* 0x0000008c00867202 */ /* 0x000fe40000000f00 */
[----:B------:R-:W-:Y:S02]  /*dc620*/  ISETP.GT.AND P3, PT, R3, 0x64, PT ;  /* 0x000000640300780c */ /* 0x000fe40003f64270 */
[----:B------:R-:W-:Y:S01]  /*dc630*/  IADD3 R140, R132, 0x100000, RZ ;  /* 0x00100000848c7810 */ /* 0x000fe20007ffe0ff */
[----:B------:R1:W-:Y:S01]  /*dc640*/  LDGSTS.E [R141+0x15000], [R134.64], P4 ;  /* 0x15000000868d7fae */ /* 0x0003e2000a121844 */
[----:B------:R-:W-:-:S02]  /*dc650*/  ISETP.NE.U32.AND P2, PT, R133, RZ, PT ;  /* 0x000000ff8500720c */ /* 0x000fc40003f45070 */
[----:B------:R-:W-:Y:S02]  /*dc660*/  SEL R133, RZ, 0x4, !P3 ;  /* 0x00000004ff857807 */ /* 0x000fe40005800000 */
[----:B----4-:R-:W-:Y:S01]  /*dc670*/  IADD3 R144, P3, R144, R202, RZ ;  /* 0x000000ca90907210 */ /* 0x010fe20007f7e0ff */
[----:B-1----:R-:W-:Y:S02]  /*dc680*/  IMAD.MOV.U32 R134, RZ, RZ, R203 ;  /* 0x000000ffff867224 */ /* 0x002fe400078e00cb */
[----:B------:R-:W-:Y:S01]  /*dc690*/  IMAD.MOV.U32 R135, RZ, RZ, R208 ;  /* 0x000000ffff877224 */ /* 0x000fe200078e00d0 */
[----:B------:R-:W-:-:S04]  /*dc6a0*/  SEL R133, R133, RZ, !P0 ;  /* 0x000000ff85857207 */ /* 0x000fc80004000000 */
[----:B------:R1:W-:Y:S01]  /*dc6b0*/  LDGSTS.E [R140+0x15200], [R134.64], P4 ;  /* 0x15200000868c7fae */ /* 0x0003e2000a121844 */
[----:B------:R-:W-:Y:S01]  /*dc6c0*/  IMAD.X R201, R201, 0x1, R0, P3 ;  /* 0x00000001c9c97824 */ /* 0x000fe200018e0600 */
[----:B------:R-:W-:Y:S02]  /*dc6d0*/  ISETP.NE.U32.AND P3, PT, R133, RZ, PT ;  /* 0x000000ff8500720c */ /* 0x000fe40003f65070 */
[----:B------:R-:W-:-:S04]  /*dc6e0*/  IADD3 R148, P4, R148, R202, RZ ;  /* 0x000000ca94947210 */ /* 0x000fc80007f9e0ff */
[----:B------:R-:W-:Y:S01]  /*dc6f0*/  IADD3.X R160, R160, R0, RZ, P4, !PT ;  /* 0x00000000a0a07210 */ /* 0x000fe200027fe4ff */
[----:B-1----:R-:W-:Y:S01]  /*dc700*/  IMAD.MOV.U32 R134, RZ, RZ, R144 ;  /* 0x000000ffff867224 */ /* 0x002fe200078e0090 */
[----:B------:R-:W-:Y:S01]  /*dc710*/  IADD3 R164, P4, R164, R202, RZ ;  /* 0x000000caa4a47210 */ /* 0x000fe20007f9e0ff */
[----:B------:R-:W-:Y:S01]  /*dc720*/  IMAD.MOV.U32 R135, RZ, RZ, R201 ;  /* 0x000000ffff877224 */ /* 0x000fe200078e00c9 */
[----:B------:R-:W-:Y:S01]  /*dc730*/  IADD3 R133, R132, 0x100000, RZ ;  /* 0x0010000084857810 */ /* 0x000fe20007ffe0ff */
[----:B------:R1:W-:Y:S02]  /*dc740*/  STL [R1+0x2a74], R144 ;  /* 0x002a749001007387 */ /* 0x0003e40000100800 */
[----:B------:R-:W-:Y:S02]  /*dc750*/  IMAD.X R200, R200, 0x1, R0, P4 ;  /* 0x00000001c8c87824 */ /* 0x000fe400020e0600 */
[----:B------:R-:W-:Y:S04]  /*dc760*/  STL [R1+0x2a7c], R148 ;  /* 0x002a7c9401007387 */ /* 0x000fe80000100800 */
[----:B------:R-:W-:Y:S04]  /*dc770*/  STL [R1+0x2a70], R201 ;  /* 0x002a70c901007387 */ /* 0x000fe80000100800 */
[----:B------:R4:W-:Y:S04]  /*dc780*/  STL [R1+0x2a78], R160 ;  /* 0x002a78a001007387 */ /* 0x0009e80000100800 */
[----:B------:R4:W-:Y:S04]  /*dc790*/  LDGSTS.E [R133+0x16000], [R134.64], P1 ;  /* 0x1600000086857fae */ /* 0x0009e80008921844 */
[----:B------:R2:W-:Y:S01]  /*dc7a0*/  STL [R1+0x2a34], R164 ;  /* 0x002a34a401007387 */ /* 0x0005e20000100800 */
[----:B------:R-:W-:Y:S01]  /*dc7b0*/  HMMA.1688.F32.TF32 R140, R232, R142, R204 ;  /* 0x0000008ee88c723c */ /* 0x000fe200000810cc */
[----:B-1----:R-:W-:-:S02]  /*dc7c0*/  IADD3 R144, R132, 0x100000, RZ ;  /* 0x0010000084907810 */ /* 0x002fc40007ffe0ff */
[----:B----4-:R-:W-:Y:S01]  /*dc7d0*/  MOV R135, R160 ;  /* 0x000000a000877202 */ /* 0x010fe20000000f00 */
[----:B------:R-:W-:Y:S01]  /*dc7e0*/  IMAD.MOV.U32 R134, RZ, RZ, R148 ;  /* 0x000000ffff867224 */ /* 0x000fe200078e0094 */
[----:B------:R-:W4:Y:S03]  /*dc7f0*/  LDL.LU R160, [R1+0x29e0] ;  /* 0x0029e00001a07983 */ /* 0x000f260000300800 */
[----:B------:R-:W-:Y:S01]  /*dc800*/  HMMA.1688.F32.TF32 R136, R232, R138, R216 ;  /* 0x0000008ae888723c */ /* 0x000fe200000810d8 */
[----:B------:R-:W-:Y:S04]  /*dc810*/  STL [R1+0x2a30], R200 ;  /* 0x002a30c801007387 */ /* 0x000fe80000100800 */
[----:B------:R-:W4:Y:S04]  /*dc820*/  LDL.LU R148, [R1+0x29e4] ;  /* 0x0029e40001947983 */ /* 0x000f280000300800 */
[----:B------:R1:W-:Y:S02]  /*dc830*/  LDGSTS.E [R144+0x16200], [R134.64], P1 ;  /* 0x1620000086907fae */ /* 0x0003e40008921844 */
[----:B-1----:R-:W-:Y:S01]  /*dc840*/  IMAD.MOV.U32 R134, RZ, RZ, R164 ;  /* 0x000000ffff867224 */ /* 0x002fe200078e00a4 */
[----:B---3--:R-:W-:-:S05]  /*dc850*/  IADD3 R152, P4, R152, R202, RZ ;  /* 0x000000ca98987210 */ /* 0x008fca0007f9e0ff */
[----:B--2---:R-:W-:Y:S01]  /*dc860*/  IMAD.X R156, R156, 0x1, R0, P4 ;  /* 0x000000019c9c7824 */ /* 0x004fe200020e0600 */
[----:B------:R1:W-:Y:S04]  /*dc870*/  STL [R1+0x2a3c], R152 ;  /* 0x002a3c9801007387 */ /* 0x0003e80000100800 */
[----:B------:R-:W2:Y:S04]  /*dc880*/  LDL.LU R205, [R1+0x29e8] ;  /* 0x0029e80001cd7983 */ /* 0x000ea80000300800 */
[----:B------:R-:W3:Y:S04]  /*dc890*/  LDL.LU R216, [R1+0x11e0] ;  /* 0x0011e00001d87983 */ /* 0x000ee80000300800 */
[----:B------:R1:W-:Y:S04]  /*dc8a0*/  STL [R1+0x2a38], R156 ;  /* 0x002a389c01007387 */ /* 0x0003e80000100800 */
[----:B------:R-:W3:Y:S04]  /*dc8b0*/  LDL.LU R217, [R1+0x11e4] ;  /* 0x0011e40001d97983 */ /* 0x000ee80000300800 */
[----:B------:R-:W3:Y:S04]  /*dc8c0*/  LDL.LU R218, [R1+0x11e8] ;  /* 0x0011e80001da7983 */ /* 0x000ee80000300800 */
[----:B------:R-:W3:Y:S04]  /*dc8d0*/  LDL.LU R219, [R1+0x11ec] ;  /* 0x0011ec0001db7983 */ /* 0x000ee80000300800 */
[----:B------:R-:W2:Y:S01]  /*dc8e0*/  LDL.LU R164, [R1+0x29ec] ;  /* 0x0029ec0001a47983 */ /* 0x000ea20000300800 */
[----:B------:R-:W-:Y:S01]  /*dc8f0*/  IMAD.MOV.U32 R135, RZ, RZ, R200 ;  /* 0x000000ffff877224 */ /* 0x000fe200078e00c8 */
[----:B------:R-:W-:-:S02]  /*dc900*/  ISETP.GT.AND P1, PT, R3, 0x68, PT ;  /* 0x000000680300780c */ /* 0x000fc40003f24270 */
[----:B------:R-:W3:Y:S04]  /*dc910*/  LDL.LU R208, [R1+0x11f0] ;  /* 0x0011f00001d07983 */ /* 0x000ee80000300800 */
[----:B------:R1:W-:Y:S04]  /*dc920*/  LDGSTS.E [R133+0x17000], [R134.64], P5 ;  /* 0x1700000086857fae */ /* 0x0003e8000a921844 */
[----:B------:R-:W3:Y:S04]  /*dc930*/  LDL.LU R209, [R1+0x11f4] ;  /* 0x0011f40001d17983 */ /* 0x000ee80000300800 */
[----:B------:R-:W3:Y:S01]  /*dc940*/  LDL.LU R204, [R1+0x29a0] ;  /* 0x0029a00001cc7983 */ /* 0x000ee20000300800 */
[----:B-1----:R-:W-:Y:S01]  /*dc950*/  IMAD.MOV.U32 R134, RZ, RZ, R152 ;  /* 0x000000ffff867224 */ /* 0x002fe200078e0098 */
[----:B------:R-:W-:-:S02]  /*dc960*/  MOV R135, R156 ;  /* 0x0000009c00877202 */ /* 0x000fc40000000f00 */
[----:B------:R-:W3:Y:S01]  /*dc970*/  LDL.LU R152, [R1+0x29a4] ;  /* 0x0029a40001987983 */ /* 0x000ee20000300800 */
[----:B------:R-:W-:Y:S02]  /*dc980*/  SEL R133, RZ, 0x4, !P1 ;  /* 0x00000004ff857807 */ /* 0x000fe40004800000 */
[----:B------:R-:W-:Y:S01]  /*dc990*/  ISETP.GT.AND P1, PT, R3, 0x6c, PT ;  /* 0x0000006c0300780c */ /* 0x000fe20003f24270 */
[----:B------:R1:W-:Y:S04]  /*dc9a0*/  LDGSTS.E [R144+0x17200], [R134.64], P5 ;  /* 0x1720000086907fae */ /* 0x0003e8000a921844 */
[----:B------:R-:W3:Y:S01]  /*dc9b0*/  LDL.LU R200, [R1+0x29a8] ;  /* 0x0029a80001c87983 */ /* 0x000ee20000300800 */
[----:B------:R-:W-:-:S03]  /*dc9c0*/  SEL R133, R133, RZ, !P0 ;  /* 0x000000ff85857207 */ /* 0x000fc60004000000 */
[----:B------:R-:W3:Y:S01]  /*dc9d0*/  LDL.LU R156, [R1+0x29ac] ;  /* 0x0029ac00019c7983 */ /* 0x000ee20000300800 */
[----:B-1----:R-:W-:-:S03]  /*dc9e0*/  SEL R134, RZ, 0x4, !P1 ;  /* 0x00000004ff867807 */ /* 0x002fc60004800000 */
[----:B------:R-:W3:Y:S01]  /*dc9f0*/  LDL.LU R203, [R1+0x2960] ;  /* 0x0029600001cb7983 */ /* 0x000ee20000300800 */
[----:B------:R-:W-:-:S03]  /*dca00*/  ISETP.NE.U32.AND P5, PT, R133, RZ, PT ;  /* 0x000000ff8500720c */ /* 0x000fc60003fa5070 */
[----:B------:R-:W3:Y:S01]  /*dca10*/  LDL.LU R201, [R1+0x2964] ;  /* 0x0029640001c97983 */ /* 0x000ee20000300800 */
[----:B------:R-:W-:Y:S01]  /*dca20*/  IMAD.MOV.U32 R210, RZ, RZ, R149 ;  /* 0x000000ffffd27224 */ /* 0x000fe200078e0095 */
[----:B------:R-:W-:Y:S02]  /*dca30*/  SEL R133, R134, RZ, !P0 ;  /* 0x000000ff86857207 */ /* 0x000fe40004000000 */
[----:B------:R-:W-:Y:S02]  /*dca40*/  IADD3 R149, R132, 0x100000, RZ ;  /* 0x0010000084957810 */ /* 0x000fe40007ffe0ff */
[----:B----4-:R-:W-:-:S05]  /*dca50*/  IADD3 R148, P1, R148, R202, RZ ;  /* 0x000000ca94947210 */ /* 0x010fca0007f3e0ff */
[----:B------:R-:W-:Y:S01]  /*dca60*/  IMAD.X R160, R160, 0x1, R0, P1 ;  /* 0x00000001a0a07824 */ /* 0x000fe200008e0600 */
[----:B------:R-:W-:Y:S01]  /*dca70*/  STL [R1+0x29e4], R148 ;  /* 0x0029e49401007387 */ /* 0x000fe20000100800 */
[----:B------:R-:W-:Y:S02]  /*dca80*/  MOV R134, R148 ;  /* 0x0000009400867202 */ /* 0x000fe40000000f00 */
[----:B------:R-:W-:-:S05]  /*dca90*/  IMAD.MOV.U32 R135, RZ, RZ, R160 ;  /* 0x000000ffff877224 */ /* 0x000fca00078e00a0 */
[----:B------:R1:W-:Y:S01]  /*dcaa0*/  LDGSTS.E [R149+0x18000], [R134.64], P2 ;  /* 0x1800000086957fae */ /* 0x0003e20009121844 */
[----:B--2---:R-:W-:-:S05]  /*dcab0*/  IADD3 R164, P4, R164, R202, RZ ;  /* 0x000000caa4a47210 */ /* 0x004fca0007f9e0ff */
[----:B------:R-:W-:Y:S01]  /*dcac0*/  IMAD.X R205, R205, 0x1, R0, P4 ;  /* 0x00000001cdcd7824 */ /* 0x000fe200020e0600 */
[----:B------:R-:W-:Y:S04]  /*dcad0*/  STL [R1+0x29ec], R164 ;  /* 0x0029eca401007387 */ /* 0x000fe80000100800 */
[----:B------:R2:W-:Y:S04]  /*dcae0*/  STL [R1+0x29e0], R160 ;  /* 0x0029e0a001007387 */ /* 0x0005e80000100800 */
[----:B------:R-:W-:Y:S01]  /*dcaf0*/  STL [R1+0x29e8], R205 ;  /* 0x0029e8cd01007387 */ /* 0x000fe20000100800 */
[----:B-1----:R-:W-:-:S03]  /*dcb00*/  IMAD.MOV.U32 R134, RZ, RZ, R164 ;  /* 0x000000ffff867224 */ /* 0x002fc600078e00a4 */
[----:B--2---:R-:W2:Y:S04]  /*dcb10*/  LDL.LU R160, [R1+0x296c] ;  /* 0x00296c0001a07983 */ /* 0x004ea80000300800 */
[----:B------:R-:W4:Y:S01]  /*dcb20*/  LDL.LU R164, [R1+0x2968] ;  /* 0x0029680001a47983 */ /* 0x000f220000300800 */
[----:B------:R-:W-:Y:S01]  /*dcb30*/  IADD3 R148, R132, 0x100000, RZ ;  /* 0x0010000084947810 */ /* 0x000fe20007ffe0ff */
[----:B------:R-:W-:Y:S01]  /*dcb40*/  IMAD.MOV.U32 R135, RZ, RZ, R205 ;  /* 0x000000ffff877224 */ /* 0x000fe200078e00cd */
[----:B------:R-:W-:Y:S02]  /*dcb50*/  ISETP.GT.AND P1, PT, R3, 0x70, PT ;  /* 0x000000700300780c */ /* 0x000fe40003f24270 */
[----:B------:R-:W-:Y:S02]  /*dcb60*/  ISETP.NE.U32.AND P4, PT, R133, RZ, PT ;  /* 0x000000ff8500720c */ /* 0x000fe40003f85070 */
[----:B------:R-:W-:Y:S01]  /*dcb70*/  SEL R133, RZ, 0x4, !P1 ;  /* 0x00000004ff857807 */ /* 0x000fe20004800000 */
[----:B------:R1:W-:Y:S01]  /*dcb80*/  LDGSTS.E [R148+0x18200], [R134.64], P2 ;  /* 0x1820000086947fae */ /* 0x0003e20009121844 */
[----:B---3--:R-:W-:-:S02]  /*dcb90*/  IADD3 R152, P1, R152, R202, RZ ;  /* 0x000000ca98987210 */ /* 0x008fc40007f3e0ff */
[----:B------:R-:W-:Y:S02]  /*dcba0*/  IADD3 R156, P2, R156, R202, RZ ;  /* 0x000000ca9c9c7210 */ /* 0x000fe40007f5e0ff */
[----:B------:R-:W-:Y:S01]  /*dcbb0*/  SEL R133, R133, RZ, !P0 ;  /* 0x000000ff85857207 */ /* 0x000fe20004000000 */
[----:B------:R-:W-:Y:S01]  /*dcbc0*/  IMAD.X R204, R204, 0x1, R0, P1 ;  /* 0x00000001cccc7824 */ /* 0x000fe200008e0600 */
[----:B------:R-:W-:Y:S02]  /*dcbd0*/  IADD3.X R200, R200, R0, RZ, P2, !PT ;  /* 0x00000000c8c87210 */ /* 0x000fe400017fe4ff */
[----:B------:R-:W-:Y:S01]  /*dcbe0*/  IADD3 R201, P2, R201, R202, RZ ;  /* 0x000000cac9c97210 */ /* 0x000fe20007f5e0ff */
[----:B-1----:R-:W-:Y:S01]  /*dcbf0*/  IMAD.MOV.U32 R134, RZ, RZ, R152 ;  /* 0x000000ffff867224 */ /* 0x002fe200078e0098 */
[----:B------:R-:W-:Y:S01]  /*dcc00*/  ISETP.NE.U32.AND P1, PT, R133, RZ, PT ;  /* 0x000000ff8500720c */ /* 0x000fe20003f25070 */
[----:B------:R-:W-:Y:S01]  /*dcc10*/  IMAD.MOV.U32 R135, RZ, RZ, R204 ;  /* 0x000000ffff877224 */ /* 0x000fe200078e00cc */
[----:B------:R-:W-:Y:S01]  /*dcc20*/  IADD3 R133, R132, 0x100000, RZ ;  /* 0x0010000084857810 */ /* 0x000fe20007ffe0ff */
[----:B------:R-:W-:Y:S01]  /*dcc30*/  IMAD.X R203, R203, 0x1, R0, P2 ;  /* 0x00000001cbcb7824 */ /* 0x000fe200010e0600 */
[----:B------:R1:W-:Y:S04]  /*dcc40*/  STL [R1+0x29a4], R152 ;  /* 0x0029a49801007387 */ /* 0x0003e80000100800 */
[----:B------:R-:W-:Y:S04]  /*dcc50*/  STL [R1+0x29ac], R156 ;  /* 0x0029ac9c01007387 */ /* 0x000fe80000100800 */
[----:B------:R-:W-:Y:S04]  /*dcc60*/  STL [R1+0x29a0], R204 ;  /* 0x0029a0cc01007387 */ /* 0x000fe80000100800 */
[----:B------:R3:W-:Y:S04]  /*dcc70*/  STL [R1+0x29a8], R200 ;  /* 0x0029a8c801007387 */ /* 0x0007e80000100800 */
[----:B------:R3:W-:Y:S01]  /*dcc80*/  LDGSTS.E [R133+0x19000], [R134.64], P3 ;  /* 0x1900000086857fae */ /* 0x0007e20009921844 */
[----:B------:R-:W-:-:S03]  /*dcc90*/  IMAD.MOV.U32 R211, RZ, RZ, R145 ;  /* 0x000000ffffd37224 */ /* 0x000fc600078e0091 */
[----:B------:R-:W-:Y:S01]  /*dcca0*/  STL [R1+0x2964], R201 ;  /* 0x002964c901007387 */ /* 0x000fe20000100800 */
[----:B------:R-:W-:Y:S01]  /*dccb0*/  HMMA.1688.F32.TF32 R144, R232, R146, R216 ;  /* 0x00000092e890723c */ /* 0x000fe200000810d8 */
[----:B-1----:R-:W-:Y:S02]  /*dccc0*/  IADD3 R152, R132, 0x100000, RZ ;  /* 0x0010000084987810 */ /* 0x002fe40007ffe0ff */
[----:B---3--:R-:W-:Y:S01]  /*dccd0*/  MOV R135, R200 ;  /* 0x000000c800877202 */ /* 0x008fe20000000f00 */
[----:B------:R-:W-:Y:S01]  /*dcce0*/  IMAD.MOV.U32 R134, RZ, RZ, R156 ;  /* 0x000000ffff867224 */ /* 0x000fe200078e009c */
[----:B------:R-:W3:Y:S04]  /*dccf0*/  LDL.LU R200, [R1+0x2920] ;  /* 0x0029200001c87983 */ /* 0x000ee80000300800 */
[----:B------:R1:W-:Y:S04]  /*dcd00*/  STL [R1+0x2960], R203 ;  /* 0x002960cb01007387 */ /* 0x0003e80000100800 */
[----:B------:R-:W3:Y:S04]  /*dcd10*/  LDL.LU R156, [R1+0x2924] ;  /* 0x00292400019c7983 */ /* 0x000ee80000300800 */
[----:B------:R1:W-:Y:S02]  /*dcd20*/  LDGSTS.E [R152+0x19200], [R134.64], P3 ;  /* 0x1920000086987fae */ /* 0x0003e40009921844 */
[----:B-1----:R-:W-:Y:S01]  /*dcd30*/  IMAD.MOV.U32 R135, RZ, RZ, R203 ;  /* 0x000000ffff877224 */ /* 0x002fe200078e00cb */
[----:B--2---:R-:W-:-:S05]  /*dcd40*/  IADD3 R160, P2, R160, R202, RZ ;  /* 0x000000caa0a07210 */ /* 0x004fca0007f5e0ff */
[----:B----4-:R-:W-:Y:S01]  /*dcd50*/  IMAD.X R164, R164, 0x1, R0, P2 ;  /* 0x00000001a4a47824 */ /* 0x010fe200010e0600 */
[----:B------:R1:W-:Y:S04]  /*dcd60*/  STL [R1+0x296c], R160 ;  /* 0x00296ca001007387 */ /* 0x0003e80000100800 */
[----:B------:R-:W2:Y:S04]  /*dcd70*/  LDL.LU R216, [R1+0x1200] ;  /* 0x0012000001d87983 */ /* 0x000ea80000300800 */
[----:B------:R4:W-:Y:S04]  /*dcd80*/  STL [R1+0x2968], R164 ;  /* 0x002968a401007387 */ /* 0x0009e80000100800 */
[----:B------:R-:W2:Y:S04]  /*dcd90*/  LDL.LU R217, [R1+0x1204] ;  /* 0x0012040001d97983 */ /* 0x000ea80000300800 */
[----:B------:R-:W2:Y:S04]  /*dcda0*/  LDL.LU R218, [R1+0x1208] ;  /* 0x0012080001da7983 */ /* 0x000ea80000300800 */
[----:B------:R-:W2:Y:S04]  /*dcdb0*/  LDL.LU R219, [R1+0x120c] ;  /* 0x00120c0001db7983 */ /* 0x000ea80000300800 */
[----:B------:R-:W2:Y:S04]  /*dcdc0*/  LDL.LU R207, [R1+0x2928] ;  /* 0x0029280001cf7983 */ /* 0x000ea80000300800 */
[----:B------:R-:W2:Y:S01]  /*dcdd0*/  LDL.LU R203, [R1+0x292c] ;  /* 0x00292c0001cb7983 */ /* 0x000ea20000300800 */
[----:B------:R-:W-:Y:S01]  /*dcde0*/  IMAD.MOV.U32 R134, RZ, RZ, R201 ;  /* 0x000000ffff867224 */ /* 0x000fe200078e00c9 */
[----:B------:R-:W-:Y:S01]  /*dcdf0*/  ISETP.GT.AND P2, PT, R3, 0x74, PT ;  /* 0x000000740300780c */ /* 0x000fe20003f44270 */
[----:B------:R-:W-:Y:S01]  /*dce00*/  HMMA.1688.F32.TF32 R148, R232, R150, R208 ;  /* 0x00000096e894723c */ /* 0x000fe200000810d0 */
[----:B------:R-:W2:Y:S04]  /*dce10*/  LDL.LU R208, [R1+0x1210] ;  /* 0x0012100001d07983 */ /* 0x000ea80000300800 */
[----:B------:R1:W-:Y:S04]  /*dce20*/  LDGSTS.E [R133+0x1a000], [R134.64], P5 ;  /* 0x1a00000086857fae */ /* 0x0003e8000a921844 */
[----:B------:R-:W2:Y:S04]  /*dce30*/  LDL.LU R209, [R1+0x1214] ;  /* 0x0012140001d17983 */ /* 0x000ea80000300800 */
[----:B------:R-:W2:Y:S01]  /*dce40*/  LDL.LU R206, [R1+0x2808] ;  /* 0x0028080001ce7983 */ /* 0x000ea20000300800 */
[----:B-1----:R-:W-:Y:S01]  /*dce50*/  IMAD.MOV.U32 R134, RZ, RZ, R160 ;  /* 0x000000ffff867224 */ /* 0x002fe200078e00a0 */
[----:B------:R-:W-:-:S02]  /*dce60*/  MOV R135, R164 ;  /* 0x000000a400877202 */ /* 0x000fc40000000f00 */
[----:B------:R-:W2:Y:S01]  /*dce70*/  LDL.LU R160, [R1+0x280c] ;  /* 0x00280c0001a07983 */ /* 0x000ea20000300800 */
[----:B------:R-:W-:Y:S02]  /*dce80*/  SEL R133, RZ, 0x4, !P2 ;  /* 0x00000004ff857807 */ /* 0x000fe40005000000 */
[----:B------:R-:W-:Y:S01]  /*dce90*/  ISETP.GT.AND P2, PT, R3, 0x78, PT ;  /* 0x000000780300780c */ /* 0x000fe20003f44270 */
[----:B------:R1:W-:Y:S04]  /*dcea0*/  LDGSTS.E [R152+0x1a200], [R134.64], P5 ;  /* 0x1a20000086987fae */ /* 0x0003e8000a921844 */
[----:B------:R-:W2:Y:S01]  /*dceb0*/  LDL.LU R205, [R1+0x2810] ;  /* 0x0028100001cd7983 */ /* 0x000ea20000300800 */
[----:B------:R-:W-:-:S03]  /*dcec0*/  SEL R133, R133, RZ, !P0 ;  /* 0x000000ff85857207 */ /* 0x000fc60004000000 */
[----:B----4-:R-:W4:Y:S01]  /*dced0*/  LDL.LU R164, [R1+0x2814] ;  /* 0x0028140001a47983 */ /* 0x010f220000300800 */
[----:B-1----:R-:W-:-:S03]  /*dcee0*/  SEL R134, RZ, 0x4, !P2 ;  /* 0x00000004ff867807 */ /* 0x002fc60005000000 */
[----:B------:R-:W4:Y:S01]  /*dcef0*/  LDL.LU R204, [R1+0x2848] ;  /* 0x0028480001cc7983 */ /* 0x000f220000300800 */
[----:B---3--:R-:W-:-:S03]  /*dcf00*/  IADD3 R156, P2, R156, R202, RZ ;  /* 0x000000ca9c9c7210 */ /* 0x008fc60007f5e0ff */
[----:B------:R-:W3:Y:S02]  /*dcf10*/  LDL.LU R201, [R1+0x284c] ;  /* 0x00284c0001c97983 */ /* 0x000ee40000300800 */
[----:B------:R-:W-:Y:S01]  /*dcf20*/  IMAD.X R200, R200, 0x1, R0, P2 ;  /* 0x00000001c8c87824 */ /* 0x000fe200010e0600 */
[----:B------:R-:W-:Y:S01]  /*dcf30*/  ISETP.NE.U32.AND P5, PT, R133, RZ, PT ;  /* 0x000000ff8500720c */ /* 0x000fe20003fa5070 */
[----:B------:R-:W-:Y:S01]  /*dcf40*/  STL [R1+0x2924], R156 ;  /* 0x0029249c01007387 */ /* 0x000fe20000100800 */
[----:B------:R-:W-:Y:S01]  /*dcf50*/  IMAD.MOV.U32 R210, RZ, RZ, R157 ;  /* 0x000000ffffd27224 */ /* 0x000fe200078e009d */
[----:B------:R-:W-:Y:S01]  /*dcf60*/  SEL R133, R134, RZ, !P0 ;  /* 0x000000ff86857207 */ /* 0x000fe20004000000 */
[----:B------:R-:W-:Y:S01]  /*dcf70*/  IMAD.MOV.U32 R135, RZ, RZ, R200 ;  /* 0x000000ffff877224 */ /* 0x000fe200078e00c8 */
[----:B------:R-:W-:Y:S02]  /*dcf80*/  IADD3 R157, R132, 0x100000, RZ ;  /* 0x00100000849d7810 */ /* 0x000fe40007ffe0ff */
[----:B------:R-:W-:-:S05]  /*dcf90*/  MOV R134, R156 ;  /* 0x0000009c00867202 */ /* 0x000fca0000000f00 */
        /* <DEDUP_REMOVED lines=8> */
[----:B------:R-:W2:Y:S01]  /*dd020*/  LDL.LU R203, [R1+0x2850] ;  /* 0x0028500001cb7983 */ /* 0x000ea20000300800 */
[----:B------:R-:W-:Y:S01]  /*dd030*/  IADD3 R156, R132, 0x100000, RZ ;  /* 0x00100000849c7810 */ /* 0x000fe20007ffe0ff */
[----:B------:R-:W-:Y:S01]  /*dd040*/  IMAD.MOV.U32 R135, RZ, RZ, R207 ;  /* 0x000000ffff877224 */ /* 0x000fe200078e00cf */
[----:B------:R-:W-:Y:S02]  /*dd050*/  ISETP.GT.AND P3, PT, R3, 0x7c, PT ;  /* 0x0000007c0300780c */ /* 0x000fe40003f64270 */
[----:B------:R-:W-:Y:S02]  /*dd060*/  ISETP.NE.U32.AND P2, PT, R133, RZ, PT ;  /* 0x000000ff8500720c */ /* 0x000fe40003f45070 */
[----:B------:R1:W-:Y:S01]  /*dd070*/  LDGSTS.E [R156+0x1b200], [R134.64], P4 ;  /* 0x1b200000869c7fae */ /* 0x0003e2000a121844 */
[----:B------:R-:W-:-:S02]  /*dd080*/  SEL R133, RZ, 0x4, !P3 ;  /* 0x00000004ff857807 */ /* 0x000fc40005800000 */
[-C--:B----4-:R-:W-:Y:S02]  /*dd090*/  IADD3 R164, P4, R164, R202.reuse, RZ ;  /* 0x000000caa4a47210 */ /* 0x090fe40007f9e0ff */
[----:B------:R-:W-:Y:S02]  /*dd0a0*/  IADD3 R160, P3, R160, R202, RZ ;  /* 0x000000caa0a07210 */ /* 0x000fe40007f7e0ff */
[----:B------:R-:W-:Y:S02]  /*dd0b0*/  IADD3.X R205, R205, R0, RZ, P4, !PT ;  /* 0x00000000cdcd7210 */ /* 0x000fe400027fe4ff */
[----:B------:R-:W-:Y:S01]  /*dd0c0*/  SEL R133, R133, RZ, !P0 ;  /* 0x000000ff85857207 */ /* 0x000fe20004000000 */
[----:B------:R-:W-:Y:S01]  /*dd0d0*/  IMAD.X R206, R206, 0x1, R0, P3 ;  /* 0x00000001cece7824 */ /* 0x000fe200018e0600 */
[----:B---3--:R-:W-:Y:S01]  /*dd0e0*/  IADD3 R201, P4, R201, R202, RZ ;  /* 0x000000cac9c97210 */ /* 0x008fe20007f9e0ff */
[----:B------:R3:W-:Y:S01]  /*dd0f0*/  STL [R1+0x280c], R160 ;  /* 0x00280ca001007387 */ /* 0x0007e20000100800 */
[----:B------:R-:W-:Y:S01]  /*dd100*/  ISETP.NE.U32.AND P3, PT, R133, RZ, PT ;  /* 0x000000ff8500720c */ /* 0x000fe20003f65070 */
[----:B-1----:R-:W-:Y:S01]  /*dd110*/  IMAD.MOV.U32 R134, RZ, RZ, R160 ;  /* 0x000000ffff867224 */ /* 0x002fe200078e00a0 */
[----:B------:R-:W-:Y:S01]  /*dd120*/  IADD3 R133, R132, 0x100000, RZ ;  /* 0x0010000084857810 */ /* 0x000fe20007ffe0ff */
[----:B------:R-:W-:Y:S01]  /*dd130*/  IMAD.X R204, R204, 0x1, R0, P4 ;  /* 0x00000001cccc7824 */ /* 0x000fe200020e0600 */
[----:B------:R-:W-:Y:S01]  /*dd140*/  STL [R1+0x2814], R164 ;  /* 0x002814a401007387 */ /* 0x000fe20000100800 */
[----:B------:R-:W-:-:S02]  /*dd150*/  IMAD.MOV.U32 R135, RZ, RZ, R206 ;  /* 0x000000ffff877224 */ /* 0x000fc400078e00ce */
[----:B------:R-:W-:Y:S01]  /*dd160*/  IMAD.MOV.U32 R211, RZ, RZ, R153 ;  /* 0x000000ffffd37224 */ /* 0x000fe200078e0099 */
[----:B------:R1:W-:Y:S04]  /*dd170*/  STL [R1+0x2808], R206 ;  /* 0x002808ce01007387 */ /* 0x0003e80000100800 */
[----:B------:R-:W-:Y:S01]  /*dd180*/  STL [R1+0x2810], R205 ;  /* 0x002810cd01007387 */ /* 0x000fe20000100800 */
[----:B---3--:R-:W-:-:S03]  /*dd190*/  IADD3 R160, R132, 0x100000, RZ ;  /* 0x0010000084a07810 */ /* 0x008fc60007ffe0ff */
[----:B------:R-:W-:Y:S01]  /*dd1a0*/  STL [R1+0x284c], R201 ;  /* 0x00284cc901007387 */ /* 0x000fe20000100800 */
[----:B------:R-:W-:Y:S03]  /*dd1b0*/  HMMA.1688.F32.TF32 R156, R232, R158, R208 ;  /* 0x0000009ee89c723c */ /* 0x000fe600000810d0 */
[----:B------:R3:W-:Y:S04]  /*dd1c0*/  LDGSTS.E [R133+0x1c000], [R134.64], P1 ;  /* 0x1c00000086857fae */ /* 0x0007e80008921844 */
[----:B-1----:R-:W2:Y:S04]  /*dd1d0*/  LDL.LU R206, [R1+0x2888] ;  /* 0x0028880001ce7983 */ /* 0x002ea80000300800 */
[----:B------:R1:W-:Y:S01]  /*dd1e0*/  STL [R1+0x2848], R204 ;  /* 0x002848cc01007387 */ /* 0x0003e20000100800 */
[----:B---3--:R-:W-:Y:S01]  /*dd1f0*/  IMAD.MOV.U32 R134, RZ, RZ, R164 ;  /* 0x000000ffff867224 */ /* 0x008fe200078e00a4 */
[----:B------:R-:W-:-:S02]  /*dd200*/  MOV R135, R205 ;  /* 0x000000cd00877202 */ /* 0x000fc40000000f00 */
[----:B------:R-:W3:Y:S04]  /*dd210*/  LDL.LU R164, [R1+0x288c] ;  /* 0x00288c0001a47983 */ /* 0x000ee80000300800 */
[----:B------:R1:W-:Y:S02]  /*dd220*/  LDGSTS.E [R160+0x1c200], [R134.64], P1 ;  /* 0x1c20000086a07fae */ /* 0x0003e40008921844 */
[----:B-1----:R-:W-:Y:S02]  /*dd230*/  IMAD.MOV.U32 R135, RZ, RZ, R204 ;  /* 0x000000ffff877224 */ /* 0x002fe400078e00cc */
[----:B------:R-:W-:Y:S01]  /*dd240*/  IMAD.MOV.U32 R134, RZ, RZ, R201 ;  /* 0x000000ffff867224 */ /* 0x000fe200078e00c9 */
[----:B--2---:R-:W-:Y:S01]  /*dd250*/  IADD3 R200, P4, R200, R202, RZ ;  /* 0x000000cac8c87210 */ /* 0x004fe20007f9e0ff */
[----:B------:R-:W-:Y:S01]  /*dd260*/  HMMA.1688.F32.TF32 R152, R232, R154, R216 ;  /* 0x0000009ae898723c */ /* 0x000fe200000810d8 */
[----:B------:R-:W-:-:S02]  /*dd270*/  ISETP.GT.AND P1, PT, R3, 0x1, PT ;  /* 0x000000010300780c */ /* 0x000fc40003f24270 */
[----:B------:R1:W-:Y:S01]  /*dd280*/  LDGSTS.E [R133+0x1d000], [R134.64], P5 ;  /* 0x1d00000086857fae */ /* 0x0003e2000a921844 */
[----:B------:R-:W-:-:S03]  /*dd290*/  IMAD.X R203, R203, 0x1, R0, P4 ;  /* 0x00000001cbcb7824 */ /* 0x000fc600020e0600 */
[----:B------:R2:W-:Y:S04]  /*dd2a0*/  STL [R1+0x2854], R200 ;  /* 0x002854c801007387 */ /* 0x0005e80000100800 */
[----:B------:R-:W4:Y:S04]  /*dd2b0*/  LDL.LU R208, [R1+0x1220] ;  /* 0x0012200001d07983 */ /* 0x000f280000300800 */
[----:B------:R1:W-:Y:S04]  /*dd2c0*/  STL [R1+0x2850], R203 ;  /* 0x002850cb01007387 */ /* 0x0003e80000100800 */
[----:B------:R-:W4:Y:S04]  /*dd2d0*/  LDL.LU R209, [R1+0x1224] ;  /* 0x0012240001d17983 */ /* 0x000f280000300800 */
[----:B------:R-:W4:Y:S04]  /*dd2e0*/  LDL.LU R210, [R1+0x1228] ;  /* 0x0012280001d27983 */ /* 0x000f280000300800 */
[----:B------:R-:W4:Y:S04]  /*dd2f0*/  LDL.LU R211, [R1+0x122c] ;  /* 0x00122c0001d37983 */ /* 0x000f280000300800 */
[----:B------:R-:W4:Y:S04]  /*dd300*/  LDL.LU R204, [R1+0x2890] ;  /* 0x0028900001cc7983 */ /* 0x000f280000300800 */
[----:B------:R-:W4:Y:S01]  /*dd310*/  LDL.LU R201, [R1+0x2894] ;  /* 0x0028940001c97983 */ /* 0x000f220000300800 */
[----:B-1----:R-:W-:-:S03]  /*dd320*/  IMAD.MOV.U32 R134, RZ, RZ, R200 ;  /* 0x000000ffff867224 */ /* 0x002fc600078e00c8 */
[----:B------:R-:W4:Y:S01]  /*dd330*/  LDL.LU R216, [R1+0x1230] ;  /* 0x0012300001d87983 */ /* 0x000f220000300800 */
[----:B------:R-:W-:-:S03]  /*dd340*/  MOV R135, R203 ;  /* 0x000000cb00877202 */ /* 0x000fc60000000f00 */
[----:B------:R-:W4:Y:S01]  /*dd350*/  LDL.LU R217, [R1+0x1234] ;  /* 0x0012340001d97983 */ /* 0x000f220000300800 */
[----:B------:R-:W-:-:S03]  /*dd360*/  SEL R133, RZ, 0x4, !P1 ;  /* 0x00000004ff857807 */ /* 0x000fc60004800000 */
[----:B------:R-:W4:Y:S01]  /*dd370*/  LDL.LU R207, [R1+0x28c8] ;  /* 0x0028c80001cf7983 */ /* 0x000f220000300800 */
[----:B------:R-:W-:-:S03]  /*dd380*/  ISETP.GT.AND P1, PT, R3, 0x5, PT ;  /* 0x000000050300780c */ /* 0x000fc60003f24270 */
[----:B------:R-:W4:Y:S04]  /*dd390*/  LDL.LU R205, [R1+0x28cc] ;  /* 0x0028cc0001cd7983 */ /* 0x000f280000300800 */
[----:B------:R1:W-:Y:S04]  /*dd3a0*/  LDGSTS.E [R160+0x1d200], [R134.64], P5 ;  /* 0x1d20000086a07fae */ /* 0x0003e8000a921844 */
[----:B--2---:R-:W2:Y:S04]  /*dd3b0*/  LDL.LU R200, [R1+0x28d4] ;  /* 0x0028d40001c87983 */ /* 0x004ea80000300800 */
[----:B------:R-:W2:Y:S01]  /*dd3c0*/  LDL R203, [R1+0x1688] ;  /* 0x0016880001cb7983 */ /* 0x000ea20000100800 */
[----:B-1----:R-:W-:-:S02]  /*dd3d0*/  SEL R134, RZ, 0x4, !P1 ;  /* 0x00000004ff867807 */ /* 0x002fc40004800000 */
[----:B---3--:R-:W-:-:S05]  /*dd3e0*/  IADD3 R164, P1, R164, R202, RZ ;  /* 0x000000caa4a47210 */ /* 0x008fca0007f3e0ff */
[----:B------:R-:W-:Y:S01]  /*dd3f0*/  IMAD.X R206, R206, 0x1, R0, P1 ;  /* 0x00000001cece7824 */ /* 0x000fe200008e0600 */
[----:B------:R-:W-:Y:S03]  /*dd400*/  STL [R1+0x288c], R164 ;  /* 0x00288ca401007387 */ /* 0x000fe60000100800 */
[----:B------:R-:W-:Y:S01]  /*dd410*/  IMAD.MOV.U32 R135, RZ, RZ, R206 ;  /* 0x000000ffff877224 */ /* 0x000fe200078e00ce */
[----:B----4-:R-:W-:-:S05]  /*dd420*/  IADD3 R201, P5, R201, R202, RZ ;  /* 0x000000cac9c97210 */ /* 0x010fca0007fbe0ff */
[----:B------:R-:W-:Y:S01]  /*dd430*/  IMAD.X R204, R204, 0x1, R0, P5 ;  /* 0x00000001cccc7824 */ /* 0x000fe200028e0600 */
[----:B------:R-:W-:Y:S04]  /*dd440*/  STL [R1+0x2894], R201 ;  /* 0x002894c901007387 */ /* 0x000fe80000100800 */
[----:B------:R1:W-:Y:S04]  /*dd450*/  STL [R1+0x2888], R206 ;  /* 0x002888ce01007387 */ /* 0x0003e80000100800 */
[----:B------:R3:W-:Y:S04]  /*dd460*/  STL [R1+0x2890], R204 ;  /* 0x002890cc01007387 */ /* 0x0007e80000100800 */
[----:B-1----:R-:W4:Y:S04]  /*dd470*/  LDL.LU R206, [R1+0x28d0] ;  /* 0x0028d00001ce7983 */ /* 0x002f280000300800 */
[----:B------:R-:W4:Y:S04]  /*dd480*/  LDL.LU R213, [R1+0x2ff4] ;  /* 0x002ff40001d57983 */ /* 0x000f280000300800 */
[----:B------:R-:W4:Y:S01]  /*dd490*/  LDL.LU R212, [R1+0x3000] ;  /* 0x0030000001d47983 */ /* 0x000f220000300800 */
[----:B------:R-:W-:-:S02]  /*dd4a0*/  SEL R133, R133, RZ, !P0 ;  /* 0x000000ff85857207 */ /* 0x000fc40004000000 */
[----:B------:R-:W-:Y:S02]  /*dd4b0*/  ISETP.GT.AND P5, PT, R3, 0x9, PT ;  /* 0x000000090300780c */ /* 0x000fe40003fa4270 */
[----:B------:R-:W-:Y:S02]  /*dd4c0*/  ISETP.NE.U32.AND P4, PT, R133, RZ, PT ;  /* 0x000000ff8500720c */ /* 0x000fe40003f85070 */
[----:B------:R-:W-:-:S04]  /*dd4d0*/  SEL R133, R134, RZ, !P0 ;  /* 0x000000ff86857207 */ /* 0x000fc80004000000 */
[----:B------:R-:W-:Y:S02]  /*dd4e0*/  ISETP.NE.U32.AND P1, PT, R133, RZ, PT ;  /* 0x000000ff8500720c */ /* 0x000fe40003f25070 */
[----:B------:R-:W-:Y:S02]  /*dd4f0*/  SEL R133, RZ, 0x4, !P5 ;  /* 0x00000004ff857807 */ /* 0x000fe40006800000 */
[----:B------:R-:W-:Y:S01]  /*dd500*/  IADD3 R205, P5, R205, R202, RZ ;  /* 0x000000cacdcd7210 */ /* 0x000fe20007fbe0ff */
[----:B------:R-:W-:Y:S01]  /*dd510*/  IMAD.MOV.U32 R218, RZ, RZ, R165 ;  /* 0x000000ffffda7224 */ /* 0x000fe200078e00a5 */
[C---:B------:R-:W-:Y:S01]  /*dd520*/  IADD3 R165, R132.reuse, 0x100000, RZ ;  /* 0x0010000084a57810 */ /* 0x040fe20007ffe0ff */
[----:B------:R-:W-:Y:S01]  /*dd530*/  IMAD.MOV.U32 R219, RZ, RZ, R161 ;  /* 0x000000ffffdb7224 */ /* 0x000fe200078e00a1 */
[----:B------:R-:W-:Y:S01]  /*dd540*/  MOV R134, R164 ;  /* 0x000000a400867202 */ /* 0x000fe20000000f00 */
[----:B------:R-:W-:Y:S01]  /*dd550*/  HMMA.1688.F32.TF32 R160, R232, R162, R208 ;  /* 0x000000a2e8a0723c */ /* 0x000fe200000810d0 */
[----:B------:R1:W-:Y:S01]  /*dd560*/  STL [R1+0x28cc], R205 ;  /* 0x0028cccd01007387 */ /* 0x0003e20000100800 */
[----:B------:R-:W-:-:S03]  /*dd570*/  IADD3 R164, R132, 0x100000, RZ ;  /* 0x0010000084a47810 */ /* 0x000fc60007ffe0ff */
[----:B------:R-:W4:Y:S04]  /*dd580*/  LDL.LU R211, [R1+0x2fec] ;  /* 0x002fec0001d37983 */ /* 0x000f280000300800 */
[----:B------:R-:W4:Y:S04]  /*dd590*/  LDL.LU R208, [R1+0x2ff8] ;  /* 0x002ff80001d07983 */ /* 0x000f280000300800 */
[----:B------:R1:W-:Y:S01]  /*dd5a0*/  LDGSTS.E [R165+0x1e000], [R134.64], P2 ;  /* 0x1e00000086a57fae */ /* 0x0003e20009121844 */
[----:B------:R-:W-:Y:S01]  /*dd5b0*/  SEL R133, R133, RZ, !P0 ;  /* 0x000000ff85857207 */ /* 0x000fe20004000000 */
[----:B------:R-:W-:-:S02]  /*dd5c0*/  IMAD.X R207, R207, 0x1, R0, P5 ;  /* 0x00000001cfcf7824 */ /* 0x000fc400028e0600 */
[----:B-1----:R-:W-:Y:S02]  /*dd5d0*/  IMAD.MOV.U32 R134, RZ, RZ, R201 ;  /* 0x000000ffff867224 */ /* 0x002fe400078e00c9 */
[----:B------:R-:W-:Y:S01]  /*dd5e0*/  IMAD.MOV.U32 R135, RZ, RZ, R204 ;  /* 0x000000ffff877224 */ /* 0x000fe200078e00cc */
[----:B------:R-:W-:-:S04]  /*dd5f0*/  ISETP.NE.U32.AND P5, PT, R133, RZ, PT ;  /* 0x000000ff8500720c */ /* 0x000fc80003fa5070 */
[----:B------:R1:W-:Y:S01]  /*dd600*/  LDGSTS.E [R164+0x1e200], [R134.64], P2 ;  /* 0x1e20000086a47fae */ /* 0x0003e20009121844 */
[----:B--2---:R-:W-:Y:S02]  /*dd610*/  IADD3 R200, P2, R200, R202, RZ ;  /* 0x000000cac8c87210 */ /* 0x004fe40007f5e0ff */
[----:B------:R-:W-:-:S03]  /*dd620*/  IADD3 R133, R132, 0x100000, RZ ;  /* 0x0010000084857810 */ /* 0x000fc60007ffe0ff */
[----:B------:R-:W-:Y:S01]  /*dd630*/  STL [R1+0x28d4], R200 ;  /* 0x0028d4c801007387 */ /* 0x000fe20000100800 */
[----:B-1----:R-:W-:Y:S02]  /*dd640*/  IMAD.MOV.U32 R134, RZ, RZ, R205 ;  /* 0x000000ffff867224 */ /* 0x002fe400078e00cd */
[----:B------:R-:W-:Y:S01]  /*dd650*/  IMAD.MOV.U32 R135, RZ, RZ, R207 ;  /* 0x000000ffff877224 */ /* 0x000fe200078e00cf */
[----:B------:R-:W-:Y:S04]  /*dd660*/  STL [R1+0x28c8], R207 ;  /* 0x0028c8cf01007387 */ /* 0x000fe80000100800 */
[----:B---3--:R-:W2:Y:S04]  /*dd670*/  LDL.LU R204, [R1+0x2fc0] ;  /* 0x002fc00001cc7983 */ /* 0x008ea80000300800 */
[----:B------:R1:W-:Y:S01]  /*dd680*/  LDGSTS.E [R133+0x1f000], [R134.64], P3 ;  /* 0x1f00000086857fae */ /* 0x0003e20009921844 */
[----:B------:R-:W-:Y:S01]  /*dd690*/  IMAD.MOV.U32 R132, RZ, RZ, R200 ;  /* 0x000000ffff847224 */ /* 0x000fe200078e00c8 */
[----:B------:R-:W-:Y:S01]  /*dd6a0*/  HMMA.1688.F32.TF32 R232, R232, R166, R216 ;  /* 0x000000a6e8e8723c */ /* 0x000fe200000810d8 */
[----:B----4-:R-:W-:-:S02]  /*dd6b0*/  IADD3.X R206, R206, R0, RZ, P2, !PT ;  /* 0x00000000cece7210 */ /* 0x010fc400017fe4ff */
[----:B------:R-:W-:-:S03]  /*dd6c0*/  ISETP.GT.AND P2, PT, R3, 0xd, PT ;  /* 0x0000000d0300780c */ /* 0x000fc60003f44270 */
[----:B------:R3:W-:Y:S01]  /*dd6d0*/  STL [R1+0x28d0], R206 ;  /* 0x0028d0ce01007387 */ /* 0x0007e20000100800 */
[----:B-1----:R-:W-:Y:S02]  /*dd6e0*/  SEL R134, RZ, 0x4, !P2 ;  /* 0x00000004ff867807 */ /* 0x002fe40005000000 */
[----:B------:R-:W-:Y:S01]  /*dd6f0*/  IADD3 R212, P2, R212, R202, RZ ;  /* 0x000000cad4d47210 */ /* 0x000fe20007f5e0ff */
[----:B------:R-:W4:Y:S01]  /*dd700*/  LDL.LU R209, [R1+0x2fb4] ;  /* 0x002fb40001d17983 */ /* 0x000f220000300800 */
[----:B------:R-:W-:-:S03]  /*dd710*/  MOV R133, R206 ;  /* 0x000000ce00857202 */ /* 0x000fc60000000f00 */
[----:B------:R-:W4:Y:S04]  /*dd720*/  LDL.LU R205, [R1+0x2fb8] ;  /* 0x002fb80001cd7983 */ /* 0x000f280000300800 */
[----:B------:R-:W4:Y:S04]  /*dd730*/  LDL.LU R210, [R1+0x2fac] ;  /* 0x002fac0001d27983 */ /* 0x000f280000300800 */
[----:B---3--:R-:W3:Y:S04]  /*dd740*/  LDL.LU R206, [R1+0x2f74] ;  /* 0x002f740001ce7983 */ /* 0x008ee80000300800 */
[----:B------:R-:W-:Y:S04]  /*dd750*/  STL [R1+0x3000], R212 ;  /* 0x003000d401007387 */ /* 0x000fe80000100800 */
[----:B------:R-:W3:Y:S04]  /*dd760*/  LDL.LU R200, [R1+0x2f80] ;  /* 0x002f800001c87983 */ /* 0x000ee80000300800 */
[----:B------:R-:W3:Y:S04]  /*dd770*/  LDL.LU R167, [R1+0x2f6c] ;  /* 0x002f6c0001a77983 */ /* 0x000ee80000300800 */
[----:B------:R-:W3:Y:S04]  /*dd780*/  LDL.LU R166, [R1+0x2f78] ;  /* 0x002f780001a67983 */ /* 0x000ee80000300800 */
[----:B------:R-:W1:Y:S01]  /*dd790*/  S2R R201, SR_TID.X ;  /* 0x0000000000c97919 */ /* 0x000e620000002100 */
[----:B------:R-:W-:-:S03]  /*dd7a0*/  IMAD.X R213, R213, 0x1, R0, P2 ;  /* 0x00000001d5d57824 */ /* 0x000fc600010e0600 */
[----:B------:R1:W-:Y:S01]  /*dd7b0*/  LDGSTS.E [R164+0x1f200], [R132.64], P3 ;  /* 0x1f20000084a47fae */ /* 0x0003e20009921844 */
[----:B------:R-:W-:Y:S02]  /*dd7c0*/  IADD3 R208, P3, R208, R202, RZ ;  /* 0x000000cad0d07210 */ /* 0x000fe40007f7e0ff */
[----:B-1----:R-:W-:-:S05]  /*dd7d0*/  LOP3.LUT R201, R201, 0x7f, RZ, 0xc0, !PT ;  /* 0x0000007fc9c97812 */ /* 0x002fca00078ec0ff */
[----:B------:R-:W-:-:S05]  /*dd7e0*/  IMAD.SHL.U32 R207, R201, 0x4, RZ ;  /* 0x00000004c9cf7824 */ /* 0x000fca00078e00ff */
[----:B------:R-:W-:Y:S02]  /*dd7f0*/  LOP3.LUT R165, R207, 0x20, RZ, 0x3c, !PT ;  /* 0x00000020cfa57812 */ /* 0x000fe400078e3cff */
[----:B------:R-:W-:-:S03]  /*dd800*/  SEL R133, R134, RZ, !P0 ;  /* 0x000000ff86857207 */ /* 0x000fc60004000000 */
[----:B------:R-:W-:Y:S01]  /*dd810*/  IMAD R132, R203, 0x20000, R165 ;  /* 0x00020000cb847824 */ /* 0x000fe200078e02a5 */
[----:B------:R-:W-:Y:S01]  /*dd820*/  HMMA.1688.F32.TF32 R168, R236, R4, R168 ;  /* 0x00000004eca8723c */ /* 0x000fe200000810a8 */
[----:B------:R-:W-:Y:S01]  /*dd830*/  IMAD.X R211, R211, 0x1, R0, P3 ;  /* 0x00000001d3d37824 */ /* 0x000fe200018e0600 */
[----:B------:R-:W-:Y:S02]  /*dd840*/  ISETP.NE.U32.AND P3, PT, R133, RZ, PT ;  /* 0x000000ff8500720c */ /* 0x000fe40003f65070 */
[----:B------:R-:W-:-:S03]  /*dd850*/  IADD3 R133, R132, 0x100000, RZ ;  /* 0x0010000084857810 */ /* 0x000fc60007ffe0ff */
[----:B------:R-:W-:Y:S01]  /*dd860*/  IMAD.MOV.U32 R4, RZ, RZ, R212 ;  /* 0x000000ffff047224 */ /* 0x000fe200078e00d4 */
[----:B------:R-:W-:Y:S02]  /*dd870*/  MOV R5, R213 ;  /* 0x000000d500057202 */ /* 0x000fe40000000f00 */
[----:B------:R-:W-:Y:S02]  /*dd880*/  ISETP.GT.AND P2, PT, R3, 0x11, PT ;  /* 0x000000110300780c */ /* 0x000fe40003f44270 */
[----:B------:R-:W-:Y:S01]  /*dd890*/  IADD3 R134, R132, 0x100000, RZ ;  /* 0x0010000084867810 */ /* 0x000fe20007ffe0ff */
[----:B------:R1:W-:Y:S01]  /*dd8a0*/  LDGSTS.E [R133+0x400], [R4.64], P4 ;  /* 0x0040000004857fae */ /* 0x0003e2000a121844 */
[----:B------:R-:W-:Y:S02]  /*dd8b0*/  SEL R135, RZ, 0x4, !P2 ;  /* 0x00000004ff877807 */ /* 0x000fe40005000000 */
[----:B--2---:R-:W-:Y:S01]  /*dd8c0*/  IADD3 R204, P2, R204, R202, RZ ;  /* 0x000000cacccc7210 */ /* 0x004fe20007f5e0ff */
[----:B------:R2:W-:Y:S01]  /*dd8d0*/  STL [R1+0x2ff8], R208 ;  /* 0x002ff8d001007387 */ /* 0x0005e20000100800 */
[----:B-1----:R-:W-:-:S02]  /*dd8e0*/  IMAD.MOV.U32 R4, RZ, RZ, R208 ;  /* 0x000000ffff047224 */ /* 0x002fc400078e00d0 */
[----:B------:R-:W-:Y:S01]  /*dd8f0*/  IMAD.MOV.U32 R5, RZ, RZ, R211 ;  /* 0x000000ffff057224 */ /* 0x000fe200078e00d3 */
[----:B------:R-:W-:Y:S04]  /*dd900*/  STL [R1+0x2ff4], R213 ;  /* 0x002ff4d501007387 */ /* 0x000fe80000100800 */
[----:B------:R1:W-:Y:S04]  /*dd910*/  LDGSTS.E [R134+0x600], [R4.64], P4 ;  /* 0x0060000004867fae */ /* 0x0003e8000a121844 */
[----:B------:R-:W-:Y:S04]  /*dd920*/  STL [R1+0x2fec], R211 ;  /* 0x002fecd301007387 */ /* 0x000fe80000100800 */
[----:B--2---:R-:W2:Y:S04]  /*dd930*/  LDL.LU R208, [R1+0x2f40] ;  /* 0x002f400001d07983 */ /* 0x004ea80000300800 */
[----:B------:R-:W2:Y:S01]  /*dd940*/  LDL.LU R164, [R1+0x2f38] ;  /* 0x002f380001a47983 */ /* 0x000ea20000300800 */
[----:B------:R-:W-:Y:S03]  /*dd950*/  HMMA.1688.F32.TF32 R172, R236, R8, R172 ;  /* 0x00000008ecac723c */ /* 0x000fe600000810ac */
[----:B------:R-:W-:Y:S01]  /*dd960*/  STL [R1+0x2fc0], R204 ;  /* 0x002fc0cc01007387 */ /* 0x000fe20000100800 */
[----:B-1----:R-:W-:-:S03]  /*dd970*/  MOV R4, R204 ;  /* 0x000000cc00047202 */ /* 0x002fc60000000f00 */
[C---:B------:R-:W-:Y:S02]  /*dd980*/  IADD3 R8, R132.reuse, 0x100000, RZ ;  /* 0x0010000084087810 */ /* 0x040fe40007ffe0ff */
[----:B------:R-:W-:Y:S02]  /*dd990*/  SEL R133, R135, RZ, !P0 ;  /* 0x000000ff87857207 */ /* 0x000fe40004000000 */
[----:B------:R-:W-:Y:S01]  /*dd9a0*/  IADD3 R9, R132, 0x100000, RZ ;  /* 0x0010000084097810 */ /* 0x000fe20007ffe0ff */
[----:B----4-:R-:W-:Y:S01]  /*dd9b0*/  IMAD.X R209, R209, 0x1, R0, P2 ;  /* 0x00000001d1d17824 */ /* 0x010fe200010e0600 */
[----:B------:R-:W-:-:S03]  /*dd9c0*/  IADD3 R205, P4, R205, R202, RZ ;  /* 0x000000cacdcd7210 */ /* 0x000fc60007f9e0ff */
[----:B------:R-:W-:Y:S02]  /*dd9d0*/  IMAD.MOV.U32 R5, RZ, RZ, R209 ;  /* 0x000000ffff057224 */ /* 0x000fe400078e00d1 */
[----:B------:R-:W-:Y:S01]  /*dd9e0*/  IMAD.X R210, R210, 0x1, R0, P4 ;  /* 0x00000001d2d27824 */ /* 0x000fe200020e0600 */
[----:B------:R-:W-:Y:S04]  /*dd9f0*/  STL [R1+0x2fb8], R205 ;  /* 0x002fb8cd01007387 */ /* 0x000fe80000100800 */
[----:B------:R1:W-:Y:S04]  /*dda00*/  STL [R1+0x2fb4], R209 ;  /* 0x002fb4d101007387 */ /* 0x0003e80000100800 */
[----:B------:R4:W-:Y:S01]  /*dda10*/  LDGSTS.E [R8+0x1400], [R4.64], P1 ;  /* 0x0140000004087fae */ /* 0x0009e20008921844 */
[----:B---3--:R-:W-:-:S03]  /*dda20*/  IADD3 R200, P4, R200, R202, RZ ;  /* 0x000000cac8c87210 */ /* 0x008fc60007f9e0ff */
[----:B-1----:R-:W3:Y:S02]  /*dda30*/  LDL.LU R209, [R1+0x2f34] ;  /* 0x002f340001d17983 */ /* 0x002ee40000300800 */
[----:B------:R-:W-:Y:S02]  /*dda40*/  IMAD.X R206, R206, 0x1, R0, P4 ;  /* 0x00000001cece7824 */ /* 0x000fe400020e0600 */
[----:B------:R-:W-:Y:S01]  /*dda50*/  STL [R1+0x2fac], R210 ;  /* 0x002facd201007387 */ /* 0x000fe20000100800 */
[----:B------:R-:W-:-:S03]  /*dda60*/  IADD3 R166, P4, R166, R202, RZ ;  /* 0x000000caa6a67210 */ /* 0x000fc60007f9e0ff */
[----:B------:R-:W3:Y:S01]  /*dda70*/  LDL.LU R204, [R1+0x2f2c] ;  /* 0x002f2c0001cc7983 */ /* 0x000ee20000300800 */
[----:B----4-:R-:W-:Y:S01]  /*dda80*/  IMAD.MOV.U32 R4, RZ, RZ, R205 ;  /* 0x000000ffff047224 */ /* 0x010fe200078e00cd */
[----:B------:R-:W-:Y:S01]  /*dda90*/  IADD3.X R167, R167, R0, RZ, P4, !PT ;  /* 0x00000000a7a77210 */ /* 0x000fe200027fe4ff */
[----:B------:R-:W-:Y:S01]  /*ddaa0*/  IMAD.MOV.U32 R5, RZ, RZ, R210 ;  /* 0x000000ffff057224 */ /* 0x000fe200078e00d2 */
[----:B------:R-:W-:Y:S01]  /*ddab0*/  STL [R1+0x2f80], R200 ;  /* 0x002f80c801007387 */ /* 0x000fe20000100800 */
[----:B------:R-:W-:-:S03]  /*ddac0*/  ISETP.NE.U32.AND P2, PT, R133, RZ, PT ;  /* 0x000000ff8500720c */ /* 0x000fc60003f45070 */
[----:B------:R-:W4:Y:S04]  /*ddad0*/  LDL.LU R205, [R1+0x2f00] ;  /* 0x002f000001cd7983 */ /* 0x000f280000300800 */
[----:B------:R1:W-:Y:S04]  /*ddae0*/  STL [R1+0x2f74], R206 ;  /* 0x002f74ce01007387 */ /* 0x0003e80000100800 */
[----:B------:R-:W-:Y:S04]  /*ddaf0*/  STL [R1+0x2f78], R166 ;  /* 0x002f78a601007387 */ /* 0x000fe80000100800 */
[----:B------:R1:W-:Y:S04]  /*ddb00*/  LDGSTS.E [R9+0x1600], [R4.64], P1 ;  /* 0x0160000004097fae */ /* 0x0003e80008921844 */
[----:B------:R-:W4:Y:S04]  /*ddb10*/  LDL.LU R133, [R1+0x2ef8] ;  /* 0x002ef80001857983 */ /* 0x000f280000300800 */
[----:B------:R1:W-:Y:S02]  /*ddb20*/  STL [R1+0x2f6c], R167 ;  /* 0x002f6ca701007387 */ /* 0x0003e40000100800 */
[----:B-1----:R-:W-:-:S02]  /*ddb30*/  IMAD.MOV.U32 R4, RZ, RZ, R200 ;  /* 0x000000ffff047224 */ /* 0x002fc400078e00c8 */
[----:B------:R-:W-:Y:S02]  /*ddb40*/  IMAD.MOV.U32 R5, RZ, RZ, R206 ;  /* 0x000000ffff057224 */ /* 0x000fe400078e00ce */
[----:B------:R-:W4:Y:S04]  /*ddb50*/  LDL.LU R206, [R1+0x2ef4] ;  /* 0x002ef40001ce7983 */ /* 0x000f280000300800 */
[----:B------:R1:W-:Y:S04]  /*ddb60*/  LDGSTS.E [R8+0x2400], [R4.64], P5 ;  /* 0x0240000004087fae */ /* 0x0003e8000a921844 */
[----:B------:R-:W4:Y:S01]  /*ddb70*/  LDL.LU R200, [R1+0x2eec] ;  /* 0x002eec0001c87983 */ /* 0x000f220000300800 */
[----:B-1----:R-:W-:-:S03]  /*ddb80*/  IMAD.MOV.U32 R5, RZ, RZ, R167 ;  /* 0x000000ffff057224 */ /* 0x002fc600078e00a7 */
[----:B------:R-:W4:Y:S01]  /*ddb90*/  LDL.LU R167, [R1+0x2eb4] ;  /* 0x002eb40001a77983 */ /* 0x000f220000300800 */
[----:B------:R-:W-:-:S03]  /*ddba0*/  IMAD.MOV.U32 R4, RZ, RZ, R166 ;  /* 0x000000ffff047224 */ /* 0x000fc600078e00a6 */
[----:B------:R-:W4:Y:S04]  /*ddbb0*/  LDL.LU R134, [R1+0x2ec0] ;  /* 0x002ec00001867983 */ /* 0x000f280000300800 */
[----:B------:R-:W4:Y:S04]  /*ddbc0*/  LDL.LU R166, [R1+0x2eac] ;  /* 0x002eac0001a67983 */ /* 0x000f280000300800 */
[----:B------:R-:W4:Y:S01]  /*ddbd0*/  LDL.LU R135, [R1+0x2eb8] ;  /* 0x002eb80001877983 */ /* 0x000f220000300800 */
[----:B------:R-:W-:-:S03]  /*ddbe0*/  ISETP.GT.AND P1, PT, R3, 0x15, PT ;  /* 0x000000150300780c */ /* 0x000fc60003f24270 */
[----:B------:R1:W-:Y:S01]  /*ddbf0*/  LDGSTS.E [R9+0x2600], [R4.64], P5 ;  /* 0x0260000004097fae */ /* 0x0003e2000a921844 */
[----:B------:R-:W-:Y:S02]  /*ddc00*/  SEL R8, RZ, 0x4, !P1 ;  /* 0x00000004ff087807 */ /* 0x000fe40004800000 */
[----:B------:R-:W-:Y:S02]  /*ddc10*/  ISETP.GT.AND P1, PT, R3, 0x19, PT ;  /* 0x000000190300780c */ /* 0x000fe40003f24270 */
[----:B-1----:R-:W-:Y:S02]  /*ddc20*/  SEL R4, R8, RZ, !P0 ;  /* 0x000000ff08047207 */ /* 0x002fe40004000000 */
[----:B------:R-:W-:Y:S02]  /*ddc30*/  SEL R5, RZ, 0x4, !P1 ;  /* 0x00000004ff057807 */ /* 0x000fe40004800000 */
[-C--:B--2---:R-:W-:Y:S02]  /*ddc40*/  IADD3 R208, P1, R208, R202.reuse, RZ ;  /* 0x000000cad0d07210 */ /* 0x084fe40007f3e0ff */
[----:B------:R-:W-:-:S02]  /*ddc50*/  IADD3 R164, P5, R164, R202, RZ ;  /* 0x000000caa4a47210 */ /* 0x000fc40007fbe0ff */
[----:B------:R-:W-:Y:S02]  /*ddc60*/  ISETP.NE.U32.AND P4, PT, R4, RZ, PT ;  /* 0x000000ff0400720c */ /* 0x000fe40003f85070 */
[----:B------:R-:W-:Y:S02]  /*ddc70*/  SEL R4, R5, RZ, !P0 ;  /* 0x000000ff05047207 */ /* 0x000fe40004000000 */
[----:B------:R-:W-:Y:S01]  /*ddc80*/  IADD3 R8, R132, 0x100000, RZ ;  /* 0x0010000084087810 */ /* 0x000fe20007ffe0ff */
[C---:B------:R-:W-:Y:S01]  /*ddc90*/  HMMA.1688.F32.TF32 R176, R236.reuse, R12, R176 ;  /* 0x0000000cecb0723c */ /* 0x040fe200000810b0 */
[----:B------:R-:W-:Y:S04]  /*ddca0*/  STL [R1+0x2f40], R208 ;  /* 0x002f40d001007387 */ /* 0x000fe80000100800 */
[----:B------:R-:W-:Y:S03]  /*ddcb0*/  STL [R1+0x2f38], R164 ;  /* 0x002f38a401007387 */ /* 0x000fe60000100800 */
[----:B------:R-:W-:Y:S01]  /*ddcc0*/  HMMA.1688.F32.TF32 R180, R236, R16, R180 ;  /* 0x00000010ecb4723c */ /* 0x000fe200000810b4 */
[----:B---3--:R-:W-:-:S02]  /*ddcd0*/  IADD3.X R209, R209, R0, RZ, P1, !PT ;  /* 0x00000000d1d17210 */ /* 0x008fc40000ffe4ff */
[----:B------:R-:W-:Y:S01]  /*ddce0*/  ISETP.NE.U32.AND P1, PT, R4, RZ, PT ;  /* 0x000000ff0400720c */ /* 0x000fe20003f25070 */
[----:B------:R-:W-:Y:S02]  /*ddcf0*/  IMAD.MOV.U32 R4, RZ, RZ, R208 ;  /* 0x000000ffff047224 */ /* 0x000fe400078e00d0 */
[----:B------:R-:W-:Y:S02]  /*ddd00*/  IMAD.MOV.U32 R5, RZ, RZ, R209 ;  /* 0x000000ffff057224 */ /* 0x000fe400078e00d1 */
[----:B------:R-:W-:Y:S01]  /*ddd10*/  IMAD.X R204, R204, 0x1, R0, P5 ;  /* 0x00000001cccc7824 */ /* 0x000fe200028e0600 */
[----:B------:R-:W-:Y:S02]  /*ddd20*/  ISETP.GT.AND P5, PT, R3, 0x1d, PT ;  /* 0x0000001d0300780c */ /* 0x000fe40003fa4270 */
[----:B------:R1:W-:Y:S02]  /*ddd30*/  LDGSTS.E [R8+0x3400], [R4.64], P3 ;  /* 0x0340000004087fae */ /* 0x0003e40009921844 */
[----:B------:R-:W-:-:S02]  /*ddd40*/  SEL R12, RZ, 0x4, !P5 ;  /* 0x00000004ff0c7807 */ /* 0x000fc40006800000 */
[----:B----4-:R-:W-:Y:S01]  /*ddd50*/  IADD3 R205, P5, R205, R202, RZ ;  /* 0x000000cacdcd7210 */ /* 0x010fe20007fbe0ff */
[----:B-1----:R-:W-:Y:S01]  /*ddd60*/  IMAD.MOV.U32 R4, RZ, RZ, R164 ;  /* 0x000000ffff047224 */ /* 0x002fe200078e00a4 */
[----:B------:R-:W-:Y:S02]  /*ddd70*/  MOV R5, R204 ;  /* 0x000000cc00057202 */ /* 0x000fe40000000f00 */
[----:B------:R-:W-:Y:S01]  /*ddd80*/  SEL R8, R12, RZ, !P0 ;  /* 0x000000ff0c087207 */ /* 0x000fe20004000000 */
[----:B------:R-:W-:Y:S04]  /*ddd90*/  STL [R1+0x2f34], R209 ;  /* 0x002f34d101007387 */ /* 0x000fe80000100800 */
[----:B------:R1:W-:Y:S01]  /*ddda0*/  LDGSTS.E [R9+0x3600], [R4.64], P3 ;  /* 0x0360000004097fae */ /* 0x0003e20009921844 */
[----:B------:R-:W-:-:S02]  /*dddb0*/  IADD3 R133, P6, R133, R202, RZ ;  /* 0x000000ca85857210 */ /* 0x000fc40007fde0ff */
[----:B------:R-:W-:Y:S01]  /*dddc0*/  ISETP.NE.U32.AND P3, PT, R8, RZ, PT ;  /* 0x000000ff0800720c */ /* 0x000fe20003f65070 */
[----:B------:R2:W-:Y:S01]  /*dddd0*/  STL [R1+0x2f2c], R204 ;  /* 0x002f2ccc01007387 */ /* 0x0005e20000100800 */
[----:B------:R-:W-:Y:S01]  /*ddde0*/  IADD3 R8, R132, 0x100000, RZ ;  /* 0x0010000084087810 */ /* 0x000fe20007ffe0ff */
[----:B------:R-:W-:Y:S02]  /*dddf0*/  IMAD.X R206, R206, 0x1, R0, P5 ;  /* 0x00000001cece7824 */ /* 0x000fe400028e0600 */
[----:B--2---:R-:W2:Y:S01]  /*dde00*/  LDL.LU R204, [R1+0x2e80] ;  /* 0x002e800001cc7983 */ /* 0x004ea20000300800 */
[----:B-1----:R-:W-:Y:S02]  /*dde10*/  IMAD.MOV.U32 R4, RZ, RZ, R205 ;  /* 0x000000ffff047224 */ /* 0x002fe400078e00cd */
[----:B------:R-:W-:Y:S01]  /*dde20*/  IMAD.MOV.U32 R5, RZ, RZ, R206 ;  /* 0x000000ffff057224 */ /* 0x000fe200078e00ce */
[----:B------:R-:W3:Y:S01]  /*dde30*/  LDL.LU R164, [R1+0x2e78] ;  /* 0x002e780001a47983 */ /* 0x000ee20000300800 */
[----:B------:R-:W-:-:S03]  /*dde40*/  IMAD.X R200, R200, 0x1, R0, P6 ;  /* 0x00000001c8c87824 */ /* 0x000fc600030e0600 */
[----:B------:R1:W-:Y:S04]  /*dde50*/  STL [R1+0x2f00], R205 ;  /* 0x002f00cd01007387 */ /* 0x0003e80000100800 */
[----:B------:R4:W-:Y:S04]  /*dde60*/  STL [R1+0x2ef8], R133 ;  /* 0x002ef88501007387 */ /* 0x0009e80000100800 */
[----:B------:R4:W-:Y:S01]  /*dde70*/  LDGSTS.E [R8+0x4400], [R4.64], P2 ;  /* 0x0440000004087fae */ /* 0x0009e20009121844 */
[----:B------:R-:W-:-:S03]  /*dde80*/  IADD3 R134, P5, R134, R202, RZ ;  /* 0x000000ca86867210 */ /* 0x000fc60007fbe0ff */
[----:B------:R-:W-:Y:S01]  /*dde90*/  STL [R1+0x2ef4], R206 ;  /* 0x002ef4ce01007387 */ /* 0x000fe20000100800 */
[----:B------:R-:W-:-:S03]  /*ddea0*/  IADD3.X R167, R167, R0, RZ, P5, !PT ;  /* 0x00000000a7a77210 */ /* 0x000fc60002ffe4ff */
[----:B-1----:R-:W3:Y:S01]  /*ddeb0*/  LDL.LU R205, [R1+0x2e74] ;  /* 0x002e740001cd7983 */ /* 0x002ee20000300800 */
[----:B----4-:R-:W-:Y:S02]  /*ddec0*/  IMAD.MOV.U32 R4, RZ, RZ, R133 ;  /* 0x000000ffff047224 */ /* 0x010fe400078e0085 */
[----:B------:R-:W-:Y:S01]  /*dded0*/  IMAD.MOV.U32 R5, RZ, RZ, R200 ;  /* 0x000000ffff057224 */ /* 0x000fe200078e00c8 */
[----:B------:R-:W-:Y:S01]  /*ddee0*/  STL [R1+0x2eec], R200 ;  /* 0x002eecc801007387 */ /* 0x000fe20000100800 */
[----:B------:R-:W-:-:S03]  /*ddef0*/  IADD3 R135, P5, R135, R202, RZ ;  /* 0x000000ca87877210 */ /* 0x000fc60007fbe0ff */
[----:B------:R-:W4:Y:S02]  /*ddf00*/  LDL.LU R16, [R1+0x2e6c] ;  /* 0x002e6c0001107983 */ /* 0x000f240000300800 */
[----:B------:R-:W-:Y:S02]  /*ddf10*/  IMAD.X R166, R166, 0x1, R0, P5 ;  /* 0x00000001a6a67824 */ /* 0x000fe400028e0600 */
[----:B------:R1:W-:Y:S04]  /*ddf20*/  LDGSTS.E [R9+0x4600], [R4.64], P2 ;  /* 0x0460000004097fae */ /* 0x0003e80009121844 */
[----:B------:R1:W-:Y:S04]  /*ddf30*/  STL [R1+0x2ec0], R134 ;  /* 0x002ec08601007387 */ /* 0x0003e80000100800 */
[----:B------:R-:W4:Y:S01]  /*ddf40*/  LDL.LU R133, [R1+0x2e40] ;  /* 0x002e400001857983 */ /* 0x000f220000300800 */
[----:B-1----:R-:W-:Y:S01]  /*ddf50*/  IMAD.MOV.U32 R4, RZ, RZ, R134 ;  /* 0x000000ffff047224 */ /* 0x002fe200078e0086 */
[----:B------:R-:W-:-:S02]  /*ddf60*/  MOV R5, R167 ;  /* 0x000000a700057202 */ /* 0x000fc40000000f00 */
[----:B------:R-:W-:Y:S04]  /*ddf70*/  STL [R1+0x2eb4], R167 ;  /* 0x002eb4a701007387 */ /* 0x000fe80000100800 */
[----:B------:R-:W-:Y:S04]  /*ddf80*/  STL [R1+0x2eb8], R135 ;  /* 0x002eb88701007387 */ /* 0x000fe80000100800 */
[----:B------:R-:W4:Y:S04]  /*ddf90*/  LDL.LU R134, [R1+0x2e38] ;  /* 0x002e380001867983 */ /* 0x000f280000300800 */
[----:B------:R1:W-:Y:S04]  /*ddfa0*/  LDGSTS.E [R8+0x5400], [R4.64], P4 ;  /* 0x0540000004087fae */ /* 0x0003e8000a121844 */
[----:B------:R1:W-:Y:S02]  /*ddfb0*/  STL [R1+0x2eac], R166 ;  /* 0x002eaca601007387 */ /* 0x0003e40000100800 */
[----:B-1----:R-:W-:-:S02]  /*ddfc0*/  IMAD.MOV.U32 R5, RZ, RZ, R166 ;  /* 0x000000ffff057224 */ /* 0x002fc400078e00a6 */
[----:B------:R-:W4:Y:S01]  /*ddfd0*/  LDL.LU R166, [R1+0x2e34] ;  /* 0x002e340001a67983 */ /* 0x000f220000300800 */
[----:B------:R-:W-:-:S03]  /*ddfe0*/  IMAD.MOV.U32 R4, RZ, RZ, R135 ;  /* 0x000000ffff047224 */ /* 0x000fc600078e0087 */
[----:B------:R-:W4:Y:S04]  /*ddff0*/  LDL.LU R200, [R1+0x2e2c] ;  /* 0x002e2c0001c87983 */ /* 0x000f280000300800 */
[----:B------:R-:W4:Y:S04]  /*de000*/  LDL.LU R167, [R1+0x2df4] ;  /* 0x002df40001a77983 */ /* 0x000f280000300800 */
        /* <DEDUP_REMOVED lines=9> */
[----:B------:R-:W-:Y:S02]  /*de0a0*/  ISETP.NE.U32.AND P4, PT, R4, RZ, PT ;  /* 0x000000ff0400720c */ /* 0x000fe40003f85070 */
[----:B------:R-:W-:-:S02]  /*de0b0*/  SEL R4, R5, RZ, !P0 ;  /* 0x000000ff05047207 */ /* 0x000fc40004000000 */
[----:B------:R-:W-:Y:S01]  /*de0c0*/  IADD3 R8, R132, 0x100000, RZ ;  /* 0x0010000084087810 */ /* 0x000fe20007ffe0ff */
[C---:B------:R-:W-:Y:S08]  /*de0d0*/  HMMA.1688.F32.TF32 R188, R236.reuse, R24, R188 ;  /* 0x00000018ecbc723c */ /* 0x040ff000000810bc */
[----:B------:R-:W-:Y:S01]  /*de0e0*/  HMMA.1688.F32.TF32 R184, R236, R20, R184 ;  /* 0x00000014ecb8723c */ /* 0x000fe200000810b8 */
[----:B--2---:R-:W-:-:S02]  /*de0f0*/  IADD3 R204, P2, R204, R202, RZ ;  /* 0x000000cacccc7210 */ /* 0x004fc40007f5e0ff */
[----:B---3--:R-:W-:-:S03]  /*de100*/  IADD3 R164, P5, R164, R202, RZ ;  /* 0x000000caa4a47210 */ /* 0x008fc60007fbe0ff */
[----:B------:R-:W-:Y:S04]  /*de110*/  STL [R1+0x2e80], R204 ;  /* 0x002e80cc01007387 */ /* 0x000fe80000100800 */
[----:B------:R1:W-:Y:S01]  /*de120*/  STL [R1+0x2e78], R164 ;  /* 0x002e78a401007387 */ /* 0x0003e20000100800 */
[--C-:B------:R-:W-:Y:S01]  /*de130*/  IMAD.X R205, R205, 0x1, R0.reuse, P2 ;  /* 0x00000001cdcd7824 */ /* 0x100fe200010e0600 */
[----:B------:R-:W-:Y:S02]  /*de140*/  ISETP.NE.U32.AND P2, PT, R4, RZ, PT ;  /* 0x000000ff0400720c */ /* 0x000fe40003f45070 */
[----:B------:R-:W-:Y:S01]  /*de150*/  MOV R4, R204 ;  /* 0x000000cc00047202 */ /* 0x000fe20000000f00 */
[----:B------:R-:W-:Y:S02]  /*de160*/  IMAD.MOV.U32 R5, RZ, RZ, R205 ;  /* 0x000000ffff057224 */ /* 0x000fe400078e00cd */
[----:B----4-:R-:W-:Y:S01]  /*de170*/  IMAD.X R16, R16, 0x1, R0, P5 ;  /* 0x0000000110107824 */ /* 0x010fe200028e0600 */
[----:B------:R-:W-:-:S02]  /*de180*/  ISETP.GT.AND P5, PT, R3, 0x29, PT ;  /* 0x000000290300780c */ /* 0x000fc40003fa4270 */
[----:B------:R2:W-:Y:S02]  /*de190*/  LDGSTS.E [R8+0x6400], [R4.64], P1 ;  /* 0x0640000004087fae */ /* 0x0005e40008921844 */
[----:B------:R-:W-:Y:S02]  /*de1a0*/  SEL R12, RZ, 0x4, !P5 ;  /* 0x00000004ff0c7807 */ /* 0x000fe40006800000 */
[----:B------:R-:W-:Y:S01]  /*de1b0*/  STL [R1+0x2e74], R205 ;  /* 0x002e74cd01007387 */ /* 0x000fe20000100800 */
[----:B------:R-:W-:-:S03]  /*de1c0*/  IADD3 R133, P5, R133, R202, RZ ;  /* 0x000000ca85857210 */ /* 0x000fc60007fbe0ff */
[----:B------:R3:W-:Y:S01]  /*de1d0*/  STL [R1+0x2e6c], R16 ;  /* 0x002e6c1001007387 */ /* 0x0007e20000100800 */
[----:B--2---:R-:W-:Y:S02]  /*de1e0*/  IMAD.MOV.U32 R4, RZ, RZ, R164 ;  /* 0x000000ffff047224 */ /* 0x004fe400078e00a4 */
[----:B------:R-:W-:Y:S01]  /*de1f0*/  IMAD.MOV.U32 R5, RZ, RZ, R16 ;  /* 0x000000ffff057224 */ /* 0x000fe200078e0010 */
[----:B-1----:R-:W2:Y:S01]  /*de200*/  LDL.LU R164, [R1+0x2dc0] ;  /* 0x002dc00001a47983 */ /* 0x002ea20000300800 */
[----:B------:R-:W-:-:S03]  /*de210*/  SEL R8, R12, RZ, !P0 ;  /* 0x000000ff0c087207 */ /* 0x000fc60004000000 */
[----:B------:R1:W-:Y:S01]  /*de220*/  LDGSTS.E [R9+0x6600], [R4.64], P1 ;  /* 0x0660000004097fae */ /* 0x0003e20008921844 */
[----:B------:R-:W-:-:S03]  /*de230*/  IADD3 R134, P6, R134, R202, RZ ;  /* 0x000000ca86867210 */ /* 0x000fc60007fde0ff */
[----:B---3--:R-:W3:Y:S01]  /*de240*/  LDL.LU R16, [R1+0x2db8] ;  /* 0x002db80001107983 */ /* 0x008ee20000300800 */
[----:B------:R-:W-:-:S03]  /*de250*/  ISETP.NE.U32.AND P1, PT, R8, RZ, PT ;  /* 0x000000ff0800720c */ /* 0x000fc60003f25070 */
[----:B------:R-:W-:Y:S01]  /*de260*/  STL [R1+0x2e40], R133 ;  /* 0x002e408501007387 */ /* 0x000fe20000100800 */
[----:B------:R-:W-:Y:S01]  /*de270*/  IADD3 R8, R132, 0x100000, RZ ;  /* 0x0010000084087810 */ /* 0x000fe20007ffe0ff */
[----:B-1----:R-:W-:Y:S02]  /*de280*/  IMAD.MOV.U32 R4, RZ, RZ, R133 ;  /* 0x000000ffff047224 */ /* 0x002fe400078e0085 */
[----:B------:R-:W-:Y:S01]  /*de290*/  STL [R1+0x2e38], R134 ;  /* 0x002e388601007387 */ /* 0x000fe20000100800 */
[----:B------:R-:W-:Y:S01]  /*de2a0*/  IMAD.X R166, R166, 0x1, R0, P5 ;  /* 0x00000001a6a67824 */ /* 0x000fe200028e0600 */
[----:B------:R-:W-:-:S04]  /*de2b0*/  IADD3.X R200, R200, R0, RZ, P6, !PT ;  /* 0x00000000c8c87210 */ /* 0x000fc800037fe4ff */
[----:B------:R1:W-:Y:S01]  /*de2c0*/  STL [R1+0x2e34], R166 ;  /* 0x002e34a601007387 */ /* 0x0003e20000100800 */
[----:B------:R-:W-:-:S05]  /*de2d0*/  IMAD.MOV.U32 R5, RZ, RZ, R166 ;  /* 0x000000ffff057224 */ /* 0x000fca00078e00a6 */
[----:B------:R4:W-:Y:S01]  /*de2e0*/  LDGSTS.E [R8+0x7400], [R4.64], P3 ;  /* 0x0740000004087fae */ /* 0x0009e20009921844 */
[----:B------:R-:W-:-:S03]  /*de2f0*/  IADD3 R135, P5, R135, R202, RZ ;  /* 0x000000ca87877210 */ /* 0x000fc60007fbe0ff */
[----:B-1----:R-:W3:Y:S02]  /*de300*/  LDL.LU R166, [R1+0x2db4] ;  /* 0x002db40001a67983 */ /* 0x002ee40000300800 */
[----:B------:R-:W-:Y:S02]  /*de310*/  IMAD.X R167, R167, 0x1, R0, P5 ;  /* 0x00000001a7a77824 */ /* 0x000fe400028e0600 */
[----:B------:R-:W-:Y:S01]  /*de320*/  STL [R1+0x2e2c], R200 ;  /* 0x002e2cc801007387 */ /* 0x000fe20000100800 */
[----:B------:R-:W-:-:S03]  /*de330*/  IADD3 R13, P5, R13, R202, RZ ;  /* 0x000000ca0d0d7210 */ /* 0x000fc60007fbe0ff */
[----:B------:R-:W3:Y:S01]  /*de340*/  LDL.LU R133, [R1+0x2dac] ;  /* 0x002dac0001857983 */ /* 0x000ee20000300800 */
[----:B----4-:R-:W-:Y:S01]  /*de350*/  IMAD.MOV.U32 R4, RZ, RZ, R134 ;  /* 0x000000ffff047224 */ /* 0x010fe200078e0086 */
[----:B------:R-:W-:Y:S01]  /*de360*/  MOV R5, R200 ;  /* 0x000000c800057202 */ /* 0x000fe20000000f00 */
[----:B------:R-:W-:Y:S01]  /*de370*/  IMAD.X R17, R17, 0x1, R0, P5 ;  /* 0x0000000111117824 */ /* 0x000fe200028e0600 */
[----:B------:R1:W-:Y:S04]  /*de380*/  STL [R1+0x2e00], R135 ;  /* 0x002e008701007387 */ /* 0x0003e80000100800 */
[----:B------:R-:W4:Y:S04]  /*de390*/  LDL.LU R134, [R1+0x2d80] ;  /* 0x002d800001867983 */ /* 0x000f280000300800 */
        /* <DEDUP_REMOVED lines=11> */
[----:B------:R1:W-:Y:S02]  /*de450*/  LDGSTS.E [R8+0x8400], [R4.64], P4 ;  /* 0x0840000004087fae */ /* 0x0003e4000a121844 */
[----:B-1----:R-:W-:Y:S01]  /*de460*/  MOV R5, R17 ;  /* 0x0000001100057202 */ /* 0x002fe20000000f00 */
[----:B------:R-:W-:Y:S01]  /*de470*/  IMAD.MOV.U32 R4, RZ, RZ, R13 ;  /* 0x000000ffff047224 */ /* 0x000fe200078e000d */
        /* <DEDUP_REMOVED lines=16> */
[----:B------:R-:W-:Y:S01]  /*de580*/  STL [R1+0x2db8], R16 ;  /* 0x002db81001007387 */ /* 0x000fe20000100800 */
[----:B------:R-:W-:Y:S01]  /*de590*/  IMAD.X R166, R166, 0x1, R0, P3 ;  /* 0x00000001a6a67824 */ /* 0x000fe200018e0600 */
[----:B------:R-:W-:Y:S01]  /*de5a0*/  ISETP.NE.U32.AND P3, PT, R4, RZ, PT ;  /* 0x000000ff0400720c */ /* 0x000fe20003f65070 */
[----:B------:R-:W-:Y:S02]  /*de5b0*/  IMAD.MOV.U32 R4, RZ, RZ, R164 ;  /* 0x000000ffff047224 */ /* 0x000fe400078e00a4 */
[----:B------:R-:W-:Y:S01]  /*de5c0*/  IMAD.X R133, R133, 0x1, R0, P5 ;  /* 0x0000000185857824 */ /* 0x000fe200028e0600 */
[----:B------:R-:W-:Y:S01]  /*de5d0*/  ISETP.GT.AND P5, PT, R3, 0x35, PT ;  /* 0x000000350300780c */ /* 0x000fe20003fa4270 */
[----:B------:R-:W-:-:S03]  /*de5e0*/  IMAD.MOV.U32 R5, RZ, RZ, R166 ;  /* 0x000000ffff057224 */ /* 0x000fc600078e00a6 */
[----:B------:R-:W-:Y:S01]  /*de5f0*/  SEL R12, RZ, 0x4, !P5 ;  /* 0x00000004ff0c7807 */ /* 0x000fe20006800000 */
[----:B------:R-:W-:Y:S01]  /*de600*/  STL [R1+0x2db4], R166 ;  /* 0x002db4a601007387 */ /* 0x000fe20000100800 */
[----:B----4-:R-:W-:-:S03]  /*de610*/  IADD3 R134, P5, R134, R202, RZ ;  /* 0x000000ca86867210 */ /* 0x010fc60007fbe0ff */
[----:B------:R1:W-:Y:S04]  /*de620*/  LDGSTS.E [R8+0x9400], [R4.64], P2 ;  /* 0x0940000004087fae */ /* 0x0003e80009121844 */
[----:B------:R2:W-:Y:S01]  /*de630*/  STL [R1+0x2dac], R133 ;  /* 0x002dac8501007387 */ /* 0x0005e20000100800 */
[----:B------:R-:W-:Y:S01]  /*de640*/  IADD3 R24, P6, R24, R202, RZ ;  /* 0x000000ca18187210 */ /* 0x000fe20007fde0ff */
[----:B-1----:R-:W-:Y:S01]  /*de650*/  IMAD.MOV.U32 R5, RZ, RZ, R133 ;  /* 0x000000ffff057224 */ /* 0x002fe200078e0085 */
[----:B------:R-:W-:Y:S01]  /*de660*/  MOV R4, R16 ;  /* 0x0000001000047202 */ /* 0x000fe20000000f00 */
[----:B--2---:R-:W2:Y:S04]  /*de670*/  LDL.LU R133, [R1+0x2d00] ;  /* 0x002d000001857983 */ /* 0x004ea80000300800 */
[----:B------:R-:W3:Y:S04]  /*de680*/  LDL.LU R16, [R1+0x2cf8] ;  /* 0x002cf80001107983 */ /* 0x000ee80000300800 */
[----:B------:R-:W-:Y:S01]  /*de690*/  STL [R1+0x2d80], R134 ;  /* 0x002d808601007387 */ /* 0x000fe20000100800 */
[----:B------:R-:W-:-:S03]  /*de6a0*/  IMAD.X R135, R135, 0x1, R0, P5 ;  /* 0x0000000187877824 */ /* 0x000fc600028e0600 */
[----:B------:R1:W-:Y:S01]  /*de6b0*/  STL [R1+0x2d78], R24 ;  /* 0x002d781801007387 */ /* 0x0003e20000100800 */
[----:B------:R-:W-:-:S03]  /*de6c0*/  IMAD.X R25, R25, 0x1, R0, P6 ;  /* 0x0000000119197824 */ /* 0x000fc600030e0600 */
[----:B------:R-:W-:Y:S01]  /*de6d0*/  STL [R1+0x2d74], R135 ;  /* 0x002d748701007387 */ /* 0x000fe20000100800 */
[----:B------:R-:W-:-:S03]  /*de6e0*/  SEL R8, R12, RZ, !P0 ;  /* 0x000000ff0c087207 */ /* 0x000fc60004000000 */
[----:B------:R-:W4:Y:S01]  /*de6f0*/  LDL.LU R33, [R1+0x2cf4] ;  /* 0x002cf40001217983 */ /* 0x000f220000300800 */
[----:B------:R-:W-:-:S03]  /*de700*/  IADD3 R20, P5, R20, R202, RZ ;  /* 0x000000ca14147210 */ /* 0x000fc60007fbe0ff */
[----:B------:R1:W-:Y:S04]  /*de710*/  STL [R1+0x2d6c], R25 ;  /* 0x002d6c1901007387 */ /* 0x0003e80000100800 */
[----:B------:R-:W4:Y:S01]  /*de720*/  LDL.LU R32, [R1+0x2cec] ;  /* 0x002cec0001207983 */ /* 0x000f220000300800 */
[----:B------:R-:W-:-:S03]  /*de730*/  IMAD.X R21, R21, 0x1, R0, P5 ;  /* 0x0000000115157824 */ /* 0x000fc600028e0600 */
[----:B------:R1:W-:Y:S01]  /*de740*/  LDGSTS.E [R9+0x9600], [R4.64], P2 ;  /* 0x0960000004097fae */ /* 0x0003e20009121844 */
[----:B------:R-:W-:Y:S02]  /*de750*/  ISETP.NE.U32.AND P2, PT, R8, RZ, PT ;  /* 0x000000ff0800720c */ /* 0x000fe40003f45070 */
[----:B------:R-:W-:Y:S01]  /*de760*/  IADD3 R8, R132, 0x100000, RZ ;  /* 0x0010000084087810 */ /* 0x000fe20007ffe0ff */
[----:B------:R-:W-:Y:S04]  /*de770*/  STL [R1+0x2d40], R20 ;  /* 0x002d401401007387 */ /* 0x000fe80000100800 */
[----:B------:R-:W4:Y:S01]  /*de780*/  LDL.LU R28, [R1+0x2cc0] ;  /* 0x002cc000011c7983 */ /* 0x000f220000300800 */
[----:B------:R-:W-:Y:S01]  /*de790*/  IADD3 R13, P5, R13, R202, RZ ;  /* 0x000000ca0d0d7210 */ /* 0x000fe20007fbe0ff */
[----:B-1----:R-:W-:Y:S01]  /*de7a0*/  IMAD.MOV.U32 R4, RZ, RZ, R134 ;  /* 0x000000ffff047224 */ /* 0x002fe200078e0086 */
[----:B------:R-:W-:Y:S01]  /*de7b0*/  MOV R5, R135 ;  /* 0x0000008700057202 */ /* 0x000fe20000000f00 */
[----:B------:R1:W-:Y:S02]  /*de7c0*/  STL [R1+0x2d34], R21 ;  /* 0x002d341501007387 */ /* 0x0003e40000100800 */
[----:B------:R-:W-:-:S02]  /*de7d0*/  IMAD.X R17, R17, 0x1, R0, P5 ;  /* 0x0000000111117824 */ /* 0x000fc400028e0600 */
[----:B------:R1:W-:Y:S04]  /*de7e0*/  LDGSTS.E [R8+0xa400], [R4.64], P1 ;  /* 0x0a40000004087fae */ /* 0x0003e80008921844 */
[----:B------:R-:W-:Y:S01]  /*de7f0*/  STL [R1+0x2d38], R13 ;  /* 0x002d380d01007387 */ /* 0x000fe20000100800 */
[----:B-1----:R-:W-:-:S03]  /*de800*/  IMAD.MOV.U32 R4, RZ, RZ, R24 ;  /* 0x000000ffff047224 */ /* 0x002fc600078e0018 */
[----:B------:R-:W4:Y:S01]  /*de810*/  LDL.LU R24, [R1+0x2cb8] ;  /* 0x002cb80001187983 */ /* 0x000f220000300800 */
[----:B------:R-:W-:-:S03]  /*de820*/  IMAD.MOV.U32 R5, RZ, RZ, R25 ;  /* 0x000000ffff057224 */ /* 0x000fc600078e0019 */
[----:B------:R1:W-:Y:S04]  /*de830*/  STL [R1+0x2d2c], R17 ;  /* 0x002d2c1101007387 */ /* 0x0003e80000100800 */
[----:B------:R-:W4:Y:S04]  /*de840*/  LDL.LU R29, [R1+0x2cb4] ;  /* 0x002cb400011d7983 */ /* 0x000f280000300800 */
[----:B------:R1:W-:Y:S04]  /*de850*/  LDGSTS.E [R9+0xa600], [R4.64], P1 ;  /* 0x0a60000004097fae */ /* 0x0003e80008921844 */
[----:B------:R-:W4:Y:S01]  /*de860*/  LDL.LU R25, [R1+0x2cac] ;  /* 0x002cac0001197983 */ /* 0x000f220000300800 */
[----:B-1----:R-:W-:Y:S01]  /*de870*/  MOV R4, R20 ;  /* 0x0000001400047202 */ /* 0x002fe20000000f00 */
[----:B------:R-:W-:-:S02]  /*de880*/  IMAD.MOV.U32 R5, RZ, RZ, R21 ;  /* 0x000000ffff057224 */ /* 0x000fc400078e0015 */
[----:B------:R-:W4:Y:S04]  /*de890*/  LDL.LU R21, [R1+0x2c74] ;  /* 0x002c740001157983 */ /* 0x000f280000300800 */
[----:B------:R-:W4:Y:S04]  /*de8a0*/  LDL.LU R20, [R1+0x2c80] ;  /* 0x002c800001147983 */ /* 0x000f280000300800 */
[----:B------:R1:W-:Y:S02]  /*de8b0*/  LDGSTS.E [R8+0xb400], [R4.64], P4 ;  /* 0x0b40000004087fae */ /* 0x0003e4000a121844 */
[----:B-1----:R-:W-:-:S02]  /*de8c0*/  IMAD.MOV.U32 R5, RZ, RZ, R17 ;  /* 0x000000ffff057224 */ /* 0x002fc400078e0011 */
        /* <DEDUP_REMOVED lines=12> */
[----:B------:R-:W-:Y:S01]  /*de990*/  HMMA.1688.F32.TF32 R136, R236, R36, R136 ;  /* 0x00000024ec88723c */ /* 0x000fe20000081088 */
[-C--:B--2---:R-:W-:Y:S02]  /*de9a0*/  IADD3 R133, P1, R133, R202.reuse, RZ ;  /* 0x000000ca85857210 */ /* 0x084fe40007f3e0ff */
[----:B---3--:R-:W-:-:S03]  /*de9b0*/  IADD3 R16, P4, R16, R202, RZ ;  /* 0x000000ca10107210 */ /* 0x008fc60007f9e0ff */
[----:B------:R-:W-:Y:S01]  /*de9c0*/  STL [R1+0x2d00], R133 ;  /* 0x002d008501007387 */ /* 0x000fe20000100800 */
[----:B----4-:R-:W-:-:S04]  /*de9d0*/  IMAD.X R33, R33, 0x1, R0, P1 ;  /* 0x0000000121217824 */ /* 0x010fc800008e0600 */
[----:B------:R-:W-:Y:S01]  /*de9e0*/  IMAD.MOV.U32 R5, RZ, RZ, R33 ;  /* 0x000000ffff057224 */ /* 0x000fe200078e0021 */
[----:B------:R-:W-:Y:S02]  /*de9f0*/  IADD3.X R32, R32, R0, RZ, P4, !PT ;  /* 0x0000000020207210 */ /* 0x000fe400027fe4ff */
[----:B------:R-:W-:Y:S01]  /*dea00*/  ISETP.NE.U32.AND P4, PT, R4, RZ, PT ;  /* 0x000000ff0400720c */ /* 0x000fe20003f85070 */
[----:B------:R-:W-:Y:S01]  /*dea10*/  IMAD.MOV.U32 R4, RZ, RZ, R133 ;  /* 0x000000ffff047224 */ /* 0x000fe200078e0085 */
[----:B------:R-:W-:-:S04]  /*dea20*/  ISETP.GT.AND P1, PT, R3, 0x41, PT ;  /* 0x000000410300780c */ /* 0x000fc80003f24270 */
[----:B------:R1:W-:Y:S01]  /*dea30*/  LDGSTS.E [R8+0xc400], [R4.64], P3 ;  /* 0x0c40000004087fae */ /* 0x0003e20009921844 */
[----:B------:R-:W-:Y:S02]  /*dea40*/  SEL R12, RZ, 0x4, !P1 ;  /* 0x00000004ff0c7807 */ /* 0x000fe40004800000 */
[-C--:B------:R-:W-:Y:S01]  /*dea50*/  IADD3 R28, P1, R28, R202.reuse, RZ ;  /* 0x000000ca1c1c7210 */ /* 0x080fe20007f3e0ff */
[----:B------:R-:W-:Y:S01]  /*dea60*/  STL [R1+0x2cf8], R16 ;  /* 0x002cf81001007387 */ /* 0x000fe20000100800 */
[----:B-1----:R-:W-:Y:S02]  /*dea70*/  IMAD.MOV.U32 R4, RZ, RZ, R16 ;  /* 0x000000ffff047224 */ /* 0x002fe400078e0010 */
[----:B------:R-:W-:Y:S01]  /*dea80*/  IMAD.MOV.U32 R5, RZ, RZ, R32 ;  /* 0x000000ffff057224 */ /* 0x000fe200078e0020 */
[----:B------:R1:W-:Y:S04]  /*dea90*/  STL [R1+0x2cf4], R33 ;  /* 0x002cf42101007387 */ /* 0x0003e80000100800 */
[----:B------:R2:W-:Y:S04]  /*deaa0*/  LDGSTS.E [R9+0xc600], [R4.64], P3 ;  /* 0x0c60000004097fae */ /* 0x0005e80009921844 */
[----:B------:R3:W-:Y:S04]  /*deab0*/  STL [R1+0x2cec], R32 ;  /* 0x002cec2001007387 */ /* 0x0007e80000100800 */
[----:B-1----:R-:W4:Y:S01]  /*deac0*/  LDL.LU R33, [R1+0x2c50] ;  /* 0x002c500001217983 */ /* 0x002f220000300800 */
[----:B------:R-:W-:-:S03]  /*dead0*/  IADD3 R24, P3, R24, R202, RZ ;  /* 0x000000ca18187210 */ /* 0x000fc60007f7e0ff */
[----:B------:R-:W4:Y:S04]  /*deae0*/  LDL.LU R16, [R1+0x2c38] ;  /* 0x002c380001107983 */ /* 0x000f280000300800 */
[----:B------:R1:W-:Y:S01]  /*deaf0*/  STL [R1+0x2cc0], R28 ;  /* 0x002cc01c01007387 */ /* 0x0003e20000100800 */
[----:B------:R-:W-:-:S03]  /*deb00*/  IADD3.X R29, R29, R0, RZ, P1, !PT ;  /* 0x000000001d1d7210 */ /* 0x000fc60000ffe4ff */
[----:B------:R1:W-:Y:S04]  /*deb10*/  STL [R1+0x2cb8], R24 ;  /* 0x002cb81801007387 */ /* 0x0003e80000100800 */
[----:B------:R1:W-:Y:S01]  /*deb20*/  STL [R1+0x2cb4], R29 ;  /* 0x002cb41d01007387 */ /* 0x0003e20000100800 */
[----:B------:R-:W-:-:S03]  /*deb30*/  IMAD.X R25, R25, 0x1, R0, P3 ;  /* 0x0000000119197824 */ /* 0x000fc600018e0600 */
[----:B------:R-:W4:Y:S01]  /*deb40*/  LDL.LU R36, [R1+0x2c34] ;  /* 0x002c340001247983 */ /* 0x000f220000300800 */
[----:B------:R-:W-:-:S03]  /*deb50*/  SEL R8, R12, RZ, !P0 ;  /* 0x000000ff0c087207 */ /* 0x000fc60004000000 */
[----:B------:R1:W-:Y:S01]  /*deb60*/  STL [R1+0x2cac], R25 ;  /* 0x002cac1901007387 */ /* 0x0003e20000100800 */
[----:B------:R-:W-:-:S03]  /*deb70*/  ISETP.NE.U32.AND P1, PT, R8, RZ, PT ;  /* 0x000000ff0800720c */ /* 0x000fc60003f25070 */
[----:B---3--:R-:W3:Y:S01]  /*deb80*/  LDL.LU R32, [R1+0x2c2c] ;  /* 0x002c2c0001207983 */ /* 0x008ee20000300800 */
[----:B------:R-:W-:Y:S01]  /*deb90*/  IADD3 R20, P3, R20, R202, RZ ;  /* 0x000000ca14147210 */ /* 0x000fe20007f7e0ff */
[----:B--2---:R-:W-:Y:S01]  /*deba0*/  IMAD.MOV.U32 R4, RZ, RZ, R28 ;  /* 0x000000ffff047224 */ /* 0x004fe200078e001c */
[----:B------:R-:W-:-:S03]  /*debb0*/  IADD3 R8, R132, 0x100000, RZ ;  /* 0x0010000084087810 */ /* 0x000fc60007ffe0ff */
[----:B------:R-:W-:Y:S02]  /*debc0*/  IMAD.X R21, R21, 0x1, R0, P3 ;  /* 0x0000000115157824 */ /* 0x000fe400018e0600 */
[----:B------:R-:W-:Y:S01]  /*debd0*/  IMAD.MOV.U32 R5, RZ, RZ, R29 ;  /* 0x000000ffff057224 */ /* 0x000fe200078e001d */
[----:B------:R-:W-:Y:S04]  /*debe0*/  STL [R1+0x2c80], R20 ;  /* 0x002c801401007387 */ /* 0x000fe80000100800 */
[----:B-1----:R-:W2:Y:S04]  /*debf0*/  LDL.LU R28, [R1+0x2c10] ;  /* 0x002c1000011c7983 */ /* 0x002ea80000300800 */
[----:B------:R1:W-:Y:S01]  /*dec00*/  LDGSTS.E [R8+0xd400], [R4.64], P2 ;  /* 0x0d40000004087fae */ /* 0x0003e20009121844 */
[----:B------:R-:W-:-:S03]  /*dec10*/  IADD3 R13, P3, R13, R202, RZ ;  /* 0x000000ca0d0d7210 */ /* 0x000fc60007f7e0ff */
[----:B------:R1:W-:Y:S02]  /*dec20*/  STL [R1+0x2c74], R21 ;  /* 0x002c741501007387 */ /* 0x0003e40000100800 */
[----:B------:R-:W-:Y:S01]  /*dec30*/  IMAD.X R17, R17, 0x1, R0, P3 ;  /* 0x0000000111117824 */ /* 0x000fe200018e0600 */
[----:B-1----:R-:W-:Y:S01]  /*dec40*/  MOV R4, R24 ;  /* 0x0000001800047202 */ /* 0x002fe20000000f00 */
[----:B------:R-:W-:Y:S01]  /*dec50*/  STL [R1+0x2c78], R13 ;  /* 0x002c780d01007387 */ /* 0x000fe20000100800 */
[----:B------:R-:W-:-:S03]  /*dec60*/  IMAD.MOV.U32 R5, RZ, RZ, R25 ;  /* 0x000000ffff057224 */ /* 0x000fc600078e0019 */
[----:B------:R-:W2:Y:S04]  /*dec70*/  LDL.LU R24, [R1+0x2bf8] ;  /* 0x002bf80001187983 */ /* 0x000ea80000300800 */
[----:B------:R1:W-:Y:S04]  /*dec80*/  STL [R1+0x2c6c], R17 ;  /* 0x002c6c1101007387 */ /* 0x0003e80000100800 */
[----:B------:R-:W2:Y:S04]  /*dec90*/  LDL.LU R29, [R1+0x2bf4] ;  /* 0x002bf400011d7983 */ /* 0x000ea80000300800 */
[----:B------:R-:W2:Y:S04]  /*deca0*/  LDL.LU R25, [R1+0x2bec] ;  /* 0x002bec0001197983 */ /* 0x000ea80000300800 */
[----:B------:R1:W-:Y:S02]  /*decb0*/  LDGSTS.E [R9+0xd600], [R4.64], P2 ;  /* 0x0d60000004097fae */ /* 0x0003e40009121844 */
[----:B-1----:R-:W-:-:S02]  /*decc0*/  IMAD.MOV.U32 R4, RZ, RZ, R20 ;  /* 0x000000ffff047224 */ /* 0x002fc400078e0014 */
[----:B------:R-:W-:Y:S02]  /*decd0*/  IMAD.MOV.U32 R5, RZ, RZ, R21 ;  /* 0x000000ffff057224 */ /* 0x000fe400078e0015 */
[----:B------:R-:W2:Y:S04]  /*dece0*/  LDL.LU R21, [R1+0x2bb4] ;  /* 0x002bb40001157983 */ /* 0x000ea80000300800 */
[----:B------:R-:W2:Y:S04]  /*decf0*/  LDL.LU R20, [R1+0x2bd0] ;  /* 0x002bd00001147983 */ /* 0x000ea80000300800 */
[----:B------:R1:W-:Y:S02]  /*ded00*/  LDGSTS.E [R8+0xe400], [R4.64], P5 ;  /* 0x0e40000004087fae */ /* 0x0003e4000a921844 */
[----:B-1----:R-:W-:Y:S01]  /*ded10*/  IMAD.MOV.U32 R5, RZ, RZ, R17 ;  /* 0x000000ffff057224 */ /* 0x002fe200078e0011 */
[----:B------:R-:W-:Y:S01]  /*ded20*/  MOV R4, R13 ;  /* 0x0000000d00047202 */ /* 0x000fe20000000f00 */
[----:B------:R-:W2:Y:S04]  /*ded30*/  LDL.LU R17, [R1+0x2bac] ;  /* 0x002bac0001117983 */ /* 0x000ea80000300800 */
[----:B------:R-:W2:Y:S01]  /*ded40*/  LDL.LU R13, [R1+0x2bb8] ;  /* 0x002bb800010d7983 */ /* 0x000ea20000300800 */
[----:B------:R-:W-:-:S03]  /*ded50*/  ISETP.GT.AND P2, PT, R3, 0x45, PT ;  /* 0x000000450300780c */ /* 0x000fc60003f44270 */
[----:B------:R1:W-:Y:S01]  /*ded60*/  LDGSTS.E [R9+0xe600], [R4.64], P5 ;  /* 0x0e60000004097fae */ /* 0x0003e2000a921844 */
[----:B------:R-:W-:Y:S02]  /*ded70*/  SEL R8, RZ, 0x4, !P2 ;  /* 0x00000004ff087807 */ /* 0x000fe40005000000 */
[----:B------:R-:W-:-:S04]  /*ded80*/  ISETP.GT.AND P2, PT, R3, 0x49, PT ;  /* 0x000000490300780c */ /* 0x000fc80003f44270 */
[----:B-1----:R-:W-:Y:S02]  /*ded90*/  SEL R5, RZ, 0x4, !P2 ;  /* 0x00000004ff057807 */ /* 0x002fe40005000000 */
[----:B------:R-:W-:-:S04]  /*deda0*/  SEL R4, R8, RZ, !P0 ;  /* 0x000000ff08047207 */ /* 0x000fc80004000000 */
[----:B------:R-:W-:Y:S02]  /*dedb0*/  ISETP.NE.U32.AND P5, PT, R4, RZ, PT ;  /* 0x000000ff0400720c */ /* 0x000fe40003fa5070 */
[----:B------:R-:W-:Y:S02]  /*dedc0*/  SEL R4, R5, RZ, !P0 ;  /* 0x000000ff05047207 */ /* 0x000fe40004000000 */
[----:B------:R-:W-:Y:S02]  /*dedd0*/  IADD3 R8, R132, 0x100000, RZ ;  /* 0x0010000084087810 */ /* 0x000fe40007ffe0ff */
[-C--:B----4-:R-:W-:Y:S02]  /*dede0*/  IADD3 R33, P2, R33, R202.reuse, RZ ;  /* 0x000000ca21217210 */ /* 0x090fe40007f5e0ff */
[----:B------:R-:W-:-:S03]  /*dedf0*/  IADD3 R16, P3, R16, R202, RZ ;  /* 0x000000ca10107210 */ /* 0x000fc60007f7e0ff */
[----:B------:R-:W-:Y:S01]  /*dee00*/  IMAD.X R36, R36, 0x1, R0, P2 ;  /* 0x0000000124247824 */ /* 0x000fe200010e0600 */
[----:B------:R-:W-:Y:S01]  /*dee10*/  ISETP.NE.U32.AND P2, PT, R4, RZ, PT ;  /* 0x000000ff0400720c */ /* 0x000fe20003f45070 */
[----:B------:R-:W-:-:S03]  /*dee20*/  IMAD.MOV.U32 R4, RZ, RZ, R33 ;  /* 0x000000ffff047224 */ /* 0x000fc600078e0021 */
[----:B------:R-:W-:Y:S01]  /*dee30*/  MOV R5, R36 ;  /* 0x0000002400057202 */ /* 0x000fe20000000f00 */
[----:B---3--:R-:W-:Y:S01]  /*dee40*/  IMAD.X R32, R32, 0x1, R0, P3 ;  /* 0x0000000120207824 */ /* 0x008fe200018e0600 */
[----:B------:R-:W-:-:S03]  /*dee50*/  ISETP.GT.AND P3, PT, R3, 0x4d, PT ;  /* 0x0000004d0300780c */ /* 0x000fc60003f64270 */
[----:B------:R1:W-:Y:S01]  /*dee60*/  LDGSTS.E [R8+0xf400], [R4.64], P4 ;  /* 0x0f40000004087fae */ /* 0x0003e2000a121844 */
[----:B------:R-:W-:-:S03]  /*dee70*/  SEL R12, RZ, 0x4, !P3 ;  /* 0x00000004ff0c7807 */ /* 0x000fc60005800000 */
[----:B------:R3:W-:Y:S01]  /*dee80*/  STL [R1+0x2c50], R33 ;  /* 0x002c502101007387 */ /* 0x0007e20000100800 */
[----:B-1----:R-:W-:Y:S02]  /*dee90*/  IMAD.MOV.U32 R4, RZ, RZ, R16 ;  /* 0x000000ffff047224 */ /* 0x002fe400078e0010 */
[----:B------:R-:W-:Y:S01]  /*deea0*/  IMAD.MOV.U32 R5, RZ, RZ, R32 ;  /* 0x000000ffff057224 */ /* 0x000fe200078e0020 */
[-C--:B--2---:R-:W-:Y:S01]  /*deeb0*/  IADD3 R28, P3, R28, R202.reuse, RZ ;  /* 0x000000ca1c1c7210 */ /* 0x084fe20007f7e0ff */
[----:B------:R1:W-:Y:S04]  /*deec0*/  STL [R1+0x2c38], R16 ;  /* 0x002c381001007387 */ /* 0x0003e80000100800 */
[----:B------:R2:W-:Y:S04]  /*deed0*/  LDGSTS.E [R9+0xf600], [R4.64], P4 ;  /* 0x0f60000004097fae */ /* 0x0005e8000a121844 */
[----:B------:R4:W-:Y:S04]  /*deee0*/  STL [R1+0x2c34], R36 ;  /* 0x002c342401007387 */ /* 0x0009e80000100800 */
[----:B------:R4:W-:Y:S04]  /*deef0*/  STL [R1+0x2c2c], R32 ;  /* 0x002c2c2001007387 */ /* 0x0009e80000100800 */
[----:B---3--:R-:W3:Y:S04]  /*def00*/  LDL.LU R33, [R1+0x2b90] ;  /* 0x002b900001217983 */ /* 0x008ee80000300800 */
[----:B-1----:R-:W3:Y:S01]  /*def10*/  LDL.LU R16, [R1+0x2b78] ;  /* 0x002b780001107983 */ /* 0x002ee20000300800 */
[----:B------:R-:W-:-:S03]  /*def20*/  IADD3 R24, P4, R24, R202, RZ ;  /* 0x000000ca18187210 */ /* 0x000fc60007f9e0ff */
[----:B------:R1:W-:Y:S01]  /*def30*/  STL [R1+0x2c10], R28 ;  /* 0x002c101c01007387 */ /* 0x0003e20000100800 */
[----:B------:R-:W-:-:S03]  /*def40*/  IMAD.X R29, R29, 0x1, R0, P3 ;  /* 0x000000011d1d7824 */ /* 0x000fc600018e0600 */
[----:B------:R1:W-:Y:S01]  /*def50*/  STL [R1+0x2bf8], R24 ;  /* 0x002bf81801007387 */ /* 0x0003e20000100800 */
[----:B------:R-:W-:-:S03]  /*def60*/  IMAD.X R25, R25, 0x1, R0, P4 ;  /* 0x0000000119197824 */ /* 0x000fc600020e0600 */
[----:B------:R1:W-:Y:S04]  /*def70*/  STL [R1+0x2bf4], R29 ;  /* 0x002bf41d01007387 */ /* 0x0003e80000100800 */
[----:B----4-:R-:W4:Y:S01]  /*def80*/  LDL.LU R36, [R1+0x2b74] ;  /* 0x002b740001247983 */ /* 0x010f220000300800 */
[----:B------:R-:W-:-:S03]  /*def90*/  SEL R8, R12, RZ, !P0 ;  /* 0x000000ff0c087207 */ /* 0x000fc60004000000 */
[----:B------:R1:W-:Y:S04]  /*defa0*/  STL [R1+0x2bec], R25 ;  /* 0x002bec1901007387 */ /* 0x0003e80000100800 */
[----:B------:R-:W4:Y:S01]  /*defb0*/  LDL.LU R32, [R1+0x2b6c] ;  /* 0x002b6c0001207983 */ /* 0x000f220000300800 */
[----:B------:R-:W-:Y:S01]  /*defc0*/  ISETP.NE.U32.AND P3, PT, R8, RZ, PT ;  /* 0x000000ff0800720c */ /* 0x000fe20003f65070 */
[----:B--2---:R-:W-:Y:S01]  /*defd0*/  IMAD.MOV.U32 R5, RZ, RZ, R29 ;  /* 0x000000ffff057224 */ /* 0x004fe200078e001d */
[----:B------:R-:W-:Y:S02]  /*defe0*/  IADD3 R8, R132, 0x100000, RZ ;  /* 0x0010000084087810 */ /* 0x000fe40007ffe0ff */
[----:B------:R-:W-:Y:S02]  /*deff0*/  IADD3 R20, P4, R20, R202, RZ ;  /* 0x000000ca14147210 */ /* 0x000fe40007f9e0ff */
[----:B------:R-:W-:-:S03]  /*df000*/  MOV R4, R28 ;  /* 0x0000001c00047202 */ /* 0x000fc60000000f00 */
[----:B------:R-:W-:Y:S01]  /*df010*/  IMAD.X R21, R21, 0x1, R0, P4 ;  /* 0x0000000115157824 */ /* 0x000fe200020e0600 */
[----:B------:R-:W-:Y:S04]  /*df020*/  STL [R1+0x2bd0], R20 ;  /* 0x002bd01401007387 */ /* 0x000fe80000100800 */
[----:B-1----:R-:W2:Y:S04]  /*df030*/  LDL.LU R28, [R1+0x2b44] ;  /* 0x002b4400011c7983 */ /* 0x002ea80000300800 */
[----:B------:R1:W-:Y:S01]  /*df040*/  LDGSTS.E [R8+0x10400], [R4.64], P1 ;  /* 0x1040000004087fae */ /* 0x0003e20008921844 */
[----:B------:R-:W-:-:S03]  /*df050*/  IADD3 R13, P4, R13, R202, RZ ;  /* 0x000000ca0d0d7210 */ /* 0x000fc60007f9e0ff */
[----:B------:R1:W-:Y:S01]  /*df060*/  STL [R1+0x2bb4], R21 ;  /* 0x002bb41501007387 */ /* 0x0003e20000100800 */
[----:B------:R-:W-:Y:S01]  /*df070*/  IADD3.X R17, R17, R0, RZ, P4, !PT ;  /* 0x0000000011117210 */ /* 0x000fe200027fe4ff */
[----:B-1----:R-:W-:Y:S02]  /*df080*/  IMAD.MOV.U32 R4, RZ, RZ, R24 ;  /* 0x000000ffff047224 */ /* 0x002fe400078e0018 */
[----:B------:R-:W-:Y:S01]  /*df090*/  STL [R1+0x2bb8], R13 ;  /* 0x002bb80d01007387 */ /* 0x000fe20000100800 */
[----:B------:R-:W-:-:S03]  /*df0a0*/  IMAD.MOV.U32 R5, RZ, RZ, R25 ;  /* 0x000000ffff057224 */ /* 0x000fc600078e0019 */
[----:B------:R-:W2:Y:S04]  /*df0b0*/  LDL.LU R24, [R1+0x2b4c] ;  /* 0x002b4c0001187983 */ /* 0x000ea80000300800 */
[----:B------:R1:W-:Y:S04]  /*df0c0*/  STL [R1+0x2bac], R17 ;  /* 0x002bac1101007387 */ /* 0x0003e80000100800 */
[----:B------:R-:W2:Y:S04]  /*df0d0*/  LDL.LU R29, [R1+0x2b40] ;  /* 0x002b4000011d7983 */ /* 0x000ea80000300800 */
[----:B------:R1:W-:Y:S04]  /*df0e0*/  LDGSTS.E [R9+0x10600], [R4.64], P1 ;  /* 0x1060000004097fae */ /* 0x0003e80008921844 */
[----:B------:R-:W2:Y:S01]  /*df0f0*/  LDL.LU R25, [R1+0x2b48] ;  /* 0x002b480001197983 */ /* 0x000ea20000300800 */
[----:B-1----:R-:W-:-:S02]  /*df100*/  IMAD.MOV.U32 R4, RZ, RZ, R20 ;  /* 0x000000ffff047224 */ /* 0x002fc400078e0014 */
[----:B------:R-:W-:Y:S02]  /*df110*/  IMAD.MOV.U32 R5, RZ, RZ, R21 ;  /* 0x000000ffff057224 */ /* 0x000fe400078e0015 */
[----:B------:R-:W2:Y:S04]  /*df120*/  LDL.LU R21, [R1+0x2b00] ;  /* 0x002b000001157983 */ /* 0x000ea80000300800 */
[----:B------:R-:W2:Y:S04]  /*df130*/  LDL.LU R20, [R1+0x2b04] ;  /* 0x002b040001147983 */ /* 0x000ea80000300800 */
[----:B------:R1:W-:Y:S02]  /*df140*/  LDGSTS.E [R8+0x11400], [R4.64], P5 ;  /* 0x1140000004087fae */ /* 0x0003e4000a921844 */
[----:B-1----:R-:W-:-:S02]  /*df150*/  IMAD.MOV.U32 R5, RZ, RZ, R17 ;  /* 0x000000ffff057224 */ /* 0x002fc400078e0011 */
[----:B------:R-:W-:Y:S01]  /*df160*/  IMAD.MOV.U32 R4, RZ, RZ, R13 ;  /* 0x000000ffff047224 */ /* 0x000fe200078e000d */
[----:B------:R-:W2:Y:S04]  /*df170*/  LDL.LU R17, [R1+0x2b08] ;  /* 0x002b080001117983 */ /* 0x000ea80000300800 */
[----:B------:R-:W2:Y:S01]  /*df180*/  LDL.LU R13, [R1+0x2b0c] ;  /* 0x002b0c00010d7983 */ /* 0x000ea20000300800 */
        /* <DEDUP_REMOVED lines=8> */
[----:B------:R-:W-:Y:S02]  /*df210*/  IADD3 R8, R132, 0x100000, RZ ;  /* 0x0010000084087810 */ /* 0x000fe40007ffe0ff */
[-C--:B---3--:R-:W-:Y:S02]  /*df220*/  IADD3 R33, P1, R33, R202.reuse, RZ ;  /* 0x000000ca21217210 */ /* 0x088fe40007f3e0ff */
[----:B------:R-:W-:-:S03]  /*df230*/  IADD3 R16, P4, R16, R202, RZ ;  /* 0x000000ca10107210 */ /* 0x000fc60007f9e0ff */
[----:B------:R1:W-:Y:S01]  /*df240*/  STL [R1+0x2b90], R33 ;  /* 0x002b902101007387 */ /* 0x0003e20000100800 */
[----:B----4-:R-:W-:Y:S02]  /*df250*/  IADD3.X R36, R36, R0, RZ, P1, !PT ;  /* 0x0000000024247210 */ /* 0x010fe40000ffe4ff */
[----:B------:R-:W-:-:S03]  /*df260*/  ISETP.GT.AND P1, PT, R3, 0x59, PT ;  /* 0x000000590300780c */ /* 0x000fc60003f24270 */
[----:B------:R-:W-:Y:S02]  /*df270*/  IMAD.MOV.U32 R5, RZ, RZ, R36 ;  /* 0x000000ffff057224 */ /* 0x000fe400078e0024 */
[----:B------:R-:W-:Y:S01]  /*df280*/  IMAD.X R32, R32, 0x1, R0, P4 ;  /* 0x0000000120207824 */ /* 0x000fe200020e0600 */
[----:B------:R-:W-:Y:S01]  /*df290*/  ISETP.NE.U32.AND P4, PT, R4, RZ, PT ;  /* 0x000000ff0400720c */ /* 0x000fe20003f85070 */
[----:B------:R-:W-:Y:S01]  /*df2a0*/  IMAD.MOV.U32 R4, RZ, RZ, R33 ;  /* 0x000000ffff047224 */ /* 0x000fe200078e0021 */
[----:B------:R-:W-:-:S04]  /*df2b0*/  SEL R12, RZ, 0x4, !P1 ;  /* 0x00000004ff0c7807 */ /* 0x000fc80004800000 */
[----:B------:R3:W-:Y:S04]  /*df2c0*/  LDGSTS.E [R8+0x12400], [R4.64], P2 ;  /* 0x1240000004087fae */ /* 0x0007e80009121844 */
[----:B------:R4:W-:Y:S01]  /*df2d0*/  STL [R1+0x2b78], R16 ;  /* 0x002b781001007387 */ /* 0x0009e20000100800 */
[----:B---3--:R-:W-:Y:S01]  /*df2e0*/  IMAD.MOV.U32 R4, RZ, RZ, R16 ;  /* 0x000000ffff047224 */ /* 0x008fe200078e0010 */
[----:B------:R-:W-:Y:S02]  /*df2f0*/  MOV R5, R32 ;  /* 0x0000002000057202 */ /* 0x000fe40000000f00 */
[-C--:B--2---:R-:W-:Y:S01]  /*df300*/  IADD3 R28, P1, R28, R202.reuse, RZ ;  /* 0x000000ca1c1c7210 */ /* 0x084fe20007f3e0ff */
[----:B------:R3:W-:Y:S04]  /*df310*/  STL [R1+0x2b74], R36 ;  /* 0x002b742401007387 */ /* 0x0007e80000100800 */
[----:B------:R3:W-:Y:S04]  /*df320*/  LDGSTS.E [R9+0x12600], [R4.64], P2 ;  /* 0x1260000004097fae */ /* 0x0007e80009121844 */
[----:B------:R3:W-:Y:S04]  /*df330*/  STL [R1+0x2b6c], R32 ;  /* 0x002b6c2001007387 */ /* 0x0007e80000100800 */
[----:B-1----:R-:W2:Y:S04]  /*df340*/  LDL.LU R33, [R1+0x2ac4] ;  /* 0x002ac40001217983 */ /* 0x002ea80000300800 */
[----:B----4-:R-:W4:Y:S01]  /*df350*/  LDL.LU R16, [R1+0x2acc] ;  /* 0x002acc0001107983 */ /* 0x010f220000300800 */
[----:B------:R-:W-:-:S03]  /*df360*/  IADD3 R24, P2, R24, R202, RZ ;  /* 0x000000ca18187210 */ /* 0x000fc60007f5e0ff */
[----:B------:R-:W-:Y:S01]  /*df370*/  STL [R1+0x2b44], R28 ;  /* 0x002b441c01007387 */ /* 0x000fe20000100800 */
[----:B------:R-:W-:Y:S01]  /*df380*/  SEL R8, R12, RZ, !P0 ;  /* 0x000000ff0c087207 */ /* 0x000fe20004000000 */
[--C-:B------:R-:W-:Y:S02]  /*df390*/  IMAD.X R29, R29, 0x1, R0.reuse, P1 ;  /* 0x000000011d1d7824 */ /* 0x100fe400008e0600 */
[----:B------:R-:W-:Y:S04]  /*df3a0*/  STL [R1+0x2b4c], R24 ;  /* 0x002b4c1801007387 */ /* 0x000fe80000100800 */
[----:B------:R-:W-:Y:S01]  /*df3b0*/  STL [R1+0x2b40], R29 ;  /* 0x002b401d01007387 */ /* 0x000fe20000100800 */
[----:B------:R-:W-:-:S03]  /*df3c0*/  IMAD.X R25, R25, 0x1, R0, P2 ;  /* 0x0000000119197824 */ /* 0x000fc600010e0600 */
[----:B---3--:R-:W3:Y:S01]  /*df3d0*/  LDL.LU R36, [R1+0x2ac0] ;  /* 0x002ac00001247983 */ /* 0x008ee20000300800 */
[----:B------:R-:W-:Y:S01]  /*df3e0*/  ISETP.NE.U32.AND P1, PT, R8, RZ, PT ;  /* 0x000000ff0800720c */ /* 0x000fe20003f25070 */
[----:B------:R-:W-:Y:S01]  /*df3f0*/  IMAD.MOV.U32 R4, RZ, RZ, R28 ;  /* 0x000000ffff047224 */ /* 0x000fe200078e001c */
[----:B------:R-:W-:Y:S01]  /*df400*/  IADD3 R8, R132, 0x100000, RZ ;  /* 0x0010000084087810 */ /* 0x000fe20007ffe0ff */
[----:B------:R-:W-:Y:S01]  /*df410*/  IMAD.MOV.U32 R5, RZ, RZ, R29 ;  /* 0x000000ffff057224 */ /* 0x000fe200078e001d */
[----:B------:R1:W-:Y:S04]  /*df420*/  STL [R1+0x2b48], R25 ;  /* 0x002b481901007387 */ /* 0x0003e80000100800 */
[----:B------:R-:W3:Y:S04]  /*df430*/  LDL.LU R32, [R1+0x2ac8] ;  /* 0x002ac80001207983 */ /* 0x000ee80000300800 */
[----:B------:R1:W-:Y:S01]  /*df440*/  LDGSTS.E [R8+0x13400], [R4.64], P3 ;  /* 0x1340000004087fae */ /* 0x0003e20009921844 */
[----:B------:R-:W-:-:S04]  /*df450*/  IADD3 R20, P2, R20, R202, RZ ;  /* 0x000000ca14147210 */ /* 0x000fc80007f5e0ff */
[----:B------:R-:W-:Y:S01]  /*df460*/  IADD3.X R21, R21, R0, RZ, P2, !PT ;  /* 0x0000000015157210 */ /* 0x000fe200017fe4ff */
[----:B------:R-:W-:Y:S01]  /*df470*/  STL [R1+0x2b04], R20 ;  /* 0x002b041401007387 */ /* 0x000fe20000100800 */
[----:B-1----:R-:W-:Y:S02]  /*df480*/  IMAD.MOV.U32 R4, RZ, RZ, R24 ;  /* 0x000000ffff047224 */ /* 0x002fe400078e0018 */
[----:B------:R-:W-:Y:S02]  /*df490*/  IMAD.MOV.U32 R5, RZ, RZ, R25 ;  /* 0x000000ffff057224 */ /* 0x000fe400078e0019 */
[----:B------:R-:W3:Y:S01]  /*df4a0*/  LDL.LU R25, [R1+0x2a84] ;  /* 0x002a840001197983 */ /* 0x000ee20000300800 */
[----:B------:R-:W-:-:S03]  /*df4b0*/  IADD3 R13, P2, R13, R202, RZ ;  /* 0x000000ca0d0d7210 */ /* 0x000fc60007f5e0ff */
[----:B------:R1:W-:Y:S02]  /*df4c0*/  STL [R1+0x2b00], R21 ;  /* 0x002b001501007387 */ /* 0x0003e40000100800 */
[----:B------:R-:W-:Y:S02]  /*df4d0*/  IMAD.X R17, R17, 0x1, R0, P2 ;  /* 0x0000000111117824 */ /* 0x000fe400010e0600 */
[----:B------:R-:W-:Y:S04]  /*df4e0*/  STL [R1+0x2b0c], R13 ;  /* 0x002b0c0d01007387 */ /* 0x000fe80000100800 */
[----:B------:R1:W-:Y:S04]  /*df4f0*/  LDGSTS.E [R9+0x13600], [R4.64], P3 ;  /* 0x1360000004097fae */ /* 0x0003e80009921844 */
[----:B------:R-:W3:Y:S04]  /*df500*/  LDL.LU R24, [R1+0x2a8c] ;  /* 0x002a8c0001187983 */ /* 0x000ee80000300800 */
[----:B------:R1:W-:Y:S02]  /*df510*/  STL [R1+0x2b08], R17 ;  /* 0x002b081101007387 */ /* 0x0003e40000100800 */
[----:B-1----:R-:W-:Y:S01]  /*df520*/  IMAD.MOV.U32 R4, RZ, RZ, R20 ;  /* 0x000000ffff047224 */ /* 0x002fe200078e0014 */
[----:B------:R-:W-:Y:S01]  /*df530*/  MOV R5, R21 ;  /* 0x0000001500057202 */ /* 0x000fe20000000f00 */
[----:B------:R-:W3:Y:S04]  /*df540*/  LDL.LU R29, [R1+0x2a80] ;  /* 0x002a8000011d7983 */ /* 0x000ee80000300800 */
[----:B------:R-:W3:Y:S04]  /*df550*/  LDL.LU R28, [R1+0x2a88] ;  /* 0x002a8800011c7983 */ /* 0x000ee80000300800 */
[----:B------:R1:W-:Y:S04]  /*df560*/  LDGSTS.E [R8+0x14400], [R4.64], P5 ;  /* 0x1440000004087fae */ /* 0x0003e8000a921844 */
[----:B------:R-:W3:Y:S01]  /*df570*/  LDL.LU R21, [R1+0x2a40] ;  /* 0x002a400001157983 */ /* 0x000ee20000300800 */
[----:B-1----:R-:W-:-:S03]  /*df580*/  IMAD.MOV.U32 R5, RZ, RZ, R17 ;  /* 0x000000ffff057224 */ /* 0x002fc600078e0011 */
[----:B------:R-:W3:Y:S01]  /*df590*/  LDL.LU R17, [R1+0x2a44] ;  /* 0x002a440001117983 */ /* 0x000ee20000300800 */
[----:B------:R-:W-:-:S03]  /*df5a0*/  IMAD.MOV.U32 R4, RZ, RZ, R13 ;  /* 0x000000ffff047224 */ /* 0x000fc600078e000d */
[----:B------:R-:W3:Y:S04]  /*df5b0*/  LDL.LU R20, [R1+0x2a48] ;  /* 0x002a480001147983 */ /* 0x000ee80000300800 */
[----:B------:R-:W3:Y:S01]  /*df5c0*/  LDL.LU R13, [R1+0x2a4c] ;  /* 0x002a4c00010d7983 */ /* 0x000ee20000300800 */
        /* <DEDUP_REMOVED lines=9> */
[-C--:B--2---:R-:W-:Y:S02]  /*df660*/  IADD3 R33, P2, R33, R202.reuse, RZ ;  /* 0x000000ca21217210 */ /* 0x084fe40007f5e0ff */
[----:B----4-:R-:W-:-:S03]  /*df670*/  IADD3 R16, P3, R16, R202, RZ ;  /* 0x000000ca10107210 */ /* 0x010fc60007f7e0ff */
[----:B------:R-:W-:Y:S04]  /*df680*/  STL [R1+0x2ac4], R33 ;  /* 0x002ac42101007387 */ /* 0x000fe80000100800 */
[----:B------:R-:W-:Y:S01]  /*df690*/  STL [R1+0x2acc], R16 ;  /* 0x002acc1001007387 */ /* 0x000fe20000100800 */
[----:B---3--:R-:W-:Y:S01]  /*df6a0*/  IMAD.X R36, R36, 0x1, R0, P2 ;  /* 0x0000000124247824 */ /* 0x008fe200010e0600 */
[----:B------:R-:W-:Y:S02]  /*df6b0*/  ISETP.NE.U32.AND P2, PT, R4, RZ, PT ;  /* 0x000000ff0400720c */ /* 0x000fe40003f45070 */
[----:B------:R-:W-:Y:S01]  /*df6c0*/  MOV R4, R33 ;  /* 0x0000002100047202 */ /* 0x000fe20000000f00 */
[----:B------:R-:W-:Y:S02]  /*df6d0*/  IMAD.MOV.U32 R5, RZ, RZ, R36 ;  /* 0x000000ffff057224 */ /* 0x000fe400078e0024 */
[----:B------:R-:W-:Y:S01]  /*df6e0*/  IMAD.X R32, R32, 0x1, R0, P3 ;  /* 0x0000000120207824 */ /* 0x000fe200018e0600 */
[----:B------:R-:W-:-:S02]  /*df6f0*/  ISETP.GT.AND P3, PT, R3, 0x65, PT ;  /* 0x000000650300780c */ /* 0x000fc40003f64270 */
[----:B------:R1:W-:Y:S02]  /*df700*/  LDGSTS.E [R8+0x15400], [R4.64], P4 ;  /* 0x1540000004087fae */ /* 0x0003e4000a121844 */
[----:B------:R-:W-:Y:S02]  /*df710*/  SEL R12, RZ, 0x4, !P3 ;  /* 0x00000004ff0c7807 */ /* 0x000fe40005800000 */
[----:B------:R-:W-:Y:S01]  /*df720*/  STL [R1+0x2ac0], R36 ;  /* 0x002ac02401007387 */ /* 0x000fe20000100800 */
[----:B-1----:R-:W-:Y:S02]  /*df730*/  IMAD.MOV.U32 R4, RZ, RZ, R16 ;  /* 0x000000ffff047224 */ /* 0x002fe400078e0010 */
[----:B------:R-:W-:Y:S01]  /*df740*/  IMAD.MOV.U32 R5, RZ, RZ, R32 ;  /* 0x000000ffff057224 */ /* 0x000fe200078e0020 */
[----:B------:R-:W-:-:S04]  /*df750*/  IADD3 R25, P3, R25, R202, RZ ;  /* 0x000000ca19197210 */ /* 0x000fc80007f7e0ff */
[----:B------:R1:W-:Y:S01]  /*df760*/  LDGSTS.E [R9+0x15600], [R4.64], P4 ;  /* 0x1560000004097fae */ /* 0x0003e2000a121844 */
[----:B------:R-:W-:-:S03]  /*df770*/  SEL R8, R12, RZ, !P0 ;  /* 0x000000ff0c087207 */ /* 0x000fc60004000000 */
[----:B------:R2:W-:Y:S04]  /*df780*/  STL [R1+0x2ac8], R32 ;  /* 0x002ac82001007387 */ /* 0x0005e80000100800 */
[----:B--2---:R-:W2:Y:S04]  /*df790*/  LDL.LU R32, [R1+0x29f4] ;  /* 0x0029f40001207983 */ /* 0x004ea80000300800 */
[----:B------:R-:W3:Y:S01]  /*df7a0*/  LDL.LU R16, [R1+0x29fc] ;  /* 0x0029fc0001107983 */ /* 0x000ee20000300800 */
[----:B------:R-:W-:-:S03]  /*df7b0*/  IADD3 R24, P4, R24, R202, RZ ;  /* 0x000000ca18187210 */ /* 0x000fc60007f9e0ff */
[----:B------:R4:W-:Y:S01]  /*df7c0*/  STL [R1+0x2a84], R25 ;  /* 0x002a841901007387 */ /* 0x0009e20000100800 */
[----:B-1----:R-:W-:-:S03]  /*df7d0*/  IMAD.MOV.U32 R4, RZ, RZ, R25 ;  /* 0x000000ffff047224 */ /* 0x002fc600078e0019 */
[----:B------:R1:W-:Y:S01]  /*df7e0*/  STL [R1+0x2a8c], R24 ;  /* 0x002a8c1801007387 */ /* 0x0003e20000100800 */
[----:B------:R-:W-:Y:S01]  /*df7f0*/  IMAD.X R29, R29, 0x1, R0, P3 ;  /* 0x000000011d1d7824 */ /* 0x000fe200018e0600 */
[----:B------:R-:W-:-:S04]  /*df800*/  IADD3.X R28, R28, R0, RZ, P4, !PT ;  /* 0x000000001c1c7210 */ /* 0x000fc800027fe4ff */
[----:B------:R-:W-:Y:S01]  /*df810*/  STL [R1+0x2a80], R29 ;  /* 0x002a801d01007387 */ /* 0x000fe20000100800 */
[----:B------:R-:W-:Y:S01]  /*df820*/  ISETP.NE.U32.AND P3, PT, R8, RZ, PT ;  /* 0x000000ff0800720c */ /* 0x000fe20003f65070 */
[----:B------:R-:W-:Y:S02]  /*df830*/  IMAD.MOV.U32 R5, RZ, RZ, R29 ;  /* 0x000000ffff057224 */ /* 0x000fe400078e001d */
[----:B------:R-:W3:Y:S01]  /*df840*/  LDL.LU R33, [R1+0x29f0] ;  /* 0x0029f00001217983 */ /* 0x000ee20000300800 */
[----:B------:R-:W-:-:S03]  /*df850*/  IADD3 R8, R132, 0x100000, RZ ;  /* 0x0010000084087810 */ /* 0x000fc60007ffe0ff */
[----:B------:R-:W-:Y:S04]  /*df860*/  STL [R1+0x2a88], R28 ;  /* 0x002a881c01007387 */ /* 0x000fe80000100800 */
[----:B----4-:R-:W4:Y:S04]  /*df870*/  LDL.LU R25, [R1+0x29f8] ;  /* 0x0029f80001197983 */ /* 0x010f280000300800 */
[----:B------:R1:W-:Y:S01]  /*df880*/  LDGSTS.E [R8+0x16400], [R4.64], P1 ;  /* 0x1640000004087fae */ /* 0x0003e20008921844 */
[----:B------:R-:W-:-:S05]  /*df890*/  IADD3 R17, P4, R17, R202, RZ ;  /* 0x000000ca11117210 */ /* 0x000fca0007f9e0ff */
[----:B------:R-:W-:Y:S01]  /*df8a0*/  IMAD.X R21, R21, 0x1, R0, P4 ;  /* 0x0000000115157824 */ /* 0x000fe200020e0600 */
[----:B------:R-:W-:Y:S01]  /*df8b0*/  IADD3 R13, P4, R13, R202, RZ ;  /* 0x000000ca0d0d7210 */ /* 0x000fe20007f9e0ff */
[----:B-1----:R-:W-:Y:S01]  /*df8c0*/  IMAD.MOV.U32 R4, RZ, RZ, R24 ;  /* 0x000000ffff047224 */ /* 0x002fe200078e0018 */
[----:B------:R-:W-:Y:S01]  /*df8d0*/  MOV R5, R28 ;  /* 0x0000001c00057202 */ /* 0x000fe20000000f00 */
[----:B------:R1:W-:Y:S02]  /*df8e0*/  STL [R1+0x2a44], R17 ;  /* 0x002a441101007387 */ /* 0x0003e40000100800 */
[----:B------:R-:W-:Y:S02]  /*df8f0*/  IMAD.X R20, R20, 0x1, R0, P4 ;  /* 0x0000000114147824 */ /* 0x000fe400020e0600 */
[----:B------:R-:W4:Y:S04]  /*df900*/  LDL.LU R24, [R1+0x29b4] ;  /* 0x0029b40001187983 */ /* 0x000f280000300800 */
[----:B------:R1:W-:Y:S04]  /*df910*/  STL [R1+0x2a40], R21 ;  /* 0x002a401501007387 */ /* 0x0003e80000100800 */
[----:B------:R1:W-:Y:S04]  /*df920*/  LDGSTS.E [R9+0x16600], [R4.64], P1 ;  /* 0x1660000004097fae */ /* 0x0003e80008921844 */
[----:B------:R-:W-:Y:S01]  /*df930*/  STL [R1+0x2a4c], R13 ;  /* 0x002a4c0d01007387 */ /* 0x000fe20000100800 */
[----:B-1----:R-:W-:-:S03]  /*df940*/  IMAD.MOV.U32 R4, RZ, RZ, R17 ;  /* 0x000000ffff047224 */ /* 0x002fc600078e0011 */
[----:B------:R-:W4:Y:S01]  /*df950*/  LDL.LU R17, [R1+0x29bc] ;  /* 0x0029bc0001117983 */ /* 0x000f220000300800 */
[----:B------:R-:W-:-:S03]  /*df960*/  IMAD.MOV.U32 R5, RZ, RZ, R21 ;  /* 0x000000ffff057224 */ /* 0x000fc600078e0015 */
[----:B------:R1:W-:Y:S04]  /*df970*/  STL [R1+0x2a48], R20 ;  /* 0x002a481401007387 */ /* 0x0003e80000100800 */
[----:B------:R-:W4:Y:S04]  /*df980*/  LDL.LU R28, [R1+0x29b0] ;  /* 0x0029b000011c7983 */ /* 0x000f280000300800 */
[----:B------:R-:W4:Y:S04]  /*df990*/  LDL.LU R29, [R1+0x29b8] ;  /* 0x0029b800011d7983 */ /* 0x000f280000300800 */
[----:B------:R1:W-:Y:S04]  /*df9a0*/  LDGSTS.E [R8+0x17400], [R4.64], P5 ;  /* 0x1740000004087fae */ /* 0x0003e8000a921844 */
[----:B------:R-:W4:Y:S01]  /*df9b0*/  LDL.LU R21, [R1+0x2970] ;  /* 0x0029700001157983 */ /* 0x000f220000300800 */
[----:B-1----:R-:W-:-:S03]  /*df9c0*/  MOV R5, R20 ;  /* 0x0000001400057202 */ /* 0x002fc60000000f00 */
[----:B------:R-:W4:Y:S01]  /*df9d0*/  LDL.LU R20, [R1+0x2974] ;  /* 0x0029740001147983 */ /* 0x000f220000300800 */
[----:B------:R-:W-:-:S03]  /*df9e0*/  IMAD.MOV.U32 R4, RZ, RZ, R13 ;  /* 0x000000ffff047224 */ /* 0x000fc600078e000d */
        /* <DEDUP_REMOVED lines=10> */
[C---:B------:R-:W-:Y:S01]  /*dfa90*/  IADD3 R8, R132.reuse, 0x100000, RZ ;  /* 0x0010000084087810 */ /* 0x040fe20007ffe0ff */
[C---:B------:R-:W-:Y:S07]  /*dfaa0*/  HMMA.1688.F32.TF32 R168, R240.reuse, R6, R168 ;  /* 0x00000006f0a8723c */ /* 0x040fee00000810a8 */
[----:B------:R-:W-:Y:S01]  /*dfab0*/  IADD3 R7, R132, 0x100000, RZ ;  /* 0x0010000084077810 */ /* 0x000fe20007ffe0ff */
[----:B------:R-:W-:Y:S01]  /*dfac0*/  HMMA.1688.F32.TF32 R172, R240, R10, R172 ;  /* 0x0000000af0ac723c */ /* 0x000fe200000810ac */
[----:B--2---:R-:W-:-:S02]  /*dfad0*/  IADD3 R32, P1, R32, R202, RZ ;  /* 0x000000ca20207210 */ /* 0x004fc40007f3e0ff */
[----:B---3--:R-:W-:-:S03]  /*dfae0*/  IADD3 R16, P4, R16, R202, RZ ;  /* 0x000000ca10107210 */ /* 0x008fc60007f9e0ff */
[----:B------:R-:W-:Y:S04]  /*dfaf0*/  STL [R1+0x29f4], R32 ;  /* 0x0029f42001007387 */ /* 0x000fe80000100800 */
[----:B------:R-:W-:Y:S01]  /*dfb00*/  STL [R1+0x29fc], R16 ;  /* 0x0029fc1001007387 */ /* 0x000fe20000100800 */
[----:B------:R-:W-:Y:S01]  /*dfb10*/  IMAD.X R33, R33, 0x1, R0, P1 ;  /* 0x0000000121217824 */ /* 0x000fe200008e0600 */
[----:B------:R-:W-:-:S03]  /*dfb20*/  ISETP.GT.AND P1, PT, R3, 0x71, PT ;  /* 0x000000710300780c */ /* 0x000fc60003f24270 */
[----:B------:R-:W-:Y:S02]  /*dfb30*/  IMAD.MOV.U32 R5, RZ, RZ, R33 ;  /* 0x000000ffff057224 */ /* 0x000fe400078e0021 */
[----:B----4-:R-:W-:Y:S01]  /*dfb40*/  IMAD.X R25, R25, 0x1, R0, P4 ;  /* 0x0000000119197824 */ /* 0x010fe200020e0600 */
[----:B------:R-:W-:Y:S01]  /*dfb50*/  ISETP.NE.U32.AND P4, PT, R4, RZ, PT ;  /* 0x000000ff0400720c */ /* 0x000fe20003f85070 */
[----:B------:R-:W-:Y:S01]  /*dfb60*/  IMAD.MOV.U32 R4, RZ, RZ, R32 ;  /* 0x000000ffff047224 */ /* 0x000fe200078e0020 */
[----:B------:R-:W-:-:S04]  /*dfb70*/  SEL R6, RZ, 0x4, !P1 ;  /* 0x00000004ff067807 */ /* 0x000fc80004800000 */
[----:B------:R1:W-:Y:S04]  /*dfb80*/  LDGSTS.E [R8+0x18400], [R4.64], P2 ;  /* 0x1840000004087fae */ /* 0x0003e80009121844 */
[----:B------:R-:W-:Y:S01]  /*dfb90*/  STL [R1+0x29f0], R33 ;  /* 0x0029f02101007387 */ /* 0x000fe20000100800 */
[----:B-1----:R-:W-:Y:S01]  /*dfba0*/  MOV R4, R16 ;  /* 0x0000001000047202 */ /* 0x002fe20000000f00 */
[----:B------:R-:W-:Y:S01]  /*dfbb0*/  IMAD.MOV.U32 R5, RZ, RZ, R25 ;  /* 0x000000ffff057224 */ /* 0x000fe200078e0019 */
[-C--:B------:R-:W-:Y:S01]  /*dfbc0*/  IADD3 R24, P1, R24, R202.reuse, RZ ;  /* 0x000000ca18187210 */ /* 0x080fe20007f3e0ff */
[----:B------:R1:W-:Y:S04]  /*dfbd0*/  STL [R1+0x29f8], R25 ;  /* 0x0029f81901007387 */ /* 0x0003e80000100800 */
[----:B------:R2:W-:Y:S04]  /*dfbe0*/  LDGSTS.E [R7+0x18600], [R4.64], P2 ;  /* 0x1860000004077fae */ /* 0x0005e80009121844 */
[----:B-1----:R-:W3:Y:S04]  /*dfbf0*/  LDL.LU R25, [R1+0x2934] ;  /* 0x0029340001197983 */ /* 0x002ee80000300800 */
[----:B------:R-:W4:Y:S01]  /*dfc00*/  LDL.LU R16, [R1+0x293c] ;  /* 0x00293c0001107983 */ /* 0x000f220000300800 */
[----:B------:R-:W-:-:S03]  /*dfc10*/  IADD3 R17, P2, R17, R202, RZ ;  /* 0x000000ca11117210 */ /* 0x000fc60007f5e0ff */
[----:B------:R-:W-:Y:S01]  /*dfc20*/  STL [R1+0x29b4], R24 ;  /* 0x0029b41801007387 */ /* 0x000fe20000100800 */
[----:B------:R-:W-:-:S03]  /*dfc30*/  IMAD.X R28, R28, 0x1, R0, P1 ;  /* 0x000000011c1c7824 */ /* 0x000fc600008e0600 */
[----:B------:R-:W-:Y:S01]  /*dfc40*/  STL [R1+0x29bc], R17 ;  /* 0x0029bc1101007387 */ /* 0x000fe20000100800 */
[----:B------:R-:W-:Y:S01]  /*dfc50*/  SEL R6, R6, RZ, !P0 ;  /* 0x000000ff06067207 */ /* 0x000fe20004000000 */
[----:B------:R-:W-:Y:S02]  /*dfc60*/  IMAD.X R29, R29, 0x1, R0, P2 ;  /* 0x000000011d1d7824 */ /* 0x000fe400010e0600 */
[----:B------:R1:W-:Y:S01]  /*dfc70*/  STL [R1+0x29b0], R28 ;  /* 0x0029b01c01007387 */ /* 0x0003e20000100800 */
[----:B--2---:R-:W-:Y:S01]  /*dfc80*/  MOV R5, R28 ;  /* 0x0000001c00057202 */ /* 0x004fe20000000f00 */
[----:B------:R-:W-:Y:S01]  /*dfc90*/  IMAD.MOV.U32 R4, RZ, RZ, R24 ;  /* 0x000000ffff047224 */ /* 0x000fe200078e0018 */
[----:B------:R-:W-:Y:S01]  /*dfca0*/  ISETP.NE.U32.AND P1, PT, R6, RZ, PT ;  /* 0x000000ff0600720c */ /* 0x000fe20003f25070 */
[----:B-1----:R-:W2:Y:S01]  /*dfcb0*/  LDL.LU R28, [R1+0x2930] ;  /* 0x00293000011c7983 */ /* 0x002ea20000300800 */
[----:B------:R-:W-:-:S03]  /*dfcc0*/  IADD3 R6, R132, 0x100000, RZ ;  /* 0x0010000084067810 */ /* 0x000fc60007ffe0ff */
[----:B------:R-:W-:Y:S01]  /*dfcd0*/  STL [R1+0x29b8], R29 ;  /* 0x0029b81d01007387 */ /* 0x000fe20000100800 */
[----:B------:R-:W-:-:S03]  /*dfce0*/  IADD3 R20, P2, R20, R202, RZ ;  /* 0x000000ca14147210 */ /* 0x000fc60007f5e0ff */
[----:B------:R-:W2:Y:S02]  /*dfcf0*/  LDL.LU R24, [R1+0x2938] ;  /* 0x0029380001187983 */ /* 0x000ea40000300800 */
[----:B------:R-:W-:Y:S02]  /*dfd00*/  IMAD.X R21, R21, 0x1, R0, P2 ;  /* 0x0000000115157824 */ /* 0x000fe400010e0600 */
[----:B------:R1:W-:Y:S01]  /*dfd10*/  LDGSTS.E [R6+0x19400], [R4.64], P3 ;  /* 0x1940000004067fae */ /* 0x0003e20009921844 */
[----:B------:R-:W-:-:S03]  /*dfd20*/  IADD3 R12, P2, R12, R202, RZ ;  /* 0x000000ca0c0c7210 */ /* 0x000fc60007f5e0ff */
[----:B------:R-:W-:Y:S02]  /*dfd30*/  STL [R1+0x2974], R20 ;  /* 0x0029741401007387 */ /* 0x000fe40000100800 */
[----:B------:R-:W-:Y:S02]  /*dfd40*/  IMAD.X R13, R13, 0x1, R0, P2 ;  /* 0x000000010d0d7824 */ /* 0x000fe400010e0600 */
[----:B-1----:R-:W-:Y:S02]  /*dfd50*/  IMAD.MOV.U32 R4, RZ, RZ, R17 ;  /* 0x000000ffff047224 */ /* 0x002fe400078e0011 */
[----:B------:R-:W-:Y:S01]  /*dfd60*/  IMAD.MOV.U32 R5, RZ, RZ, R29 ;  /* 0x000000ffff057224 */ /* 0x000fe200078e001d */
[----:B------:R-:W2:Y:S04]  /*dfd70*/  LDL.LU R17, [R1+0x281c] ;  /* 0x00281c0001117983 */ /* 0x000ea80000300800 */
[----:B------:R1:W-:Y:S04]  /*dfd80*/  STL [R1+0x2970], R21 ;  /* 0x0029701501007387 */ /* 0x0003e80000100800 */
[----:B------:R-:W-:Y:S04]  /*dfd90*/  STL [R1+0x297c], R12 ;  /* 0x00297c0c01007387 */ /* 0x000fe80000100800 */
[----:B------:R-:W2:Y:S04]  /*dfda0*/  LDL.LU R11, [R1+0x2824] ;  /* 0x00282400010b7983 */ /* 0x000ea80000300800 */
[----:B------:R1:W-:Y:S04]  /*dfdb0*/  LDGSTS.E [R7+0x19600], [R4.64], P3 ;  /* 0x1960000004077fae */ /* 0x0003e80009921844 */
[----:B------:R1:W-:Y:S02]  /*dfdc0*/  STL [R1+0x2978], R13 ;  /* 0x0029780d01007387 */ /* 0x0003e40000100800 */
[----:B-1----:R-:W-:Y:S01]  /*dfdd0*/  IMAD.MOV.U32 R5, RZ, RZ, R21 ;  /* 0x000000ffff057224 */ /* 0x002fe200078e0015 */
[----:B------:R-:W-:Y:S01]  /*dfde0*/  MOV R4, R20 ;  /* 0x0000001400047202 */ /* 0x000fe20000000f00 */
[----:B------:R-:W2:Y:S04]  /*dfdf0*/  LDL.LU R21, [R1+0x2818] ;  /* 0x0028180001157983 */ /* 0x000ea80000300800 */
[----:B------:R-:W2:Y:S01]  /*dfe00*/  LDL.LU R20, [R1+0x2820] ;  /* 0x0028200001147983 */ /* 0x000ea20000300800 */
[----:B------:R-:W-:-:S03]  /*dfe10*/  ISETP.GT.AND P2, PT, R3, 0x75, PT ;  /* 0x000000750300780c */ /* 0x000fc60003f44270 */
[----:B------:R1:W-:Y:S02]  /*dfe20*/  LDGSTS.E [R6+0x1a400], [R4.64], P5 ;  /* 0x1a40000004067fae */ /* 0x0003e4000a921844 */
[----:B-1----:R-:W-:Y:S01]  /*dfe30*/  IMAD.MOV.U32 R4, RZ, RZ, R12 ;  /* 0x000000ffff047224 */ /* 0x002fe200078e000c */
[----:B------:R-:W-:Y:S01]  /*dfe40*/  SEL R6, RZ, 0x4, !P2 ;  /* 0x00000004ff067807 */ /* 0x000fe20005000000 */
[----:B------:R-:W-:Y:S01]  /*dfe50*/  IMAD.MOV.U32 R5, RZ, RZ, R13 ;  /* 0x000000ffff057224 */ /* 0x000fe200078e000d */
[----:B------:R-:W-:Y:S01]  /*dfe60*/  ISETP.GT.AND P2, PT, R3, 0x79, PT ;  /* 0x000000790300780c */ /* 0x000fe20003f44270 */
[----:B------:R-:W2:Y:S04]  /*dfe70*/  LDL.LU R13, [R1+0x2858] ;  /* 0x00285800010d7983 */ /* 0x000ea80000300800 */
[----:B------:R1:W-:Y:S04]  /*dfe80*/  LDGSTS.E [R7+0x1a600], [R4.64], P5 ;  /* 0x1a60000004077fae */ /* 0x0003e8000a921844 */
[----:B------:R-:W2:Y:S04]  /*dfe90*/  LDL.LU R9, [R1+0x285c] ;  /* 0x00285c0001097983 */ /* 0x000ea80000300800 */
[----:B------:R-:W2:Y:S01]  /*dfea0*/  LDL.LU R12, [R1+0x2860] ;  /* 0x00286000010c7983 */ /* 0x000ea20000300800 */
[----:B-1----:R-:W-:-:S03]  /*dfeb0*/  SEL R4, R6, RZ, !P0 ;  /* 0x000000ff06047207 */ /* 0x002fc60004000000 */
[----:B------:R-:W2:Y:S01]  /*dfec0*/  LDL.LU R10, [R1+0x2864] ;  /* 0x00286400010a7983 */ /* 0x000ea20000300800 */
[----:B------:R-:W-:Y:S02]  /*dfed0*/  SEL R5, RZ, 0x4, !P2 ;  /* 0x00000004ff057807 */ /* 0x000fe40005000000 */
[----:B------:R-:W-:Y:S02]  /*dfee0*/  ISETP.NE.U32.AND P5, PT, R4, RZ, PT ;  /* 0x000000ff0400720c */ /* 0x000fe40003fa5070 */
[----:B------:R-:W-:Y:S02]  /*dfef0*/  SEL R4, R5, RZ, !P0 ;  /* 0x000000ff05047207 */ /* 0x000fe40004000000 */
[----:B------:R-:W-:Y:S01]  /*dff00*/  IADD3 R6, R132, 0x100000, RZ ;  /* 0x0010000084067810 */ /* 0x000fe20007ffe0ff */
[----:B------:R-:W-:Y:S01]  /*dff10*/  HMMA.1688.F32.TF32 R176, R240, R14, R176 ;  /* 0x0000000ef0b0723c */ /* 0x000fe200000810b0 */
[-C--:B---3--:R-:W-:Y:S02]  /*dff20*/  IADD3 R25, P2, R25, R202.reuse, RZ ;  /* 0x000000ca19197210 */ /* 0x088fe40007f5e0ff */
[----:B----4-:R-:W-:-:S03]  /*dff30*/  IADD3 R16, P3, R16, R202, RZ ;  /* 0x000000ca10107210 */ /* 0x010fc60007f7e0ff */
[----:B------:R-:W-:Y:S04]  /*dff40*/  STL [R1+0x2934], R25 ;  /* 0x0029341901007387 */ /* 0x000fe80000100800 */
[----:B------:R1:W-:Y:S01]  /*dff50*/  STL [R1+0x293c], R16 ;  /* 0x00293c1001007387 */ /* 0x0003e20000100800 */
[----:B--2---:R-:W-:Y:S01]  /*dff60*/  IMAD.X R28, R28, 0x1, R0, P2 ;  /* 0x000000011c1c7824 */ /* 0x004fe200010e0600 */
[----:B------:R-:W-:Y:S01]  /*dff70*/  ISETP.NE.U32.AND P2, PT, R4, RZ, PT ;  /* 0x000000ff0400720c */ /* 0x000fe20003f45070 */
[----:B------:R-:W-:Y:S02]  /*dff80*/  IMAD.MOV.U32 R4, RZ, RZ, R25 ;  /* 0x000000ffff047224 */ /* 0x000fe400078e0019 */
[----:B------:R-:W-:Y:S01]  /*dff90*/  IMAD.MOV.U32 R5, RZ, RZ, R28 ;  /* 0x000000ffff057224 */ /* 0x000fe200078e001c */
[----:B------:R-:W-:-:S04]  /*dffa0*/  IADD3.X R24, R24, R0, RZ, P3, !PT ;  /* 0x0000000018187210 */ /* 0x000fc80001ffe4ff */
[----:B------:R2:W-:Y:S01]  /*dffb0*/  LDGSTS.E [R6+0x1b400], [R4.64], P4 ;  /* 0x1b40000004067fae */ /* 0x0005e2000a121844 */
[----:B------:R-:W-:-:S04]  /*dffc0*/  ISETP.GT.AND P3, PT, R3, 0x7d, PT ;  /* 0x0000007d0300780c */ /* 0x000fc80003f64270 */
[----:B------:R-:W-:Y:S01]  /*dffd0*/  SEL R8, RZ, 0x4, !P3 ;  /* 0x00000004ff087807 */ /* 0x000fe20005800000 */
[----:B--2---:R-:W-:Y:S02]  /*dffe0*/  IMAD.MOV.U32 R4, RZ, RZ, R16 ;  /* 0x000000ffff047224 */ /* 0x004fe400078e0010 */
[----:B------:R-:W-:Y:S01]  /*dfff0*/  IMAD.MOV.U32 R5, RZ, RZ, R24 ;  /* 0x000000ffff057224 */ /* 0x000fe200078e0018 */
[----:B------:R-:W-:Y:S01]  /*e0000*/  STL [R1+0x2930], R28 ;  /* 0x0029301c01007387 */ /* 0x000fe20000100800 */
[----:B------:R-:W-:-:S03]  /*e0010*/  IADD3 R17, P3, R17, R202, RZ ;  /* 0x000000ca11117210 */ /* 0x000fc60007f7e0ff */
[----:B------:R2:W-:Y:S04]  /*e0020*/  LDGSTS.E [R7+0x1b600], [R4.64], P4 ;  /* 0x1b60000004077fae */ /* 0x0005e8000a121844 */
[----:B------:R-:W-:Y:S04]  /*e0030*/  STL [R1+0x2938], R24 ;  /* 0x0029381801007387 */ /* 0x000fe80000100800 */
[----:B-1----:R-:W3:Y:S01]  /*e0040*/  LDL.LU R16, [R1+0x289c] ;  /* 0x00289c0001107983 */ /* 0x002ee20000300800 */
[----:B------:R-:W-:-:S03]  /*e0050*/  IADD3 R11, P4, R11, R202, RZ ;  /* 0x000000ca0b0b7210 */ /* 0x000fc60007f9e0ff */
[----:B------:R-:W4:Y:S01]  /*e0060*/  LDL.LU R14, [R1+0x28a4] ;  /* 0x0028a400010e7983 */ /* 0x000f220000300800 */
[----:B--2---:R-:W-:-:S03]  /*e0070*/  IMAD.MOV.U32 R4, RZ, RZ, R17 ;  /* 0x000000ffff047224 */ /* 0x004fc600078e0011 */
[----:B------:R1:W-:Y:S04]  /*e0080*/  STL [R1+0x281c], R17 ;  /* 0x00281c1101007387 */ /* 0x0003e80000100800 */
[----:B------:R2:W-:Y:S01]  /*e0090*/  STL [R1+0x2824], R11 ;  /* 0x0028240b01007387 */ /* 0x0005e20000100800 */
[----:B------:R-:W-:Y:S01]  /*e00a0*/  IADD3.X R21, R21, R0, RZ, P3, !PT ;  /* 0x0000000015157210 */ /* 0x000fe20001ffe4ff */
[----:B------:R-:W-:-:S04]  /*e00b0*/  IMAD.X R20, R20, 0x1, R0, P4 ;  /* 0x0000000114147824 */ /* 0x000fc800020e0600 */
[----:B------:R-:W-:Y:S04]  /*e00c0*/  STL [R1+0x2818], R21 ;  /* 0x0028181501007387 */ /* 0x000fe80000100800 */
[----:B-1----:R-:W4:Y:S04]  /*e00d0*/  LDL.LU R17, [R1+0x2898] ;  /* 0x0028980001117983 */ /* 0x002f280000300800 */
[----:B------:R-:W-:Y:S04]  /*e00e0*/  STL [R1+0x2820], R20 ;  /* 0x0028201401007387 */ /* 0x000fe80000100800 */
[----:B------:R-:W4:Y:S01]  /*e00f0*/  LDL.LU R15, [R1+0x28a0] ;  /* 0x0028a000010f7983 */ /* 0x000f220000300800 */
[----:B------:R-:W-:Y:S01]  /*e0100*/  SEL R6, R8, RZ, !P0 ;  /* 0x000000ff08067207 */ /* 0x000fe20004000000 */
[----:B------:R-:W-:-:S03]  /*e0110*/  IMAD.MOV.U32 R5, RZ, RZ, R21 ;  /* 0x000000ffff057224 */ /* 0x000fc600078e0015 */
[----:B------:R-:W-:Y:S02]  /*e0120*/  ISETP.NE.U32.AND P3, PT, R6, RZ, PT ;  /* 0x000000ff0600720c */ /* 0x000fe40003f65070 */
[----:B------:R-:W-:-:S05]  /*e0130*/  IADD3 R6, R132, 0x100000, RZ ;  /* 0x0010000084067810 */ /* 0x000fca0007ffe0ff */
[----:B------:R1:W-:Y:S01]  /*e0140*/  LDGSTS.E [R6+0x1c400], [R4.64], P1 ;  /* 0x1c40000004067fae */ /* 0x0003e20008921844 */
[----:B------:R-:W-:-:S05]  /*e0150*/  IADD3 R9, P4, R9, R202, RZ ;  /* 0x000000ca09097210 */ /* 0x000fca0007f9e0ff */
[----:B------:R-:W-:Y:S01]  /*e0160*/  IMAD.X R13, R13, 0x1, R0, P4 ;  /* 0x000000010d0d7824 */ /* 0x000fe200020e0600 */
[----:B-1----:R-:W-:Y:S01]  /*e0170*/  MOV R4, R11 ;  /* 0x0000000b00047202 */ /* 0x002fe20000000f00 */
[----:B------:R-:W-:Y:S01]  /*e0180*/  IMAD.MOV.U32 R5, RZ, RZ, R20 ;  /* 0x000000ffff057224 */ /* 0x000fe200078e0014 */
[----:B------:R-:W-:Y:S01]  /*e0190*/  IADD3 R10, P4, R10, R202, RZ ;  /* 0x000000ca0a0a7210 */ /* 0x000fe20007f9e0ff */
[----:B------:R1:W-:Y:S04]  /*e01a0*/  STL [R1+0x285c], R9 ;  /* 0x00285c0901007387 */ /* 0x0003e80000100800 */
[----:B------:R1:W-:Y:S01]  /*e01b0*/  LDGSTS.E [R7+0x1c600], [R4.64], P1 ;  /* 0x1c60000004077fae */ /* 0x0003e20008921844 */
[----:B------:R-:W-:Y:S01]  /*e01c0*/  IMAD.X R12, R12, 0x1, R0, P4 ;  /* 0x000000010c0c7824 */ /* 0x000fe200020e0600 */
[----:B------:R-:W-:-:S02]  /*e01d0*/  ISETP.GT.AND P1, PT, R3, 0x2, PT ;  /* 0x000000020300780c */ /* 0x000fc40003f24270 */
[----:B--2---:R-:W2:Y:S04]  /*e01e0*/  LDL.LU R11, [R1+0x28dc] ;  /* 0x0028dc00010b7983 */ /* 0x004ea80000300800 */
[----:B------:R1:W-:Y:S02]  /*e01f0*/  STL [R1+0x2858], R13 ;  /* 0x0028580d01007387 */ /* 0x0003e40000100800 */
[----:B-1----:R-:W-:Y:S02]  /*e0200*/  IMAD.MOV.U32 R4, RZ, RZ, R9 ;  /* 0x000000ffff047224 */ /* 0x002fe400078e0009 */
[----:B------:R-:W-:Y:S01]  /*e0210*/  IMAD.MOV.U32 R5, RZ, RZ, R13 ;  /* 0x000000ffff057224 */ /* 0x000fe200078e000d */
[----:B------:R1:W-:Y:S04]  /*e0220*/  STL [R1+0x2864], R10 ;  /* 0x0028640a01007387 */ /* 0x0003e80000100800 */
[----:B------:R1:W-:Y:S04]  /*e0230*/  LDGSTS.E [R6+0x1d400], [R4.64], P5 ;  /* 0x1d40000004067fae */ /* 0x0003e8000a921844 */
[----:B------:R-:W2:Y:S04]  /*e0240*/  LDL.LU R9, [R1+0x28e4] ;  /* 0x0028e40001097983 */ /* 0x000ea80000300800 */
[----:B------:R1:W-:Y:S02]  /*e0250*/  STL [R1+0x2860], R12 ;  /* 0x0028600c01007387 */ /* 0x0003e40000100800 */
[----:B-1----:R-:W-:Y:S01]  /*e0260*/  MOV R4, R10 ;  /* 0x0000000a00047202 */ /* 0x002fe20000000f00 */
[----:B------:R-:W-:Y:S01]  /*e0270*/  IMAD.MOV.U32 R5, RZ, RZ, R12 ;  /* 0x000000ffff057224 */ /* 0x000fe200078e000c */
[----:B------:R-:W-:Y:S01]  /*e0280*/  SEL R6, RZ, 0x4, !P1 ;  /* 0x00000004ff067807 */ /* 0x000fe20004800000 */
[----:B------:R-:W2:Y:S01]  /*e0290*/  LDL.LU R13, [R1+0x28d8] ;  /* 0x0028d800010d7983 */ /* 0x000ea20000300800 */
[----:B------:R-:W-:-:S03]  /*e02a0*/  ISETP.GT.AND P1, PT, R3, 0x6, PT ;  /* 0x000000060300780c */ /* 0x000fc60003f24270 */
[----:B------:R1:W-:Y:S04]  /*e02b0*/  LDGSTS.E [R7+0x1d600], [R4.64], P5 ;  /* 0x1d60000004077fae */ /* 0x0003e8000a921844 */
[----:B------:R-:W2:Y:S04]  /*e02c0*/  LDL.LU R10, [R1+0x28e0] ;  /* 0x0028e000010a7983 */ /* 0x000ea80000300800 */
[----:B------:R-:W2:Y:S01]  /*e02d0*/  LDL.LU R20, [R1+0x2ff0] ;  /* 0x002ff00001147983 */ /* 0x000ea20000300800 */
[----:B-1----:R-:W-:-:S03]  /*e02e0*/  SEL R5, RZ, 0x4, !P1 ;  /* 0x00000004ff057807 */ /* 0x002fc60004800000 */
[----:B------:R-:W2:Y:S01]  /*e02f0*/  LDL.LU R12, [R1+0x2fe8] ;  /* 0x002fe800010c7983 */ /* 0x000ea20000300800 */
[-C--:B---3--:R-:W-:Y:S02]  /*e0300*/  IADD3 R16, P1, R16, R202.reuse, RZ ;  /* 0x000000ca10107210 */ /* 0x088fe40007f3e0ff */
[----:B----4-:R-:W-:-:S03]  /*e0310*/  IADD3 R14, P5, R14, R202, RZ ;  /* 0x000000ca0e0e7210 */ /* 0x010fc60007fbe0ff */
[----:B------:R-:W-:Y:S04]  /*e0320*/  STL [R1+0x289c], R16 ;  /* 0x00289c1001007387 */ /* 0x000fe80000100800 */
[----:B------:R-:W-:Y:S01]  /*e0330*/  STL [R1+0x28a4], R14 ;  /* 0x0028a40e01007387 */ /* 0x000fe20000100800 */
[--C-:B------:R-:W-:Y:S02]  /*e0340*/  IMAD.X R17, R17, 0x1, R0.reuse, P1 ;  /* 0x0000000111117824 */ /* 0x100fe400008e0600 */
[----:B------:R-:W-:-:S03]  /*e0350*/  IMAD.X R15, R15, 0x1, R0, P5 ;  /* 0x000000010f0f7824 */ /* 0x000fc600028e0600 */
[----:B------:R1:W-:Y:S04]  /*e0360*/  STL [R1+0x2898], R17 ;  /* 0x0028981101007387 */ /* 0x0003e80000100800 */
[----:B------:R3:W-:Y:S04]  /*e0370*/  STL [R1+0x28a0], R15 ;  /* 0x0028a00f01007387 */ /* 0x0007e80000100800 */
[----:B------:R-:W4:Y:S01]  /*e0380*/  LDL.LU R21, [R1+0x2fe4] ;  /* 0x002fe40001157983 */ /* 0x000f220000300800 */
[----:B------:R-:W-:-:S04]  /*e0390*/  SEL R4, R6, RZ, !P0 ;  /* 0x000000ff06047207 */ /* 0x000fc80004000000 */
[----:B------:R-:W-:Y:S02]  /*e03a0*/  ISETP.NE.U32.AND P4, PT, R4, RZ, PT ;  /* 0x000000ff0400720c */ /* 0x000fe40003f85070 */
[----:B------:R-:W-:Y:S02]  /*e03b0*/  SEL R4, R5, RZ, !P0 ;  /* 0x000000ff05047207 */ /* 0x000fe40004000000 */
[----:B------:R-:W-:Y:S02]  /*e03c0*/  IADD3 R6, R132, 0x100000, RZ ;  /* 0x0010000084067810 */ /* 0x000fe40007ffe0ff */
[----:B------:R-:W-:Y:S01]  /*e03d0*/  ISETP.NE.U32.AND P1, PT, R4, RZ, PT ;  /* 0x000000ff0400720c */ /* 0x000fe20003f25070 */
[----:B------:R-:W-:Y:S01]  /*e03e0*/  IMAD.MOV.U32 R4, RZ, RZ, R16 ;  /* 0x000000ffff047224 */ /* 0x000fe200078e0010 */
[----:B------:R-:W-:Y:S02]  /*e03f0*/  MOV R5, R17 ;  /* 0x0000001100057202 */ /* 0x000fe40000000f00 */
[----:B------:R-:W-:-:S03]  /*e0400*/  ISETP.GT.AND P5, PT, R3, 0xa, PT ;  /* 0x0000000a0300780c */ /* 0x000fc60003fa4270 */
[----:B------:R2:W-:Y:S01]  /*e0410*/  LDGSTS.E [R6+0x1e400], [R4.64], P2 ;  /* 0x1e40000004067fae */ /* 0x0005e20009121844 */
[----:B------:R-:W-:Y:S01]  /*e0420*/  SEL R8, RZ, 0x4, !P5 ;  /* 0x00000004ff087807 */ /* 0x000fe20006800000 */
[----:B------:R-:W-:Y:S02]  /*e0430*/  HMMA.1688.F32.TF32 R180, R240, R18, R180 ;  /* 0x00000012f0b4723c */ /* 0x000fe400000810b4 */
[----:B------:R-:W4:Y:S01]  /*e0440*/  LDL.LU R19, [R1+0x2fdc] ;  /* 0x002fdc0001137983 */ /* 0x000f220000300800 */
[----:B--2---:R-:W-:-:S03]  /*e0450*/  IADD3 R11, P5, R11, R202, RZ ;  /* 0x000000ca0b0b7210 */ /* 0x004fc60007fbe0ff */
[----:B-1----:R-:W2:Y:S01]  /*e0460*/  LDL.LU R17, [R1+0x2fb0] ;  /* 0x002fb00001117983 */ /* 0x002ea20000300800 */
[----:B------:R-:W-:Y:S02]  /*e0470*/  IMAD.MOV.U32 R4, RZ, RZ, R14 ;  /* 0x000000ffff047224 */ /* 0x000fe400078e000e */
[----:B------:R-:W-:Y:S01]  /*e0480*/  IMAD.MOV.U32 R5, RZ, RZ, R15 ;  /* 0x000000ffff057224 */ /* 0x000fe200078e000f */
[----:B------:R-:W-:-:S04]  /*e0490*/  SEL R6, R8, RZ, !P0 ;  /* 0x000000ff08067207 */ /* 0x000fc80004000000 */
[----:B------:R1:W-:Y:S01]  /*e04a0*/  LDGSTS.E [R7+0x1e600], [R4.64], P2 ;  /* 0x1e60000004077fae */ /* 0x0003e20009121844 */
[----:B------:R-:W-:-:S03]  /*e04b0*/  IADD3 R9, P2, R9, R202, RZ ;  /* 0x000000ca09097210 */ /* 0x000fc60007f5e0ff */
[----:B------:R-:W-:Y:S01]  /*e04c0*/  STL [R1+0x28dc], R11 ;  /* 0x0028dc0b01007387 */ /* 0x000fe20000100800 */
[----:B-1----:R-:W-:Y:S01]  /*e04d0*/  MOV R4, R11 ;  /* 0x0000000b00047202 */ /* 0x002fe20000000f00 */
[--C-:B------:R-:W-:Y:S01]  /*e04e0*/  IMAD.X R13, R13, 0x1, R0.reuse, P5 ;  /* 0x000000010d0d7824 */ /* 0x100fe200028e0600 */
[----:B------:R-:W-:Y:S02]  /*e04f0*/  ISETP.NE.U32.AND P5, PT, R6, RZ, PT ;  /* 0x000000ff0600720c */ /* 0x000fe40003fa5070 */
[----:B------:R-:W-:Y:S01]  /*e0500*/  IADD3 R6, R132, 0x100000, RZ ;  /* 0x0010000084067810 */ /* 0x000fe20007ffe0ff */
[----:B------:R-:W-:Y:S01]  /*e0510*/  IMAD.MOV.U32 R5, RZ, RZ, R13 ;  /* 0x000000ffff057224 */ /* 0x000fe200078e000d */
[----:B------:R-:W-:Y:S01]  /*e0520*/  STL [R1+0x28e4], R9 ;  /* 0x0028e40901007387 */ /* 0x000fe20000100800 */
[----:B------:R-:W-:Y:S01]  /*e0530*/  IMAD.X R10, R10, 0x1, R0, P2 ;  /* 0x000000010a0a7824 */ /* 0x000fe200010e0600 */
[----:B------:R-:W-:Y:S02]  /*e0540*/  ISETP.GT.AND P2, PT, R3, 0xe, PT ;  /* 0x0000000e0300780c */ /* 0x000fe40003f44270 */
[----:B------:R1:W-:Y:S01]  /*e0550*/  STL [R1+0x28d8], R13 ;  /* 0x0028d80d01007387 */ /* 0x0003e20000100800 */
[----:B------:R-:W-:-:S03]  /*e0560*/  IADD3 R132, R132, 0x100000, RZ ;  /* 0x0010000084847810 */ /* 0x000fc60007ffe0ff */
[----:B------:R1:W-:Y:S04]  /*e0570*/  LDGSTS.E [R6+0x1f400], [R4.64], P3 ;  /* 0x1f40000004067fae */ /* 0x0003e80009921844 */
[----:B------:R-:W2:Y:S04]  /*e0580*/  LDL.LU R18, [R1+0x2fa4] ;  /* 0x002fa40001127983 */ /* 0x000ea80000300800 */
[----:B------:R3:W-:Y:S01]  /*e0590*/  STL [R1+0x28e0], R10 ;  /* 0x0028e00a01007387 */ /* 0x0007e20000100800 */
[----:B-1----:R-:W-:-:S03]  /*e05a0*/  IMAD.MOV.U32 R4, RZ, RZ, R9 ;  /* 0x000000ffff047224 */ /* 0x002fc600078e0009 */
[----:B---3--:R-:W3:Y:S01]  /*e05b0*/  LDL.LU R15, [R1+0x2fa8] ;  /* 0x002fa800010f7983 */ /* 0x008ee20000300800 */
[----:B------:R-:W-:Y:S01]  /*e05c0*/  IMAD.MOV.U32 R5, RZ, RZ, R10 ;  /* 0x000000ffff057224 */ /* 0x000fe200078e000a */
[----:B------:R-:W-:Y:S02]  /*e05d0*/  SEL R6, RZ, 0x4, !P2 ;  /* 0x00000004ff067807 */ /* 0x000fe40005000000 */
[-C--:B------:R-:W-:Y:S01]  /*e05e0*/  IADD3 R20, P2, R20, R202.reuse, RZ ;  /* 0x000000ca14147210 */ /* 0x080fe20007f5e0ff */
[----:B------:R-:W3:Y:S04]  /*e05f0*/  LDL.LU R13, [R1+0x2f70] ;  /* 0x002f7000010d7983 */ /* 0x000ee80000300800 */
[----:B------:R1:W-:Y:S01]  /*e0600*/  LDGSTS.E [R132+0x1f600], [R4.64], P3 ;  /* 0x1f60000004847fae */ /* 0x0003e20009921844 */
[----:B------:R-:W-:-:S03]  /*e0610*/  IADD3 R12, P3, R12, R202, RZ ;  /* 0x000000ca0c0c7210 */ /* 0x000fc60007f7e0ff */
[----:B------:R-:W3:Y:S04]  /*e0620*/  LDL.LU R16, [R1+0x2f9c] ;  /* 0x002f9c0001107983 */ /* 0x000ee80000300800 */
[----:B------:R-:W3:Y:S04]  /*e0630*/  LDL.LU R10, [R1+0x2f68] ;  /* 0x002f6800010a7983 */ /* 0x000ee80000300800 */
[----:B------:R1:W-:Y:S04]  /*e0640*/  STL [R1+0x2ff0], R20 ;  /* 0x002ff01401007387 */ /* 0x0003e80000100800 */
[----:B------:R1:W-:Y:S01]  /*e0650*/  STL [R1+0x2fe8], R12 ;  /* 0x002fe80c01007387 */ /* 0x0003e20000100800 */
[----:B----4-:R-:W-:-:S05]  /*e0660*/  IADD3.X R21, R21, R0, RZ, P2, !PT ;  /* 0x0000000015157210 */ /* 0x010fca00017fe4ff */
[----:B------:R2:W-:Y:S04]  /*e0670*/  STL [R1+0x2fe4], R21 ;  /* 0x002fe41501007387 */ /* 0x0005e80000100800 */
[----:B------:R-:W4:Y:S04]  /*e0680*/  LDL.LU R14, [R1+0x2f64] ;  /* 0x002f6400010e7983 */ /* 0x000f280000300800 */
[----:B------:R-:W4:Y:S01]  /*e0690*/  LDL.LU R11, [R1+0x2f5c] ;  /* 0x002f5c00010b7983 */ /* 0x000f220000300800 */
[----:B------:R-:W-:-:S05]  /*e06a0*/  IMAD.SHL.U32 R201, R201, 0x4, RZ ;  /* 0x00000004c9c97824 */ /* 0x000fca00078e00ff */
[----:B------:R-:W-:Y:S02]  /*e06b0*/  LOP3.LUT R9, R201, 0x40, RZ, 0x3c, !PT ;  /* 0x00000040c9097812 */ /* 0x000fe400078e3cff */
[----:B-1----:R-:W-:-:S03]  /*e06c0*/  SEL R5, R6, RZ, !P0 ;  /* 0x000000ff06057207 */ /* 0x002fc60004000000 */
[----:B------:R-:W-:Y:S02]  /*e06d0*/  IMAD R4, R203, 0x20000, R9 ;  /* 0x00020000cb047824 */ /* 0x000fe400078e0209 */
[----:B------:R-:W-:Y:S01]  /*e06e0*/  IMAD.X R19, R19, 0x1, R0, P3 ;  /* 0x0000000113137824 */ /* 0x000fe200018e0600 */
[----:B------:R-:W-:Y:S01]  /*e06f0*/  ISETP.NE.U32.AND P3, PT, R5, RZ, PT ;  /* 0x000000ff0500720c */ /* 0x000fe20003f65070 */
[----:B------:R-:W-:Y:S01]  /*e0700*/  IMAD.MOV.U32 R6, RZ, RZ, R20 ;  /* 0x000000ffff067224 */ /* 0x000fe200078e0014 */
[C---:B------:R-:W-:Y:S01]  /*e0710*/  IADD3 R5, R4.reuse, 0x100000, RZ ;  /* 0x0010000004057810 */ /* 0x040fe20007ffe0ff */
[----:B------:R-:W-:Y:S01]  /*e0720*/  IMAD.MOV.U32 R7, RZ, RZ, R21 ;  /* 0x000000ffff077224 */ /* 0x000fe200078e0015 */
[----:B------:R-:W-:-:S04]  /*e0730*/  IADD3 R8, R4, 0x100000, RZ ;  /* 0x0010000004087810 */ /* 0x000fc80007ffe0ff */
[----:B------:R1:W-:Y:S01]  /*e0740*/  LDGSTS.E [R5+0x800], [R6.64], P4 ;  /* 0x0080000006057fae */ /* 0x0003e2000a121844 */
[----:B------:R-:W-:-:S04]  /*e0750*/  ISETP.GT.AND P2, PT, R3, 0x12, PT ;  /* 0x000000120300780c */ /* 0x000fc80003f44270 */
[----:B------:R-:W-:Y:S02]  /*e0760*/  SEL R9, RZ, 0x4, !P2 ;  /* 0x00000004ff097807 */ /* 0x000fe40005000000 */
[----:B-1----:R-:W-:Y:S01]  /*e0770*/  MOV R6, R12 ;  /* 0x0000000c00067202 */ /* 0x002fe20000000f00 */
[----:B------:R-:W-:Y:S01]  /*e0780*/  IMAD.MOV.U32 R7, RZ, RZ, R19 ;  /* 0x000000ffff077224 */ /* 0x000fe200078e0013 */
[----:B--2---:R-:W-:-:S04]  /*e0790*/  IADD3 R17, P2, R17, R202, RZ ;  /* 0x000000ca11117210 */ /* 0x004fc80007f5e0ff */
[----:B------:R1:W-:Y:S01]  /*e07a0*/  LDGSTS.E [R8+0xa00], [R6.64], P4 ;  /* 0x00a0000006087fae */ /* 0x0003e2000a121844 */
[----:B------:R-:W-:-:S03]  /*e07b0*/  SEL R5, R9, RZ, !P0 ;  /* 0x000000ff09057207 */ /* 0x000fc60004000000 */
[----:B------:R2:W-:Y:S04]  /*e07c0*/  STL [R1+0x2fdc], R19 ;  /* 0x002fdc1301007387 */ /* 0x0005e80000100800 */
[----:B------:R-:W4:Y:S04]  /*e07d0*/  LDL.LU R20, [R1+0x2f30] ;  /* 0x002f300001147983 */ /* 0x000f280000300800 */
[----:B------:R-:W4:Y:S01]  /*e07e0*/  LDL.LU R12, [R1+0x2f28] ;  /* 0x002f2800010c7983 */ /* 0x000f220000300800 */
[----:B-1----:R-:W-:-:S03]  /*e07f0*/  IMAD.MOV.U32 R6, RZ, RZ, R17 ;  /* 0x000000ffff067224 */ /* 0x002fc600078e0011 */
[----:B------:R1:W-:Y:S01]  /*e0800*/  STL [R1+0x2fb0], R17 ;  /* 0x002fb01101007387 */ /* 0x0003e20000100800 */
[----:B------:R-:W-:Y:S01]  /*e0810*/  IMAD.X R18, R18, 0x1, R0, P2 ;  /* 0x0000000112127824 */ /* 0x000fe200010e0600 */
[----:B---3--:R-:W-:Y:S02]  /*e0820*/  IADD3 R15, P4, R15, R202, RZ ;  /* 0x000000ca0f0f7210 */ /* 0x008fe40007f9e0ff */
[----:B------:R-:W-:-:S03]  /*e0830*/  ISETP.NE.U32.AND P2, PT, R5, RZ, PT ;  /* 0x000000ff0500720c */ /* 0x000fc60003f45070 */
[----:B------:R3:W-:Y:S01]  /*e0840*/  STL [R1+0x2fa8], R15 ;  /* 0x002fa80f01007387 */ /* 0x0007e20000100800 */
[----:B------:R-:W-:Y:S01]  /*e0850*/  IADD3 R5, R4, 0x100000, RZ ;  /* 0x0010000004057810 */ /* 0x000fe20007ffe0ff */
[----:B------:R-:W-:Y:S01]  /*e0860*/  IMAD.X R16, R16, 0x1, R0, P4 ;  /* 0x0000000110107824 */ /* 0x000fe200020e0600 */
[----:B------:R-:W-:Y:S01]  /*e0870*/  IADD3 R13, P4, R13, R202, RZ ;  /* 0x000000ca0d0d7210 */ /* 0x000fe20007f9e0ff */
[----:B------:R1:W-:Y:S01]  /*e0880*/  STL [R1+0x2fa4], R18 ;  /* 0x002fa41201007387 */ /* 0x0003e20000100800 */
[----:B------:R-:W-:-:S03]  /*e0890*/  MOV R7, R18 ;  /* 0x0000001200077202 */ /* 0x000fc60000000f00 */
[----:B------:R-:W4:Y:S04]  /*e08a0*/  LDL.LU R21, [R1+0x2f24] ;  /* 0x002f240001157983 */ /* 0x000f280000300800 */
[----:B------:R1:W-:Y:S04]  /*e08b0*/  STL [R1+0x2f9c], R16 ;  /* 0x002f9c1001007387 */ /* 0x0003e80000100800 */
[----:B--2---:R-:W2:Y:S04]  /*e08c0*/  LDL.LU R19, [R1+0x2f1c] ;  /* 0x002f1c0001137983 */ /* 0x004ea80000300800 */
[----:B------:R-:W-:Y:S04]  /*e08d0*/  STL [R1+0x2f70], R13 ;  /* 0x002f700d01007387 */ /* 0x000fe80000100800 */
[----:B------:R3:W-:Y:S04]  /*e08e0*/  LDGSTS.E [R5+0x1800], [R6.64], P1 ;  /* 0x0180000006057fae */ /* 0x0007e80008921844 */
[----:B-1----:R-:W2:Y:S01]  /*e08f0*/  LDL.LU R17, [R1+0x2ef0] ;  /* 0x002ef00001117983 */ /* 0x002ea20000300800 */
[----:B---3--:R-:W-:-:S02]  /*e0900*/  IMAD.MOV.U32 R6, RZ, RZ, R15 ;  /* 0x000000ffff067224 */ /* 0x008fc400078e000f */
[----:B------:R-:W-:-:S05]  /*e0910*/  IMAD.MOV.U32 R7, RZ, RZ, R16 ;  /* 0x000000ffff077224 */ /* 0x000fca00078e0010 */
[----:B------:R1:W-:Y:S02]  /*e0920*/  LDGSTS.E [R8+0x1a00], [R6.64], P1 ;  /* 0x01a0000006087fae */ /* 0x0003e40008921844 */
[----:B-1----:R-:W-:Y:S01]  /*e0930*/  MOV R6, R13 ;  /* 0x0000000d00067202 */ /* 0x002fe20000000f00 */
[----:B----4-:R-:W-:Y:S01]  /*e0940*/  IMAD.X R14, R14, 0x1, R0, P4 ;  /* 0x000000010e0e7824 */ /* 0x010fe200020e0600 */
[----:B------:R-:W-:-:S05]  /*e0950*/  IADD3 R10, P4, R10, R202, RZ ;  /* 0x000000ca0a0a7210 */ /* 0x000fca0007f9e0ff */
[----:B------:R-:W-:Y:S01]  /*e0960*/  IMAD.X R11, R11, 0x1, R0, P4 ;  /* 0x000000010b0b7824 */ /* 0x000fe200020e0600 */
[----:B------:R1:W-:Y:S04]  /*e0970*/  STL [R1+0x2f64], R14 ;  /* 0x002f640e01007387 */ /* 0x0003e80000100800 */
[----:B------:R-:W-:Y:S01]  /*e0980*/  STL [R1+0x2f68], R10 ;  /* 0x002f680a01007387 */ /* 0x000fe20000100800 */
[----:B------:R-:W-:-:S03]  /*e0990*/  IMAD.MOV.U32 R7, RZ, RZ, R14 ;  /* 0x000000ffff077224 */ /* 0x000fc600078e000e */
[----:B------:R-:W3:Y:S04]  /*e09a0*/  LDL.LU R15, [R1+0x2ee8] ;  /* 0x002ee800010f7983 */ /* 0x000ee80000300800 */
[----:B------:R4:W-:Y:S04]  /*e09b0*/  STL [R1+0x2f5c], R11 ;  /* 0x002f5c0b01007387 */ /* 0x0009e80000100800 */
[----:B------:R-:W3:Y:S04]  /*e09c0*/  LDL.LU R18, [R1+0x2ee4] ;  /* 0x002ee40001127983 */ /* 0x000ee80000300800 */
[----:B------:R-:W3:Y:S04]  /*e09d0*/  LDL.LU R16, [R1+0x2edc] ;  /* 0x002edc0001107983 */ /* 0x000ee80000300800 */
[----:B-1----:R-:W3:Y:S04]  /*e09e0*/  LDL.LU R14, [R1+0x2ea4] ;  /* 0x002ea400010e7983 */ /* 0x002ee80000300800 */
[----:B------:R-:W3:Y:S04]  /*e09f0*/  LDL.LU R13, [R1+0x2eb0] ;  /* 0x002eb000010d7983 */ /* 0x000ee80000300800 */
[----:B------:R1:W-:Y:S02]  /*e0a00*/  LDGSTS.E [R5+0x2800], [R6.64], P5 ;  /* 0x0280000006057fae */ /* 0x0003e4000a921844 */
[----:B-1----:R-:W-:-:S02]  /*e0a10*/  IMAD.MOV.U32 R7, RZ, RZ, R11 ;  /* 0x000000ffff077224 */ /* 0x002fc400078e000b */
[----:B------:R-:W-:Y:S01]  /*e0a20*/  IMAD.MOV.U32 R6, RZ, RZ, R10 ;  /* 0x000000ffff067224 */ /* 0x000fe200078e000a */
[----:B----4-:R-:W4:Y:S04]  /*e0a30*/  LDL.LU R11, [R1+0x2e9c] ;  /* 0x002e9c00010b7983 */ /* 0x010f280000300800 */
[----:B------:R-:W4:Y:S01]  /*e0a40*/  LDL.LU R10, [R1+0x2ea8] ;  /* 0x002ea800010a7983 */ /* 0x000f220000300800 */
[----:B------:R-:W-:-:S03]  /*e0a50*/  ISETP.GT.AND P1, PT, R3, 0x16, PT ;  /* 0x000000160300780c */ /* 0x000fc60003f24270 */
[----:B------:R1:W-:Y:S01]  /*e0a60*/  LDGSTS.E [R8+0x2a00], [R6.64], P5 ;  /* 0x02a0000006087fae */ /* 0x0003e2000a921844 */
[----:B------:R-:W-:Y:S02]  /*e0a70*/  SEL R5, RZ, 0x4, !P1 ;  /* 0x00000004ff057807 */ /* 0x000fe40004800000 */
[----:B------:R-:W-:Y:S02]  /*e0a80*/  ISETP.GT.AND P1, PT, R3, 0x1a, PT ;  /* 0x0000001a0300780c */ /* 0x000fe40003f24270 */
[----:B------:R-:W-:Y:S02]  /*e0a90*/  SEL R5, R5, RZ, !P0 ;  /* 0x000000ff05057207 */ /* 0x000fe40004000000 */
[-C--:B------:R-:W-:Y:S02]  /*e0aa0*/  IADD3 R12, P5, R12, R202.reuse, RZ ;  /* 0x000000ca0c0c7210 */ /* 0x080fe40007fbe0ff */
[----:B-1----:R-:W-:Y:S02]  /*e0ab0*/  SEL R6, RZ, 0x4, !P1 ;  /* 0x00000004ff067807 */ /* 0x002fe40004800000 */
[----:B------:R-:W-:-:S02]  /*e0ac0*/  IADD3 R20, P1, R20, R202, RZ ;  /* 0x000000ca14147210 */ /* 0x000fc40007f3e0ff */
[----:B------:R-:W-:Y:S02]  /*e0ad0*/  ISETP.NE.U32.AND P4, PT, R5, RZ, PT ;  /* 0x000000ff0500720c */ /* 0x000fe40003f85070 */
[----:B------:R-:W-:Y:S01]  /*e0ae0*/  SEL R5, R6, RZ, !P0 ;  /* 0x000000ff06057207 */ /* 0x000fe20004000000 */
[----:B------:R-:W-:Y:S01]  /*e0af0*/  IMAD.MOV.U32 R6, RZ, RZ, R20 ;  /* 0x000000ffff067224 */ /* 0x000fe200078e0014 */
[----:B------:R1:W-:Y:S04]  /*e0b00*/  STL [R1+0x2f30], R20 ;  /* 0x002f301401007387 */ /* 0x0003e80000100800 */
[----:B------:R1:W-:Y:S01]  /*e0b10*/  STL [R1+0x2f28], R12 ;  /* 0x002f280c01007387 */ /* 0x0003e20000100800 */
[----:B------:R-:W-:Y:S01]  /*e0b20*/  IMAD.X R21, R21, 0x1, R0, P1 ;  /* 0x0000000115157824 */ /* 0x000fe200008e0600 */
[----:B------:R-:W-:-:S02]  /*e0b30*/  ISETP.NE.U32.AND P1, PT, R5, RZ, PT ;  /* 0x000000ff0500720c */ /* 0x000fc40003f25070 */
[----:B------:R-:W-:Y:S02]  /*e0b40*/  IADD3 R5, R4, 0x100000, RZ ;  /* 0x0010000004057810 */ /* 0x000fe40007ffe0ff */
[----:B--2---:R-:W-:Y:S02]  /*e0b50*/  IADD3.X R19, R19, R0, RZ, P5, !PT ;  /* 0x0000000013137210 */ /* 0x004fe40002ffe4ff */
[----:B------:R-:W-:Y:S01]  /*e0b60*/  ISETP.GT.AND P5, PT, R3, 0x1e, PT ;  /* 0x0000001e0300780c */ /* 0x000fe20003fa4270 */
[----:B------:R-:W-:-:S03]  /*e0b70*/  IMAD.MOV.U32 R7, RZ, RZ, R21 ;  /* 0x000000ffff077224 */ /* 0x000fc600078e0015 */
[----:B------:R-:W-:Y:S01]  /*e0b80*/  SEL R9, RZ, 0x4, !P5 ;  /* 0x00000004ff097807 */ /* 0x000fe20006800000 */
[----:B------:R2:W-:Y:S04]  /*e0b90*/  STL [R1+0x2f24], R21 ;  /* 0x002f241501007387 */ /* 0x0005e80000100800 */
[----:B------:R2:W-:Y:S01]  /*e0ba0*/  LDGSTS.E [R5+0x3800], [R6.64], P3 ;  /* 0x0380000006057fae */ /* 0x0005e20009921844 */
[----:B------:R-:W-:-:S03]  /*e0bb0*/  IADD3 R17, P5, R17, R202, RZ ;  /* 0x000000ca11117210 */ /* 0x000fc60007fbe0ff */
[----:B------:R3:W-:Y:S04]  /*e0bc0*/  STL [R1+0x2f1c], R19 ;  /* 0x002f1c1301007387 */ /* 0x0007e80000100800 */
[----:B-1----:R-:W4:Y:S01]  /*e0bd0*/  LDL.LU R20, [R1+0x2e70] ;  /* 0x002e700001147983 */ /* 0x002f220000300800 */
[----:B--2---:R-:W-:Y:S02]  /*e0be0*/  IMAD.MOV.U32 R6, RZ, RZ, R12 ;  /* 0x000000ffff067224 */ /* 0x004fe400078e000c */
[----:B------:R-:W-:Y:S01]  /*e0bf0*/  IMAD.MOV.U32 R7, RZ, RZ, R19 ;  /* 0x000000ffff077224 */ /* 0x000fe200078e0013 */
[----:B------:R-:W4:Y:S01]  /*e0c00*/  LDL.LU R12, [R1+0x2e68] ;  /* 0x002e6800010c7983 */ /* 0x000f220000300800 */
[----:B------:R-:W-:-:S03]  /*e0c10*/  SEL R5, R9, RZ, !P0 ;  /* 0x000000ff09057207 */ /* 0x000fc60004000000 */
[----:B------:R1:W-:Y:S04]  /*e0c20*/  STL [R1+0x2ef0], R17 ;  /* 0x002ef01101007387 */ /* 0x0003e80000100800 */
[----:B------:R1:W-:Y:S01]  /*e0c30*/  LDGSTS.E [R8+0x3a00], [R6.64], P3 ;  /* 0x03a0000006087fae */ /* 0x0003e20009921844 */
[----:B------:R-:W-:Y:S02]  /*e0c40*/  ISETP.NE.U32.AND P3, PT, R5, RZ, PT ;  /* 0x000000ff0500720c */ /* 0x000fe40003f65070 */
[----:B------:R-:W-:Y:S01]  /*e0c50*/  IADD3 R5, R4, 0x100000, RZ ;  /* 0x0010000004057810 */ /* 0x000fe20007ffe0ff */
[----:B-1----:R-:W-:Y:S01]  /*e0c60*/  IMAD.MOV.U32 R6, RZ, RZ, R17 ;  /* 0x000000ffff067224 */ /* 0x002fe200078e0011 */
[----:B---3--:R-:W-:Y:S02]  /*e0c70*/  IADD3 R15, P6, R15, R202, RZ ;  /* 0x000000ca0f0f7210 */ /* 0x008fe40007fde0ff */
[----:B------:R-:W-:-:S03]  /*e0c80*/  IADD3.X R18, R18, R0, RZ, P5, !PT ;  /* 0x0000000012127210 */ /* 0x000fc60002ffe4ff */
[----:B------:R1:W-:Y:S01]  /*e0c90*/  STL [R1+0x2ee8], R15 ;  /* 0x002ee80f01007387 */ /* 0x0003e20000100800 */
[----:B------:R-:W-:-:S03]  /*e0ca0*/  IMAD.X R16, R16, 0x1, R0, P6 ;  /* 0x0000000110107824 */ /* 0x000fc600030e0600 */
[----:B------:R3:W-:Y:S01]  /*e0cb0*/  STL [R1+0x2ee4], R18 ;  /* 0x002ee41201007387 */ /* 0x0007e20000100800 */
[----:B------:R-:W-:-:S03]  /*e0cc0*/  IMAD.MOV.U32 R7, RZ, RZ, R18 ;  /* 0x000000ffff077224 */ /* 0x000fc600078e0012 */
[----:B------:R-:W2:Y:S01]  /*e0cd0*/  LDL.LU R21, [R1+0x2e64] ;  /* 0x002e640001157983 */ /* 0x000ea20000300800 */
[----:B------:R-:W-:-:S03]  /*e0ce0*/  IADD3 R13, P5, R13, R202, RZ ;  /* 0x000000ca0d0d7210 */ /* 0x000fc60007fbe0ff */
[----:B------:R1:W-:Y:S02]  /*e0cf0*/  STL [R1+0x2edc], R16 ;  /* 0x002edc1001007387 */ /* 0x0003e40000100800 */
[----:B------:R-:W-:Y:S02]  /*e0d00*/  IMAD.X R14, R14, 0x1, R0, P5 ;  /* 0x000000010e0e7824 */ /* 0x000fe400028e0600 */
[----:B------:R-:W2:Y:S04]  /*e0d10*/  LDL.LU R19, [R1+0x2e5c] ;  /* 0x002e5c0001137983 */ /* 0x000ea80000300800 */
[----:B------:R-:W-:Y:S04]  /*e0d20*/  STL [R1+0x2eb0], R13 ;  /* 0x002eb00d01007387 */ /* 0x000fe80000100800 */
[----:B------:R1:W-:Y:S04]  /*e0d30*/  LDGSTS.E [R5+0x4800], [R6.64], P2 ;  /* 0x0480000006057fae */ /* 0x0003e80009121844 */
[----:B------:R-:W2:Y:S01]  /*e0d40*/  LDL.LU R17, [R1+0x2e30] ;  /* 0x002e300001117983 */ /* 0x000ea20000300800 */
[----:B----4-:R-:W-:-:S03]  /*e0d50*/  IADD3 R10, P5, R10, R202, RZ ;  /* 0x000000ca0a0a7210 */ /* 0x010fc60007fbe0ff */
[----:B------:R4:W-:Y:S01]  /*e0d60*/  STL [R1+0x2ea4], R14 ;  /* 0x002ea40e01007387 */ /* 0x0009e20000100800 */
[----:B-1----:R-:W-:Y:S01]  /*e0d70*/  MOV R6, R15 ;  /* 0x0000000f00067202 */ /* 0x002fe20000000f00 */
[----:B------:R-:W-:Y:S02]  /*e0d80*/  IMAD.MOV.U32 R7, RZ, RZ, R16 ;  /* 0x000000ffff077224 */ /* 0x000fe400078e0010 */
[----:B------:R-:W-:Y:S01]  /*e0d90*/  IMAD.X R11, R11, 0x1, R0, P5 ;  /* 0x000000010b0b7824 */ /* 0x000fe200028e0600 */
[----:B------:R-:W-:Y:S04]  /*e0da0*/  STL [R1+0x2ea8], R10 ;  /* 0x002ea80a01007387 */ /* 0x000fe80000100800 */
[----:B------:R-:W2:Y:S04]  /*e0db0*/  LDL.LU R15, [R1+0x2e28] ;  /* 0x002e2800010f7983 */ /* 0x000ea80000300800 */
[----:B------:R1:W-:Y:S04]  /*e0dc0*/  STL [R1+0x2e9c], R11 ;  /* 0x002e9c0b01007387 */ /* 0x0003e80000100800 */
[----:B------:R1:W-:Y:S04]  /*e0dd0*/  LDGSTS.E [R8+0x4a00], [R6.64], P2 ;  /* 0x04a0000006087fae */ /* 0x0003e80009121844 */
[----:B---3--:R-:W3:Y:S04]  /*e0de0*/  LDL.LU R18, [R1+0x2e24] ;  /* 0x002e240001127983 */ /* 0x008ee80000300800 */
[----:B------:R-:W3:Y:S01]  /*e0df0*/  LDL.LU R16, [R1+0x2e1c] ;  /* 0x002e1c0001107983 */ /* 0x000ee20000300800 */
[----:B-1----:R-:W-:-:S02]  /*e0e00*/  IMAD.MOV.U32 R6, RZ, RZ, R13 ;  /* 0x000000ffff067224 */ /* 0x002fc400078e000d */
[----:B------:R-:W-:Y:S02]  /*e0e10*/  IMAD.MOV.U32 R7, RZ, RZ, R14 ;  /* 0x000000ffff077224 */ /* 0x000fe400078e000e */
[----:B----4-:R-:W2:Y:S04]  /*e0e20*/  LDL.LU R14, [R1+0x2de4] ;  /* 0x002de400010e7983 */ /* 0x010ea80000300800 */
        /* <DEDUP_REMOVED lines=9> */
[----:B------:R-:W-:Y:S02]  /*e0ec0*/  ISETP.GT.AND P2, PT, R3, 0x26, PT ;  /* 0x000000260300780c */ /* 0x000fe40003f44270 */
[-C--:B------:R-:W-:Y:S02]  /*e0ed0*/  IADD3 R12, P5, R12, R202.reuse, RZ ;  /* 0x000000ca0c0c7210 */ /* 0x080fe40007fbe0ff */
[----:B------:R-:W-:Y:S02]  /*e0ee0*/  SEL R5, R5, RZ, !P0 ;  /* 0x000000ff05057207 */ /* 0x000fe40004000000 */
[----:B-1----:R-:W-:Y:S02]  /*e0ef0*/  SEL R6, RZ, 0x4, !P2 ;  /* 0x00000004ff067807 */ /* 0x002fe40005000000 */
[----:B------:R-:W-:-:S02]  /*e0f00*/  IADD3 R20, P2, R20, R202, RZ ;  /* 0x000000ca14147210 */ /* 0x000fc40007f5e0ff */
[----:B------:R-:W-:Y:S02]  /*e0f10*/  ISETP.NE.U32.AND P4, PT, R5, RZ, PT ;  /* 0x000000ff0500720c */ /* 0x000fe40003f85070 */
[----:B------:R-:W-:Y:S01]  /*e0f20*/  SEL R5, R6, RZ, !P0 ;  /* 0x000000ff06057207 */ /* 0x000fe20004000000 */
[----:B------:R-:W-:Y:S01]  /*e0f30*/  IMAD.MOV.U32 R6, RZ, RZ, R20 ;  /* 0x000000ffff067224 */ /* 0x000fe200078e0014 */
[----:B------:R1:W-:Y:S04]  /*e0f40*/  STL [R1+0x2e70], R20 ;  /* 0x002e701401007387 */ /* 0x0003e80000100800 */
[----:B------:R1:W-:Y:S01]  /*e0f50*/  STL [R1+0x2e68], R12 ;  /* 0x002e680c01007387 */ /* 0x0003e20000100800 */
[----:B--2---:R-:W-:Y:S01]  /*e0f60*/  IMAD.X R21, R21, 0x1, R0, P2 ;  /* 0x0000000115157824 */ /* 0x004fe200010e0600 */
[----:B------:R-:W-:-:S02]  /*e0f70*/  ISETP.NE.U32.AND P2, PT, R5, RZ, PT ;  /* 0x000000ff0500720c */ /* 0x000fc40003f45070 */
[----:B------:R-:W-:Y:S01]  /*e0f80*/  IADD3 R5, R4, 0x100000, RZ ;  /* 0x0010000004057810 */ /* 0x000fe20007ffe0ff */
[----:B------:R-:W-:Y:S01]  /*e0f90*/  IMAD.X R19, R19, 0x1, R0, P5 ;  /* 0x0000000113137824 */ /* 0x000fe200028e0600 */
[----:B------:R-:W-:Y:S02]  /*e0fa0*/  ISETP.GT.AND P5, PT, R3, 0x2a, PT ;  /* 0x0000002a0300780c */ /* 0x000fe40003fa4270 */
[----:B------:R-:W-:Y:S02]  /*e0fb0*/  MOV R7, R21 ;  /* 0x0000001500077202 */ /* 0x000fe40000000f00 */
[----:B------:R-:W-:Y:S01]  /*e0fc0*/  SEL R9, RZ, 0x4, !P5 ;  /* 0x00000004ff097807 */ /* 0x000fe20006800000 */
[----:B------:R2:W-:Y:S04]  /*e0fd0*/  STL [R1+0x2e64], R21 ;  /* 0x002e641501007387 */ /* 0x0005e80000100800 */
[----:B------:R1:W-:Y:S01]  /*e0fe0*/  LDGSTS.E [R5+0x6800], [R6.64], P1 ;  /* 0x0680000006057fae */ /* 0x0003e20008921844 */
[----:B------:R-:W-:-:S03]  /*e0ff0*/  IADD3 R17, P5, R17, R202, RZ ;  /* 0x000000ca11117210 */ /* 0x000fc60007fbe0ff */
[----:B------:R2:W-:Y:S04]  /*e1000*/  STL [R1+0x2e5c], R19 ;  /* 0x002e5c1301007387 */ /* 0x0005e80000100800 */
[----:B-1----:R-:W4:Y:S01]  /*e1010*/  LDL.LU R20, [R1+0x2db0] ;  /* 0x002db00001147983 */ /* 0x002f220000300800 */
[----:B------:R-:W-:Y:S01]  /*e1020*/  IMAD.MOV.U32 R6, RZ, RZ, R12 ;  /* 0x000000ffff067224 */ /* 0x000fe200078e000c */
[----:B------:R-:W-:Y:S01]  /*e1030*/  IADD3 R15, P6, R15, R202, RZ ;  /* 0x000000ca0f0f7210 */ /* 0x000fe20007fde0ff */
[----:B------:R-:W-:Y:S01]  /*e1040*/  IMAD.MOV.U32 R7, RZ, RZ, R19 ;  /* 0x000000ffff077224 */ /* 0x000fe200078e0013 */
[----:B------:R-:W4:Y:S01]  /*e1050*/  LDL.LU R12, [R1+0x2da8] ;  /* 0x002da800010c7983 */ /* 0x000f220000300800 */
[----:B------:R-:W-:-:S03]  /*e1060*/  SEL R5, R9, RZ, !P0 ;  /* 0x000000ff09057207 */ /* 0x000fc60004000000 */
[----:B------:R1:W-:Y:S01]  /*e1070*/  STL [R1+0x2e30], R17 ;  /* 0x002e301101007387 */ /* 0x0003e20000100800 */
[----:B---3--:R-:W-:-:S03]  /*e1080*/  IMAD.X R18, R18, 0x1, R0, P5 ;  /* 0x0000000112127824 */ /* 0x008fc600028e0600 */
[----:B------:R3:W-:Y:S01]  /*e1090*/  STL [R1+0x2e28], R15 ;  /* 0x002e280f01007387 */ /* 0x0007e20000100800 */
[----:B------:R-:W-:-:S03]  /*e10a0*/  IMAD.X R16, R16, 0x1, R0, P6 ;  /* 0x0000000110107824 */ /* 0x000fc600030e0600 */
[----:B------:R1:W-:Y:S04]  /*e10b0*/  STL [R1+0x2e24], R18 ;  /* 0x002e241201007387 */ /* 0x0003e80000100800 */
[----:B--2---:R-:W2:Y:S04]  /*e10c0*/  LDL.LU R21, [R1+0x2da4] ;  /* 0x002da40001157983 */ /* 0x004ea80000300800 */
[----:B------:R1:W-:Y:S01]  /*e10d0*/  LDGSTS.E [R8+0x6a00], [R6.64], P1 ;  /* 0x06a0000006087fae */ /* 0x0003e20008921844 */
[----:B------:R-:W-:-:S03]  /*e10e0*/  IADD3 R13, P5, R13, R202, RZ ;  /* 0x000000ca0d0d7210 */ /* 0x000fc60007fbe0ff */
[----:B------:R3:W-:Y:S01]  /*e10f0*/  STL [R1+0x2e1c], R16 ;  /* 0x002e1c1001007387 */ /* 0x0007e20000100800 */
[----:B------:R-:W-:Y:S02]  /*e1100*/  ISETP.NE.U32.AND P1, PT, R5, RZ, PT ;  /* 0x000000ff0500720c */ /* 0x000fe40003f25070 */
[----:B------:R-:W-:Y:S01]  /*e1110*/  IADD3 R5, R4, 0x100000, RZ ;  /* 0x0010000004057810 */ /* 0x000fe20007ffe0ff */
[----:B------:R-:W2:Y:S01]  /*e1120*/  LDL.LU R19, [R1+0x2d9c] ;  /* 0x002d9c0001137983 */ /* 0x000ea20000300800 */
[----:B------:R-:W-:Y:S01]  /*e1130*/  IMAD.X R14, R14, 0x1, R0, P5 ;  /* 0x000000010e0e7824 */ /* 0x000fe200028e0600 */
[----:B-1----:R-:W-:Y:S01]  /*e1140*/  MOV R6, R17 ;  /* 0x0000001100067202 */ /* 0x002fe20000000f00 */
[----:B------:R-:W-:Y:S01]  /*e1150*/  IMAD.MOV.U32 R7, RZ, RZ, R18 ;  /* 0x000000ffff077224 */ /* 0x000fe200078e0012 */
[----:B------:R-:W-:Y:S04]  /*e1160*/  STL [R1+0x2df0], R13 ;  /* 0x002df00d01007387 */ /* 0x000fe80000100800 */
[----:B------:R-:W2:Y:S04]  /*e1170*/  LDL.LU R17, [R1+0x2d70] ;  /* 0x002d700001117983 */ /* 0x000ea80000300800 */
[----:B------:R1:W-:Y:S01]  /*e1180*/  LDGSTS.E [R5+0x7800], [R6.64], P3 ;  /* 0x0780000006057fae */ /* 0x0003e20009921844 */
[----:B------:R-:W-:-:S03]  /*e1190*/  IADD3 R10, P5, R10, R202, RZ ;  /* 0x000000ca0a0a7210 */ /* 0x000fc60007fbe0ff */
[----:B------:R3:W-:Y:S01]  /*e11a0*/  STL [R1+0x2de4], R14 ;  /* 0x002de40e01007387 */ /* 0x0007e20000100800 */
[----:B------:R-:W-:-:S03]  /*e11b0*/  IADD3.X R11, R11, R0, RZ, P5, !PT ;  /* 0x000000000b0b7210 */ /* 0x000fc60002ffe4ff */
[----:B------:R-:W-:Y:S01]  /*e11c0*/  STL [R1+0x2de8], R10 ;  /* 0x002de80a01007387 */ /* 0x000fe20000100800 */
[----:B-1----:R-:W-:-:S03]  /*e11d0*/  IMAD.MOV.U32 R6, RZ, RZ, R15 ;  /* 0x000000ffff067224 */ /* 0x002fc600078e000f */
[----:B---3--:R-:W4:Y:S01]  /*e11e0*/  LDL.LU R15, [R1+0x2d68] ;  /* 0x002d6800010f7983 */ /* 0x008f220000300800 */
[----:B------:R-:W-:-:S03]  /*e11f0*/  IMAD.MOV.U32 R7, RZ, RZ, R16 ;  /* 0x000000ffff077224 */ /* 0x000fc600078e0010 */
[----:B------:R1:W-:Y:S04]  /*e1200*/  STL [R1+0x2ddc], R11 ;  /* 0x002ddc0b01007387 */ /* 0x0003e80000100800 */
[----:B------:R-:W4:Y:S04]  /*e1210*/  LDL.LU R18, [R1+0x2d64] ;  /* 0x002d640001127983 */ /* 0x000f280000300800 */
[----:B------:R-:W4:Y:S04]  /*e1220*/  LDL.LU R16, [R1+0x2d5c] ;  /* 0x002d5c0001107983 */ /* 0x000f280000300800 */
[----:B------:R1:W-:Y:S02]  /*e1230*/  LDGSTS.E [R8+0x7a00], [R6.64], P3 ;  /* 0x07a0000006087fae */ /* 0x0003e40009921844 */
[----:B-1----:R-:W-:-:S02]  /*e1240*/  IMAD.MOV.U32 R6, RZ, RZ, R13 ;  /* 0x000000ffff067224 */ /* 0x002fc400078e000d */
[----:B------:R-:W-:Y:S02]  /*e1250*/  IMAD.MOV.U32 R7, RZ, RZ, R14 ;  /* 0x000000ffff077224 */ /* 0x000fe400078e000e */
        /* <DEDUP_REMOVED lines=11> */
[----:B------:R-:W-:Y:S02]  /*e1310*/  SEL R5, R5, RZ, !P0 ;  /* 0x000000ff05057207 */ /* 0x000fe40004000000 */
[----:B-1----:R-:W-:Y:S02]  /*e1320*/  SEL R6, RZ, 0x4, !P3 ;  /* 0x00000004ff067807 */ /* 0x002fe40005800000 */
[----:B------:R-:W-:Y:S02]  /*e1330*/  ISETP.NE.U32.AND P4, PT, R5, RZ, PT ;  /* 0x000000ff0500720c */ /* 0x000fe40003f85070 */
[----:B------:R-:W-:-:S02]  /*e1340*/  SEL R5, R6, RZ, !P0 ;  /* 0x000000ff06057207 */ /* 0x000fc40004000000 */
[-C--:B----4-:R-:W-:Y:S02]  /*e1350*/  IADD3 R20, P3, R20, R202.reuse, RZ ;  /* 0x000000ca14147210 */ /* 0x090fe40007f7e0ff */
[----:B------:R-:W-:-:S03]  /*e1360*/  IADD3 R12, P5, R12, R202, RZ ;  /* 0x000000ca0c0c7210 */ /* 0x000fc60007fbe0ff */
[----:B------:R-:W-:Y:S01]  /*e1370*/  IMAD.MOV.U32 R6, RZ, RZ, R20 ;  /* 0x000000ffff067224 */ /* 0x000fe200078e0014 */
[----:B------:R1:W-:Y:S04]  /*e1380*/  STL [R1+0x2db0], R20 ;  /* 0x002db01401007387 */ /* 0x0003e80000100800 */
[----:B------:R4:W-:Y:S01]  /*e1390*/  STL [R1+0x2da8], R12 ;  /* 0x002da80c01007387 */ /* 0x0009e20000100800 */
[----:B--2---:R-:W-:Y:S02]  /*e13a0*/  IADD3.X R21, R21, R0, RZ, P3, !PT ;  /* 0x0000000015157210 */ /* 0x004fe40001ffe4ff */
[----:B------:R-:W-:Y:S02]  /*e13b0*/  ISETP.NE.U32.AND P3, PT, R5, RZ, PT ;  /* 0x000000ff0500720c */ /* 0x000fe40003f65070 */
[----:B------:R-:W-:Y:S01]  /*e13c0*/  IADD3 R5, R4, 0x100000, RZ ;  /* 0x0010000004057810 */ /* 0x000fe20007ffe0ff */
[----:B------:R-:W-:-:S02]  /*e13d0*/  IMAD.MOV.U32 R7, RZ, RZ, R21 ;  /* 0x000000ffff077224 */ /* 0x000fc400078e0015 */
[----:B------:R-:W-:Y:S01]  /*e13e0*/  IMAD.X R19, R19, 0x1, R0, P5 ;  /* 0x0000000113137824 */ /* 0x000fe200028e0600 */
[----:B------:R-:W-:Y:S01]  /*e13f0*/  ISETP.GT.AND P5, PT, R3, 0x36, PT ;  /* 0x000000360300780c */ /* 0x000fe20003fa4270 */
[----:B------:R2:W-:Y:S03]  /*e1400*/  STL [R1+0x2da4], R21 ;  /* 0x002da41501007387 */ /* 0x0005e60000100800 */
[----:B------:R-:W-:Y:S01]  /*e1410*/  SEL R9, RZ, 0x4, !P5 ;  /* 0x00000004ff097807 */ /* 0x000fe20006800000 */
[----:B------:R2:W-:Y:S01]  /*e1420*/  LDGSTS.E [R5+0x9800], [R6.64], P2 ;  /* 0x0980000006057fae */ /* 0x0005e20009121844 */
[----:B------:R-:W-:-:S03]  /*e1430*/  IADD3 R17, P5, R17, R202, RZ ;  /* 0x000000ca11117210 */ /* 0x000fc60007fbe0ff */
[----:B------:R4:W-:Y:S04]  /*e1440*/  STL [R1+0x2d9c], R19 ;  /* 0x002d9c1301007387 */ /* 0x0009e80000100800 */
[----:B-1----:R-:W3:Y:S01]  /*e1450*/  LDL.LU R20, [R1+0x2cf0] ;  /* 0x002cf00001147983 */ /* 0x002ee20000300800 */
[----:B--2---:R-:W-:-:S03]  /*e1460*/  IMAD.MOV.U32 R6, RZ, RZ, R12 ;  /* 0x000000ffff067224 */ /* 0x004fc600078e000c */
[----:B----4-:R-:W2:Y:S01]  /*e1470*/  LDL.LU R12, [R1+0x2ce8] ;  /* 0x002ce800010c7983 */ /* 0x010ea20000300800 */
[----:B------:R-:W-:-:S03]  /*e1480*/  IADD3 R15, P6, R15, R202, RZ ;  /* 0x000000ca0f0f7210 */ /* 0x000fc60007fde0ff */
[----:B------:R1:W-:Y:S01]  /*e1490*/  STL [R1+0x2d70], R17 ;  /* 0x002d701101007387 */ /* 0x0003e20000100800 */
[----:B------:R-:W-:-:S03]  /*e14a0*/  IMAD.X R18, R18, 0x1, R0, P5 ;  /* 0x0000000112127824 */ /* 0x000fc600028e0600 */
[----:B------:R4:W-:Y:S01]  /*e14b0*/  STL [R1+0x2d68], R15 ;  /* 0x002d680f01007387 */ /* 0x0009e20000100800 */
[----:B------:R-:W-:-:S03]  /*e14c0*/  IMAD.X R16, R16, 0x1, R0, P6 ;  /* 0x0000000110107824 */ /* 0x000fc600030e0600 */
[----:B------:R1:W-:Y:S01]  /*e14d0*/  STL [R1+0x2d64], R18 ;  /* 0x002d641201007387 */ /* 0x0003e20000100800 */
[----:B------:R-:W-:-:S03]  /*e14e0*/  MOV R7, R19 ;  /* 0x0000001300077202 */ /* 0x000fc60000000f00 */
[----:B------:R-:W2:Y:S01]  /*e14f0*/  LDL.LU R21, [R1+0x2ce4] ;  /* 0x002ce40001157983 */ /* 0x000ea20000300800 */
[----:B------:R-:W-:-:S03]  /*e1500*/  SEL R5, R9, RZ, !P0 ;  /* 0x000000ff09057207 */ /* 0x000fc60004000000 */
[----:B------:R1:W-:Y:S04]  /*e1510*/  STL [R1+0x2d5c], R16 ;  /* 0x002d5c1001007387 */ /* 0x0003e80000100800 */
[----:B------:R-:W2:Y:S04]  /*e1520*/  LDL.LU R19, [R1+0x2cdc] ;  /* 0x002cdc0001137983 */ /* 0x000ea80000300800 */
[----:B------:R1:W-:Y:S01]  /*e1530*/  LDGSTS.E [R8+0x9a00], [R6.64], P2 ;  /* 0x09a0000006087fae */ /* 0x0003e20009121844 */
[----:B------:R-:W-:Y:S02]  /*e1540*/  ISETP.NE.U32.AND P2, PT, R5, RZ, PT ;  /* 0x000000ff0500720c */ /* 0x000fe40003f45070 */
[----:B------:R-:W-:-:S04]  /*e1550*/  IADD3 R13, P5, R13, R202, RZ ;  /* 0x000000ca0d0d7210 */ /* 0x000fc80007fbe0ff */
[----:B------:R-:W-:Y:S01]  /*e1560*/  IADD3.X R14, R14, R0, RZ, P5, !PT ;  /* 0x000000000e0e7210 */ /* 0x000fe20002ffe4ff */
[----:B-1----:R-:W-:Y:S01]  /*e1570*/  IMAD.MOV.U32 R6, RZ, RZ, R17 ;  /* 0x000000ffff067224 */ /* 0x002fe200078e0011 */
[----:B------:R-:W-:Y:S01]  /*e1580*/  IADD3 R5, R4, 0x100000, RZ ;  /* 0x0010000004057810 */ /* 0x000fe20007ffe0ff */
[----:B------:R-:W-:Y:S01]  /*e1590*/  IMAD.MOV.U32 R7, RZ, RZ, R18 ;  /* 0x000000ffff077224 */ /* 0x000fe200078e0012 */
[----:B------:R-:W-:Y:S04]  /*e15a0*/  STL [R1+0x2d30], R13 ;  /* 0x002d300d01007387 */ /* 0x000fe80000100800 */
[----:B------:R-:W2:Y:S04]  /*e15b0*/  LDL.LU R17, [R1+0x2cb0] ;  /* 0x002cb00001117983 */ /* 0x000ea80000300800 */
[----:B------:R1:W-:Y:S01]  /*e15c0*/  LDGSTS.E [R5+0xa800], [R6.64], P1 ;  /* 0x0a80000006057fae */ /* 0x0003e20008921844 */
[----:B------:R-:W-:-:S03]  /*e15d0*/  IADD3 R10, P5, R10, R202, RZ ;  /* 0x000000ca0a0a7210 */ /* 0x000fc60007fbe0ff */
[----:B------:R4:W-:Y:S02]  /*e15e0*/  STL [R1+0x2d24], R14 ;  /* 0x002d240e01007387 */ /* 0x0009e40000100800 */
[----:B------:R-:W-:Y:S02]  /*e15f0*/  IMAD.X R11, R11, 0x1, R0, P5 ;  /* 0x000000010b0b7824 */ /* 0x000fe400028e0600 */
[----:B------:R-:W-:Y:S01]  /*e1600*/  STL [R1+0x2d28], R10 ;  /* 0x002d280a01007387 */ /* 0x000fe20000100800 */
[----:B-1----:R-:W-:-:S03]  /*e1610*/  IMAD.MOV.U32 R6, RZ, RZ, R15 ;  /* 0x000000ffff067224 */ /* 0x002fc600078e000f */
[----:B----4-:R-:W3:Y:S01]  /*e1620*/  LDL.LU R15, [R1+0x2ca8] ;  /* 0x002ca800010f7983 */ /* 0x010ee20000300800 */
[----:B------:R-:W-:-:S03]  /*e1630*/  IMAD.MOV.U32 R7, RZ, RZ, R16 ;  /* 0x000000ffff077224 */ /* 0x000fc600078e0010 */
[----:B------:R1:W-:Y:S04]  /*e1640*/  STL [R1+0x2d1c], R11 ;  /* 0x002d1c0b01007387 */ /* 0x0003e80000100800 */
[----:B------:R-:W3:Y:S04]  /*e1650*/  LDL.LU R18, [R1+0x2ca4] ;  /* 0x002ca40001127983 */ /* 0x000ee80000300800 */
[----:B------:R1:W-:Y:S04]  /*e1660*/  LDGSTS.E [R8+0xaa00], [R6.64], P1 ;  /* 0x0aa0000006087fae */ /* 0x0003e80008921844 */
[----:B------:R-:W3:Y:S01]  /*e1670*/  LDL.LU R16, [R1+0x2c9c] ;  /* 0x002c9c0001107983 */ /* 0x000ee20000300800 */
[----:B-1----:R-:W-:Y:S01]  /*e1680*/  IMAD.MOV.U32 R6, RZ, RZ, R13 ;  /* 0x000000ffff067224 */ /* 0x002fe200078e000d */
[----:B------:R-:W-:-:S02]  /*e1690*/  MOV R7, R14 ;  /* 0x0000000e00077202 */ /* 0x000fc40000000f00 */
[----:B------:R-:W3:Y:S04]  /*e16a0*/  LDL.LU R14, [R1+0x2c64] ;  /* 0x002c6400010e7983 */ /* 0x000ee80000300800 */
[----:B------:R-:W3:Y:S04]  /*e16b0*/  LDL.LU R13, [R1+0x2c70] ;  /* 0x002c7000010d7983 */ /* 0x000ee80000300800 */
[----:B------:R1:W-:Y:S02]  /*e16c0*/  LDGSTS.E [R5+0xb800], [R6.64], P4 ;  /* 0x0b80000006057fae */ /* 0x0003e4000a121844 */
[----:B-1----:R-:W-:-:S02]  /*e16d0*/  IMAD.MOV.U32 R7, RZ, RZ, R11 ;  /* 0x000000ffff077224 */ /* 0x002fc400078e000b */
[----:B------:R-:W-:Y:S01]  /*e16e0*/  IMAD.MOV.U32 R6, RZ, RZ, R10 ;  /* 0x000000ffff067224 */ /* 0x000fe200078e000a */
[----:B------:R-:W3:Y:S04]  /*e16f0*/  LDL.LU R11, [R1+0x2c5c] ;  /* 0x002c5c00010b7983 */ /* 0x000ee80000300800 */
[----:B------:R-:W3:Y:S01]  /*e1700*/  LDL.LU R10, [R1+0x2c68] ;  /* 0x002c6800010a7983 */ /* 0x000ee20000300800 */
        /* <DEDUP_REMOVED lines=8> */
[-C--:B---3--:R-:W-:Y:S02]  /*e1790*/  IADD3 R20, P1, R20, R202.reuse, RZ ;  /* 0x000000ca14147210 */ /* 0x088fe40007f3e0ff */
[----:B--2---:R-:W-:Y:S02]  /*e17a0*/  IADD3 R12, P4, R12, R202, RZ ;  /* 0x000000ca0c0c7210 */ /* 0x004fe40007f9e0ff */
[----:B------:R-:W-:Y:S01]  /*e17b0*/  MOV R6, R20 ;  /* 0x0000001400067202 */ /* 0x000fe20000000f00 */
[----:B------:R1:W-:Y:S04]  /*e17c0*/  STL [R1+0x2cf0], R20 ;  /* 0x002cf01401007387 */ /* 0x0003e80000100800 */
[----:B------:R2:W-:Y:S01]  /*e17d0*/  STL [R1+0x2ce8], R12 ;  /* 0x002ce80c01007387 */ /* 0x0005e20000100800 */
[----:B------:R-:W-:Y:S01]  /*e17e0*/  IMAD.X R21, R21, 0x1, R0, P1 ;  /* 0x0000000115157824 */ /* 0x000fe200008e0600 */
[----:B------:R-:W-:-:S03]  /*e17f0*/  ISETP.GT.AND P1, PT, R3, 0x42, PT ;  /* 0x000000420300780c */ /* 0x000fc60003f24270 */
[----:B------:R-:W-:Y:S02]  /*e1800*/  IMAD.MOV.U32 R7, RZ, RZ, R21 ;  /* 0x000000ffff077224 */ /* 0x000fe400078e0015 */
[----:B------:R-:W-:Y:S01]  /*e1810*/  IMAD.X R19, R19, 0x1, R0, P4 ;  /* 0x0000000113137824 */ /* 0x000fe200020e0600 */
[----:B------:R-:W-:Y:S02]  /*e1820*/  ISETP.NE.U32.AND P4, PT, R5, RZ, PT ;  /* 0x000000ff0500720c */ /* 0x000fe40003f85070 */
[----:B------:R-:W-:Y:S02]  /*e1830*/  IADD3 R5, R4, 0x100000, RZ ;  /* 0x0010000004057810 */ /* 0x000fe40007ffe0ff */
[----:B------:R-:W-:-:S03]  /*e1840*/  SEL R9, RZ, 0x4, !P1 ;  /* 0x00000004ff097807 */ /* 0x000fc60004800000 */
[----:B------:R3:W-:Y:S04]  /*e1850*/  LDGSTS.E [R5+0xc800], [R6.64], P3 ;  /* 0x0c80000006057fae */ /* 0x0007e80009921844 */
[----:B------:R1:W-:Y:S01]  /*e1860*/  STL [R1+0x2ce4], R21 ;  /* 0x002ce41501007387 */ /* 0x0003e20000100800 */
[----:B---3--:R-:W-:Y:S02]  /*e1870*/  IMAD.MOV.U32 R6, RZ, RZ, R12 ;  /* 0x000000ffff067224 */ /* 0x008fe400078e000c */
[----:B------:R-:W-:Y:S01]  /*e1880*/  IMAD.MOV.U32 R7, RZ, RZ, R19 ;  /* 0x000000ffff077224 */ /* 0x000fe200078e0013 */
[-C--:B------:R-:W-:Y:S01]  /*e1890*/  IADD3 R17, P1, R17, R202.reuse, RZ ;  /* 0x000000ca11117210 */ /* 0x080fe20007f3e0ff */
[----:B------:R3:W-:Y:S04]  /*e18a0*/  STL [R1+0x2cdc], R19 ;  /* 0x002cdc1301007387 */ /* 0x0007e80000100800 */
[----:B------:R3:W-:Y:S04]  /*e18b0*/  LDGSTS.E [R8+0xca00], [R6.64], P3 ;  /* 0x0ca0000006087fae */ /* 0x0007e80009921844 */
[----:B-1----:R-:W4:Y:S04]  /*e18c0*/  LDL.LU R20, [R1+0x2c30] ;  /* 0x002c300001147983 */ /* 0x002f280000300800 */
[----:B--2---:R-:W2:Y:S04]  /*e18d0*/  LDL.LU R12, [R1+0x2c28] ;  /* 0x002c2800010c7983 */ /* 0x004ea80000300800 */
[----:B------:R1:W-:Y:S01]  /*e18e0*/  STL [R1+0x2cb0], R17 ;  /* 0x002cb01101007387 */ /* 0x0003e20000100800 */
[----:B---3--:R-:W-:Y:S01]  /*e18f0*/  IADD3 R15, P3, R15, R202, RZ ;  /* 0x000000ca0f0f7210 */ /* 0x008fe20007f7e0ff */
[----:B------:R-:W-:-:S04]  /*e1900*/  IMAD.X R18, R18, 0x1, R0, P1 ;  /* 0x0000000112127824 */ /* 0x000fc800008e0600 */
[----:B------:R3:W-:Y:S04]  /*e1910*/  STL [R1+0x2ca8], R15 ;  /* 0x002ca80f01007387 */ /* 0x0007e80000100800 */
[----:B------:R1:W-:Y:S01]  /*e1920*/  STL [R1+0x2ca4], R18 ;  /* 0x002ca41201007387 */ /* 0x0003e20000100800 */
[----:B------:R-:W-:-:S03]  /*e1930*/  IADD3.X R16, R16, R0, RZ, P3, !PT ;  /* 0x0000000010107210 */ /* 0x000fc60001ffe4ff */
[----:B------:R-:W2:Y:S01]  /*e1940*/  LDL.LU R21, [R1+0x2c24] ;  /* 0x002c240001157983 */ /* 0x000ea20000300800 */
[----:B------:R-:W-:-:S03]  /*e1950*/  SEL R5, R9, RZ, !P0 ;  /* 0x000000ff09057207 */ /* 0x000fc60004000000 */
[----:B------:R1:W-:Y:S01]  /*e1960*/  STL [R1+0x2c9c], R16 ;  /* 0x002c9c1001007387 */ /* 0x0003e20000100800 */
[----:B------:R-:W-:-:S03]  /*e1970*/  ISETP.NE.U32.AND P1, PT, R5, RZ, PT ;  /* 0x000000ff0500720c */ /* 0x000fc60003f25070 */
[----:B------:R-:W2:Y:S01]  /*e1980*/  LDL.LU R19, [R1+0x2c1c] ;  /* 0x002c1c0001137983 */ /* 0x000ea20000300800 */
[-C--:B------:R-:W-:Y:S01]  /*e1990*/  IADD3 R13, P3, R13, R202.reuse, RZ ;  /* 0x000000ca0d0d7210 */ /* 0x080fe20007f7e0ff */
[----:B------:R-:W-:Y:S01]  /*e19a0*/  IMAD.MOV.U32 R6, RZ, RZ, R17 ;  /* 0x000000ffff067224 */ /* 0x000fe200078e0011 */
[----:B------:R-:W-:Y:S01]  /*e19b0*/  IADD3 R5, R4, 0x100000, RZ ;  /* 0x0010000004057810 */ /* 0x000fe20007ffe0ff */
[----:B------:R-:W-:Y:S02]  /*e19c0*/  IMAD.MOV.U32 R7, RZ, RZ, R18 ;  /* 0x000000ffff077224 */ /* 0x000fe400078e0012 */
[----:B------:R-:W-:Y:S01]  /*e19d0*/  IMAD.X R14, R14, 0x1, R0, P3 ;  /* 0x000000010e0e7824 */ /* 0x000fe200018e0600 */
[----:B------:R-:W-:Y:S04]  /*e19e0*/  STL [R1+0x2c70], R13 ;  /* 0x002c700d01007387 */ /* 0x000fe80000100800 */
[----:B-1----:R-:W2:Y:S04]  /*e19f0*/  LDL.LU R17, [R1+0x2bf0] ;  /* 0x002bf00001117983 */ /* 0x002ea80000300800 */
[----:B------:R1:W-:Y:S01]  /*e1a00*/  LDGSTS.E [R5+0xd800], [R6.64], P2 ;  /* 0x0d80000006057fae */ /* 0x0003e20009121844 */
[----:B------:R-:W-:-:S03]  /*e1a10*/  IADD3 R10, P3, R10, R202, RZ ;  /* 0x000000ca0a0a7210 */ /* 0x000fc60007f7e0ff */
[----:B------:R3:W-:Y:S01]  /*e1a20*/  STL [R1+0x2c64], R14 ;  /* 0x002c640e01007387 */ /* 0x0007e20000100800 */
[----:B-1----:R-:W-:Y:S02]  /*e1a30*/  IMAD.MOV.U32 R6, RZ, RZ, R15 ;  /* 0x000000ffff067224 */ /* 0x002fe400078e000f */
[----:B------:R-:W-:Y:S01]  /*e1a40*/  IMAD.X R11, R11, 0x1, R0, P3 ;  /* 0x000000010b0b7824 */ /* 0x000fe200018e0600 */
[----:B------:R-:W-:Y:S01]  /*e1a50*/  STL [R1+0x2c68], R10 ;  /* 0x002c680a01007387 */ /* 0x000fe20000100800 */
[----:B------:R-:W-:-:S03]  /*e1a60*/  MOV R7, R16 ;  /* 0x0000001000077202 */ /* 0x000fc60000000f00 */
[----:B---3--:R-:W4:Y:S04]  /*e1a70*/  LDL.LU R15, [R1+0x2be8] ;  /* 0x002be800010f7983 */ /* 0x008f280000300800 */
        /* <DEDUP_REMOVED lines=22> */
[----:B--2---:R-:W-:-:S03]  /*e1be0*/  IADD3 R12, P3, R12, R202, RZ ;  /* 0x000000ca0c0c7210 */ /* 0x004fc60007f7e0ff */
[----:B------:R-:W-:Y:S01]  /*e1bf0*/  IMAD.MOV.U32 R6, RZ, RZ, R20 ;  /* 0x000000ffff067224 */ /* 0x000fe200078e0014 */
[----:B------:R1:W-:Y:S04]  /*e1c00*/  STL [R1+0x2c30], R20 ;  /* 0x002c301401007387 */ /* 0x0003e80000100800 */
[----:B------:R2:W-:Y:S01]  /*e1c10*/  STL [R1+0x2c28], R12 ;  /* 0x002c280c01007387 */ /* 0x0005e20000100800 */
[----:B------:R-:W-:Y:S01]  /*e1c20*/  IMAD.X R21, R21, 0x1, R0, P2 ;  /* 0x0000000115157824 */ /* 0x000fe200010e0600 */
[----:B------:R-:W-:Y:S02]  /*e1c30*/  ISETP.NE.U32.AND P2, PT, R5, RZ, PT ;  /* 0x000000ff0500720c */ /* 0x000fe40003f45070 */
[----:B------:R-:W-:Y:S01]  /*e1c40*/  IADD3 R5, R4, 0x100000, RZ ;  /* 0x0010000004057810 */ /* 0x000fe20007ffe0ff */
[----:B------:R-:W-:-:S02]  /*e1c50*/  IMAD.MOV.U32 R7, RZ, RZ, R21 ;  /* 0x000000ffff077224 */ /* 0x000fc400078e0015 */
[----:B------:R-:W-:Y:S01]  /*e1c60*/  IMAD.X R19, R19, 0x1, R0, P3 ;  /* 0x0000000113137824 */ /* 0x000fe200018e0600 */
[----:B------:R-:W-:Y:S02]  /*e1c70*/  ISETP.GT.AND P3, PT, R3, 0x4e, PT ;  /* 0x0000004e0300780c */ /* 0x000fe40003f64270 */
[----:B------:R4:W-:Y:S02]  /*e1c80*/  LDGSTS.E [R5+0xf800], [R6.64], P4 ;  /* 0x0f80000006057fae */ /* 0x0009e4000a121844 */
[----:B------:R-:W-:Y:S02]  /*e1c90*/  SEL R9, RZ, 0x4, !P3 ;  /* 0x00000004ff097807 */ /* 0x000fe40005800000 */
[----:B------:R1:W-:Y:S01]  /*e1ca0*/  STL [R1+0x2c24], R21 ;  /* 0x002c241501007387 */ /* 0x0003e20000100800 */
[----:B----4-:R-:W-:Y:S01]  /*e1cb0*/  MOV R6, R12 ;  /* 0x0000000c00067202 */ /* 0x010fe20000000f00 */
[----:B------:R-:W-:Y:S01]  /*e1cc0*/  IMAD.MOV.U32 R7, RZ, RZ, R19 ;  /* 0x000000ffff077224 */ /* 0x000fe200078e0013 */
[----:B------:R-:W-:-:S04]  /*e1cd0*/  IADD3 R17, P3, R17, R202, RZ ;  /* 0x000000ca11117210 */ /* 0x000fc80007f7e0ff */
[----:B------:R4:W-:Y:S04]  /*e1ce0*/  LDGSTS.E [R8+0xfa00], [R6.64], P4 ;  /* 0x0fa0000006087fae */ /* 0x0009e8000a121844 */
[----:B------:R4:W-:Y:S04]  /*e1cf0*/  STL [R1+0x2c1c], R19 ;  /* 0x002c1c1301007387 */ /* 0x0009e80000100800 */
[----:B-1----:R-:W3:Y:S04]  /*e1d00*/  LDL.LU R20, [R1+0x2b70] ;  /* 0x002b700001147983 */ /* 0x002ee80000300800 */
[----:B--2---:R-:W2:Y:S01]  /*e1d10*/  LDL.LU R12, [R1+0x2b68] ;  /* 0x002b6800010c7983 */ /* 0x004ea20000300800 */
[----:B----4-:R-:W-:-:S03]  /*e1d20*/  IADD3 R15, P4, R15, R202, RZ ;  /* 0x000000ca0f0f7210 */ /* 0x010fc60007f9e0ff */
[----:B------:R1:W-:Y:S01]  /*e1d30*/  STL [R1+0x2bf0], R17 ;  /* 0x002bf01101007387 */ /* 0x0003e20000100800 */
[----:B------:R-:W-:-:S03]  /*e1d40*/  IMAD.X R18, R18, 0x1, R0, P3 ;  /* 0x0000000112127824 */ /* 0x000fc600018e0600 */
[----:B------:R4:W-:Y:S01]  /*e1d50*/  STL [R1+0x2be8], R15 ;  /* 0x002be80f01007387 */ /* 0x0009e20000100800 */
[----:B------:R-:W-:-:S03]  /*e1d60*/  IMAD.X R16, R16, 0x1, R0, P4 ;  /* 0x0000000110107824 */ /* 0x000fc600020e0600 */
[----:B------:R1:W-:Y:S01]  /*e1d70*/  STL [R1+0x2be4], R18 ;  /* 0x002be41201007387 */ /* 0x0003e20000100800 */
[----:B------:R-:W-:-:S03]  /*e1d80*/  SEL R5, R9, RZ, !P0 ;  /* 0x000000ff09057207 */ /* 0x000fc60004000000 */
[----:B------:R-:W2:Y:S04]  /*e1d90*/  LDL.LU R21, [R1+0x2b64] ;  /* 0x002b640001157983 */ /* 0x000ea80000300800 */
[----:B------:R1:W-:Y:S04]  /*e1da0*/  STL [R1+0x2bdc], R16 ;  /* 0x002bdc1001007387 */ /* 0x0003e80000100800 */
[----:B------:R-:W2:Y:S01]  /*e1db0*/  LDL.LU R19, [R1+0x2b5c] ;  /* 0x002b5c0001137983 */ /* 0x000ea20000300800 */
[----:B------:R-:W-:Y:S01]  /*e1dc0*/  ISETP.NE.U32.AND P3, PT, R5, RZ, PT ;  /* 0x000000ff0500720c */ /* 0x000fe20003f65070 */
[----:B------:R-:W-:Y:S01]  /*e1dd0*/  IMAD.MOV.U32 R6, RZ, RZ, R17 ;  /* 0x000000ffff067224 */ /* 0x000fe200078e0011 */
[----:B------:R-:W-:-:S02]  /*e1de0*/  IADD3 R5, R4, 0x100000, RZ ;  /* 0x0010000004057810 */ /* 0x000fc40007ffe0ff */
[----:B------:R-:W-:Y:S02]  /*e1df0*/  IADD3 R13, P4, R13, R202, RZ ;  /* 0x000000ca0d0d7210 */ /* 0x000fe40007f9e0ff */
[----:B------:R-:W-:-:S03]  /*e1e00*/  MOV R7, R18 ;  /* 0x0000001200077202 */ /* 0x000fc60000000f00 */
[----:B------:R-:W-:Y:S01]  /*e1e10*/  IMAD.X R14, R14, 0x1, R0, P4 ;  /* 0x000000010e0e7824 */ /* 0x000fe200020e0600 */
[----:B------:R-:W-:Y:S04]  /*e1e20*/  STL [R1+0x2bb0], R13 ;  /* 0x002bb00d01007387 */ /* 0x000fe80000100800 */
[----:B-1----:R-:W2:Y:S04]  /*e1e30*/  LDL.LU R17, [R1+0x2b50] ;  /* 0x002b500001117983 */ /* 0x002ea80000300800 */
        /* <DEDUP_REMOVED lines=12> */
[----:B-1----:R-:W-:Y:S01]  /*e1f00*/  MOV R6, R13 ;  /* 0x0000000d00067202 */ /* 0x002fe20000000f00 */
[----:B------:R-:W-:-:S02]  /*e1f10*/  IMAD.MOV.U32 R7, RZ, RZ, R14 ;  /* 0x000000ffff077224 */ /* 0x000fc400078e000e */
        /* <DEDUP_REMOVED lines=16> */
[----:B--2---:R-:W-:-:S03]  /*e2020*/  IADD3 R12, P4, R12, R202, RZ ;  /* 0x000000ca0c0c7210 */ /* 0x004fc60007f9e0ff */
[----:B------:R-:W-:Y:S01]  /*e2030*/  IMAD.MOV.U32 R6, RZ, RZ, R20 ;  /* 0x000000ffff067224 */ /* 0x000fe200078e0014 */
[----:B------:R1:W-:Y:S04]  /*e2040*/  STL [R1+0x2b70], R20 ;  /* 0x002b701401007387 */ /* 0x0003e80000100800 */
[----:B------:R2:W-:Y:S01]  /*e2050*/  STL [R1+0x2b68], R12 ;  /* 0x002b680c01007387 */ /* 0x0005e20000100800 */
[----:B------:R-:W-:-:S04]  /*e2060*/  IMAD.X R21, R21, 0x1, R0, P1 ;  /* 0x0000000115157824 */ /* 0x000fc800008e0600 */
[----:B------:R-:W-:Y:S01]  /*e2070*/  IMAD.MOV.U32 R7, RZ, RZ, R21 ;  /* 0x000000ffff077224 */ /* 0x000fe200078e0015 */
[----:B------:R-:W-:Y:S02]  /*e2080*/  IADD3.X R19, R19, R0, RZ, P4, !PT ;  /* 0x0000000013137210 */ /* 0x000fe400027fe4ff */
[----:B------:R-:W-:Y:S02]  /*e2090*/  ISETP.NE.U32.AND P4, PT, R5, RZ, PT ;  /* 0x000000ff0500720c */ /* 0x000fe40003f85070 */
[----:B------:R-:W-:Y:S02]  /*e20a0*/  IADD3 R5, R4, 0x100000, RZ ;  /* 0x0010000004057810 */ /* 0x000fe40007ffe0ff */
[----:B------:R-:W-:-:S03]  /*e20b0*/  ISETP.GT.AND P1, PT, R3, 0x5a, PT ;  /* 0x0000005a0300780c */ /* 0x000fc60003f24270 */
[----:B------:R3:W-:Y:S01]  /*e20c0*/  LDGSTS.E [R5+0x12800], [R6.64], P2 ;  /* 0x1280000006057fae */ /* 0x0007e20009121844 */
[----:B------:R-:W-:-:S03]  /*e20d0*/  SEL R9, RZ, 0x4, !P1 ;  /* 0x00000004ff097807 */ /* 0x000fc60004800000 */
[----:B------:R1:W-:Y:S01]  /*e20e0*/  STL [R1+0x2b64], R21 ;  /* 0x002b641501007387 */ /* 0x0003e20000100800 */
[----:B---3--:R-:W-:Y:S02]  /*e20f0*/  IMAD.MOV.U32 R6, RZ, RZ, R12 ;  /* 0x000000ffff067224 */ /* 0x008fe400078e000c */
[----:B------:R-:W-:Y:S01]  /*e2100*/  IMAD.MOV.U32 R7, RZ, RZ, R19 ;  /* 0x000000ffff077224 */ /* 0x000fe200078e0013 */
[-C--:B------:R-:W-:Y:S01]  /*e2110*/  IADD3 R17, P1, R17, R202.reuse, RZ ;  /* 0x000000ca11117210 */ /* 0x080fe20007f3e0ff */
[----:B------:R3:W-:Y:S04]  /*e2120*/  STL [R1+0x2b5c], R19 ;  /* 0x002b5c1301007387 */ /* 0x0007e80000100800 */
[----:B------:R3:W-:Y:S04]  /*e2130*/  LDGSTS.E [R8+0x12a00], [R6.64], P2 ;  /* 0x12a0000006087fae */ /* 0x0007e80009121844 */
[----:B-1----:R-:W4:Y:S04]  /*e2140*/  LDL.LU R20, [R1+0x2ad0] ;  /* 0x002ad00001147983 */ /* 0x002f280000300800 */
[----:B--2---:R-:W2:Y:S01]  /*e2150*/  LDL.LU R12, [R1+0x2aa8] ;  /* 0x002aa800010c7983 */ /* 0x004ea20000300800 */
[----:B---3--:R-:W-:-:S03]  /*e2160*/  IADD3 R15, P2, R15, R202, RZ ;  /* 0x000000ca0f0f7210 */ /* 0x008fc60007f5e0ff */
[----:B------:R1:W-:Y:S01]  /*e2170*/  STL [R1+0x2b50], R17 ;  /* 0x002b501101007387 */ /* 0x0003e20000100800 */
[----:B------:R-:W-:-:S03]  /*e2180*/  IADD3.X R18, R18, R0, RZ, P1, !PT ;  /* 0x0000000012127210 */ /* 0x000fc60000ffe4ff */
[----:B------:R3:W-:Y:S04]  /*e2190*/  STL [R1+0x2b28], R15 ;  /* 0x002b280f01007387 */ /* 0x0007e80000100800 */
[----:B------:R1:W-:Y:S01]  /*e21a0*/  STL [R1+0x2b24], R18 ;  /* 0x002b241201007387 */ /* 0x0003e20000100800 */
[----:B------:R-:W-:-:S03]  /*e21b0*/  IMAD.X R16, R16, 0x1, R0, P2 ;  /* 0x0000000110107824 */ /* 0x000fc600010e0600 */
[----:B------:R-:W2:Y:S01]  /*e21c0*/  LDL.LU R21, [R1+0x2aa4] ;  /* 0x002aa40001157983 */ /* 0x000ea20000300800 */
[----:B------:R-:W-:-:S03]  /*e21d0*/  SEL R5, R9, RZ, !P0 ;  /* 0x000000ff09057207 */ /* 0x000fc60004000000 */
[----:B------:R1:W-:Y:S01]  /*e21e0*/  STL [R1+0x2b1c], R16 ;  /* 0x002b1c1001007387 */ /* 0x0003e20000100800 */
[----:B------:R-:W-:-:S03]  /*e21f0*/  ISETP.NE.U32.AND P1, PT, R5, RZ, PT ;  /* 0x000000ff0500720c */ /* 0x000fc60003f25070 */
[----:B------:R-:W2:Y:S01]  /*e2200*/  LDL.LU R19, [R1+0x2a9c] ;  /* 0x002a9c0001137983 */ /* 0x000ea20000300800 */
[----:B------:R-:W-:Y:S01]  /*e2210*/  IADD3 R13, P2, R13, R202, RZ ;  /* 0x000000ca0d0d7210 */ /* 0x000fe20007f5e0ff */
[----:B------:R-:W-:Y:S01]  /*e2220*/  IMAD.MOV.U32 R6, RZ, RZ, R17 ;  /* 0x000000ffff067224 */ /* 0x000fe200078e0011 */
        /* <DEDUP_REMOVED lines=22> */
[----:B-1----:R-:W-:Y:S01]  /*e2390*/  IMAD.MOV.U32 R7, RZ, RZ, R11 ;  /* 0x000000ffff077224 */ /* 0x002fe200078e000b */
[----:B------:R-:W-:Y:S01]  /*e23a0*/  MOV R6, R10 ;  /* 0x0000000a00067202 */ /* 0x000fe20000000f00 */
        /* <DEDUP_REMOVED lines=15> */
[--C-:B------:R-:W-:Y:S01]  /*e24a0*/  IMAD.X R21, R21, 0x1, R0.reuse, P2 ;  /* 0x0000000115157824 */ /* 0x100fe200010e0600 */
[----:B------:R-:W-:Y:S02]  /*e24b0*/  ISETP.NE.U32.AND P2, PT, R5, RZ, PT ;  /* 0x000000ff0500720c */ /* 0x000fe40003f45070 */
[----:B------:R-:W-:Y:S02]  /*e24c0*/  IADD3 R5, R4, 0x100000, RZ ;  /* 0x0010000004057810 */ /* 0x000fe40007ffe0ff */
[----:B------:R-:W-:Y:S01]  /*e24d0*/  MOV R7, R21 ;  /* 0x0000001500077202 */ /* 0x000fe20000000f00 */
[----:B------:R-:W-:Y:S01]  /*e24e0*/  IMAD.X R19, R19, 0x1, R0, P3 ;  /* 0x0000000113137824 */ /* 0x000fe200018e0600 */
[----:B------:R-:W-:-:S03]  /*e24f0*/  ISETP.GT.AND P3, PT, R3, 0x66, PT ;  /* 0x000000660300780c */ /* 0x000fc60003f64270 */
[----:B------:R4:W-:Y:S01]  /*e2500*/  LDGSTS.E [R5+0x15800], [R6.64], P4 ;  /* 0x1580000006057fae */ /* 0x0009e2000a121844 */
[----:B------:R-:W-:-:S03]  /*e2510*/  SEL R9, RZ, 0x4, !P3 ;  /* 0x00000004ff097807 */ /* 0x000fc60005800000 */
[----:B------:R1:W-:Y:S01]  /*e2520*/  STL [R1+0x2aa4], R21 ;  /* 0x002aa41501007387 */ /* 0x0003e20000100800 */
[----:B----4-:R-:W-:Y:S02]  /*e2530*/  IMAD.MOV.U32 R6, RZ, RZ, R12 ;  /* 0x000000ffff067224 */ /* 0x010fe400078e000c */
        /* <DEDUP_REMOVED lines=14> */
[----:B------:R1:W-:Y:S01]  /*e2620*/  STL [R1+0x2a5c], R16 ;  /* 0x002a5c1001007387 */ /* 0x0003e20000100800 */
[----:B------:R-:W-:-:S03]  /*e2630*/  ISETP.NE.U32.AND P3, PT, R5, RZ, PT ;  /* 0x000000ff0500720c */ /* 0x000fc60003f65070 */
[----:B------:R-:W2:Y:S01]  /*e2640*/  LDL.LU R19, [R1+0x2a08] ;  /* 0x002a080001137983 */ /* 0x000ea20000300800 */
[----:B------:R-:W-:Y:S01]  /*e2650*/  IADD3 R5, R4, 0x100000, RZ ;  /* 0x0010000004057810 */ /* 0x000fe20007ffe0ff */
[----:B------:R-:W-:Y:S01]  /*e2660*/  IMAD.MOV.U32 R7, RZ, RZ, R18 ;  /* 0x000000ffff077224 */ /* 0x000fe200078e0012 */
[----:B------:R-:W-:-:S05]  /*e2670*/  MOV R6, R17 ;  /* 0x0000001100067202 */ /* 0x000fca0000000f00 */
[----:B------:R1:W-:Y:S01]  /*e2680*/  LDGSTS.E [R5+0x16800], [R6.64], P1 ;  /* 0x1680000006057fae */ /* 0x0003e20008921844 */
[----:B------:R-:W-:-:S05]  /*e2690*/  IADD3 R13, P4, R13, R202, RZ ;  /* 0x000000ca0d0d7210 */ /* 0x000fca0007f9e0ff */
[----:B------:R-:W-:Y:S01]  /*e26a0*/  IMAD.X R14, R14, 0x1, R0, P4 ;  /* 0x000000010e0e7824 */ /* 0x000fe200020e0600 */
[----:B------:R-:W-:Y:S01]  /*e26b0*/  STL [R1+0x2a50], R13 ;  /* 0x002a500d01007387 */ /* 0x000fe20000100800 */
[----:B-1----:R-:W-:-:S03]  /*e26c0*/  IMAD.MOV.U32 R6, RZ, RZ, R15 ;  /* 0x000000ffff067224 */ /* 0x002fc600078e000f */
[----:B------:R-:W2:Y:S01]  /*e26d0*/  LDL.LU R17, [R1+0x29c4] ;  /* 0x0029c40001117983 */ /* 0x000ea20000300800 */
[----:B------:R-:W-:-:S03]  /*e26e0*/  IMAD.MOV.U32 R7, RZ, RZ, R16 ;  /* 0x000000ffff077224 */ /* 0x000fc600078e0010 */
[----:B------:R1:W-:Y:S04]  /*e26f0*/  STL [R1+0x2a24], R14 ;  /* 0x002a240e01007387 */ /* 0x0003e80000100800 */
[----:B------:R1:W-:Y:S01]  /*e2700*/  LDGSTS.E [R8+0x16a00], [R6.64], P1 ;  /* 0x16a0000006087fae */ /* 0x0003e20008921844 */
[----:B------:R-:W-:-:S04]  /*e2710*/  IADD3 R10, P4, R10, R202, RZ ;  /* 0x000000ca0a0a7210 */ /* 0x000fc80007f9e0ff */
[----:B------:R-:W-:Y:S01]  /*e2720*/  IADD3.X R11, R11, R0, RZ, P4, !PT ;  /* 0x000000000b0b7210 */ /* 0x000fe200027fe4ff */
[----:B------:R1:W-:Y:S04]  /*e2730*/  STL [R1+0x2a28], R10 ;  /* 0x002a280a01007387 */ /* 0x0003e80000100800 */
[----:B----4-:R-:W3:Y:S01]  /*e2740*/  LDL.LU R15, [R1+0x29cc] ;  /* 0x0029cc00010f7983 */ /* 0x010ee20000300800 */
[----:B-1----:R-:W-:-:S03]  /*e2750*/  IMAD.MOV.U32 R6, RZ, RZ, R13 ;  /* 0x000000ffff067224 */ /* 0x002fc600078e000d */
[----:B------:R1:W-:Y:S01]  /*e2760*/  STL [R1+0x2a1c], R11 ;  /* 0x002a1c0b01007387 */ /* 0x0003e20000100800 */
[----:B------:R-:W-:-:S03]  /*e2770*/  IMAD.MOV.U32 R7, RZ, RZ, R14 ;  /* 0x000000ffff077224 */ /* 0x000fc600078e000e */
[----:B------:R-:W3:Y:S04]  /*e2780*/  LDL.LU R18, [R1+0x29c0] ;  /* 0x0029c00001127983 */ /* 0x000ee80000300800 */
[----:B------:R1:W-:Y:S04]  /*e2790*/  LDGSTS.E [R5+0x17800], [R6.64], P5 ;  /* 0x1780000006057fae */ /* 0x0003e8000a921844 */
[----:B------:R-:W3:Y:S04]  /*e27a0*/  LDL.LU R16, [R1+0x29c8] ;  /* 0x0029c80001107983 */ /* 0x000ee80000300800 */
        /* <DEDUP_REMOVED lines=19> */
[----:B------:R-:W-:Y:S02]  /*e28e0*/  IADD3.X R21, R21, R0, RZ, P1, !PT ;  /* 0x0000000015157210 */ /* 0x000fe40000ffe4ff */
        /* <DEDUP_REMOVED lines=8> */
[----:B---3--:R-:W-:Y:S01]  /*e2970*/  IMAD.MOV.U32 R6, RZ, RZ, R12 ;  /* 0x000000ffff067224 */ /* 0x008fe200078e000c */
[----:B------:R-:W-:Y:S02]  /*e2980*/  MOV R7, R19 ;  /* 0x0000001300077202 */ /* 0x000fe40000000f00 */
[----:B------:R-:W-:Y:S01]  /*e2990*/  IADD3 R17, P1, R17, R202, RZ ;  /* 0x000000ca11117210 */ /* 0x000fe20007f3e0ff */
[----:B------:R-:W-:Y:S04]  /*e29a0*/  STL [R1+0x2a08], R19 ;  /* 0x002a081301007387 */ /* 0x000fe80000100800 */
[----:B------:R3:W-:Y:S01]  /*e29b0*/  LDGSTS.E [R8+0x18a00], [R6.64], P2 ;  /* 0x18a0000006087fae */ /* 0x0007e20009121844 */
[----:B------:R-:W-:-:S03]  /*e29c0*/  SEL R5, R9, RZ, !P0 ;  /* 0x000000ff09057207 */ /* 0x000fc60004000000 */
[----:B-1----:R-:W4:Y:S04]  /*e29d0*/  LDL.LU R20, [R1+0x2944] ;  /* 0x0029440001147983 */ /* 0x002f280000300800 */
[----:B--2---:R-:W2:Y:S01]  /*e29e0*/  LDL.LU R12, [R1+0x294c] ;  /* 0x00294c00010c7983 */ /* 0x004ea20000300800 */
[----:B---3--:R-:W-:-:S03]  /*e29f0*/  IADD3 R15, P2, R15, R202, RZ ;  /* 0x000000ca0f0f7210 */ /* 0x008fc60007f5e0ff */
[----:B------:R-:W-:Y:S01]  /*e2a00*/  STL [R1+0x29c4], R17 ;  /* 0x0029c41101007387 */ /* 0x000fe20000100800 */
[----:B------:R-:W-:-:S03]  /*e2a10*/  IMAD.X R18, R18, 0x1, R0, P1 ;  /* 0x0000000112127824 */ /* 0x000fc600008e0600 */
[----:B------:R-:W-:Y:S01]  /*e2a20*/  STL [R1+0x29cc], R15 ;  /* 0x0029cc0f01007387 */ /* 0x000fe20000100800 */
[----:B------:R-:W-:-:S03]  /*e2a30*/  ISETP.NE.U32.AND P1, PT, R5, RZ, PT ;  /* 0x000000ff0500720c */ /* 0x000fc60003f25070 */
[----:B------:R1:W-:Y:S01]  /*e2a40*/  STL [R1+0x29c0], R18 ;  /* 0x0029c01201007387 */ /* 0x0003e20000100800 */
[----:B------:R-:W-:-:S03]  /*e2a50*/  IMAD.X R16, R16, 0x1, R0, P2 ;  /* 0x0000000110107824 */ /* 0x000fc600010e0600 */
[----:B------:R-:W3:Y:S01]  /*e2a60*/  LDL.LU R21, [R1+0x2940] ;  /* 0x0029400001157983 */ /* 0x000ee20000300800 */
[----:B------:R-:W-:Y:S01]  /*e2a70*/  IADD3 R5, R4, 0x100000, RZ ;  /* 0x0010000004057810 */ /* 0x000fe20007ffe0ff */
[----:B------:R-:W-:Y:S02]  /*e2a80*/  IMAD.MOV.U32 R6, RZ, RZ, R17 ;  /* 0x000000ffff067224 */ /* 0x000fe400078e0011 */
[----:B------:R-:W-:Y:S01]  /*e2a90*/  IMAD.MOV.U32 R7, RZ, RZ, R18 ;  /* 0x000000ffff077224 */ /* 0x000fe200078e0012 */
[----:B------:R-:W-:Y:S01]  /*e2aa0*/  STL [R1+0x29c8], R16 ;  /* 0x0029c81001007387 */ /* 0x000fe20000100800 */
[----:B------:R-:W-:-:S03]  /*e2ab0*/  IADD3 R10, P2, R10, R202, RZ ;  /* 0x000000ca0a0a7210 */ /* 0x000fc60007f5e0ff */
[----:B-1----:R-:W3:Y:S01]  /*e2ac0*/  LDL.LU R18, [R1+0x2948] ;  /* 0x0029480001127983 */ /* 0x002ee20000300800 */
[----:B------:R-:W-:-:S03]  /*e2ad0*/  IADD3.X R14, R14, R0, RZ, P2, !PT ;  /* 0x000000000e0e7210 */ /* 0x000fc600017fe4ff */
[----:B------:R1:W-:Y:S01]  /*e2ae0*/  LDGSTS.E [R5+0x19800], [R6.64], P3 ;  /* 0x1980000006057fae */ /* 0x0003e20009921844 */
[----:B------:R-:W-:-:S03]  /*e2af0*/  IADD3 R11, P2, R11, R202, RZ ;  /* 0x000000ca0b0b7210 */ /* 0x000fc60007f5e0ff */
[----:B------:R1:W-:Y:S02]  /*e2b00*/  STL [R1+0x2984], R10 ;  /* 0x0029840a01007387 */ /* 0x0003e40000100800 */
[----:B------:R-:W-:Y:S02]  /*e2b10*/  IMAD.X R13, R13, 0x1, R0, P2 ;  /* 0x000000010d0d7824 */ /* 0x000fe400010e0600 */
[----:B------:R-:W3:Y:S01]  /*e2b20*/  LDL.LU R17, [R1+0x282c] ;  /* 0x00282c0001117983 */ /* 0x000ee20000300800 */
[----:B-1----:R-:W-:Y:S02]  /*e2b30*/  IMAD.MOV.U32 R6, RZ, RZ, R15 ;  /* 0x000000ffff067224 */ /* 0x002fe400078e000f */
[----:B------:R-:W-:Y:S01]  /*e2b40*/  IMAD.MOV.U32 R7, RZ, RZ, R16 ;  /* 0x000000ffff077224 */ /* 0x000fe200078e0010 */
[----:B------:R1:W-:Y:S04]  /*e2b50*/  STL [R1+0x2980], R14 ;  /* 0x0029800e01007387 */ /* 0x0003e80000100800 */
[----:B------:R1:W-:Y:S04]  /*e2b60*/  LDGSTS.E [R8+0x19a00], [R6.64], P3 ;  /* 0x19a0000006087fae */ /* 0x0003e80009921844 */
[----:B------:R-:W-:Y:S01]  /*e2b70*/  STL [R1+0x298c], R11 ;  /* 0x00298c0b01007387 */ /* 0x000fe20000100800 */
[----:B-1----:R-:W-:-:S03]  /*e2b80*/  IMAD.MOV.U32 R6, RZ, RZ, R10 ;  /* 0x000000ffff067224 */ /* 0x002fc600078e000a */
[----:B------:R-:W3:Y:S04]  /*e2b90*/  LDL.LU R10, [R1+0x2834] ;  /* 0x00283400010a7983 */ /* 0x000ee80000300800 */
[----:B------:R1:W-:Y:S04]  /*e2ba0*/  STL [R1+0x2988], R13 ;  /* 0x0029880d01007387 */ /* 0x0003e80000100800 */
[----:B------:R-:W3:Y:S04]  /*e2bb0*/  LDL.LU R19, [R1+0x2828] ;  /* 0x0028280001137983 */ /* 0x000ee80000300800 */
[----:B------:R-:W3:Y:S01]  /*e2bc0*/  LDL.LU R16, [R1+0x2830] ;  /* 0x0028300001107983 */ /* 0x000ee20000300800 */
[----:B------:R-:W-:-:S02]  /*e2bd0*/  MOV R7, R14 ;  /* 0x0000000e00077202 */ /* 0x000fc40000000f00 */
[C---:B------:R-:W-:Y:S01]  /*e2be0*/  ISETP.GT.AND P2, PT, R3.reuse, 0x76, PT ;  /* 0x000000760300780c */ /* 0x040fe20003f44270 */
[----:B------:R-:W3:Y:S04]  /*e2bf0*/  LDL.LU R15, [R1+0x2868] ;  /* 0x00286800010f7983 */ /* 0x000ee80000300800 */
[----:B------:R-:W3:Y:S04]  /*e2c00*/  LDL.LU R14, [R1+0x286c] ;  /* 0x00286c00010e7983 */ /* 0x000ee80000300800 */
[----:B------:R1:W-:Y:S02]  /*e2c10*/  LDGSTS.E [R5+0x1a800], [R6.64], P5 ;  /* 0x1a80000006057fae */ /* 0x0003e4000a921844 */
[----:B-1----:R-:W-:Y:S01]  /*e2c20*/  IMAD.MOV.U32 R6, RZ, RZ, R11 ;  /* 0x000000ffff067224 */ /* 0x002fe200078e000b */
[----:B------:R-:W-:Y:S01]  /*e2c30*/  SEL R5, RZ, 0x4, !P2 ;  /* 0x00000004ff057807 */ /* 0x000fe20005000000 */
[----:B------:R-:W-:Y:S01]  /*e2c40*/  IMAD.MOV.U32 R7, RZ, RZ, R13 ;  /* 0x000000ffff077224 */ /* 0x000fe200078e000d */
[----:B------:R-:W-:Y:S01]  /*e2c50*/  ISETP.GT.AND P2, PT, R3, 0x7a, PT ;  /* 0x0000007a0300780c */ /* 0x000fe20003f44270 */
[----:B------:R-:W3:Y:S01]  /*e2c60*/  LDL.LU R13, [R1+0x2870] ;  /* 0x00287000010d7983 */ /* 0x000ee20000300800 */
[----:B------:R-:W-:-:S03]  /*e2c70*/  SEL R5, R5, RZ, !P0 ;  /* 0x000000ff05057207 */ /* 0x000fc60004000000 */
[----:B------:R-:W3:Y:S04]  /*e2c80*/  LDL.LU R11, [R1+0x2874] ;  /* 0x00287400010b7983 */ /* 0x000ee80000300800 */
[----:B------:R1:W-:Y:S01]  /*e2c90*/  LDGSTS.E [R8+0x1aa00], [R6.64], P5 ;  /* 0x1aa0000006087fae */ /* 0x0003e2000a921844 */
[----:B------:R-:W-:Y:S02]  /*e2ca0*/  ISETP.NE.U32.AND P5, PT, R5, RZ, PT ;  /* 0x000000ff0500720c */ /* 0x000fe40003fa5070 */
[----:B-1----:R-:W-:-:S04]  /*e2cb0*/  SEL R6, RZ, 0x4, !P2 ;  /* 0x00000004ff067807 */ /* 0x002fc80005000000 */
[----:B------:R-:W-:Y:S02]  /*e2cc0*/  SEL R5, R6, RZ, !P0 ;  /* 0x000000ff06057207 */ /* 0x000fe40004000000 */
[-C--:B----4-:R-:W-:Y:S02]  /*e2cd0*/  IADD3 R20, P2, R20, R202.reuse, RZ ;  /* 0x000000ca14147210 */ /* 0x090fe40007f5e0ff */
[----:B--2---:R-:W-:Y:S02]  /*e2ce0*/  IADD3 R12, P3, R12, R202, RZ ;  /* 0x000000ca0c0c7210 */ /* 0x004fe40007f7e0ff */
[----:B------:R-:W-:Y:S01]  /*e2cf0*/  MOV R6, R20 ;  /* 0x0000001400067202 */ /* 0x000fe20000000f00 */
[----:B------:R-:W-:Y:S04]  /*e2d00*/  STL [R1+0x2944], R20 ;  /* 0x0029441401007387 */ /* 0x000fe80000100800 */
[----:B------:R1:W-:Y:S01]  /*e2d10*/  STL [R1+0x294c], R12 ;  /* 0x00294c0c01007387 */ /* 0x0003e20000100800 */
[----:B---3--:R-:W-:Y:S01]  /*e2d20*/  IMAD.X R21, R21, 0x1, R0, P2 ;  /* 0x0000000115157824 */ /* 0x008fe200010e0600 */
[----:B------:R-:W-:-:S02]  /*e2d30*/  ISETP.NE.U32.AND P2, PT, R5, RZ, PT ;  /* 0x000000ff0500720c */ /* 0x000fc40003f45070 */
[----:B------:R-:W-:Y:S01]  /*e2d40*/  IADD3 R5, R4, 0x100000, RZ ;  /* 0x0010000004057810 */ /* 0x000fe20007ffe0ff */
[----:B------:R-:W-:-:S05]  /*e2d50*/  IMAD.MOV.U32 R7, RZ, RZ, R21 ;  /* 0x000000ffff077224 */ /* 0x000fca00078e0015 */
[----:B------:R2:W-:Y:S01]  /*e2d60*/  LDGSTS.E [R5+0x1b800], [R6.64], P4 ;  /* 0x1b80000006057fae */ /* 0x0005e2000a121844 */
[----:B------:R-:W-:Y:S01]  /*e2d70*/  IMAD.X R18, R18, 0x1, R0, P3 ;  /* 0x0000000112127824 */ /* 0x000fe200018e0600 */
[----:B------:R-:W-:-:S04]  /*e2d80*/  ISETP.GT.AND P3, PT, R3, 0x7e, PT ;  /* 0x0000007e0300780c */ /* 0x000fc80003f64270 */
[----:B------:R-:W-:Y:S01]  /*e2d90*/  SEL R9, RZ, 0x4, !P3 ;  /* 0x00000004ff097807 */ /* 0x000fe20005800000 */
[----:B--2---:R-:W-:Y:S02]  /*e2da0*/  IMAD.MOV.U32 R6, RZ, RZ, R12 ;  /* 0x000000ffff067224 */ /* 0x004fe400078e000c */
[----:B------:R-:W-:Y:S01]  /*e2db0*/  IMAD.MOV.U32 R7, RZ, RZ, R18 ;  /* 0x000000ffff077224 */ /* 0x000fe200078e0012 */
[-C--:B------:R-:W-:Y:S01]  /*e2dc0*/  IADD3 R17, P3, R17, R202.reuse, RZ ;  /* 0x000000ca11117210 */ /* 0x080fe20007f7e0ff */
[----:B------:R-:W-:Y:S04]  /*e2dd0*/  STL [R1+0x2940], R21 ;  /* 0x0029401501007387 */ /* 0x000fe80000100800 */
[----:B------:R2:W-:Y:S04]  /*e2de0*/  LDGSTS.E [R8+0x1ba00], [R6.64], P4 ;  /* 0x1ba0000006087fae */ /* 0x0005e8000a121844 */
[----:B------:R3:W-:Y:S04]  /*e2df0*/  STL [R1+0x2948], R18 ;  /* 0x0029481201007387 */ /* 0x0007e80000100800 */
[----:B-1----:R-:W4:Y:S04]  /*e2e00*/  LDL.LU R12, [R1+0x28ac] ;  /* 0x0028ac00010c7983 */ /* 0x002f280000300800 */
[----:B---3--:R-:W3:Y:S01]  /*e2e10*/  LDL.LU R18, [R1+0x28b4] ;  /* 0x0028b40001127983 */ /* 0x008ee20000300800 */
[----:B------:R-:W-:-:S03]  /*e2e20*/  IADD3 R10, P4, R10, R202, RZ ;  /* 0x000000ca0a0a7210 */ /* 0x000fc60007f9e0ff */
[----:B------:R-:W-:Y:S01]  /*e2e30*/  STL [R1+0x282c], R17 ;  /* 0x00282c1101007387 */ /* 0x000fe20000100800 */
[----:B------:R-:W-:-:S03]  /*e2e40*/  IMAD.X R19, R19, 0x1, R0, P3 ;  /* 0x0000000113137824 */ /* 0x000fc600018e0600 */
[----:B------:R-:W-:Y:S01]  /*e2e50*/  STL [R1+0x2834], R10 ;  /* 0x0028340a01007387 */ /* 0x000fe20000100800 */
[----:B------:R-:W-:-:S03]  /*e2e60*/  IADD3.X R16, R16, R0, RZ, P4, !PT ;  /* 0x0000000010107210 */ /* 0x000fc600027fe4ff */
[----:B------:R1:W-:Y:S01]  /*e2e70*/  STL [R1+0x2828], R19 ;  /* 0x0028281301007387 */ /* 0x0003e20000100800 */
[----:B--2---:R-:W-:-:S03]  /*e2e80*/  IMAD.MOV.U32 R7, RZ, RZ, R19 ;  /* 0x000000ffff077224 */ /* 0x004fc600078e0013 */
[----:B------:R-:W2:Y:S04]  /*e2e90*/  LDL.LU R20, [R1+0x28a8] ;  /* 0x0028a80001147983 */ /* 0x000ea80000300800 */
[----:B------:R-:W-:Y:S04]  /*e2ea0*/  STL [R1+0x2830], R16 ;  /* 0x0028301001007387 */ /* 0x000fe80000100800 */
[----:B-1----:R-:W2:Y:S01]  /*e2eb0*/  LDL.LU R19, [R1+0x28b0] ;  /* 0x0028b00001137983 */ /* 0x002ea20000300800 */
[----:B------:R-:W-:Y:S02]  /*e2ec0*/  SEL R5, R9, RZ, !P0 ;  /* 0x000000ff09057207 */ /* 0x000fe40004000000 */
[----:B------:R-:W-:Y:S01]  /*e2ed0*/  IADD3 R14, P4, R14, R202, RZ ;  /* 0x000000ca0e0e7210 */ /* 0x000fe20007f9e0ff */
[----:B------:R-:W-:Y:S01]  /*e2ee0*/  IMAD.MOV.U32 R6, RZ, RZ, R17 ;  /* 0x000000ffff067224 */ /* 0x000fe200078e0011 */
[----:B------:R-:W-:-:S02]  /*e2ef0*/  ISETP.NE.U32.AND P3, PT, R5, RZ, PT ;  /* 0x000000ff0500720c */ /* 0x000fc40003f65070 */
[----:B------:R-:W-:Y:S01]  /*e2f00*/  IADD3 R5, R4, 0x100000, RZ ;  /* 0x0010000004057810 */ /* 0x000fe20007ffe0ff */
[----:B------:R-:W-:Y:S01]  /*e2f10*/  IMAD.X R15, R15, 0x1, R0, P4 ;  /* 0x000000010f0f7824 */ /* 0x000fe200020e0600 */
[----:B------:R-:W-:Y:S04]  /*e2f20*/  STL [R1+0x286c], R14 ;  /* 0x00286c0e01007387 */ /* 0x000fe80000100800 */
[----:B------:R1:W-:Y:S01]  /*e2f30*/  LDGSTS.E [R5+0x1c800], [R6.64], P1 ;  /* 0x1c80000006057fae */ /* 0x0003e20008921844 */
[----:B------:R-:W-:-:S05]  /*e2f40*/  IADD3 R11, P4, R11, R202, RZ ;  /* 0x000000ca0b0b7210 */ /* 0x000fca0007f9e0ff */
[----:B------:R-:W-:Y:S01]  /*e2f50*/  IMAD.X R13, R13, 0x1, R0, P4 ;  /* 0x000000010d0d7824 */ /* 0x000fe200020e0600 */
[----:B-1----:R-:W-:Y:S01]  /*e2f60*/  MOV R7, R16 ;  /* 0x0000001000077202 */ /* 0x002fe20000000f00 */
[----:B------:R-:W-:Y:S02]  /*e2f70*/  IMAD.MOV.U32 R6, RZ, RZ, R10 ;  /* 0x000000ffff067224 */ /* 0x000fe400078e000a */
[----:B------:R-:W2:Y:S04]  /*e2f80*/  LDL.LU R10, [R1+0x28ec] ;  /* 0x0028ec00010a7983 */ /* 0x000ea80000300800 */
[----:B------:R1:W-:Y:S04]  /*e2f90*/  STL [R1+0x2868], R15 ;  /* 0x0028680f01007387 */ /* 0x0003e80000100800 */
[----:B------:R-:W-:Y:S04]  /*e2fa0*/  STL [R1+0x2874], R11 ;  /* 0x0028740b01007387 */ /* 0x000fe80000100800 */
[----:B------:R1:W-:Y:S04]  /*e2fb0*/  LDGSTS.E [R8+0x1ca00], [R6.64], P1 ;  /* 0x1ca0000006087fae */ /* 0x0003e80008921844 */
[----:B------:R-:W2:Y:S04]  /*e2fc0*/  LDL.LU R17, [R1+0x28e8] ;  /* 0x0028e80001117983 */ /* 0x000ea80000300800 */
[----:B------:R1:W-:Y:S02]  /*e2fd0*/  STL [R1+0x2870], R13 ;  /* 0x0028700d01007387 */ /* 0x0003e40000100800 */
[----:B-1----:R-:W-:-:S02]  /*e2fe0*/  IMAD.MOV.U32 R7, RZ, RZ, R15 ;  /* 0x000000ffff077224 */ /* 0x002fc400078e000f */
[----:B------:R-:W2:Y:S01]  /*e2ff0*/  LDL.LU R15, [R1+0x28f4] ;  /* 0x0028f400010f7983 */ /* 0x000ea20000300800 */
[----:B------:R-:W-:Y:S01]  /*e3000*/  IMAD.MOV.U32 R6, RZ, RZ, R14 ;  /* 0x000000ffff067224 */ /* 0x000fe200078e000e */
[----:B------:R-:W-:Y:S02]  /*e3010*/  ISETP.GT.AND P1, PT, R3, 0x3, PT ;  /* 0x000000030300780c */ /* 0x000fe40003f24270 */
[----:B------:R-:W2:Y:S04]  /*e3020*/  LDL.LU R16, [R1+0x28f0] ;  /* 0x0028f00001107983 */ /* 0x000ea80000300800 */
[----:B------:R1:W-:Y:S04]  /*e3030*/  LDGSTS.E [R5+0x1d800], [R6.64], P5 ;  /* 0x1d80000006057fae */ /* 0x0003e8000a921844 */
[----:B------:R-:W2:Y:S01]  /*e3040*/  LDL.LU R14, [R1+0x2fd4] ;  /* 0x002fd400010e7983 */ /* 0x000ea20000300800 */
[----:B-1----:R-:W-:Y:S01]  /*e3050*/  MOV R7, R13 ;  /* 0x0000000d00077202 */ /* 0x002fe20000000f00 */
[----:B------:R-:W-:-:S02]  /*e3060*/  IMAD.MOV.U32 R6, RZ, RZ, R11 ;  /* 0x000000ffff067224 */ /* 0x000fc400078e000b */
[----:B------:R-:W2:Y:S01]  /*e3070*/  LDL.LU R13, [R1+0x2fe0] ;  /* 0x002fe000010d7983 */ /* 0x000ea20000300800 */
[----:B------:R-:W-:Y:S02]  /*e3080*/  SEL R5, RZ, 0x4, !P1 ;  /* 0x00000004ff057807 */ /* 0x000fe40004800000 */
[----:B------:R-:W-:Y:S01]  /*e3090*/  ISETP.GT.AND P1, PT, R3, 0x7, PT ;  /* 0x000000070300780c */ /* 0x000fe20003f24270 */
[----:B------:R1:W-:Y:S01]  /*e30a0*/  LDGSTS.E [R8+0x1da00], [R6.64], P5 ;  /* 0x1da0000006087fae */ /* 0x0003e2000a921844 */
[----:B------:R-:W-:-:S03]  /*e30b0*/  SEL R5, R5, RZ, !P0 ;  /* 0x000000ff05057207 */ /* 0x000fc60004000000 */
[----:B------:R-:W2:Y:S01]  /*e30c0*/  LDL.LU R11, [R1+0x2fd8] ;  /* 0x002fd800010b7983 */ /* 0x000ea20000300800 */
[----:B-1----:R-:W-:Y:S02]  /*e30d0*/  SEL R6, RZ, 0x4, !P1 ;  /* 0x00000004ff067807 */ /* 0x002fe40004800000 */
[----:B------:R-:W-:Y:S02]  /*e30e0*/  ISETP.NE.U32.AND P5, PT, R5, RZ, PT ;  /* 0x000000ff0500720c */ /* 0x000fe40003fa5070 */
[----:B------:R-:W-:Y:S02]  /*e30f0*/  SEL R5, R6, RZ, !P0 ;  /* 0x000000ff06057207 */ /* 0x000fe40004000000 */
[-C--:B----4-:R-:W-:Y:S02]  /*e3100*/  IADD3 R12, P1, R12, R202.reuse, RZ ;  /* 0x000000ca0c0c7210 */ /* 0x090fe40007f3e0ff */
[----:B---3--:R-:W-:-:S03]  /*e3110*/  IADD3 R18, P4, R18, R202, RZ ;  /* 0x000000ca12127210 */ /* 0x008fc60007f9e0ff */
[----:B------:R1:W-:Y:S01]  /*e3120*/  STL [R1+0x28ac], R12 ;  /* 0x0028ac0c01007387 */ /* 0x0003e20000100800 */
[----:B------:R-:W-:-:S03]  /*e3130*/  IMAD.MOV.U32 R6, RZ, RZ, R12 ;  /* 0x000000ffff067224 */ /* 0x000fc600078e000c */
[----:B------:R-:W-:Y:S01]  /*e3140*/  STL [R1+0x28b4], R18 ;  /* 0x0028b41201007387 */ /* 0x000fe20000100800 */
[--C-:B--2---:R-:W-:Y:S02]  /*e3150*/  IMAD.X R20, R20, 0x1, R0.reuse, P1 ;  /* 0x0000000114147824 */ /* 0x104fe400008e0600 */
[----:B------:R-:W-:-:S03]  /*e3160*/  IMAD.X R19, R19, 0x1, R0, P4 ;  /* 0x0000000113137824 */ /* 0x000fc600020e0600 */
[----:B------:R2:W-:Y:S04]  /*e3170*/  STL [R1+0x28a8], R20 ;  /* 0x0028a81401007387 */ /* 0x0005e80000100800 */
[----:B------:R3:W-:Y:S04]  /*e3180*/  STL [R1+0x28b0], R19 ;  /* 0x0028b01301007387 */ /* 0x0007e80000100800 */
[----:B-1----:R-:W4:Y:S01]  /*e3190*/  LDL.LU R12, [R1+0x2fcc] ;  /* 0x002fcc00010c7983 */ /* 0x002f220000300800 */
[----:B------:R-:W-:Y:S01]  /*e31a0*/  ISETP.NE.U32.AND P4, PT, R5, RZ, PT ;  /* 0x000000ff0500720c */ /* 0x000fe20003f85070 */
[----:B------:R-:W-:Y:S01]  /*e31b0*/  IMAD.MOV.U32 R7, RZ, RZ, R20 ;  /* 0x000000ffff077224 */ /* 0x000fe200078e0014 */
[----:B------:R-:W-:-:S02]  /*e31c0*/  IADD3 R5, R4, 0x100000, RZ ;  /* 0x0010000004057810 */ /* 0x000fc40007ffe0ff */
[----:B------:R-:W-:-:S03]  /*e31d0*/  ISETP.GT.AND P1, PT, R3, 0xb, PT ;  /* 0x0000000b0300780c */ /* 0x000fc60003f24270 */
[----:B------:R1:W-:Y:S01]  /*e31e0*/  LDGSTS.E [R5+0x1e800], [R6.64], P2 ;  /* 0x1e80000006057fae */ /* 0x0003e20009121844 */
[----:B------:R-:W-:Y:S02]  /*e31f0*/  SEL R9, RZ, 0x4, !P1 ;  /* 0x00000004ff097807 */ /* 0x000fe40004800000 */
[----:B-1----:R-:W-:Y:S01]  /*e3200*/  MOV R6, R18 ;  /* 0x0000001200067202 */ /* 0x002fe20000000f00 */
[----:B------:R-:W-:Y:S01]  /*e3210*/  IMAD.MOV.U32 R7, RZ, RZ, R19 ;  /* 0x000000ffff077224 */ /* 0x000fe200078e0013 */
[----:B------:R-:W-:-:S04]  /*e3220*/  IADD3 R10, P1, R10, R202, RZ ;  /* 0x000000ca0a0a7210 */ /* 0x000fc80007f3e0ff */
[----:B------:R1:W-:Y:S04]  /*e3230*/  LDGSTS.E [R8+0x1ea00], [R6.64], P2 ;  /* 0x1ea0000006087fae */ /* 0x0003e80009121844 */
[----:B------:R1:W-:Y:S01]  /*e3240*/  STL [R1+0x28ec], R10 ;  /* 0x0028ec0a01007387 */ /* 0x0003e20000100800 */
[----:B------:R-:W-:Y:S01]  /*e3250*/  IMAD.X R17, R17, 0x1, R0, P1 ;  /* 0x0000000111117824 */ /* 0x000fe200008e0600 */
[----:B------:R-:W-:-:S05]  /*e3260*/  IADD3 R15, P2, R15, R202, RZ ;  /* 0x000000ca0f0f7210 */ /* 0x000fca0007f5e0ff */
[----:B------:R-:W-:Y:S01]  /*e3270*/  IMAD.X R16, R16, 0x1, R0, P2 ;  /* 0x0000000110107824 */ /* 0x000fe200010e0600 */
[----:B------:R-:W-:Y:S04]  /*e3280*/  STL [R1+0x28f4], R15 ;  /* 0x0028f40f01007387 */ /* 0x000fe80000100800 */
[----:B------:R1:W-:Y:S04]  /*e3290*/  STL [R1+0x28e8], R17 ;  /* 0x0028e81101007387 */ /* 0x0003e80000100800 */
[----:B------:R-:W4:Y:S04]  /*e32a0*/  LDL.LU R21, [R1+0x2f94] ;  /* 0x002f940001157983 */ /* 0x000f280000300800 */
[----:B------:R2:W-:Y:S01]  /*e32b0*/  STL [R1+0x28f0], R16 ;  /* 0x0028f01001007387 */ /* 0x0005e20000100800 */
[----:B------:R-:W-:-:S03]  /*e32c0*/  IADD3 R13, P2, R13, R202, RZ ;  /* 0x000000ca0d0d7210 */ /* 0x000fc60007f5e0ff */
[----:B--2---:R-:W2:Y:S01]  /*e32d0*/  LDL.LU R20, [R1+0x2fa0] ;  /* 0x002fa00001147983 */ /* 0x004ea20000300800 */
[----:B-1----:R-:W-:-:S03]  /*e32e0*/  IMAD.MOV.U32 R6, RZ, RZ, R10 ;  /* 0x000000ffff067224 */ /* 0x002fc600078e000a */
[----:B------:R-:W-:Y:S04]  /*e32f0*/  STL [R1+0x2fe0], R13 ;  /* 0x002fe00d01007387 */ /* 0x000fe80000100800 */
[----:B---3--:R-:W3:Y:S04]  /*e3300*/  LDL.LU R19, [R1+0x2f8c] ;  /* 0x002f8c0001137983 */ /* 0x008ee80000300800 */
[----:B------:R-:W3:Y:S01]  /*e3310*/  LDL.LU R10, [R1+0x2f98] ;  /* 0x002f9800010a7983 */ /* 0x000ee20000300800 */
[----:B------:R-:W-:Y:S01]  /*e3320*/  SEL R5, R9, RZ, !P0 ;  /* 0x000000ff09057207 */ /* 0x000fe20004000000 */
[----:B------:R-:W-:Y:S01]  /*e3330*/  IMAD.X R14, R14, 0x1, R0, P2 ;  /* 0x000000010e0e7824 */ /* 0x000fe200010e0600 */
[----:B------:R-:W-:-:S02]  /*e3340*/  MOV R7, R17 ;  /* 0x0000001100077202 */ /* 0x000fc40000000f00 */
[----:B------:R-:W-:Y:S02]  /*e3350*/  ISETP.NE.U32.AND P1, PT, R5, RZ, PT ;  /* 0x000000ff0500720c */ /* 0x000fe40003f25070 */
[----:B------:R-:W-:Y:S02]  /*e3360*/  IADD3 R5, R4, 0x100000, RZ ;  /* 0x0010000004057810 */ /* 0x000fe40007ffe0ff */
[----:B------:R-:W-:Y:S01]  /*e3370*/  IADD3 R11, P2, R11, R202, RZ ;  /* 0x000000ca0b0b7210 */ /* 0x000fe20007f5e0ff */
[----:B------:R1:W-:Y:S01]  /*e3380*/  STL [R1+0x2fd4], R14 ;  /* 0x002fd40e01007387 */ /* 0x0003e20000100800 */
[----:B------:R-:W-:-:S03]  /*e3390*/  LOP3.LUT R204, R207, 0x60, RZ, 0x3c, !PT ;  /* 0x00000060cfcc7812 */ /* 0x000fc600078e3cff */
[----:B------:R1:W-:Y:S04]  /*e33a0*/  LDGSTS.E [R5+0x1f800], [R6.64], P3 ;  /* 0x1f80000006057fae */ /* 0x0003e80009921844 */
[----:B------:R-:W3:Y:S04]  /*e33b0*/  LDL.LU R17, [R1+0x2f60] ;  /* 0x002f600001117983 */ /* 0x000ee80000300800 */
[----:B------:R-:W-:Y:S01]  /*e33c0*/  STL [R1+0x2fd8], R11 ;  /* 0x002fd80b01007387 */ /* 0x000fe20000100800 */
[----:B-1----:R-:W-:-:S03]  /*e33d0*/  IMAD.MOV.U32 R6, RZ, RZ, R15 ;  /* 0x000000ffff067224 */ /* 0x002fc600078e000f */
[----:B------:R-:W3:Y:S01]  /*e33e0*/  LDL.LU R15, [R1+0x2f58] ;  /* 0x002f5800010f7983 */ /* 0x000ee20000300800 */
[----:B------:R-:W-:Y:S02]  /*e33f0*/  IMAD.MOV.U32 R7, RZ, RZ, R16 ;  /* 0x000000ffff077224 */ /* 0x000fe400078e0010 */
[----:B------:R-:W-:-:S03]  /*e3400*/  IMAD R4, R203, 0x20000, R204 ;  /* 0x00020000cb047824 */ /* 0x000fc600078e02cc */
[----:B------:R1:W-:Y:S02]  /*e3410*/  LDGSTS.E [R5+0x1fa00], [R6.64], P3 ;  /* 0x1fa0000006057fae */ /* 0x0003e40009921844 */
[----:B-1----:R-:W-:Y:S01]  /*e3420*/  IADD3 R5, R4, 0x100000, RZ ;  /* 0x0010000004057810 */ /* 0x002fe20007ffe0ff */
[----:B------:R-:W-:Y:S02]  /*e3430*/  IMAD.MOV.U32 R6, RZ, RZ, R13 ;  /* 0x000000ffff067224 */ /* 0x000fe400078e000d */
[----:B------:R-:W-:-:S05]  /*e3440*/  IMAD.MOV.U32 R7, RZ, RZ, R14 ;  /* 0x000000ffff077224 */ /* 0x000fca00078e000e */
[----:B------:R1:W-:Y:S02]  /*e3450*/  LDGSTS.E [R5+0xc00], [R6.64], P5 ;  /* 0x00c0000006057fae */ /* 0x0003e4000a921844 */
[----:B-1----:R-:W-:Y:S01]  /*e3460*/  IMAD.MOV.U32 R6, RZ, RZ, R11 ;  /* 0x000000ffff067224 */ /* 0x002fe200078e000b */
[----:B----4-:R-:W-:-:S05]  /*e3470*/  IADD3.X R12, R12, R0, RZ, P2, !PT ;  /* 0x000000000c0c7210 */ /* 0x010fca00017fe4ff */
[----:B------:R1:W-:Y:S04]  /*e3480*/  STL [R1+0x2fcc], R12 ;  /* 0x002fcc0c01007387 */ /* 0x0003e80000100800 */
[----:B------:R-:W4:Y:S04]  /*e3490*/  LDL.LU R18, [R1+0x2f54] ;  /* 0x002f540001127983 */ /* 0x000f280000300800 */
[----:B------:R-:W4:Y:S04]  /*e34a0*/  LDL.LU R16, [R1+0x2f4c] ;  /* 0x002f4c0001107983 */ /* 0x000f280000300800 */
[----:B------:R-:W4:Y:S01]  /*e34b0*/  LDL.LU R14, [R1+0x2f14] ;  /* 0x002f1400010e7983 */ /* 0x000f220000300800 */
[----:B------:R-:W-:-:S03]  /*e34c0*/  IMAD.MOV.U32 R7, RZ, RZ, R12 ;  /* 0x000000ffff077224 */ /* 0x000fc600078e000c */
[----:B------:R-:W4:Y:S04]  /*e34d0*/  LDL.LU R13, [R1+0x2f20] ;  /* 0x002f2000010d7983 */ /* 0x000f280000300800 */
[----:B-1----:R-:W4:Y:S04]  /*e34e0*/  LDL.LU R12, [R1+0x2f0c] ;  /* 0x002f0c00010c7983 */ /* 0x002f280000300800 */
[----:B------:R-:W4:Y:S01]  /*e34f0*/  LDL.LU R11, [R1+0x2f18] ;  /* 0x002f1800010b7983 */ /* 0x000f220000300800 */
[----:B------:R-:W-:Y:S02]  /*e3500*/  ISETP.GT.AND P2, PT, R3, 0xf, PT ;  /* 0x0000000f0300780c */ /* 0x000fe40003f44270 */
[----:B------:R-:W-:-:S02]  /*e3510*/  IADD3 R8, R4, 0x100000, RZ ;  /* 0x0010000004087810 */ /* 0x000fc40007ffe0ff */
[----:B------:R-:W-:Y:S02]  /*e3520*/  SEL R5, RZ, 0x4, !P2 ;  /* 0x00000004ff057807 */ /* 0x000fe40005000000 */
[----:B------:R-:W-:Y:S01]  /*e3530*/  ISETP.GT.AND P2, PT, R3, 0x13, PT ;  /* 0x000000130300780c */ /* 0x000fe20003f44270 */
[----:B------:R1:W-:Y:S01]  /*e3540*/  LDGSTS.E [R8+0xe00], [R6.64], P5 ;  /* 0x00e0000006087fae */ /* 0x0003e2000a921844 */
[----:B------:R-:W-:-:S04]  /*e3550*/  SEL R5, R5, RZ, !P0 ;  /* 0x000000ff05057207 */ /* 0x000fc80004000000 */
[----:B------:R-:W-:Y:S02]  /*e3560*/  ISETP.NE.U32.AND P5, PT, R5, RZ, PT ;  /* 0x000000ff0500720c */ /* 0x000fe40003fa5070 */
[----:B-1----:R-:W-:-:S04]  /*e3570*/  SEL R6, RZ, 0x4, !P2 ;  /* 0x00000004ff067807 */ /* 0x002fc80005000000 */
[----:B------:R-:W-:Y:S02]  /*e3580*/  SEL R5, R6, RZ, !P0 ;  /* 0x000000ff06057207 */ /* 0x000fe40004000000 */
[----:B--2---:R-:W-:-:S04]  /*e3590*/  IADD3 R20, P2, R20, R202, RZ ;  /* 0x000000ca14147210 */ /* 0x004fc80007f5e0ff */
[----:B------:R-:W-:Y:S01]  /*e35a0*/  IADD3.X R21, R21, R0, RZ, P2, !PT ;  /* 0x0000000015157210 */ /* 0x000fe200017fe4ff */
[----:B------:R-:W-:Y:S01]  /*e35b0*/  IMAD.MOV.U32 R6, RZ, RZ, R20 ;  /* 0x000000ffff067224 */ /* 0x000fe200078e0014 */
[----:B------:R-:W-:Y:S02]  /*e35c0*/  ISETP.NE.U32.AND P2, PT, R5, RZ, PT ;  /* 0x000000ff0500720c */ /* 0x000fe40003f45070 */
[----:B------:R-:W-:Y:S02]  /*e35d0*/  IADD3 R5, R4, 0x100000, RZ ;  /* 0x0010000004057810 */ /* 0x000fe40007ffe0ff */
[----:B---3--:R-:W-:Y:S01]  /*e35e0*/  IADD3 R10, P3, R10, R202, RZ ;  /* 0x000000ca0a0a7210 */ /* 0x008fe20007f7e0ff */
[----:B------:R-:W-:-:S04]  /*e35f0*/  IMAD.MOV.U32 R7, RZ, RZ, R21 ;  /* 0x000000ffff077224 */ /* 0x000fc800078e0015 */
[----:B------:R-:W-:Y:S01]  /*e3600*/  IMAD.X R19, R19, 0x1, R0, P3 ;  /* 0x0000000113137824 */ /* 0x000fe200018e0600 */
[----:B------:R-:W-:Y:S01]  /*e3610*/  ISETP.GT.AND P3, PT, R3, 0x17, PT ;  /* 0x000000170300780c */ /* 0x000fe20003f64270 */
[----:B------:R1:W-:Y:S03]  /*e3620*/  LDGSTS.E [R5+0x1c00], [R6.64], P4 ;  /* 0x01c0000006057fae */ /* 0x0003e6000a121844 */
[----:B------:R-:W-:Y:S01]  /*e3630*/  SEL R9, RZ, 0x4, !P3 ;  /* 0x00000004ff097807 */ /* 0x000fe20005800000 */
[----:B------:R2:W-:Y:S01]  /*e3640*/  STL [R1+0x2fa0], R20 ;  /* 0x002fa01401007387 */ /* 0x0005e20000100800 */
[----:B-1----:R-:W-:Y:S01]  /*e3650*/  IMAD.MOV.U32 R6, RZ, RZ, R10 ;  /* 0x000000ffff067224 */ /* 0x002fe200078e000a */
[----:B------:R-:W-:Y:S02]  /*e3660*/  MOV R7, R19 ;  /* 0x0000001300077202 */ /* 0x000fe40000000f00 */
[-C--:B------:R-:W-:Y:S01]  /*e3670*/  IADD3 R17, P3, R17, R202.reuse, RZ ;  /* 0x000000ca11117210 */ /* 0x080fe20007f7e0ff */
[----:B------:R1:W-:Y:S04]  /*e3680*/  STL [R1+0x2f98], R10 ;  /* 0x002f980a01007387 */ /* 0x0003e80000100800 */
[----:B------:R3:W-:Y:S01]  /*e3690*/  LDGSTS.E [R8+0x1e00], [R6.64], P4 ;  /* 0x01e0000006087fae */ /* 0x0007e2000a121844 */
[----:B------:R-:W-:-:S03]  /*e36a0*/  IADD3 R15, P4, R15, R202, RZ ;  /* 0x000000ca0f0f7210 */ /* 0x000fc60007f9e0ff */
[----:B------:R1:W-:Y:S04]  /*e36b0*/  STL [R1+0x2f94], R21 ;  /* 0x002f941501007387 */ /* 0x0003e80000100800 */
[----:B------:R3:W-:Y:S04]  /*e36c0*/  STL [R1+0x2f8c], R19 ;  /* 0x002f8c1301007387 */ /* 0x0007e80000100800 */
[----:B--2---:R-:W2:Y:S04]  /*e36d0*/  LDL.LU R20, [R1+0x2ee0] ;  /* 0x002ee00001147983 */ /* 0x004ea80000300800 */
[----:B-1----:R-:W2:Y:S04]  /*e36e0*/  LDL.LU R10, [R1+0x2ed8] ;  /* 0x002ed800010a7983 */ /* 0x002ea80000300800 */
[----:B------:R1:W-:Y:S04]  /*e36f0*/  STL [R1+0x2f60], R17 ;  /* 0x002f601101007387 */ /* 0x0003e80000100800 */
[----:B------:R1:W-:Y:S01]  /*e3700*/  STL [R1+0x2f58], R15 ;  /* 0x002f580f01007387 */ /* 0x0003e20000100800 */
[----:B------:R-:W-:Y:S01]  /*e3710*/  SEL R5, R9, RZ, !P0 ;  /* 0x000000ff09057207 */ /* 0x000fe20004000000 */
[----:B---3--:R-:W-:-:S02]  /*e3720*/  IMAD.MOV.U32 R6, RZ, RZ, R17 ;  /* 0x000000ffff067224 */ /* 0x008fc400078e0011 */
[--C-:B----4-:R-:W-:Y:S02]  /*e3730*/  IMAD.X R18, R18, 0x1, R0.reuse, P3 ;  /* 0x0000000112127824 */ /* 0x110fe400018e0600 */
[----:B------:R-:W-:-:S03]  /*e3740*/  IMAD.X R16, R16, 0x1, R0, P4 ;  /* 0x0000000110107824 */ /* 0x000fc600020e0600 */
[----:B------:R3:W-:Y:S04]  /*e3750*/  STL [R1+0x2f54], R18 ;  /* 0x002f541201007387 */ /* 0x0007e80000100800 */
[----:B------:R-:W4:Y:S01]  /*e3760*/  LDL.LU R21, [R1+0x2ed4] ;  /* 0x002ed40001157983 */ /* 0x000f220000300800 */
[----:B------:R-:W-:-:S03]  /*e3770*/  IADD3 R13, P4, R13, R202, RZ ;  /* 0x000000ca0d0d7210 */ /* 0x000fc60007f9e0ff */
[----:B------:R1:W-:Y:S04]  /*e3780*/  STL [R1+0x2f4c], R16 ;  /* 0x002f4c1001007387 */ /* 0x0003e80000100800 */
[----:B------:R-:W4:Y:S01]  /*e3790*/  LDL.LU R19, [R1+0x2ecc] ;  /* 0x002ecc0001137983 */ /* 0x000f220000300800 */
[----:B------:R-:W-:Y:S02]  /*e37a0*/  IADD3.X R14, R14, R0, RZ, P4, !PT ;  /* 0x000000000e0e7210 */ /* 0x000fe400027fe4ff */
[----:B------:R-:W-:Y:S01]  /*e37b0*/  IADD3 R11, P4, R11, R202, RZ ;  /* 0x000000ca0b0b7210 */ /* 0x000fe20007f9e0ff */
[----:B------:R-:W-:Y:S01]  /*e37c0*/  IMAD.MOV.U32 R7, RZ, RZ, R18 ;  /* 0x000000ffff077224 */ /* 0x000fe200078e0012 */
[----:B------:R-:W-:Y:S02]  /*e37d0*/  ISETP.NE.U32.AND P3, PT, R5, RZ, PT ;  /* 0x000000ff0500720c */ /* 0x000fe40003f65070 */
[----:B------:R-:W-:Y:S01]  /*e37e0*/  IADD3 R5, R4, 0x100000, RZ ;  /* 0x0010000004057810 */ /* 0x000fe20007ffe0ff */
[----:B------:R-:W-:Y:S01]  /*e37f0*/  STL [R1+0x2f20], R13 ;  /* 0x002f200d01007387 */ /* 0x000fe20000100800 */
[----:B------:R-:W-:-:S03]  /*e3800*/  IMAD.X R12, R12, 0x1, R0, P4 ;  /* 0x000000010c0c7824 */ /* 0x000fc600020e0600 */
[----:B-1----:R-:W4:Y:S04]  /*e3810*/  LDL.LU R17, [R1+0x2ea0] ;  /* 0x002ea00001117983 */ /* 0x002f280000300800 */
[----:B------:R1:W-:Y:S04]  /*e3820*/  LDGSTS.E [R5+0x2c00], [R6.64], P1 ;  /* 0x02c0000006057fae */ /* 0x0003e80008921844 */
[----:B------:R3:W-:Y:S04]  /*e3830*/  STL [R1+0x2f14], R14 ;  /* 0x002f140e01007387 */ /* 0x0007e80000100800 */
[----:B------:R-:W-:Y:S01]  /*e3840*/  STL [R1+0x2f18], R11 ;  /* 0x002f180b01007387 */ /* 0x000fe20000100800 */
[----:B-1----:R-:W-:-:S03]  /*e3850*/  IMAD.MOV.U32 R6, RZ, RZ, R15 ;  /* 0x000000ffff067224 */ /* 0x002fc600078e000f */
[----:B------:R-:W4:Y:S01]  /*e3860*/  LDL.LU R15, [R1+0x2e98] ;  /* 0x002e9800010f7983 */ /* 0x000f220000300800 */
[----:B------:R-:W-:-:S03]  /*e3870*/  IMAD.MOV.U32 R7, RZ, RZ, R16 ;  /* 0x000000ffff077224 */ /* 0x000fc600078e0010 */
[----:B------:R1:W-:Y:S04]  /*e3880*/  STL [R1+0x2f0c], R12 ;  /* 0x002f0c0c01007387 */ /* 0x0003e80000100800 */
[----:B---3--:R-:W4:Y:S04]  /*e3890*/  LDL.LU R18, [R1+0x2e94] ;  /* 0x002e940001127983 */ /* 0x008f280000300800 */
[----:B------:R-:W4:Y:S04]  /*e38a0*/  LDL.LU R16, [R1+0x2e8c] ;  /* 0x002e8c0001107983 */ /* 0x000f280000300800 */
[----:B------:R1:W-:Y:S02]  /*e38b0*/  LDGSTS.E [R8+0x2e00], [R6.64], P1 ;  /* 0x02e0000006087fae */ /* 0x0003e40008921844 */
[----:B-1----:R-:W-:Y:S01]  /*e38c0*/  IMAD.MOV.U32 R6, RZ, RZ, R13 ;  /* 0x000000ffff067224 */ /* 0x002fe200078e000d */
[----:B------:R-:W-:-:S02]  /*e38d0*/  MOV R7, R14 ;  /* 0x0000000e00077202 */ /* 0x000fc40000000f00 */
        /* <DEDUP_REMOVED lines=12> */
[-C--:B--2---:R-:W-:Y:S02]  /*e39a0*/  IADD3 R10, P4, R10, R202.reuse, RZ ;  /* 0x000000ca0a0a7210 */ /* 0x084fe40007f9e0ff */
[----:B-1----:R-:W-:Y:S02]  /*e39b0*/  SEL R6, RZ, 0x4, !P1 ;  /* 0x00000004ff067807 */ /* 0x002fe40004800000 */
[----:B------:R-:W-:-:S02]  /*e39c0*/  IADD3 R20, P1, R20, R202, RZ ;  /* 0x000000ca14147210 */ /* 0x000fc40007f3e0ff */
[----:B------:R-:W-:Y:S02]  /*e39d0*/  ISETP.NE.U32.AND P5, PT, R5, RZ, PT ;  /* 0x000000ff0500720c */ /* 0x000fe40003fa5070 */
[----:B------:R-:W-:Y:S02]  /*e39e0*/  SEL R5, R6, RZ, !P0 ;  /* 0x000000ff06057207 */ /* 0x000fe40004000000 */
[----:B------:R-:W-:Y:S01]  /*e39f0*/  MOV R6, R20 ;  /* 0x0000001400067202 */ /* 0x000fe20000000f00 */
[----:B------:R1:W-:Y:S04]  /*e3a00*/  STL [R1+0x2ee0], R20 ;  /* 0x002ee01401007387 */ /* 0x0003e80000100800 */
[----:B------:R2:W-:Y:S01]  /*e3a10*/  STL [R1+0x2ed8], R10 ;  /* 0x002ed80a01007387 */ /* 0x0005e20000100800 */
[----:B----4-:R-:W-:-:S04]  /*e3a20*/  IMAD.X R21, R21, 0x1, R0, P1 ;  /* 0x0000000115157824 */ /* 0x010fc800008e0600 */
[----:B------:R-:W-:Y:S02]  /*e3a30*/  IMAD.MOV.U32 R7, RZ, RZ, R21 ;  /* 0x000000ffff077224 */ /* 0x000fe400078e0015 */
[----:B------:R-:W-:Y:S01]  /*e3a40*/  IMAD.X R19, R19, 0x1, R0, P4 ;  /* 0x0000000113137824 */ /* 0x000fe200020e0600 */
[----:B------:R-:W-:Y:S02]  /*e3a50*/  ISETP.NE.U32.AND P4, PT, R5, RZ, PT ;  /* 0x000000ff0500720c */ /* 0x000fe40003f85070 */
[----:B------:R-:W-:Y:S02]  /*e3a60*/  IADD3 R5, R4, 0x100000, RZ ;  /* 0x0010000004057810 */ /* 0x000fe40007ffe0ff */
[----:B------:R-:W-:-:S03]  /*e3a70*/  ISETP.GT.AND P1, PT, R3, 0x23, PT ;  /* 0x000000230300780c */ /* 0x000fc60003f24270 */
[----:B------:R4:W-:Y:S01]  /*e3a80*/  LDGSTS.E [R5+0x4c00], [R6.64], P2 ;  /* 0x04c0000006057fae */ /* 0x0009e20009121844 */
[----:B------:R-:W-:Y:S02]  /*e3a90*/  SEL R9, RZ, 0x4, !P1 ;  /* 0x00000004ff097807 */ /* 0x000fe40004800000 */
[-C--:B------:R-:W-:Y:S01]  /*e3aa0*/  IADD3 R17, P1, R17, R202.reuse, RZ ;  /* 0x000000ca11117210 */ /* 0x080fe20007f3e0ff */
[----:B------:R1:W-:Y:S01]  /*e3ab0*/  STL [R1+0x2ed4], R21 ;  /* 0x002ed41501007387 */ /* 0x0003e20000100800 */
[----:B----4-:R-:W-:Y:S02]  /*e3ac0*/  IMAD.MOV.U32 R6, RZ, RZ, R10 ;  /* 0x000000ffff067224 */ /* 0x010fe400078e000a */
[----:B------:R-:W-:Y:S01]  /*e3ad0*/  IMAD.MOV.U32 R7, RZ, RZ, R19 ;  /* 0x000000ffff077224 */ /* 0x000fe200078e0013 */
[----:B------:R4:W-:Y:S04]  /*e3ae0*/  STL [R1+0x2ecc], R19 ;  /* 0x002ecc1301007387 */ /* 0x0009e80000100800 */
[----:B------:R4:W-:Y:S01]  /*e3af0*/  LDGSTS.E [R8+0x4e00], [R6.64], P2 ;  /* 0x04e0000006087fae */ /* 0x0009e20009121844 */
[----:B------:R-:W-:-:S03]  /*e3b00*/  IADD3 R15, P2, R15, R202, RZ ;  /* 0x000000ca0f0f7210 */ /* 0x000fc60007f5e0ff */
[----:B-1----:R-:W3:Y:S04]  /*e3b10*/  LDL.LU R20, [R1+0x2e20] ;  /* 0x002e200001147983 */ /* 0x002ee80000300800 */
[----:B--2---:R-:W2:Y:S01]  /*e3b20*/  LDL.LU R10, [R1+0x2e18] ;  /* 0x002e1800010a7983 */ /* 0x004ea20000300800 */
[----:B----4-:R-:W-:-:S03]  /*e3b30*/  IMAD.X R18, R18, 0x1, R0, P1 ;  /* 0x0000000112127824 */ /* 0x010fc600008e0600 */
[----:B------:R1:W-:Y:S01]  /*e3b40*/  STL [R1+0x2ea0], R17 ;  /* 0x002ea01101007387 */ /* 0x0003e20000100800 */
[----:B------:R-:W-:-:S03]  /*e3b50*/  IADD3.X R16, R16, R0, RZ, P2, !PT ;  /* 0x0000000010107210 */ /* 0x000fc600017fe4ff */
[----:B------:R-:W-:Y:S04]  /*e3b60*/  STL [R1+0x2e98], R15 ;  /* 0x002e980f01007387 */ /* 0x000fe80000100800 */
[----:B------:R4:W-:Y:S04]  /*e3b70*/  STL [R1+0x2e94], R18 ;  /* 0x002e941201007387 */ /* 0x0009e80000100800 */
[----:B------:R-:W2:Y:S04]  /*e3b80*/  LDL.LU R21, [R1+0x2e14] ;  /* 0x002e140001157983 */ /* 0x000ea80000300800 */
[----:B------:R1:W-:Y:S04]  /*e3b90*/  STL [R1+0x2e8c], R16 ;  /* 0x002e8c1001007387 */ /* 0x0003e80000100800 */
[----:B------:R-:W2:Y:S01]  /*e3ba0*/  LDL.LU R19, [R1+0x2e0c] ;  /* 0x002e0c0001137983 */ /* 0x000ea20000300800 */
[----:B------:R-:W-:-:S02]  /*e3bb0*/  SEL R5, R9, RZ, !P0 ;  /* 0x000000ff09057207 */ /* 0x000fc40004000000 */
[----:B------:R-:W-:-:S05]  /*e3bc0*/  IADD3 R13, P2, R13, R202, RZ ;  /* 0x000000ca0d0d7210 */ /* 0x000fca0007f5e0ff */
[----:B------:R-:W-:Y:S01]  /*e3bd0*/  IMAD.X R14, R14, 0x1, R0, P2 ;  /* 0x000000010e0e7824 */ /* 0x000fe200010e0600 */
[----:B------:R-:W-:Y:S01]  /*e3be0*/  ISETP.NE.U32.AND P1, PT, R5, RZ, PT ;  /* 0x000000ff0500720c */ /* 0x000fe20003f25070 */
[----:B------:R-:W-:Y:S01]  /*e3bf0*/  IMAD.MOV.U32 R6, RZ, RZ, R17 ;  /* 0x000000ffff067224 */ /* 0x000fe200078e0011 */
[----:B------:R-:W-:Y:S01]  /*e3c00*/  IADD3 R5, R4, 0x100000, RZ ;  /* 0x0010000004057810 */ /* 0x000fe20007ffe0ff */
[----:B------:R-:W-:Y:S01]  /*e3c10*/  IMAD.MOV.U32 R7, RZ, RZ, R18 ;  /* 0x000000ffff077224 */ /* 0x000fe200078e0012 */
[----:B------:R-:W-:Y:S04]  /*e3c20*/  STL [R1+0x2e60], R13 ;  /* 0x002e600d01007387 */ /* 0x000fe80000100800 */
[----:B-1----:R-:W2:Y:S01]  /*e3c30*/  LDL.LU R17, [R1+0x2de0] ;  /* 0x002de00001117983 */ /* 0x002ea20000300800 */
[----:B------:R-:W-:-:S03]  /*e3c40*/  IADD3 R11, P2, R11, R202, RZ ;  /* 0x000000ca0b0b7210 */ /* 0x000fc60007f5e0ff */
[----:B------:R1:W-:Y:S02]  /*e3c50*/  STL [R1+0x2e54], R14 ;  /* 0x002e540e01007387 */ /* 0x0003e40000100800 */
[----:B------:R-:W-:Y:S02]  /*e3c60*/  IMAD.X R12, R12, 0x1, R0, P2 ;  /* 0x000000010c0c7824 */ /* 0x000fe400010e0600 */
[----:B------:R1:W-:Y:S04]  /*e3c70*/  STL [R1+0x2e58], R11 ;  /* 0x002e580b01007387 */ /* 0x0003e80000100800 */
[----:B------:R1:W-:Y:S04]  /*e3c80*/  LDGSTS.E [R5+0x5c00], [R6.64], P3 ;  /* 0x05c0000006057fae */ /* 0x0003e80009921844 */
[----:B----4-:R-:W4:Y:S04]  /*e3c90*/  LDL.LU R18, [R1+0x2dd4] ;  /* 0x002dd40001127983 */ /* 0x010f280000300800 */
[----:B------:R2:W-:Y:S01]  /*e3ca0*/  STL [R1+0x2e4c], R12 ;  /* 0x002e4c0c01007387 */ /* 0x0005e20000100800 */
[----:B-1----:R-:W-:-:S03]  /*e3cb0*/  IMAD.MOV.U32 R6, RZ, RZ, R15 ;  /* 0x000000ffff067224 */ /* 0x002fc600078e000f */
[----:B------:R-:W4:Y:S01]  /*e3cc0*/  LDL.LU R15, [R1+0x2dd8] ;  /* 0x002dd800010f7983 */ /* 0x000f220000300800 */
[----:B------:R-:W-:-:S03]  /*e3cd0*/  MOV R7, R16 ;  /* 0x0000001000077202 */ /* 0x000fc60000000f00 */
[----:B------:R-:W4:Y:S04]  /*e3ce0*/  LDL.LU R16, [R1+0x2dcc] ;  /* 0x002dcc0001107983 */ /* 0x000f280000300800 */
[----:B------:R1:W-:Y:S01]  /*e3cf0*/  LDGSTS.E [R8+0x5e00], [R6.64], P3 ;  /* 0x05e0000006087fae */ /* 0x0003e20009921844 */
[----:B------:R-:W-:Y:S01]  /*e3d00*/  ISETP.GT.AND P2, PT, R3, 0x27, PT ;  /* 0x000000270300780c */ /* 0x000fe20003f44270 */
[----:B------:R-:W-:Y:S01]  /*e3d10*/  HMMA.1688.F32.TF32 R168, R244, R68, R168 ;  /* 0x00000044f4a8723c */ /* 0x000fe200000810a8 */
[----:B-1----:R-:W-:Y:S02]  /*e3d20*/  IMAD.MOV.U32 R6, RZ, RZ, R13 ;  /* 0x000000ffff067224 */ /* 0x002fe400078e000d */
[----:B------:R-:W-:-:S05]  /*e3d30*/  IMAD.MOV.U32 R7, RZ, RZ, R14 ;  /* 0x000000ffff077224 */ /* 0x000fca00078e000e */
[----:B------:R-:W-:Y:S01]  /*e3d40*/  HMMA.1688.F32.TF32 R172, R244, R72, R172 ;  /* 0x00000048f4ac723c */ /* 0x000fe200000810ac */
[----:B------:R-:W4:Y:S04]  /*e3d50*/  LDL.LU R14, [R1+0x2d94] ;  /* 0x002d9400010e7983 */ /* 0x000f280000300800 */
[----:B------:R1:W-:Y:S04]  /*e3d60*/  LDGSTS.E [R5+0x6c00], [R6.64], P5 ;  /* 0x06c0000006057fae */ /* 0x0003e8000a921844 */
[----:B------:R-:W4:Y:S01]  /*e3d70*/  LDL.LU R13, [R1+0x2da0] ;  /* 0x002da000010d7983 */ /* 0x000f220000300800 */
[----:B-1----:R-:W-:Y:S01]  /*e3d80*/  IMAD.MOV.U32 R6, RZ, RZ, R11 ;  /* 0x000000ffff067224 */ /* 0x002fe200078e000b */
[----:B------:R-:W-:-:S02]  /*e3d90*/  MOV R7, R12 ;  /* 0x0000000c00077202 */ /* 0x000fc40000000f00 */
[----:B------:R-:W4:Y:S01]  /*e3da0*/  LDL.LU R11, [R1+0x2d98] ;  /* 0x002d9800010b7983 */ /* 0x000f220000300800 */
[----:B------:R-:W-:Y:S02]  /*e3db0*/  SEL R5, RZ, 0x4, !P2 ;  /* 0x00000004ff057807 */ /* 0x000fe40005000000 */
[----:B------:R-:W-:Y:S01]  /*e3dc0*/  ISETP.GT.AND P2, PT, R3, 0x2b, PT ;  /* 0x0000002b0300780c */ /* 0x000fe20003f44270 */
[----:B------:R1:W-:Y:S03]  /*e3dd0*/  LDGSTS.E [R8+0x6e00], [R6.64], P5 ;  /* 0x06e0000006087fae */ /* 0x0003e6000a921844 */
[----:B-1----:R-:W-:Y:S01]  /*e3de0*/  SEL R6, RZ, 0x4, !P2 ;  /* 0x00000004ff067807 */ /* 0x002fe20005000000 */
[----:B------:R-:W-:Y:S01]  /*e3df0*/  HMMA.1688.F32.TF32 R188, R240, R26, R188 ;  /* 0x0000001af0bc723c */ /* 0x000fe200000810bc */
[----:B------:R-:W-:-:S04]  /*e3e00*/  SEL R5, R5, RZ, !P0 ;  /* 0x000000ff05057207 */ /* 0x000fc80004000000 */
[----:B------:R-:W-:-:S03]  /*e3e10*/  ISETP.NE.U32.AND P5, PT, R5, RZ, PT ;  /* 0x000000ff0500720c */ /* 0x000fc60003fa5070 */
[----:B------:R-:W-:Y:S01]  /*e3e20*/  HMMA.1688.F32.TF32 R24, R248, R70, R168 ;  /* 0x00000046f818723c */ /* 0x000fe200000810a8 */
[----:B------:R-:W-:-:S07]  /*e3e30*/  SEL R5, R6, RZ, !P0 ;  /* 0x000000ff06057207 */ /* 0x000fce0004000000 */
[----:B------:R-:W-:Y:S01]  /*e3e40*/  HMMA.1688.F32.TF32 R184, R240, R22, R184 ;  /* 0x00000016f0b8723c */ /* 0x000fe200000810b8 */
[-C--:B---3--:R-:W-:Y:S02]  /*e3e50*/  IADD3 R20, P2, R20, R202.reuse, RZ ;  /* 0x000000ca14147210 */ /* 0x088fe40007f5e0ff */
[----:B--2---:R-:W-:-:S03]  /*e3e60*/  IADD3 R10, P3, R10, R202, RZ ;  /* 0x000000ca0a0a7210 */ /* 0x004fc60007f7e0ff */
[----:B------:R-:W-:Y:S04]  /*e3e70*/  STL [R1+0x2e20], R20 ;  /* 0x002e201401007387 */ /* 0x000fe80000100800 */
[----:B------:R-:W-:Y:S01]  /*e3e80*/  STL [R1+0x2e18], R10 ;  /* 0x002e180a01007387 */ /* 0x000fe20000100800 */
[--C-:B------:R-:W-:Y:S02]  /*e3e90*/  IMAD.X R21, R21, 0x1, R0.reuse, P2 ;  /* 0x0000000115157824 */ /* 0x100fe400010e0600 */
[----:B------:R-:W-:-:S03]  /*e3ea0*/  IMAD.X R19, R19, 0x1, R0, P3 ;  /* 0x0000000113137824 */ /* 0x000fc600018e0600 */
[----:B------:R1:W-:Y:S04]  /*e3eb0*/  STL [R1+0x2e14], R21 ;  /* 0x002e141501007387 */ /* 0x0003e80000100800 */
[----:B------:R-:W-:Y:S04]  /*e3ec0*/  STL [R1+0x2e0c], R19 ;  /* 0x002e0c1301007387 */ /* 0x000fe80000100800 */
[----:B------:R-:W2:Y:S01]  /*e3ed0*/  LDL.LU R12, [R1+0x2d8c] ;  /* 0x002d8c00010c7983 */ /* 0x000ea20000300800 */
[----:B------:R-:W-:Y:S02]  /*e3ee0*/  IMAD.MOV.U32 R6, RZ, RZ, R20 ;  /* 0x000000ffff067224 */ /* 0x000fe400078e0014 */
[----:B------:R-:W-:-:S02]  /*e3ef0*/  IMAD.MOV.U32 R7, RZ, RZ, R21 ;  /* 0x000000ffff077224 */ /* 0x000fc400078e0015 */
[----:B-1----:R-:W-:Y:S01]  /*e3f00*/  HMMA.1688.F32.TF32 R20, R248, R74, R172 ;  /* 0x0000004af814723c */ /* 0x002fe200000810ac */
[----:B------:R-:W-:Y:S02]  /*e3f10*/  ISETP.NE.U32.AND P2, PT, R5, RZ, PT ;  /* 0x000000ff0500720c */ /* 0x000fe40003f45070 */
[----:B------:R-:W-:Y:S02]  /*e3f20*/  IADD3 R5, R4, 0x100000, RZ ;  /* 0x0010000004057810 */ /* 0x000fe40007ffe0ff */
[----:B------:R-:W-:-:S03]  /*e3f30*/  ISETP.GT.AND P3, PT, R3, 0x2f, PT ;  /* 0x0000002f0300780c */ /* 0x000fc60003f64270 */
[----:B------:R1:W-:Y:S01]  /*e3f40*/  LDGSTS.E [R5+0x7c00], [R6.64], P4 ;  /* 0x07c0000006057fae */ /* 0x0003e2000a121844 */
[----:B------:R-:W-:Y:S02]  /*e3f50*/  SEL R9, RZ, 0x4, !P3 ;  /* 0x00000004ff097807 */ /* 0x000fe40005800000 */
[----:B------:R-:W-:Y:S01]  /*e3f60*/  IADD3 R17, P3, R17, R202, RZ ;  /* 0x000000ca11117210 */ /* 0x000fe20007f7e0ff */
[----:B------:R-:W-:Y:S01]  /*e3f70*/  STL.64 [R1+0x370], R24 ;  /* 0x0003701801007387 */ /* 0x000fe20000100a00 */
[----:B-1----:R-:W-:Y:S01]  /*e3f80*/  MOV R6, R10 ;  /* 0x0000000a00067202 */ /* 0x002fe20000000f00 */
[----:B------:R-:W-:Y:S02]  /*e3f90*/  IMAD.MOV.U32 R7, RZ, RZ, R19 ;  /* 0x000000ffff077224 */ /* 0x000fe400078e0013 */
[----:B------:R-:W-:Y:S04]  /*e3fa0*/  STL.64 [R1+0x378], R26 ;  /* 0x0003781a01007387 */ /* 0x000fe80000100a00 */
[----:B------:R1:W-:Y:S01]  /*e3fb0*/  LDGSTS.E [R8+0x7e00], [R6.64], P4 ;  /* 0x07e0000006087fae */ /* 0x0003e2000a121844 */
[----:B----4-:R-:W-:-:S03]  /*e3fc0*/  IMAD.X R18, R18, 0x1, R0, P3 ;  /* 0x0000000112127824 */ /* 0x010fc600018e0600 */
[----:B------:R-:W-:Y:S01]  /*e3fd0*/  STL [R1+0x2de0], R17 ;  /* 0x002de01101007387 */ /* 0x000fe20000100800 */
[----:B------:R-:W-:-:S05]  /*e3fe0*/  IADD3 R15, P4, R15, R202, RZ ;  /* 0x000000ca0f0f7210 */ /* 0x000fca0007f9e0ff */
[----:B------:R-:W-:Y:S01]  /*e3ff0*/  STL [R1+0x2dd8], R15 ;  /* 0x002dd80f01007387 */ /* 0x000fe20000100800 */
[----:B------:R-:W-:-:S03]  /*e4000*/  IMAD.X R16, R16, 0x1, R0, P4 ;  /* 0x0000000110107824 */ /* 0x000fc600020e0600 */
[----:B------:R-:W-:Y:S04]  /*e4010*/  STL [R1+0x2dd4], R18 ;  /* 0x002dd41201007387 */ /* 0x000fe80000100800 */
[----:B------:R3:W-:Y:S04]  /*e4020*/  STL.64 [R1+0x340], R20 ;  /* 0x0003401401007387 */ /* 0x0007e80000100a00 */
[----:B------:R-:W-:Y:S04]  /*e4030*/  STL.64 [R1+0x348], R22 ;  /* 0x0003481601007387 */ /* 0x000fe80000100a00 */
[----:B---3--:R-:W3:Y:S04]  /*e4040*/  LDL.LU R20, [R1+0x2d60] ;  /* 0x002d600001147983 */ /* 0x008ee80000300800 */
[----:B------:R-:W4:Y:S04]  /*e4050*/  LDL.LU R10, [R1+0x2d58] ;  /* 0x002d5800010a7983 */ /* 0x000f280000300800 */
[----:B------:R-:W4:Y:S04]  /*e4060*/  LDL.LU R21, [R1+0x2d54] ;  /* 0x002d540001157983 */ /* 0x000f280000300800 */
[----:B------:R1:W-:Y:S04]  /*e4070*/  STL [R1+0x2dcc], R16 ;  /* 0x002dcc1001007387 */ /* 0x0003e80000100800 */
[----:B------:R-:W4:Y:S01]  /*e4080*/  LDL.LU R19, [R1+0x2d4c] ;  /* 0x002d4c0001137983 */ /* 0x000f220000300800 */
[----:B------:R-:W-:-:S02]  /*e4090*/  IADD3 R13, P4, R13, R202, RZ ;  /* 0x000000ca0d0d7210 */ /* 0x000fc40007f9e0ff */
[----:B------:R-:W-:-:S03]  /*e40a0*/  SEL R5, R9, RZ, !P0 ;  /* 0x000000ff09057207 */ /* 0x000fc60004000000 */
[----:B------:R-:W-:Y:S01]  /*e40b0*/  IMAD.X R14, R14, 0x1, R0, P4 ;  /* 0x000000010e0e7824 */ /* 0x000fe200020e0600 */
[----:B------:R-:W-:Y:S01]  /*e40c0*/  IADD3 R11, P4, R11, R202, RZ ;  /* 0x000000ca0b0b7210 */ /* 0x000fe20007f9e0ff */
[----:B-1----:R-:W-:Y:S01]  /*e40d0*/  IMAD.MOV.U32 R6, RZ, RZ, R17 ;  /* 0x000000ffff067224 */ /* 0x002fe200078e0011 */
[----:B------:R-:W-:Y:S01]  /*e40e0*/  ISETP.NE.U32.AND P3, PT, R5, RZ, PT ;  /* 0x000000ff0500720c */ /* 0x000fe20003f65070 */
[----:B------:R-:W-:Y:S01]  /*e40f0*/  STL [R1+0x2da0], R13 ;  /* 0x002da00d01007387 */ /* 0x000fe20000100800 */
[----:B------:R-:W-:Y:S02]  /*e4100*/  IADD3 R5, R4, 0x100000, RZ ;  /* 0x0010000004057810 */ /* 0x000fe40007ffe0ff */
[----:B------:R-:W-:Y:S01]  /*e4110*/  MOV R7, R18 ;  /* 0x0000001200077202 */ /* 0x000fe20000000f00 */
[----:B------:R-:W4:Y:S04]  /*e4120*/  LDL.LU R17, [R1+0x2d20] ;  /* 0x002d200001117983 */ /* 0x000f280000300800 */
[----:B------:R1:W-:Y:S04]  /*e4130*/  STL [R1+0x2d94], R14 ;  /* 0x002d940e01007387 */ /* 0x0003e80000100800 */
[----:B------:R1:W-:Y:S04]  /*e4140*/  STL [R1+0x2d98], R11 ;  /* 0x002d980b01007387 */ /* 0x0003e80000100800 */
[----:B------:R1:W-:Y:S04]  /*e4150*/  LDGSTS.E [R5+0x8c00], [R6.64], P1 ;  /* 0x08c0000006057fae */ /* 0x0003e80008921844 */
[----:B------:R-:W4:Y:S01]  /*e4160*/  LDL.LU R18, [R1+0x2d14] ;  /* 0x002d140001127983 */ /* 0x000f220000300800 */
[----:B-1----:R-:W-:-:S02]  /*e4170*/  IMAD.MOV.U32 R6, RZ, RZ, R15 ;  /* 0x000000ffff067224 */ /* 0x002fc400078e000f */
[----:B------:R-:W-:-:S05]  /*e4180*/  IMAD.MOV.U32 R7, RZ, RZ, R16 ;  /* 0x000000ffff077224 */ /* 0x000fca00078e0010 */
[----:B------:R1:W-:Y:S01]  /*e4190*/  LDGSTS.E [R8+0x8e00], [R6.64], P1 ;  /* 0x08e0000006087fae */ /* 0x0003e20008921844 */
[----:B------:R-:W-:Y:S02]  /*e41a0*/  ISETP.GT.AND P1, PT, R3, 0x33, PT ;  /* 0x000000330300780c */ /* 0x000fe40003f24270 */
[----:B-1----:R-:W-:Y:S01]  /*e41b0*/  MOV R6, R13 ;  /* 0x0000000d00067202 */ /* 0x002fe20000000f00 */
[----:B------:R-:W-:-:S05]  /*e41c0*/  IMAD.MOV.U32 R7, RZ, RZ, R14 ;  /* 0x000000ffff077224 */ /* 0x000fca00078e000e */
[----:B------:R1:W-:Y:S02]  /*e41d0*/  LDGSTS.E [R5+0x9c00], [R6.64], P5 ;  /* 0x09c0000006057fae */ /* 0x0003e4000a921844 */
[----:B-1----:R-:W-:Y:S01]  /*e41e0*/  IMAD.MOV.U32 R6, RZ, RZ, R11 ;  /* 0x000000ffff067224 */ /* 0x002fe200078e000b */
[----:B------:R-:W-:Y:S02]  /*e41f0*/  SEL R5, RZ, 0x4, !P1 ;  /* 0x00000004ff057807 */ /* 0x000fe40004800000 */
[----:B------:R-:W-:Y:S01]  /*e4200*/  ISETP.GT.AND P1, PT, R3, 0x37, PT ;  /* 0x000000370300780c */ /* 0x000fe20003f24270 */
[----:B--2---:R-:W-:-:S05]  /*e4210*/  IMAD.X R12, R12, 0x1, R0, P4 ;  /* 0x000000010c0c7824 */ /* 0x004fca00020e0600 */
[----:B------:R1:W-:Y:S04]  /*e4220*/  STL [R1+0x2d8c], R12 ;  /* 0x002d8c0c01007387 */ /* 0x0003e80000100800 */
[----:B------:R-:W2:Y:S04]  /*e4230*/  LDL.LU R15, [R1+0x2d18] ;  /* 0x002d1800010f7983 */ /* 0x000ea80000300800 */
[----:B------:R-:W2:Y:S01]  /*e4240*/  LDL.LU R16, [R1+0x2d0c] ;  /* 0x002d0c0001107983 */ /* 0x000ea20000300800 */
[----:B------:R-:W-:-:S03]  /*e4250*/  IMAD.MOV.U32 R7, RZ, RZ, R12 ;  /* 0x000000ffff077224 */ /* 0x000fc600078e000c */
[----:B------:R-:W2:Y:S04]  /*e4260*/  LDL.LU R14, [R1+0x2cd4] ;  /* 0x002cd400010e7983 */ /* 0x000ea80000300800 */
[----:B------:R1:W-:Y:S04]  /*e4270*/  LDGSTS.E [R8+0x9e00], [R6.64], P5 ;  /* 0x09e0000006087fae */ /* 0x0003e8000a921844 */
[----:B------:R-:W2:Y:S04]  /*e4280*/  LDL.LU R11, [R1+0x2ce0] ;  /* 0x002ce000010b7983 */ /* 0x000ea80000300800 */
[----:B-1----:R-:W2:Y:S01]  /*e4290*/  LDL.LU R12, [R1+0x2cd8] ;  /* 0x002cd800010c7983 */ /* 0x002ea20000300800 */
[----:B------:R-:W-:-:S02]  /*e42a0*/  SEL R6, RZ, 0x4, !P1 ;  /* 0x00000004ff067807 */ /* 0x000fc40004800000 */
[-C--:B---3--:R-:W-:Y:S02]  /*e42b0*/  IADD3 R20, P1, R20, R202.reuse, RZ ;  /* 0x000000ca14147210 */ /* 0x088fe40007f3e0ff */
[----:B----4-:R-:W-:-:S03]  /*e42c0*/  IADD3 R10, P4, R10, R202, RZ ;  /* 0x000000ca0a0a7210 */ /* 0x010fc60007f9e0ff */
[----:B------:R-:W-:Y:S01]  /*e42d0*/  STL [R1+0x2d60], R20 ;  /* 0x002d601401007387 */ /* 0x000fe20000100800 */
[----:B------:R-:W-:-:S03]  /*e42e0*/  IMAD.X R21, R21, 0x1, R0, P1 ;  /* 0x0000000115157824 */ /* 0x000fc600008e0600 */
[----:B------:R-:W-:Y:S01]  /*e42f0*/  STL [R1+0x2d58], R10 ;  /* 0x002d580a01007387 */ /* 0x000fe20000100800 */
[----:B------:R-:W-:-:S03]  /*e4300*/  IADD3.X R19, R19, R0, RZ, P4, !PT ;  /* 0x0000000013137210 */ /* 0x000fc600027fe4ff */
[----:B------:R1:W-:Y:S04]  /*e4310*/  STL [R1+0x2d54], R21 ;  /* 0x002d541501007387 */ /* 0x0003e80000100800 */
[----:B------:R-:W-:Y:S04]  /*e4320*/  STL [R1+0x2d4c], R19 ;  /* 0x002d4c1301007387 */ /* 0x000fe80000100800 */
[----:B------:R-:W3:Y:S01]  /*e4330*/  LDL.LU R13, [R1+0x2ccc] ;  /* 0x002ccc00010d7983 */ /* 0x000ee20000300800 */
[C---:B------:R-:W-:Y:S08]  /*e4340*/  HMMA.1688.F32.TF32 R176, R244.reuse, R76, R176 ;  /* 0x0000004cf4b0723c */ /* 0x040ff000000810b0 */
[----:B------:R-:W-:Y:S01]  /*e4350*/  HMMA.1688.F32.TF32 R180, R244, R80, R180 ;  /* 0x00000050f4b4723c */ /* 0x000fe200000810b4 */
[----:B------:R-:W-:Y:S01]  /*e4360*/  SEL R5, R5, RZ, !P0 ;  /* 0x000000ff05057207 */ /* 0x000fe20004000000 */
[----:B------:R-:W-:-:S03]  /*e4370*/  IMAD.MOV.U32 R7, RZ, RZ, R21 ;  /* 0x000000ffff077224 */ /* 0x000fc600078e0015 */
[----:B------:R-:W-:Y:S02]  /*e4380*/  ISETP.NE.U32.AND P5, PT, R5, RZ, PT ;  /* 0x000000ff0500720c */ /* 0x000fe40003fa5070 */
[----:B------:R-:W-:Y:S01]  /*e4390*/  SEL R5, R6, RZ, !P0 ;  /* 0x000000ff06057207 */ /* 0x000fe20004000000 */
[----:B------:R-:W-:-:S08]  /*e43a0*/  IMAD.MOV.U32 R6, RZ, RZ, R20 ;  /* 0x000000ffff067224 */ /* 0x000fd000078e0014 */
[----:B------:R-:W-:Y:S01]  /*e43b0*/  HMMA.1688.F32.TF32 R24, R248, R78, R176 ;  /* 0x0000004ef818723c */ /* 0x000fe200000810b0 */
[----:B------:R-:W-:Y:S02]  /*e43c0*/  ISETP.NE.U32.AND P4, PT, R5, RZ, PT ;  /* 0x000000ff0500720c */ /* 0x000fe40003f85070 */
[----:B------:R-:W-:-:S05]  /*e43d0*/  IADD3 R5, R4, 0x100000, RZ ;  /* 0x0010000004057810 */ /* 0x000fca0007ffe0ff */
[----:B-1----:R-:W-:Y:S01]  /*e43e0*/  HMMA.1688.F32.TF32 R20, R248, R82, R180 ;  /* 0x00000052f814723c */ /* 0x002fe200000810b4 */
[----:B------:R-:W-:Y:S01]  /*e43f0*/  ISETP.GT.AND P1, PT, R3, 0x3b, PT ;  /* 0x0000003b0300780c */ /* 0x000fe20003f24270 */
[----:B------:R1:W-:Y:S03]  /*e4400*/  LDGSTS.E [R5+0xac00], [R6.64], P2 ;  /* 0x0ac0000006057fae */ /* 0x0003e60009121844 */
[----:B------:R-:W-:Y:S02]  /*e4410*/  SEL R9, RZ, 0x4, !P1 ;  /* 0x00000004ff097807 */ /* 0x000fe40004800000 */
[----:B------:R-:W-:Y:S01]  /*e4420*/  IADD3 R17, P1, R17, R202, RZ ;  /* 0x000000ca11117210 */ /* 0x000fe20007f3e0ff */
[----:B-1----:R-:W-:Y:S02]  /*e4430*/  IMAD.MOV.U32 R6, RZ, RZ, R10 ;  /* 0x000000ffff067224 */ /* 0x002fe400078e000a */
[----:B------:R-:W-:Y:S01]  /*e4440*/  IMAD.MOV.U32 R7, RZ, RZ, R19 ;  /* 0x000000ffff077224 */ /* 0x000fe200078e0013 */
[----:B------:R-:W-:-:S04]  /*e4450*/  IADD3.X R18, R18, R0, RZ, P1, !PT ;  /* 0x0000000012127210 */ /* 0x000fc80000ffe4ff */
[----:B------:R-:W-:Y:S04]  /*e4460*/  STL.64 [R1+0x300], R24 ;  /* 0x0003001801007387 */ /* 0x000fe80000100a00 */
[----:B------:R1:W-:Y:S04]  /*e4470*/  LDGSTS.E [R8+0xae00], [R6.64], P2 ;  /* 0x0ae0000006087fae */ /* 0x0003e80009121844 */
[----:B------:R-:W-:Y:S04]  /*e4480*/  STL.64 [R1+0x308], R26 ;  /* 0x0003081a01007387 */ /* 0x000fe80000100a00 */
[----:B------:R-:W-:Y:S01]  /*e4490*/  STL [R1+0x2d20], R17 ;  /* 0x002d201101007387 */ /* 0x000fe20000100800 */
[----:B------:R-:W-:Y:S01]  /*e44a0*/  SEL R5, R9, RZ, !P0 ;  /* 0x000000ff09057207 */ /* 0x000fe20004000000 */
[----:B-1----:R-:W-:-:S03]  /*e44b0*/  IMAD.MOV.U32 R6, RZ, RZ, R17 ;  /* 0x000000ffff067224 */ /* 0x002fc600078e0011 */
[----:B------:R-:W-:Y:S01]  /*e44c0*/  ISETP.NE.U32.AND P1, PT, R5, RZ, PT ;  /* 0x000000ff0500720c */ /* 0x000fe20003f25070 */
[----:B------:R-:W-:Y:S01]  /*e44d0*/  IMAD.MOV.U32 R7, RZ, RZ, R18 ;  /* 0x000000ffff077224 */ /* 0x000fe200078e0012 */
[----:B------:R-:W-:-:S05]  /*e44e0*/  IADD3 R5, R4, 0x100000, RZ ;  /* 0x0010000004057810 */ /* 0x000fca0007ffe0ff */
[----:B------:R1:W-:Y:S01]  /*e44f0*/  LDGSTS.E [R5+0xbc00], [R6.64], P3 ;  /* 0x0bc0000006057fae */ /* 0x0003e20009921844 */
[----:B--2---:R-:W-:-:S05]  /*e4500*/  IADD3 R15, P2, R15, R202, RZ ;  /* 0x000000ca0f0f7210 */ /* 0x004fca0007f5e0ff */
[----:B------:R-:W-:Y:S01]  /*e4510*/  STL [R1+0x2d18], R15 ;  /* 0x002d180f01007387 */ /* 0x000fe20000100800 */
[----:B------:R-:W-:-:S03]  /*e4520*/  IMAD.X R16, R16, 0x1, R0, P2 ;  /* 0x0000000110107824 */ /* 0x000fc600010e0600 */
[----:B------:R-:W-:Y:S04]  /*e4530*/  STL [R1+0x2d14], R18 ;  /* 0x002d141201007387 */ /* 0x000fe80000100800 */
[----:B------:R2:W-:Y:S04]  /*e4540*/  STL.64 [R1+0x2d0], R20 ;  /* 0x0002d01401007387 */ /* 0x0005e80000100a00 */
[----:B------:R-:W-:Y:S04]  /*e4550*/  STL.64 [R1+0x2d8], R22 ;  /* 0x0002d81601007387 */ /* 0x000fe80000100a00 */
[----:B--2---:R-:W2:Y:S04]  /*e4560*/  LDL.LU R20, [R1+0x2ca0] ;  /* 0x002ca00001147983 */ /* 0x004ea80000300800 */
[----:B------:R-:W4:Y:S04]  /*e4570*/  LDL.LU R10, [R1+0x2c98] ;  /* 0x002c9800010a7983 */ /* 0x000f280000300800 */
[----:B------:R-:W4:Y:S04]  /*e4580*/  LDL.LU R21, [R1+0x2c94] ;  /* 0x002c940001157983 */ /* 0x000f280000300800 */
[----:B------:R-:W-:Y:S04]  /*e4590*/  STL [R1+0x2d0c], R16 ;  /* 0x002d0c1001007387 */ /* 0x000fe80000100800 */
[----:B------:R-:W4:Y:S01]  /*e45a0*/  LDL.LU R19, [R1+0x2c8c] ;  /* 0x002c8c0001137983 */ /* 0x000f220000300800 */
[----:B------:R-:W-:-:S05]  /*e45b0*/  IADD3 R11, P2, R11, R202, RZ ;  /* 0x000000ca0b0b7210 */ /* 0x000fca0007f5e0ff */
[----:B------:R-:W-:Y:S01]  /*e45c0*/  IMAD.X R14, R14, 0x1, R0, P2 ;  /* 0x000000010e0e7824 */ /* 0x000fe200010e0600 */
[----:B------:R-:W-:Y:S01]  /*e45d0*/  IADD3 R12, P2, R12, R202, RZ ;  /* 0x000000ca0c0c7210 */ /* 0x000fe20007f5e0ff */
[----:B-1----:R-:W-:Y:S01]  /*e45e0*/  IMAD.MOV.U32 R7, RZ, RZ, R16 ;  /* 0x000000ffff077224 */ /* 0x002fe200078e0010 */
[----:B------:R-:W-:Y:S01]  /*e45f0*/  MOV R6, R15 ;  /* 0x0000000f00067202 */ /* 0x000fe20000000f00 */
[----:B------:R1:W-:Y:S04]  /*e4600*/  STL [R1+0x2ce0], R11 ;  /* 0x002ce00b01007387 */ /* 0x0003e80000100800 */
[----:B------:R-:W4:Y:S04]  /*e4610*/  LDL.LU R17, [R1+0x2c60] ;  /* 0x002c600001117983 */ /* 0x000f280000300800 */
[----:B------:R-:W-:Y:S04]  /*e4620*/  STL [R1+0x2cd4], R14 ;  /* 0x002cd40e01007387 */ /* 0x000fe80000100800 */
[----:B------:R1:W-:Y:S04]  /*e4630*/  STL [R1+0x2cd8], R12 ;  /* 0x002cd80c01007387 */ /* 0x0003e80000100800 */
[----:B------:R1:W-:Y:S04]  /*e4640*/  LDGSTS.E [R8+0xbe00], [R6.64], P3 ;  /* 0x0be0000006087fae */ /* 0x0003e80009921844 */
[----:B------:R-:W4:Y:S01]  /*e4650*/  LDL.LU R18, [R1+0x2c54] ;  /* 0x002c540001127983 */ /* 0x000f220000300800 */
[----:B-1----:R-:W-:-:S02]  /*e4660*/  IMAD.MOV.U32 R6, RZ, RZ, R11 ;  /* 0x000000ffff067224 */ /* 0x002fc400078e000b */
[----:B---3--:R-:W-:-:S05]  /*e4670*/  IMAD.X R13, R13, 0x1, R0, P2 ;  /* 0x000000010d0d7824 */ /* 0x008fca00010e0600 */
[----:B------:R1:W-:Y:S04]  /*e4680*/  STL [R1+0x2ccc], R13 ;  /* 0x002ccc0d01007387 */ /* 0x0003e80000100800 */
[----:B------:R-:W3:Y:S04]  /*e4690*/  LDL.LU R11, [R1+0x2c58] ;  /* 0x002c5800010b7983 */ /* 0x000ee80000300800 */
[----:B------:R-:W3:Y:S01]  /*e46a0*/  LDL.LU R16, [R1+0x2c3c] ;  /* 0x002c3c0001107983 */ /* 0x000ee20000300800 */
[----:B------:R-:W-:Y:S01]  /*e46b0*/  IMAD.MOV.U32 R7, RZ, RZ, R14 ;  /* 0x000000ffff077224 */ /* 0x000fe200078e000e */
[C---:B------:R-:W-:Y:S01]  /*e46c0*/  ISETP.GT.AND P2, PT, R3.reuse, 0x3f, PT ;  /* 0x0000003f0300780c */ /* 0x040fe20003f44270 */
[C---:B------:R-:W-:Y:S01]  /*e46d0*/  HMMA.1688.F32.TF32 R184, R244.reuse, R84, R184 ;  /* 0x00000054f4b8723c */ /* 0x040fe200000810b8 */
[----:B------:R-:W3:Y:S04]  /*e46e0*/  LDL.LU R15, [R1+0x2c14] ;  /* 0x002c1400010f7983 */ /* 0x000ee80000300800 */
[----:B------:R1:W-:Y:S03]  /*e46f0*/  LDGSTS.E [R5+0xcc00], [R6.64], P5 ;  /* 0x0cc0000006057fae */ /* 0x0003e6000a921844 */
[----:B------:R-:W-:Y:S01]  /*e4700*/  HMMA.1688.F32.TF32 R188, R244, R88, R188 ;  /* 0x00000058f4bc723c */ /* 0x000fe200000810bc */
[----:B-1----:R-:W-:Y:S01]  /*e4710*/  MOV R6, R12 ;  /* 0x0000000c00067202 */ /* 0x002fe20000000f00 */
[----:B------:R-:W-:Y:S01]  /*e4720*/  IMAD.MOV.U32 R7, RZ, RZ, R13 ;  /* 0x000000ffff077224 */ /* 0x000fe200078e000d */
[----:B------:R-:W-:Y:S01]  /*e4730*/  SEL R5, RZ, 0x4, !P2 ;  /* 0x00000004ff057807 */ /* 0x000fe20005000000 */
[----:B------:R-:W3:Y:S01]  /*e4740*/  LDL.LU R12, [R1+0x2c20] ;  /* 0x002c2000010c7983 */ /* 0x000ee20000300800 */
[----:B------:R-:W-:-:S03]  /*e4750*/  ISETP.GT.AND P2, PT, R3, 0x43, PT ;  /* 0x000000430300780c */ /* 0x000fc60003f44270 */
[----:B------:R1:W-:Y:S04]  /*e4760*/  LDGSTS.E [R8+0xce00], [R6.64], P5 ;  /* 0x0ce0000006087fae */ /* 0x0003e8000a921844 */
[----:B------:R-:W3:Y:S01]  /*e4770*/  LDL.LU R13, [R1+0x2c18] ;  /* 0x002c1800010d7983 */ /* 0x000ee20000300800 */
[----:B-1----:R-:W-:Y:S02]  /*e4780*/  SEL R6, RZ, 0x4, !P2 ;  /* 0x00000004ff067807 */ /* 0x002fe40005000000 */
[----:B------:R-:W-:Y:S01]  /*e4790*/  SEL R5, R5, RZ, !P0 ;  /* 0x000000ff05057207 */ /* 0x000fe20004000000 */
[----:B------:R-:W-:Y:S03]  /*e47a0*/  HMMA.1688.F32.TF32 R24, R248, R86, R184 ;  /* 0x00000056f818723c */ /* 0x000fe600000810b8 */
[----:B------:R-:W-:-:S02]  /*e47b0*/  ISETP.NE.U32.AND P5, PT, R5, RZ, PT ;  /* 0x000000ff0500720c */ /* 0x000fc40003fa5070 */
[----:B------:R-:W-:Y:S02]  /*e47c0*/  SEL R5, R6, RZ, !P0 ;  /* 0x000000ff06057207 */ /* 0x000fe40004000000 */
[-C--:B--2---:R-:W-:Y:S02]  /*e47d0*/  IADD3 R20, P2, R20, R202.reuse, RZ ;  /* 0x000000ca14147210 */ /* 0x084fe40007f5e0ff */
[----:B----4-:R-:W-:-:S03]  /*e47e0*/  IADD3 R10, P3, R10, R202, RZ ;  /* 0x000000ca0a0a7210 */ /* 0x010fc60007f7e0ff */
[----:B------:R-:W-:Y:S01]  /*e47f0*/  STL [R1+0x2ca0], R20 ;  /* 0x002ca01401007387 */ /* 0x000fe20000100800 */
[----:B------:R-:W-:-:S03]  /*e4800*/  IMAD.X R21, R21, 0x1, R0, P2 ;  /* 0x0000000115157824 */ /* 0x000fc600010e0600 */
[----:B------:R-:W-:Y:S01]  /*e4810*/  STL [R1+0x2c98], R10 ;  /* 0x002c980a01007387 */ /* 0x000fe20000100800 */
[----:B------:R-:W-:-:S03]  /*e4820*/  IMAD.X R19, R19, 0x1, R0, P3 ;  /* 0x0000000113137824 */ /* 0x000fc600018e0600 */
[----:B------:R1:W-:Y:S04]  /*e4830*/  STL [R1+0x2c94], R21 ;  /* 0x002c941501007387 */ /* 0x0003e80000100800 */
[----:B------:R-:W-:Y:S04]  /*e4840*/  STL [R1+0x2c8c], R19 ;  /* 0x002c8c1301007387 */ /* 0x000fe80000100800 */
[----:B------:R-:W2:Y:S01]  /*e4850*/  LDL.LU R14, [R1+0x2bfc] ;  /* 0x002bfc00010e7983 */ /* 0x000ea20000300800 */
[----:B------:R-:W-:Y:S01]  /*e4860*/  IMAD.MOV.U32 R6, RZ, RZ, R20 ;  /* 0x000000ffff067224 */ /* 0x000fe200078e0014 */
[----:B------:R-:W-:-:S02]  /*e4870*/  MOV R7, R21 ;  /* 0x0000001500077202 */ /* 0x000fc40000000f00 */
        /* <DEDUP_REMOVED lines=8> */
[----:B-1----:R-:W-:Y:S02]  /*e4900*/  IMAD.MOV.U32 R6, RZ, RZ, R10 ;  /* 0x000000ffff067224 */ /* 0x002fe400078e000a */
[----:B------:R-:W-:Y:S02]  /*e4910*/  IMAD.MOV.U32 R7, RZ, RZ, R19 ;  /* 0x000000ffff077224 */ /* 0x000fe400078e0013 */
[----:B------:R-:W-:-:S03]  /*e4920*/  IMAD.X R18, R18, 0x1, R0, P3 ;  /* 0x0000000112127824 */ /* 0x000fc600018e0600 */
[----:B------:R1:W-:Y:S04]  /*e4930*/  LDGSTS.E [R8+0xde00], [R6.64], P4 ;  /* 0x0de0000006087fae */ /* 0x0003e8000a121844 */
[----:B------:R-:W-:Y:S04]  /*e4940*/  STL.64 [R1+0x1c8], R26 ;  /* 0x0001c81a01007387 */ /* 0x000fe80000100a00 */
[----:B------:R-:W-:Y:S01]  /*e4950*/  STL [R1+0x2c60], R17 ;  /* 0x002c601101007387 */ /* 0x000fe20000100800 */
[----:B---3--:R-:W-:-:S05]  /*e4960*/  IADD3 R11, P4, R11, R202, RZ ;  /* 0x000000ca0b0b7210 */ /* 0x008fca0007f9e0ff */
        /* <DEDUP_REMOVED lines=8> */
[----:B------:R-:W-:Y:S04]  /*e49f0*/  STL [R1+0x2c3c], R16 ;  /* 0x002c3c1001007387 */ /* 0x000fe80000100800 */
[----:B------:R-:W4:Y:S01]  /*e4a00*/  LDL.LU R19, [R1+0x2bbc] ;  /* 0x002bbc0001137983 */ /* 0x000f220000300800 */
[----:B------:R-:W-:-:S02]  /*e4a10*/  SEL R5, R9, RZ, !P0 ;  /* 0x000000ff09057207 */ /* 0x000fc40004000000 */
[-C--:B------:R-:W-:Y:S01]  /*e4a20*/  IADD3 R12, P4, R12, R202.reuse, RZ ;  /* 0x000000ca0c0c7210 */ /* 0x080fe20007f9e0ff */
[----:B-1----:R-:W-:Y:S01]  /*e4a30*/  IMAD.MOV.U32 R7, RZ, RZ, R18 ;  /* 0x000000ffff077224 */ /* 0x002fe200078e0012 */
[----:B------:R-:W-:Y:S02]  /*e4a40*/  ISETP.NE.U32.AND P3, PT, R5, RZ, PT ;  /* 0x000000ff0500720c */ /* 0x000fe40003f65070 */
[----:B------:R-:W-:Y:S02]  /*e4a50*/  IADD3 R5, R4, 0x100000, RZ ;  /* 0x0010000004057810 */ /* 0x000fe40007ffe0ff */
[----:B------:R-:W-:Y:S01]  /*e4a60*/  MOV R6, R17 ;  /* 0x0000001100067202 */ /* 0x000fe20000000f00 */
[----:B------:R-:W-:Y:S01]  /*e4a70*/  IMAD.X R15, R15, 0x1, R0, P4 ;  /* 0x000000010f0f7824 */ /* 0x000fe200020e0600 */
[----:B------:R-:W-:Y:S01]  /*e4a80*/  IADD3 R13, P4, R13, R202, RZ ;  /* 0x000000ca0d0d7210 */ /* 0x000fe20007f9e0ff */
[----:B------:R1:W-:Y:S04]  /*e4a90*/  STL [R1+0x2c20], R12 ;  /* 0x002c200c01007387 */ /* 0x0003e80000100800 */
[----:B------:R1:W-:Y:S02]  /*e4aa0*/  LDGSTS.E [R5+0xec00], [R6.64], P1 ;  /* 0x0ec0000006057fae */ /* 0x0003e40008921844 */
[----:B-1----:R-:W-:-:S02]  /*e4ab0*/  IMAD.MOV.U32 R6, RZ, RZ, R11 ;  /* 0x000000ffff067224 */ /* 0x002fc400078e000b */
[----:B------:R-:W-:Y:S01]  /*e4ac0*/  IMAD.MOV.U32 R7, RZ, RZ, R16 ;  /* 0x000000ffff077224 */ /* 0x000fe200078e0010 */
[----:B------:R-:W4:Y:S04]  /*e4ad0*/  LDL.LU R11, [R1+0x2ba0] ;  /* 0x002ba000010b7983 */ /* 0x000f280000300800 */
[----:B------:R-:W-:Y:S04]  /*e4ae0*/  STL [R1+0x2c14], R15 ;  /* 0x002c140f01007387 */ /* 0x000fe80000100800 */
[----:B------:R-:W-:Y:S04]  /*e4af0*/  STL [R1+0x2c18], R13 ;  /* 0x002c180d01007387 */ /* 0x000fe80000100800 */
[----:B------:R1:W-:Y:S04]  /*e4b00*/  LDGSTS.E [R8+0xee00], [R6.64], P1 ;  /* 0x0ee0000006087fae */ /* 0x0003e80008921844 */
[----:B------:R-:W4:Y:S01]  /*e4b10*/  LDL.LU R18, [R1+0x2b94] ;  /* 0x002b940001127983 */ /* 0x000f220000300800 */
[----:B-1----:R-:W-:-:S02]  /*e4b20*/  IMAD.MOV.U32 R6, RZ, RZ, R12 ;  /* 0x000000ffff067224 */ /* 0x002fc400078e000c */
[----:B------:R-:W-:Y:S01]  /*e4b30*/  IMAD.MOV.U32 R7, RZ, RZ, R15 ;  /* 0x000000ffff077224 */ /* 0x000fe200078e000f */
[----:B------:R-:W-:-:S04]  /*e4b40*/  ISETP.GT.AND P1, PT, R3, 0x4b, PT ;  /* 0x0000004b0300780c */ /* 0x000fc80003f24270 */
[----:B------:R1:W-:Y:S02]  /*e4b50*/  LDGSTS.E [R5+0xfc00], [R6.64], P5 ;  /* 0x0fc0000006057fae */ /* 0x0003e4000a921844 */
[----:B-1----:R-:W-:Y:S01]  /*e4b60*/  IMAD.MOV.U32 R6, RZ, RZ, R13 ;  /* 0x000000ffff067224 */ /* 0x002fe200078e000d */
[----:B------:R-:W-:Y:S02]  /*e4b70*/  SEL R5, RZ, 0x4, !P1 ;  /* 0x00000004ff057807 */ /* 0x000fe40004800000 */
[----:B------:R-:W-:Y:S02]  /*e4b80*/  ISETP.GT.AND P1, PT, R3, 0x4f, PT ;  /* 0x0000004f0300780c */ /* 0x000fe40003f24270 */
[----:B--2---:R-:W-:-:S05]  /*e4b90*/  IADD3.X R14, R14, R0, RZ, P4, !PT ;  /* 0x000000000e0e7210 */ /* 0x004fca00027fe4ff */
[----:B------:R1:W-:Y:S04]  /*e4ba0*/  STL [R1+0x2bfc], R14 ;  /* 0x002bfc0e01007387 */ /* 0x0003e80000100800 */
[----:B------:R-:W2:Y:S04]  /*e4bb0*/  LDL.LU R12, [R1+0x2b98] ;  /* 0x002b9800010c7983 */ /* 0x000ea80000300800 */
[----:B------:R-:W2:Y:S01]  /*e4bc0*/  LDL.LU R17, [R1+0x2b7c] ;  /* 0x002b7c0001117983 */ /* 0x000ea20000300800 */
[----:B------:R-:W-:-:S03]  /*e4bd0*/  IMAD.MOV.U32 R7, RZ, RZ, R14 ;  /* 0x000000ffff077224 */ /* 0x000fc600078e000e */
[----:B------:R-:W2:Y:S04]  /*e4be0*/  LDL.LU R16, [R1+0x2b54] ;  /* 0x002b540001107983 */ /* 0x000ea80000300800 */
[----:B------:R1:W-:Y:S04]  /*e4bf0*/  LDGSTS.E [R8+0xfe00], [R6.64], P5 ;  /* 0x0fe0000006087fae */ /* 0x0003e8000a921844 */
[----:B-1----:R-:W2:Y:S04]  /*e4c00*/  LDL.LU R14, [R1+0x2b60] ;  /* 0x002b6000010e7983 */ /* 0x002ea80000300800 */
[----:B------:R-:W2:Y:S01]  /*e4c10*/  LDL.LU R13, [R1+0x2b58] ;  /* 0x002b5800010d7983 */ /* 0x000ea20000300800 */
[----:B------:R-:W-:-:S02]  /*e4c20*/  SEL R6, RZ, 0x4, !P1 ;  /* 0x00000004ff067807 */ /* 0x000fc40004800000 */
[-C--:B---3--:R-:W-:Y:S02]  /*e4c30*/  IADD3 R20, P1, R20, R202.reuse, RZ ;  /* 0x000000ca14147210 */ /* 0x088fe40007f3e0ff */
[----:B----4-:R-:W-:-:S03]  /*e4c40*/  IADD3 R10, P4, R10, R202, RZ ;  /* 0x000000ca0a0a7210 */ /* 0x010fc60007f9e0ff */
[----:B------:R-:W-:Y:S01]  /*e4c50*/  STL [R1+0x2be0], R20 ;  /* 0x002be01401007387 */ /* 0x000fe20000100800 */
[----:B------:R-:W-:-:S03]  /*e4c60*/  IADD3.X R21, R21, R0, RZ, P1, !PT ;  /* 0x0000000015157210 */ /* 0x000fc60000ffe4ff */
[----:B------:R-:W-:Y:S01]  /*e4c70*/  STL [R1+0x2bd8], R10 ;  /* 0x002bd80a01007387 */ /* 0x000fe20000100800 */
[----:B------:R-:W-:-:S03]  /*e4c80*/  IMAD.X R19, R19, 0x1, R0, P4 ;  /* 0x0000000113137824 */ /* 0x000fc600020e0600 */
[----:B------:R1:W-:Y:S04]  /*e4c90*/  STL [R1+0x2bd4], R21 ;  /* 0x002bd41501007387 */ /* 0x0003e80000100800 */
[----:B------:R-:W-:Y:S04]  /*e4ca0*/  STL [R1+0x2bbc], R19 ;  /* 0x002bbc1301007387 */ /* 0x000fe80000100800 */
[----:B------:R-:W3:Y:S01]  /*e4cb0*/  LDL.LU R15, [R1+0x2b2c] ;  /* 0x002b2c00010f7983 */ /* 0x000ee20000300800 */
[C---:B------:R-:W-:Y:S08]  /*e4cc0*/  HMMA.1688.F32.TF32 R192, R240.reuse, R30, R192 ;  /* 0x0000001ef0c0723c */ /* 0x040ff000000810c0 */
[----:B------:R-:W-:Y:S11]  /*e4cd0*/  HMMA.1688.F32.TF32 R196, R240, R34, R196 ;  /* 0x00000022f0c4723c */ /* 0x000ff600000810c4 */
[----:B------:R-:W-:Y:S05]  /*e4ce0*/  @!UPT UIADD3 URZ, URZ, URZ, URZ ;  /* 0x0000003f3f3ff290 */ /* 0x000fea000fffe03f */
        /* <DEDUP_REMOVED lines=15> */
[----:B-1----:R-:W-:Y:S01]  /*e4de0*/  IMAD.MOV.U32 R6, RZ, RZ, R10 ;  /* 0x000000ffff067224 */ /* 0x002fe200078e000a */
[----:B------:R-:W-:-:S03]  /*e4df0*/  MOV R7, R19 ;  /* 0x0000001300077202 */ /* 0x000fc60000000f00 */
[----:B------:R-:W-:-:S03]  /*e4e00*/  IMAD.X R18, R18, 0x1, R0, P1 ;  /* 0x0000000112127824 */ /* 0x000fc600008e0600 */
[----:B------:R-:W-:Y:S04]  /*e4e10*/  STL.64 [R1+0x170], R24 ;  /* 0x0001701801007387 */ /* 0x000fe80000100a00 */
[----:B------:R1:W-:Y:S04]  /*e4e20*/  LDGSTS.E [R8+0x10e00], [R6.64], P2 ;  /* 0x10e0000006087fae */ /* 0x0003e80009121844 */
[----:B------:R-:W-:Y:S04]  /*e4e30*/  STL.64 [R1+0x178], R26 ;  /* 0x0001781a01007387 */ /* 0x000fe80000100a00 */
[----:B------:R-:W-:Y:S01]  /*e4e40*/  STL [R1+0x2ba0], R11 ;  /* 0x002ba00b01007387 */ /* 0x000fe20000100800 */
[----:B-1----:R-:W-:Y:S01]  /*e4e50*/  IMAD.MOV.U32 R6, RZ, RZ, R11 ;  /* 0x000000ffff067224 */ /* 0x002fe200078e000b */
[----:B------:R-:W-:Y:S01]  /*e4e60*/  SEL R5, R9, RZ, !P0 ;  /* 0x000000ff09057207 */ /* 0x000fe20004000000 */
[----:B------:R-:W-:-:S03]  /*e4e70*/  IMAD.MOV.U32 R7, RZ, RZ, R18 ;  /* 0x000000ffff077224 */ /* 0x000fc600078e0012 */
[----:B------:R-:W-:Y:S02]  /*e4e80*/  ISETP.NE.U32.AND P1, PT, R5, RZ, PT ;  /* 0x000000ff0500720c */ /* 0x000fe40003f25070 */
[----:B------:R-:W-:-:S05]  /*e4e90*/  IADD3 R5, R4, 0x100000, RZ ;  /* 0x0010000004057810 */ /* 0x000fca0007ffe0ff */
[----:B------:R1:W-:Y:S01]  /*e4ea0*/  LDGSTS.E [R5+0x11c00], [R6.64], P3 ;  /* 0x11c0000006057fae */ /* 0x0003e20009921844 */
[----:B--2---:R-:W-:-:S05]  /*e4eb0*/  IADD3 R12, P2, R12, R202, RZ ;  /* 0x000000ca0c0c7210 */ /* 0x004fca0007f5e0ff */
[----:B------:R-:W-:Y:S04]  /*e4ec0*/  STL [R1+0x2b98], R12 ;  /* 0x002b980c01007387 */ /* 0x000fe80000100800 */
[----:B------:R-:W-:Y:S04]  /*e4ed0*/  STL [R1+0x2b94], R18 ;  /* 0x002b941201007387 */ /* 0x000fe80000100800 */
[----:B------:R2:W-:Y:S04]  /*e4ee0*/  STL.64 [R1+0xf0], R20 ;  /* 0x0000f01401007387 */ /* 0x0005e80000100a00 */
[----:B------:R-:W-:Y:S01]  /*e4ef0*/  STL.64 [R1+0xf8], R22 ;  /* 0x0000f81601007387 */ /* 0x000fe20000100a00 */
[----:B------:R-:W-:-:S03]  /*e4f00*/  IMAD.X R17, R17, 0x1, R0, P2 ;  /* 0x0000000111117824 */ /* 0x000fc600010e0600 */
[----:B--2---:R-:W2:Y:S04]  /*e4f10*/  LDL.LU R20, [R1+0x2b20] ;  /* 0x002b200001147983 */ /* 0x004ea80000300800 */
[----:B------:R-:W4:Y:S04]  /*e4f20*/  LDL.LU R10, [R1+0x2b18] ;  /* 0x002b1800010a7983 */ /* 0x000f280000300800 */
[----:B------:R-:W4:Y:S04]  /*e4f30*/  LDL.LU R21, [R1+0x2b14] ;  /* 0x002b140001157983 */ /* 0x000f280000300800 */
[----:B------:R-:W-:Y:S04]  /*e4f40*/  STL [R1+0x2b7c], R17 ;  /* 0x002b7c1101007387 */ /* 0x000fe80000100800 */
[----:B------:R-:W4:Y:S01]  /*e4f50*/  LDL.LU R11, [R1+0x2aec] ;  /* 0x002aec00010b7983 */ /* 0x000f220000300800 */
[----:B------:R-:W-:Y:S01]  /*e4f60*/  IADD3 R14, P2, R14, R202, RZ ;  /* 0x000000ca0e0e7210 */ /* 0x000fe20007f5e0ff */
[----:B-1----:R-:W-:-:S03]  /*e4f70*/  IMAD.MOV.U32 R6, RZ, RZ, R12 ;  /* 0x000000ffff067224 */ /* 0x002fc600078e000c */
[----:B------:R-:W-:Y:S02]  /*e4f80*/  IADD3.X R16, R16, R0, RZ, P2, !PT ;  /* 0x0000000010107210 */ /* 0x000fe400017fe4ff */
[----:B------:R-:W-:Y:S01]  /*e4f90*/  IADD3 R13, P2, R13, R202, RZ ;  /* 0x000000ca0d0d7210 */ /* 0x000fe20007f5e0ff */
[----:B------:R-:W-:Y:S01]  /*e4fa0*/  IMAD.MOV.U32 R7, RZ, RZ, R17 ;  /* 0x000000ffff077224 */ /* 0x000fe200078e0011 */
[----:B------:R1:W-:Y:S04]  /*e4fb0*/  STL [R1+0x2b60], R14 ;  /* 0x002b600e01007387 */ /* 0x0003e80000100800 */
[----:B------:R-:W4:Y:S04]  /*e4fc0*/  LDL.LU R12, [R1+0x2ae0] ;  /* 0x002ae000010c7983 */ /* 0x000f280000300800 */
[----:B------:R1:W-:Y:S04]  /*e4fd0*/  STL [R1+0x2b54], R16 ;  /* 0x002b541001007387 */ /* 0x0003e80000100800 */
[----:B------:R1:W-:Y:S04]  /*e4fe0*/  LDGSTS.E [R8+0x11e00], [R6.64], P3 ;  /* 0x11e0000006087fae */ /* 0x0003e80009921844 */
[----:B------:R-:W-:Y:S01]  /*e4ff0*/  STL [R1+0x2b58], R13 ;  /* 0x002b580d01007387 */ /* 0x000fe20000100800 */
[----:B-1----:R-:W-:-:S03]  /*e5000*/  IMAD.MOV.U32 R6, RZ, RZ, R14 ;  /* 0x000000ffff067224 */ /* 0x002fc600078e000e */
[----:B------:R-:W4:Y:S01]  /*e5010*/  LDL.LU R14, [R1+0x2ad4] ;  /* 0x002ad400010e7983 */ /* 0x000f220000300800 */
[----:B---3--:R-:W-:-:S05]  /*e5020*/  IMAD.X R15, R15, 0x1, R0, P2 ;  /* 0x000000010f0f7824 */ /* 0x008fca00010e0600 */
[----:B------:R1:W-:Y:S04]  /*e5030*/  STL [R1+0x2b2c], R15 ;  /* 0x002b2c0f01007387 */ /* 0x0003e80000100800 */
[----:B------:R-:W3:Y:S04]  /*e5040*/  LDL.LU R18, [R1+0x2ad8] ;  /* 0x002ad80001127983 */ /* 0x000ee80000300800 */
[----:B------:R-:W3:Y:S01]  /*e5050*/  LDL.LU R19, [R1+0x2aac] ;  /* 0x002aac0001137983 */ /* 0x000ee20000300800 */
[----:B------:R-:W-:-:S03]  /*e5060*/  MOV R7, R16 ;  /* 0x0000001000077202 */ /* 0x000fc60000000f00 */
[----:B------:R-:W3:Y:S04]  /*e5070*/  LDL.LU R17, [R1+0x2a94] ;  /* 0x002a940001117983 */ /* 0x000ee80000300800 */
[----:B------:R-:W3:Y:S04]  /*e5080*/  LDL.LU R16, [R1+0x2aa0] ;  /* 0x002aa00001107983 */ /* 0x000ee80000300800 */
[----:B------:R1:W-:Y:S02]  /*e5090*/  LDGSTS.E [R5+0x12c00], [R6.64], P5 ;  /* 0x12c0000006057fae */ /* 0x0003e4000a921844 */
[----:B-1----:R-:W-:-:S02]  /*e50a0*/  IMAD.MOV.U32 R7, RZ, RZ, R15 ;  /* 0x000000ffff077224 */ /* 0x002fc400078e000f */
[----:B------:R-:W-:Y:S01]  /*e50b0*/  IMAD.MOV.U32 R6, RZ, RZ, R13 ;  /* 0x000000ffff067224 */ /* 0x000fe200078e000d */
[----:B------:R-:W3:Y:S04]  /*e50c0*/  LDL.LU R15, [R1+0x2a6c] ;  /* 0x002a6c00010f7983 */ /* 0x000ee80000300800 */
[----:B------:R-:W3:Y:S01]  /*e50d0*/  LDL.LU R13, [R1+0x2a98] ;  /* 0x002a9800010d7983 */ /* 0x000ee20000300800 */
[----:B------:R-:W-:Y:S08]  /*e50e0*/  HMMA.1688.F32.TF32 R140, R236, R40, R140 ;  /* 0x00000028ec8c723c */ /* 0x000ff0000008108c */
[C---:B------:R-:W-:Y:S01]  /*e50f0*/  HMMA.1688.F32.TF32 R136, R240.reuse, R38, R136 ;  /* 0x00000026f088723c */ /* 0x040fe20000081088 */
[C---:B------:R-:W-:Y:S01]  /*e5100*/  ISETP.GT.AND P2, PT, R3.reuse, 0x57, PT ;  /* 0x000000570300780c */ /* 0x040fe20003f44270 */
[----:B------:R1:W-:Y:S11]  /*e5110*/  LDGSTS.E [R8+0x12e00], [R6.64], P5 ;  /* 0x12e0000006087fae */ /* 0x0003f6000a921844 */
[----:B------:R-:W-:Y:S03]  /*e5120*/  @!UPT UIADD3 URZ, URZ, URZ, URZ ;  /* 0x0000003f3f3ff290 */ /* 0x000fe6000fffe03f */
[----:B------:R-:W-:Y:S01]  /*e5130*/  HMMA.1688.F32.TF32 R140, R240, R42, R140 ;  /* 0x0000002af08c723c */ /* 0x000fe2000008108c */
[----:B------:R-:W-:Y:S02]  /*e5140*/  SEL R5, RZ, 0x4, !P2 ;  /* 0x00000004ff057807 */ /* 0x000fe40005000000 */
[----:B------:R-:W-:-:S05]  /*e5150*/  ISETP.GT.AND P2, PT, R3, 0x5b, PT ;  /* 0x0000005b0300780c */ /* 0x000fca0003f44270 */
[----:B------:R-:W-:Y:S01]  /*e5160*/  HMMA.1688.F32.TF32 R136, R244, R100, R136 ;  /* 0x00000064f488723c */ /* 0x000fe20000081088 */
[----:B------:R-:W-:Y:S02]  /*e5170*/  SEL R5, R5, RZ, !P0 ;  /* 0x000000ff05057207 */ /* 0x000fe40004000000 */
[----:B-1----:R-:W-:Y:S02]  /*e5180*/  SEL R6, RZ, 0x4, !P2 ;  /* 0x00000004ff067807 */ /* 0x002fe40005000000 */
[----:B------:R-:W-:Y:S02]  /*e5190*/  ISETP.NE.U32.AND P5, PT, R5, RZ, PT ;  /* 0x000000ff0500720c */ /* 0x000fe40003fa5070 */
[----:B------:R-:W-:-:S09]  /*e51a0*/  SEL R5, R6, RZ, !P0 ;  /* 0x000000ff06057207 */ /* 0x000fd20004000000 */
[----:B------:R-:W-:Y:S08]  /*e51b0*/  HMMA.1688.F32.TF32 R140, R244, R104, R140 ;  /* 0x00000068f48c723c */ /* 0x000ff0000008108c */
[----:B------:R-:W-:Y:S01]  /*e51c0*/  HMMA.1688.F32.TF32 R24, R248, R102, R136 ;  /* 0x00000066f818723c */ /* 0x000fe20000081088 */
[-C--:B--2---:R-:W-:Y:S02]  /*e51d0*/  IADD3 R20, P2, R20, R202.reuse, RZ ;  /* 0x000000ca14147210 */ /* 0x084fe40007f5e0ff */
[----:B----4-:R-:W-:-:S03]  /*e51e0*/  IADD3 R10, P3, R10, R202, RZ ;  /* 0x000000ca0a0a7210 */ /* 0x010fc60007f7e0ff */
[--C-:B------:R-:W-:Y:S01]  /*e51f0*/  IMAD.X R21, R21, 0x1, R0.reuse, P2 ;  /* 0x0000000115157824 */ /* 0x100fe200010e0600 */
[----:B------:R-:W-:Y:S02]  /*e5200*/  ISETP.NE.U32.AND P2, PT, R5, RZ, PT ;  /* 0x000000ff0500720c */ /* 0x000fe40003f45070 */
[----:B------:R-:W-:Y:S01]  /*e5210*/  IADD3 R5, R4, 0x100000, RZ ;  /* 0x0010000004057810 */ /* 0x000fe20007ffe0ff */
[----:B------:R-:W-:Y:S01]  /*e5220*/  IMAD.MOV.U32 R7, RZ, RZ, R21 ;  /* 0x000000ffff077224 */ /* 0x000fe200078e0015 */
[----:B------:R-:W-:Y:S01]  /*e5230*/  MOV R6, R20 ;  /* 0x0000001400067202 */ /* 0x000fe20000000f00 */
[----:B------:R-:W-:Y:S01]  /*e5240*/  IMAD.X R11, R11, 0x1, R0, P3 ;  /* 0x000000010b0b7824 */ /* 0x000fe200018e0600 */
[----:B------:R-:W-:-:S03]  /*e5250*/  ISETP.GT.AND P3, PT, R3, 0x5f, PT ;  /* 0x0000005f0300780c */ /* 0x000fc60003f64270 */
[----:B------:R1:W-:Y:S01]  /*e5260*/  LDGSTS.E [R5+0x13c00], [R6.64], P4 ;  /* 0x13c0000006057fae */ /* 0x0003e2000a121844 */
[----:B------:R-:W-:-:S03]  /*e5270*/  SEL R9, RZ, 0x4, !P3 ;  /* 0x00000004ff097807 */ /* 0x000fc60005800000 */
[----:B------:R-:W-:Y:S04]  /*e5280*/  STL [R1+0x2b20], R20 ;  /* 0x002b201401007387 */ /* 0x000fe80000100800 */
[----:B------:R-:W-:Y:S01]  /*e5290*/  STL [R1+0x2b18], R10 ;  /* 0x002b180a01007387 */ /* 0x000fe20000100800 */
[----:B-1----:R-:W-:Y:S02]  /*e52a0*/  IMAD.MOV.U32 R6, RZ, RZ, R10 ;  /* 0x000000ffff067224 */ /* 0x002fe400078e000a */
[----:B------:R-:W-:Y:S01]  /*e52b0*/  IMAD.MOV.U32 R7, RZ, RZ, R11 ;  /* 0x000000ffff077224 */ /* 0x000fe200078e000b */
[----:B------:R-:W-:Y:S01]  /*e52c0*/  STL [R1+0x2b14], R21 ;  /* 0x002b141501007387 */ /* 0x000fe20000100800 */
[----:B------:R-:W-:-:S03]  /*e52d0*/  SEL R5, R9, RZ, !P0 ;  /* 0x000000ff09057207 */ /* 0x000fc60004000000 */
[----:B------:R1:W-:Y:S04]  /*e52e0*/  STL [R1+0x2aec], R11 ;  /* 0x002aec0b01007387 */ /* 0x0003e80000100800 */
[----:B------:R1:W-:Y:S02]  /*e52f0*/  LDGSTS.E [R8+0x13e00], [R6.64], P4 ;  /* 0x13e0000006087fae */ /* 0x0003e4000a121844 */
[----:B-1----:R-:W-:Y:S01]  /*e5300*/  HMMA.1688.F32.TF32 R8, R248, R106, R140 ;  /* 0x0000006af808723c */ /* 0x002fe2000008108c */
[-C--:B------:R-:W-:Y:S01]  /*e5310*/  IADD3 R12, P3, R12, R202.reuse, RZ ;  /* 0x000000ca0c0c7210 */ /* 0x080fe20007f7e0ff */
[----:B------:R-:W-:Y:S04]  /*e5320*/  STL.64 [R1+0x90], R24 ;  /* 0x0000901801007387 */ /* 0x000fe80000100a00 */
[----:B------:R-:W-:Y:S01]  /*e5330*/  IMAD.X R14, R14, 0x1, R0, P3 ;  /* 0x000000010e0e7824 */ /* 0x000fe200018e0600 */
[----:B------:R-:W-:Y:S04]  /*e5340*/  STL.64 [R1+0x98], R26 ;  /* 0x0000981a01007387 */ /* 0x000fe80000100a00 */
[----:B------:R-:W-:Y:S01]  /*e5350*/  STL [R1+0x2ae0], R12 ;  /* 0x002ae00c01007387 */ /* 0x000fe20000100800 */
[----:B---3--:R-:W-:-:S05]  /*e5360*/  IADD3 R18, P4, R18, R202, RZ ;  /* 0x000000ca12127210 */ /* 0x008fca0007f9e0ff */
[----:B------:R-:W-:Y:S01]  /*e5370*/  STL [R1+0x2ad8], R18 ;  /* 0x002ad81201007387 */ /* 0x000fe20000100800 */
[----:B------:R-:W-:-:S03]  /*e5380*/  IADD3.X R19, R19, R0, RZ, P4, !PT ;  /* 0x0000000013137210 */ /* 0x000fc600027fe4ff */
[----:B------:R-:W-:Y:S04]  /*e5390*/  STL [R1+0x2ad4], R14 ;  /* 0x002ad40e01007387 */ /* 0x000fe80000100800 */
[----:B------:R-:W-:Y:S04]  /*e53a0*/  STL.64 [R1+0x60], R8 ;  /* 0x0000600801007387 */ /* 0x000fe80000100a00 */
[----:B------:R1:W-:Y:S01]  /*e53b0*/  STL.64 [R1+0x68], R10 ;  /* 0x0000680a01007387 */ /* 0x0003e20000100a00 */
[----:B------:R-:W-:Y:S01]  /*e53c0*/  IMAD.MOV.U32 R7, RZ, RZ, R14 ;  /* 0x000000ffff077224 */ /* 0x000fe200078e000e */
[-C--:B------:R-:W-:Y:S01]  /*e53d0*/  IADD3 R16, P4, R16, R202.reuse, RZ ;  /* 0x000000ca10107210 */ /* 0x080fe20007f9e0ff */
[----:B------:R-:W-:Y:S01]  /*e53e0*/  IMAD.MOV.U32 R6, RZ, RZ, R12 ;  /* 0x000000ffff067224 */ /* 0x000fe200078e000c */
[----:B-1----:R-:W2:Y:S04]  /*e53f0*/  LDL.LU R11, [R1+0x2a60] ;  /* 0x002a6000010b7983 */ /* 0x002ea80000300800 */
[----:B------:R-:W3:Y:S04]  /*e5400*/  LDL.LU R10, [R1+0x2a58] ;  /* 0x002a5800010a7983 */ /* 0x000ee80000300800 */
[----:B------:R-:W4:Y:S04]  /*e5410*/  LDL.LU R14, [R1+0x2a54] ;  /* 0x002a5400010e7983 */ /* 0x000f280000300800 */
[----:B------:R1:W-:Y:S04]  /*e5420*/  STL [R1+0x2aac], R19 ;  /* 0x002aac1301007387 */ /* 0x0003e80000100800 */
[----:B------:R-:W4:Y:S01]  /*e5430*/  LDL.LU R12, [R1+0x2a2c] ;  /* 0x002a2c00010c7983 */ /* 0x000f220000300800 */
[----:B------:R-:W-:Y:S01]  /*e5440*/  IMAD.X R17, R17, 0x1, R0, P4 ;  /* 0x0000000111117824 */ /* 0x000fe200020e0600 */
[----:B------:R-:W-:-:S02]  /*e5450*/  IADD3 R13, P4, R13, R202, RZ ;  /* 0x000000ca0d0d7210 */ /* 0x000fc40007f9e0ff */
[----:B------:R-:W-:Y:S04]  /*e5460*/  STL [R1+0x2aa0], R16 ;  /* 0x002aa01001007387 */ /* 0x000fe80000100800 */
[----:B------:R-:W-:Y:S04]  /*e5470*/  STL [R1+0x2a94], R17 ;  /* 0x002a941101007387 */ /* 0x000fe80000100800 */
[----:B------:R1:W-:Y:S04]  /*e5480*/  STL [R1+0x2a98], R13 ;  /* 0x002a980d01007387 */ /* 0x0003e80000100800 */
[----:B------:R-:W4:Y:S01]  /*e5490*/  LDL.LU R24, [R1+0x2a20] ;  /* 0x002a200001187983 */ /* 0x000f220000300800 */
[----:B------:R-:W-:Y:S11]  /*e54a0*/  HMMA.1688.F32.TF32 R144, R236, R44, R144 ;  /* 0x0000002cec90723c */ /* 0x000ff60000081090 */
[----:B------:R-:W-:Y:S11]  /*e54b0*/  @!UPT UIADD3 URZ, URZ, URZ, URZ ;  /* 0x0000003f3f3ff290 */ /* 0x000ff6000fffe03f */
[----:B------:R-:W-:Y:S02]  /*e54c0*/  @!UPT UIADD3 URZ, URZ, URZ, URZ ;  /* 0x0000003f3f3ff290 */ /* 0x000fe4000fffe03f */
[----:B------:R-:W-:Y:S01]  /*e54d0*/  HMMA.1688.F32.TF32 R144, R240, R46, R144 ;  /* 0x0000002ef090723c */ /* 0x000fe20000081090 */
[----:B------:R-:W-:Y:S02]  /*e54e0*/  ISETP.NE.U32.AND P3, PT, R5, RZ, PT ;  /* 0x000000ff0500720c */ /* 0x000fe40003f65070 */
[C---:B------:R-:W-:Y:S02]  /*e54f0*/  IADD3 R5, R4.reuse, 0x100000, RZ ;  /* 0x0010000004057810 */ /* 0x040fe40007ffe0ff */
[----:B------:R-:W-:-:S03]  /*e5500*/  IADD3 R8, R4, 0x100000, RZ ;  /* 0x0010000004087810 */ /* 0x000fc60007ffe0ff */
[----:B------:R1:W-:Y:S11]  /*e5510*/  LDGSTS.E [R5+0x14c00], [R6.64], P1 ;  /* 0x14c0000006057fae */ /* 0x0003f60008921844 */
[----:B------:R-:W-:Y:S05]  /*e5520*/  @!UPT UIADD3 URZ, URZ, URZ, URZ ;  /* 0x0000003f3f3ff290 */ /* 0x000fea000fffe03f */
[----:B------:R-:W-:Y:S01]  /*e5530*/  HMMA.1688.F32.TF32 R144, R244, R108, R144 ;  /* 0x0000006cf490723c */ /* 0x000fe20000081090 */
[----:B-1----:R-:W-:Y:S01]  /*e5540*/  IMAD.MOV.U32 R6, RZ, RZ, R18 ;  /* 0x000000ffff067224 */ /* 0x002fe200078e0012 */
[----:B------:R-:W-:Y:S01]  /*e5550*/  MOV R7, R19 ;  /* 0x0000001300077202 */ /* 0x000fe20000000f00 */
[----:B------:R-:W-:-:S04]  /*e5560*/  IMAD.X R15, R15, 0x1, R0, P4 ;  /* 0x000000010f0f7824 */ /* 0x000fc800020e0600 */
[----:B------:R1:W-:Y:S01]  /*e5570*/  LDGSTS.E [R8+0x14e00], [R6.64], P1 ;  /* 0x14e0000006087fae */ /* 0x0003e20008921844 */
[----:B------:R-:W-:-:S03]  /*e5580*/  ISETP.GT.AND P1, PT, R3, 0x63, PT ;  /* 0x000000630300780c */ /* 0x000fc60003f24270 */
[----:B------:R-:W-:Y:S04]  /*e5590*/  STL [R1+0x2a6c], R15 ;  /* 0x002a6c0f01007387 */ /* 0x000fe80000100800 */
[----:B------:R-:W4:Y:S01]  /*e55a0*/  LDL.LU R25, [R1+0x2a14] ;  /* 0x002a140001197983 */ /* 0x000f220000300800 */
[----:B-1----:R-:W-:-:S03]  /*e55b0*/  IMAD.MOV.U32 R6, RZ, RZ, R16 ;  /* 0x000000ffff067224 */ /* 0x002fc600078e0010 */
[----:B------:R-:W4:Y:S01]  /*e55c0*/  LDL.LU R23, [R1+0x29dc] ;  /* 0x0029dc0001177983 */ /* 0x000f220000300800 */
[----:B------:R-:W-:-:S04]  /*e55d0*/  IMAD.MOV.U32 R7, RZ, RZ, R17 ;  /* 0x000000ffff077224 */ /* 0x000fc800078e0011 */
[----:B------:R-:W-:Y:S01]  /*e55e0*/  HMMA.1688.F32.TF32 R32, R248, R110, R144 ;  /* 0x0000006ef820723c */ /* 0x000fe20000081090 */
[----:B------:R-:W4:Y:S04]  /*e55f0*/  LDL.LU R22, [R1+0x2a18] ;  /* 0x002a180001167983 */ /* 0x000f280000300800 */
[----:B------:R1:W-:Y:S04]  /*e5600*/  LDGSTS.E [R5+0x15c00], [R6.64], P5 ;  /* 0x15c0000006057fae */ /* 0x0003e8000a921844 */
[----:B------:R-:W4:Y:S04]  /*e5610*/  LDL.LU R19, [R1+0x29d4] ;  /* 0x0029d40001137983 */ /* 0x000f280000300800 */
[----:B------:R-:W4:Y:S01]  /*e5620*/  LDL.LU R18, [R1+0x2a10] ;  /* 0x002a100001127983 */ /* 0x000f220000300800 */
[----:B-1----:R-:W-:Y:S01]  /*e5630*/  IMAD.MOV.U32 R6, RZ, RZ, R13 ;  /* 0x000000ffff067224 */ /* 0x002fe200078e000d */
[----:B------:R-:W-:-:S02]  /*e5640*/  MOV R7, R15 ;  /* 0x0000000f00077202 */ /* 0x000fc40000000f00 */
[----:B------:R-:W4:Y:S01]  /*e5650*/  LDL.LU R13, [R1+0x29d8] ;  /* 0x0029d800010d7983 */ /* 0x000f220000300800 */
[----:B------:R-:W-:Y:S02]  /*e5660*/  SEL R5, RZ, 0x4, !P1 ;  /* 0x00000004ff057807 */ /* 0x000fe40004800000 */
[----:B------:R-:W-:Y:S01]  /*e5670*/  ISETP.GT.AND P1, PT, R3, 0x67, PT ;  /* 0x000000670300780c */ /* 0x000fe20003f24270 */
[----:B------:R1:W-:Y:S01]  /*e5680*/  LDGSTS.E [R8+0x15e00], [R6.64], P5 ;  /* 0x15e0000006087fae */ /* 0x0003e2000a921844 */
[----:B------:R-:W-:Y:S02]  /*e5690*/  SEL R5, R5, RZ, !P0 ;  /* 0x000000ff05057207 */ /* 0x000fe40004000000 */
[----:B-1----:R-:W-:Y:S02]  /*e56a0*/  SEL R6, RZ, 0x4, !P1 ;  /* 0x00000004ff067807 */ /* 0x002fe40004800000 */
[----:B------:R-:W-:Y:S02]  /*e56b0*/  ISETP.NE.U32.AND P1, PT, R5, RZ, PT ;  /* 0x000000ff0500720c */ /* 0x000fe40003f25070 */
[----:B------:R-:W-:-:S02]  /*e56c0*/  SEL R5, R6, RZ, !P0 ;  /* 0x000000ff06057207 */ /* 0x000fc40004000000 */
[-C--:B--2---:R-:W-:Y:S02]  /*e56d0*/  IADD3 R11, P4, R11, R202.reuse, RZ ;  /* 0x000000ca0b0b7210 */ /* 0x084fe40007f9e0ff */
[----:B---3--:R-:W-:-:S03]  /*e56e0*/  IADD3 R10, P5, R10, R202, RZ ;  /* 0x000000ca0a0a7210 */ /* 0x008fc60007fbe0ff */
[----:B------:R1:W-:Y:S01]  /*e56f0*/  STL [R1+0x2a60], R11 ;  /* 0x002a600b01007387 */ /* 0x0003e20000100800 */
[----:B----4-:R-:W-:-:S03]  /*e5700*/  IMAD.X R14, R14, 0x1, R0, P4 ;  /* 0x000000010e0e7824 */ /* 0x010fc600020e0600 */
[----:B------:R-:W-:Y:S01]  /*e5710*/  STL [R1+0x2a58], R10 ;  /* 0x002a580a01007387 */ /* 0x000fe20000100800 */
[----:B------:R-:W-:-:S03]  /*e5720*/  IMAD.X R12, R12, 0x1, R0, P5 ;  /* 0x000000010c0c7824 */ /* 0x000fc600028e0600 */
[----:B------:R-:W-:Y:S01]  /*e5730*/  STL [R1+0x2a54], R14 ;  /* 0x002a540e01007387 */ /* 0x000fe20000100800 */
[----:B------:R-:W-:-:S03]  /*e5740*/  ISETP.GT.AND P5, PT, R3, 0x6b, PT ;  /* 0x0000006b0300780c */ /* 0x000fc60003fa4270 */
[----:B------:R2:W-:Y:S01]  /*e5750*/  STL [R1+0x2a2c], R12 ;  /* 0x002a2c0c01007387 */ /* 0x0005e20000100800 */
[----:B------:R-:W-:Y:S01]  /*e5760*/  ISETP.NE.U32.AND P4, PT, R5, RZ, PT ;  /* 0x000000ff0500720c */ /* 0x000fe20003f85070 */
[----:B------:R-:W-:Y:S02]  /*e5770*/  IMAD.MOV.U32 R6, RZ, RZ, R11 ;  /* 0x000000ffff067224 */ /* 0x000fe400078e000b */
[----:B------:R-:W-:Y:S01]  /*e5780*/  STL.64 [R1+0x3d40], R32 ;  /* 0x003d402001007387 */ /* 0x000fe20000100a00 */
[----:B------:R-:W-:Y:S01]  /*e5790*/  IADD3 R5, R4, 0x100000, RZ ;  /* 0x0010000004057810 */ /* 0x000fe20007ffe0ff */
[----:B------:R-:W-:Y:S02]  /*e57a0*/  IMAD.MOV.U32 R7, RZ, RZ, R14 ;  /* 0x000000ffff077224 */ /* 0x000fe400078e000e */
[----:B------:R-:W-:Y:S01]  /*e57b0*/  STL.64 [R1+0x3d38], R34 ;  /* 0x003d382201007387 */ /* 0x000fe20000100a00 */
[----:B------:R-:W-:-:S03]  /*e57c0*/  SEL R9, RZ, 0x4, !P5 ;  /* 0x00000004ff097807 */ /* 0x000fc60006800000 */
[----:B------:R-:W3:Y:S01]  /*e57d0*/  LDL.LU R21, [R1+0x299c] ;  /* 0x00299c0001157983 */ /* 0x000ee20000300800 */
[----:B------:R-:W-:-:S03]  /*e57e0*/  IADD3 R24, P5, R24, R202, RZ ;  /* 0x000000ca18187210 */ /* 0x000fc60007fbe0ff */
[----:B-1----:R-:W4:Y:S04]  /*e57f0*/  LDL.LU R11, [R1+0x29d0] ;  /* 0x0029d000010b7983 */ /* 0x002f280000300800 */
[----:B------:R1:W-:Y:S02]  /*e5800*/  LDGSTS.E [R5+0x16c00], [R6.64], P2 ;  /* 0x16c0000006057fae */ /* 0x0003e40009121844 */
[----:B-1----:R-:W-:Y:S02]  /*e5810*/  IMAD.MOV.U32 R7, RZ, RZ, R12 ;  /* 0x000000ffff077224 */ /* 0x002fe400078e000c */
[----:B--2---:R-:W2:Y:S04]  /*e5820*/  LDL.LU R12, [R1+0x2994] ;  /* 0x00299400010c7983 */ /* 0x004ea80000300800 */
[----:B------:R-:W2:Y:S04]  /*e5830*/  LDL.LU R20, [R1+0x295c] ;  /* 0x00295c0001147983 */ /* 0x000ea80000300800 */
[----:B------:R-:W-:Y:S04]  /*e5840*/  STL [R1+0x2a20], R24 ;  /* 0x002a201801007387 */ /* 0x000fe80000100800 */
[----:B------:R-:W2:Y:S01]  /*e5850*/  LDL.LU R17, [R1+0x2998] ;  /* 0x0029980001117983 */ /* 0x000ea20000300800 */
[----:B------:R-:W-:Y:S01]  /*e5860*/  HMMA.1688.F32.TF32 R148, R236, R48, R148 ;  /* 0x00000030ec94723c */ /* 0x000fe20000081094 */
[----:B------:R-:W-:-:S02]  /*e5870*/  MOV R6, R10 ;  /* 0x0000000a00067202 */ /* 0x000fc40000000f00 */
[----:B------:R-:W-:Y:S01]  /*e5880*/  SEL R5, R9, RZ, !P0 ;  /* 0x000000ff09057207 */ /* 0x000fe20004000000 */
[----:B------:R-:W2:Y:S04]  /*e5890*/  LDL.LU R16, [R1+0x2954] ;  /* 0x0029540001107983 */ /* 0x000ea80000300800 */
[----:B------:R1:W-:Y:S11]  /*e58a0*/  LDGSTS.E [R8+0x16e00], [R6.64], P2 ;  /* 0x16e0000006087fae */ /* 0x0003f60009121844 */
[----:B------:R-:W-:Y:S05]  /*e58b0*/  @!UPT UIADD3 URZ, URZ, URZ, URZ ;  /* 0x0000003f3f3ff290 */ /* 0x000fea000fffe03f */
[----:B------:R-:W-:Y:S01]  /*e58c0*/  HMMA.1688.F32.TF32 R148, R240, R50, R148 ;  /* 0x00000032f094723c */ /* 0x000fe20000081094 */
[----:B------:R-:W2:Y:S01]  /*e58d0*/  LDL.LU R15, [R1+0x2990] ;  /* 0x00299000010f7983 */ /* 0x000ea20000300800 */
[----:B------:R-:W-:Y:S01]  /*e58e0*/  IMAD.X R25, R25, 0x1, R0, P5 ;  /* 0x0000000119197824 */ /* 0x000fe200028e0600 */
[----:B------:R-:W-:Y:S01]  /*e58f0*/  ISETP.NE.U32.AND P2, PT, R5, RZ, PT ;  /* 0x000000ff0500720c */ /* 0x000fe20003f45070 */
[----:B-1----:R-:W-:Y:S11]  /*e5900*/  IMAD.MOV.U32 R6, RZ, RZ, R24 ;  /* 0x000000ffff067224 */ /* 0x002ff600078e0018 */
[----:B------:R-:W-:Y:S09]  /*e5910*/  @!UPT UIADD3 URZ, URZ, URZ, URZ ;  /* 0x0000003f3f3ff290 */ /* 0x000ff2000fffe03f */
[----:B------:R-:W-:Y:S01]  /*e5920*/  HMMA.1688.F32.TF32 R148, R244, R112, R148 ;  /* 0x00000070f494723c */ /* 0x000fe20000081094 */
[-C--:B------:R-:W-:Y:S01]  /*e5930*/  IADD3 R22, P6, R22, R202.reuse, RZ ;  /* 0x000000ca16167210 */ /* 0x080fe20007fde0ff */
[----:B------:R-:W2:Y:S01]  /*e5940*/  LDL.LU R14, [R1+0x291c] ;  /* 0x00291c00010e7983 */ /* 0x000ea20000300800 */
[----:B------:R-:W-:Y:S02]  /*e5950*/  IADD3 R5, R4, 0x100000, RZ ;  /* 0x0010000004057810 */ /* 0x000fe40007ffe0ff */
[----:B------:R-:W-:Y:S01]  /*e5960*/  MOV R7, R25 ;  /* 0x0000001900077202 */ /* 0x000fe20000000f00 */
[----:B------:R-:W-:Y:S01]  /*e5970*/  IMAD.X R23, R23, 0x1, R0, P6 ;  /* 0x0000000117177824 */ /* 0x000fe200030e0600 */
[----:B------:R-:W2:Y:S01]  /*e5980*/  LDL.LU R10, [R1+0x2958] ;  /* 0x00295800010a7983 */ /* 0x000ea20000300800 */
[----:B------:R-:W-:-:S03]  /*e5990*/  IADD3 R18, P5, R18, R202, RZ ;  /* 0x000000ca12127210 */ /* 0x000fc60007fbe0ff */
[----:B------:R1:W-:Y:S11]  /*e59a0*/  LDGSTS.E [R5+0x17c00], [R6.64], P3 ;  /* 0x17c0000006057fae */ /* 0x0003f60009921844 */
[----:B------:R-:W-:Y:S02]  /*e59b0*/  @!UPT UIADD3 URZ, URZ, URZ, URZ ;  /* 0x0000003f3f3ff290 */ /* 0x000fe4000fffe03f */
[----:B------:R-:W-:Y:S01]  /*e59c0*/  HMMA.1688.F32.TF32 R36, R248, R114, R148 ;  /* 0x00000072f824723c */ /* 0x000fe20000081094 */
[----:B-1----:R-:W-:Y:S02]  /*e59d0*/  IMAD.MOV.U32 R6, RZ, RZ, R22 ;  /* 0x000000ffff067224 */ /* 0x002fe400078e0016 */
[----:B------:R-:W-:Y:S02]  /*e59e0*/  IMAD.MOV.U32 R7, RZ, RZ, R23 ;  /* 0x000000ffff077224 */ /* 0x000fe400078e0017 */
[----:B------:R-:W-:Y:S01]  /*e59f0*/  IMAD.X R19, R19, 0x1, R0, P5 ;  /* 0x0000000113137824 */ /* 0x000fe200028e0600 */
[----:B------:R-:W-:Y:S02]  /*e5a00*/  IADD3 R13, P5, R13, R202, RZ ;  /* 0x000000ca0d0d7210 */ /* 0x000fe40007fbe0ff */
[----:B------:R1:W-:Y:S04]  /*e5a10*/  LDGSTS.E [R8+0x17e00], [R6.64], P3 ;  /* 0x17e0000006087fae */ /* 0x0003e80009921844 */
[----:B------:R-:W-:Y:S01]  /*e5a20*/  STL [R1+0x2a18], R22 ;  /* 0x002a181601007387 */ /* 0x000fe20000100800 */
[----:B-1----:R-:W-:Y:S01]  /*e5a30*/  MOV R6, R18 ;  /* 0x0000001200067202 */ /* 0x002fe20000000f00 */
[----:B------:R-:W-:-:S02]  /*e5a40*/  IMAD.MOV.U32 R7, RZ, RZ, R19 ;  /* 0x000000ffff077224 */ /* 0x000fc400078e0013 */
[----:B------:R-:W-:Y:S04]  /*e5a50*/  STL [R1+0x2a14], R25 ;  /* 0x002a141901007387 */ /* 0x000fe80000100800 */
[----:B------:R1:W-:Y:S04]  /*e5a60*/  LDGSTS.E [R5+0x18c00], [R6.64], P1 ;  /* 0x18c0000006057fae */ /* 0x0003e80008921844 */
[----:B------:R-:W-:Y:S04]  /*e5a70*/  STL.64 [R1+0x3d50], R36 ;  /* 0x003d502401007387 */ /* 0x000fe80000100a00 */
[----:B------:R-:W-:Y:S01]  /*e5a80*/  STL.64 [R1+0x3d48], R38 ;  /* 0x003d482601007387 */ /* 0x000fe20000100a00 */
[----:B-1----:R-:W-:-:S03]  /*e5a90*/  IMAD.MOV.U32 R6, RZ, RZ, R13 ;  /* 0x000000ffff067224 */ /* 0x002fc600078e000d */
[----:B------:R-:W-:Y:S04]  /*e5aa0*/  STL [R1+0x29dc], R23 ;  /* 0x0029dc1701007387 */ /* 0x000fe80000100800 */
[----:B------:R-:W-:Y:S04]  /*e5ab0*/  STL [R1+0x2a10], R18 ;  /* 0x002a101201007387 */ /* 0x000fe80000100800 */
[----:B------:R1:W-:Y:S04]  /*e5ac0*/  STL [R1+0x29d4], R19 ;  /* 0x0029d41301007387 */ /* 0x0003e80000100800 */
[----:B------:R-:W-:Y:S04]  /*e5ad0*/  STL [R1+0x29d8], R13 ;  /* 0x0029d80d01007387 */ /* 0x000fe80000100800 */
[----:B-1----:R-:W2:Y:S01]  /*e5ae0*/  LDL.LU.64 R18, [R1+0x1bd0] ;  /* 0x001bd00001127983 */ /* 0x002ea20000300a00 */
[----:B---3--:R-:W-:Y:S01]  /*e5af0*/  IMAD.X R21, R21, 0x1, R0, P5 ;  /* 0x0000000115157824 */ /* 0x008fe200028e0600 */
[----:B----4-:R-:W-:-:S03]  /*e5b00*/  IADD3 R11, P3, R11, R202, RZ ;  /* 0x000000ca0b0b7210 */ /* 0x010fc60007f7e0ff */
[----:B------:R-:W-:-:S05]  /*e5b10*/  IMAD.MOV.U32 R7, RZ, RZ, R21 ;  /* 0x000000ffff077224 */ /* 0x000fca00078e0015 */
[----:B------:R1:W-:Y:S04]  /*e5b20*/  LDGSTS.E [R8+0x18e00], [R6.64], P1 ;  /* 0x18e0000006087fae */ /* 0x0003e80008921844 */
[----:B------:R-:W-:Y:S04]  /*e5b30*/  STL [R1+0x29d0], R11 ;  /* 0x0029d00b01007387 */ /* 0x000fe80000100800 */
[----:B------:R-:W-:Y:S01]  /*e5b40*/  STL [R1+0x299c], R21 ;  /* 0x00299c1501007387 */ /* 0x000fe20000100800 */
[----:B--2---:R-:W-:Y:S01]  /*e5b50*/  IMAD.X R12, R12, 0x1, R0, P3 ;  /* 0x000000010c0c7824 */ /* 0x004fe200018e0600 */
[----:B-1----:R-:W-:-:S03]  /*e5b60*/  MOV R6, R11 ;  /* 0x0000000b00067202 */ /* 0x002fc60000000f00 */
[----:B------:R-:W-:Y:S01]  /*e5b70*/  IMAD.MOV.U32 R7, RZ, RZ, R12 ;  /* 0x000000ffff077224 */ /* 0x000fe200078e000c */
[----:B------:R1:W-:Y:S01]  /*e5b80*/  STL [R1+0x2994], R12 ;  /* 0x0029940c01007387 */ /* 0x0003e20000100800 */
[----:B------:R-:W-:Y:S03]  /*e5b90*/  HMMA.1688.F32.TF32 R152, R236, R52, R152 ;  /* 0x00000034ec98723c */ /* 0x000fe60000081098 */
[----:B------:R2:W-:Y:S01]  /*e5ba0*/  LDGSTS.E [R5+0x19c00], [R6.64], P4 ;  /* 0x19c0000006057fae */ /* 0x0005e2000a121844 */
[----:B------:R-:W-:-:S03]  /*e5bb0*/  IADD3 R17, P1, R17, R202, RZ ;  /* 0x000000ca11117210 */ /* 0x000fc60007f3e0ff */
[----:B-1----:R-:W3:Y:S04]  /*e5bc0*/  LDL.LU.64 R12, [R1+0x1bd8] ;  /* 0x001bd800010c7983 */ /* 0x002ee80000300a00 */
[----:B------:R-:W-:Y:S04]  /*e5bd0*/  STL [R1+0x2998], R17 ;  /* 0x0029981101007387 */ /* 0x000fe80000100800 */
[----:B------:R-:W4:Y:S09]  /*e5be0*/  LDL.LU R11, [R1+0x2950] ;  /* 0x00295000010b7983 */ /* 0x000f320000300800 */
[----:B------:R-:W-:Y:S01]  /*e5bf0*/  HMMA.1688.F32.TF32 R152, R240, R54, R152 ;  /* 0x00000036f098723c */ /* 0x000fe20000081098 */
[----:B------:R-:W-:Y:S01]  /*e5c00*/  IMAD.X R20, R20, 0x1, R0, P1 ;  /* 0x0000000114147824 */ /* 0x000fe200008e0600 */
[----:B--2---:R-:W-:-:S03]  /*e5c10*/  MOV R6, R17 ;  /* 0x0000001100067202 */ /* 0x004fc60000000f00 */
[----:B------:R-:W-:Y:S01]  /*e5c20*/  IMAD.MOV.U32 R7, RZ, RZ, R20 ;  /* 0x000000ffff077224 */ /* 0x000fe200078e0014 */
[----:B------:R-:W-:Y:S01]  /*e5c30*/  IADD3 R15, P3, R15, R202, RZ ;  /* 0x000000ca0f0f7210 */ /* 0x000fe20007f7e0ff */
[----:B------:R-:W-:-:S03]  /*e5c40*/  IMAD.MOV.U32 R217, RZ, RZ, c[0x0][0x18c] ;  /* 0x00006300ffd97624 */ /* 0x000fc600078e00ff */
[----:B------:R1:W-:Y:S11]  /*e5c50*/  LDGSTS.E [R5+0x19e00], [R6.64], P4 ;  /* 0x19e0000006057fae */ /* 0x0003f6000a121844 */
[----:B------:R-:W-:Y:S03]  /*e5c60*/  @!UPT UIADD3 URZ, URZ, URZ, URZ ;  /* 0x0000003f3f3ff290 */ /* 0x000fe6000fffe03f */
[----:B------:R-:W-:Y:S01]  /*e5c70*/  HMMA.1688.F32.TF32 R152, R244, R116, R152 ;  /* 0x00000074f498723c */ /* 0x000fe20000081098 */
[----:B------:R-:W-:Y:S01]  /*e5c80*/  IMAD.X R16, R16, 0x1, R0, P3 ;  /* 0x0000000110107824 */ /* 0x000fe200018e0600 */
[----:B------:R-:W-:Y:S01]  /*e5c90*/  STL [R1+0x2990], R15 ;  /* 0x0029900f01007387 */ /* 0x000fe20000100800 */
[----:B-1----:R-:W-:Y:S02]  /*e5ca0*/  IMAD.MOV.U32 R6, RZ, RZ, R15 ;  /* 0x000000ffff067224 */ /* 0x002fe400078e000f */
[----:B------:R-:W-:Y:S01]  /*e5cb0*/  IMAD.MOV.U32 R7, RZ, RZ, R16 ;  /* 0x000000ffff077224 */ /* 0x000fe200078e0010 */
[----:B------:R-:W-:-:S04]  /*e5cc0*/  IADD3 R10, P5, R10, R202, RZ ;  /* 0x000000ca0a0a7210 */ /* 0x000fc80007fbe0ff */
[----:B------:R1:W-:Y:S01]  /*e5cd0*/  LDGSTS.E [R8+0x1ac00], [R6.64], P2 ;  /* 0x1ac0000006087fae */ /* 0x0003e20009121844 */
[----:B------:R-:W-:-:S03]  /*e5ce0*/  IMAD.X R14, R14, 0x1, R0, P5 ;  /* 0x000000010e0e7824 */ /* 0x000fc600028e0600 */
[----:B------:R-:W-:Y:S10]  /*e5cf0*/  STL [R1+0x2958], R10 ;  /* 0x0029580a01007387 */ /* 0x000ff40000100800 */
[----:B------:R-:W-:Y:S01]  /*e5d00*/  HMMA.1688.F32.TF32 R40, R248, R118, R152 ;  /* 0x00000076f828723c */ /* 0x000fe20000081098 */
[----:B------:R-:W-:Y:S01]  /*e5d10*/  STL [R1+0x295c], R20 ;  /* 0x00295c1401007387 */ /* 0x000fe20000100800 */
[----:B------:R-:W-:-:S03]  /*e5d20*/  SHF.L.U32 R217, R217, 0x7, RZ ;  /* 0x00000007d9d97819 */ /* 0x000fc600000006ff */
[----:B------:R2:W-:Y:S01]  /*e5d30*/  STL [R1+0x2954], R16 ;  /* 0x0029541001007387 */ /* 0x0005e20000100800 */
[----:B-1----:R-:W-:-:S03]  /*e5d40*/  IMAD.MOV.U32 R7, RZ, RZ, R14 ;  /* 0x000000ffff077224 */ /* 0x002fc600078e000e */
[----:B------:R1:W-:Y:S01]  /*e5d50*/  STL [R1+0x291c], R14 ;  /* 0x00291c0e01007387 */ /* 0x0003e20000100800 */
[----:B------:R-:W-:Y:S01]  /*e5d60*/  IADD3 R9, R4, 0x100000, RZ ;  /* 0x0010000004097810 */ /* 0x000fe20007ffe0ff */
[----:B------:R-:W-:Y:S02]  /*e5d70*/  IMAD.MOV.U32 R6, RZ, RZ, R10 ;  /* 0x000000ffff067224 */ /* 0x000fe400078e000a */
[----:B--2---:R-:W2:Y:S01]  /*e5d80*/  LDL.LU R16, [R1+0x2914] ;  /* 0x0029140001107983 */ /* 0x004ea20000300800 */
[----:B------:R-:W-:-:S03]  /*e5d90*/  IMAD.SHL.U32 R217, R217, 0x4, RZ ;  /* 0x00000004d9d97824 */ /* 0x000fc600078e00ff */
[----:B-1----:R-:W2:Y:S01]  /*e5da0*/  LDL.LU R14, [R1+0x2918] ;  /* 0x00291800010e7983 */ /* 0x002ea20000300800 */
[----:B------:R-:W-:-:S03]  /*e5db0*/  ISETP.GT.AND P6, PT, R3, 0x73, PT ;  /* 0x000000730300780c */ /* 0x000fc60003fc4270 */
[----:B------:R-:W2:Y:S04]  /*e5dc0*/  LDL.LU R17, [R1+0x2804] ;  /* 0x0028040001117983 */ /* 0x000ea80000300800 */
[----:B------:R1:W-:Y:S04]  /*e5dd0*/  LDGSTS.E [R9+0x1ae00], [R6.64], P2 ;  /* 0x1ae0000006097fae */ /* 0x0003e80009121844 */
[----:B------:R-:W-:Y:S01]  /*e5de0*/  STL.64 [R1+0x3d60], R40 ;  /* 0x003d602801007387 */ /* 0x000fe20000100a00 */
[----:B-1----:R-:W-:-:S03]  /*e5df0*/  SEL R6, RZ, 0x4, !P6 ;  /* 0x00000004ff067807 */ /* 0x002fc60007000000 */
[----:B------:R-:W-:Y:S01]  /*e5e00*/  STL.64 [R1+0x3d58], R42 ;  /* 0x003d582a01007387 */ /* 0x000fe20000100a00 */
[----:B------:R-:W-:-:S05]  /*e5e10*/  IADD3 R9, P1, R18, R217, RZ ;  /* 0x000000d912097210 */ /* 0x000fca0007f3e0ff */
[----:B------:R-:W-:Y:S01]  /*e5e20*/  IMAD.X R8, R19, 0x1, R2, P1 ;  /* 0x0000000113087824 */ /* 0x000fe200008e0602 */
[----:B---3--:R-:W-:-:S04]  /*e5e30*/  IADD3 R25, P6, R12, R217, RZ ;  /* 0x000000d90c197210 */ /* 0x008fc80007fde0ff */
[----:B------:R-:W-:Y:S02]  /*e5e40*/  IADD3.X R24, R13, R2, RZ, P6, !PT ;  /* 0x000000020d187210 */ /* 0x000fe400037fe4ff */
[----:B------:R-:W4:Y:S02]  /*e5e50*/  LDL.LU R13, [R1+0x2838] ;  /* 0x00283800010d7983 */ /* 0x000f240000300800 */
[----:B----4-:R-:W-:-:S05]  /*e5e60*/  IADD3 R11, P1, R11, R202, RZ ;  /* 0x000000ca0b0b7210 */ /* 0x010fca0007f3e0ff */
[----:B------:R1:W-:Y:S04]  /*e5e70*/  STL [R1+0x2950], R11 ;  /* 0x0029500b01007387 */ /* 0x0003e80000100800 */
[----:B------:R-:W4:Y:S04]  /*e5e80*/  LDL.LU R12, [R1+0x283c] ;  /* 0x00283c00010c7983 */ /* 0x000f280000300800 */
[----:B------:R-:W4:Y:S04]  /*e5e90*/  LDL.LU R26, [R1+0x2840] ;  /* 0x00284000011a7983 */ /* 0x000f280000300800 */
[----:B------:R-:W4:Y:S04]  /*e5ea0*/  LDL.LU R18, [R1+0x2844] ;  /* 0x0028440001127983 */ /* 0x000f280000300800 */
[----:B------:R-:W4:Y:S04]  /*e5eb0*/  LDL.LU R23, [R1+0x2878] ;  /* 0x0028780001177983 */ /* 0x000f280000300800 */
[----:B------:R-:W4:Y:S01]  /*e5ec0*/  LDL.LU R22, [R1+0x287c] ;  /* 0x00287c0001167983 */ /* 0x000f220000300800 */
[C---:B------:R-:W-:Y:S08]  /*e5ed0*/  HMMA.1688.F32.TF32 R156, R236.reuse, R56, R156 ;  /* 0x00000038ec9c723c */ /* 0x040ff0000008109c */
[----:B------:R-:W-:Y:S01]  /*e5ee0*/  HMMA.1688.F32.TF32 R160, R236, R60, R160 ;  /* 0x0000003ceca0723c */ /* 0x000fe200000810a0 */
[----:B------:R-:W1:Y:S01]  /*e5ef0*/  S2R R201, SR_TID.X ;  /* 0x0000000000c97919 */ /* 0x000e620000002100 */
[----:B------:R-:W-:-:S02]  /*e5f00*/  ISETP.GT.AND P3, PT, R3, 0x6f, PT ;  /* 0x0000006f0300780c */ /* 0x000fc40003f64270 */
[----:B------:R-:W-:Y:S01]  /*e5f10*/  ISETP.GT.AND P2, PT, R3, 0x77, PT ;  /* 0x000000770300780c */ /* 0x000fe20003f44270 */
[----:B------:R-:W4:Y:S11]  /*e5f20*/  LDL.LU R15, [R1+0x2884] ;  /* 0x00288400010f7983 */ /* 0x000f360000300800 */
[C---:B------:R-:W-:Y:S08]  /*e5f30*/  HMMA.1688.F32.TF32 R156, R240.reuse, R58, R156 ;  /* 0x0000003af09c723c */ /* 0x040ff0000008109c */
[----:B------:R-:W-:Y:S11]  /*e5f40*/  HMMA.1688.F32.TF32 R160, R240, R62, R160 ;  /* 0x0000003ef0a0723c */ /* 0x000ff600000810a0 */
[----:B------:R-:W-:Y:S05]  /*e5f50*/  @!UPT UIADD3 URZ, URZ, URZ, URZ ;  /* 0x0000003f3f3ff290 */ /* 0x000fea000fffe03f */
[C---:B------:R-:W-:Y:S08]  /*e5f60*/  HMMA.1688.F32.TF32 R156, R244.reuse, R120, R156 ;  /* 0x00000078f49c723c */ /* 0x040ff0000008109c */
[----:B------:R-:W-:Y:S01]  /*e5f70*/  HMMA.1688.F32.TF32 R160, R244, R124, R160 ;  /* 0x0000007cf4a0723c */ /* 0x000fe200000810a0 */
[----:B-1----:R-:W-:Y:S02]  /*e5f80*/  LOP3.LUT R21, R201, 0x7f, RZ, 0xc0, !PT ;  /* 0x0000007fc9157812 */ /* 0x002fe400078ec0ff */
[----:B------:R-:W-:-:S02]  /*e5f90*/  SEL R5, RZ, 0x4, !P3 ;  /* 0x00000004ff057807 */ /* 0x000fc40005800000 */
[C---:B------:R-:W-:Y:S02]  /*e5fa0*/  ISETP.GT.AND P4, PT, R3.reuse, 0x7b, PT ;  /* 0x0000007b0300780c */ /* 0x040fe40003f84270 */
[----:B------:R-:W-:-:S09]  /*e5fb0*/  ISETP.GT.AND P5, PT, R3, 0x7f, PT ;  /* 0x0000007f0300780c */ /* 0x000fd20003fa4270 */
[----:B------:R-:W-:Y:S01]  /*e5fc0*/  HMMA.1688.F32.TF32 R44, R248, R122, R156 ;  /* 0x0000007af82c723c */ /* 0x000fe2000008109c */
[----:B------:R-:W-:-:S07]  /*e5fd0*/  ISETP.GE.AND P3, PT, R21, R3, PT ;  /* 0x000000031500720c */ /* 0x000fce0003f66270 */
[----:B------:R-:W-:Y:S01]  /*e5fe0*/  HMMA.1688.F32.TF32 R48, R248, R126, R160 ;  /* 0x0000007ef830723c */ /* 0x000fe200000810a0 */
[----:B------:R-:W-:Y:S01]  /*e5ff0*/  SEL R3, R5, RZ, !P0 ;  /* 0x000000ff05037207 */ /* 0x000fe20004000000 */
[----:B--2---:R-:W-:-:S03]  /*e6000*/  IMAD.X R16, R16, 0x1, R0, P1 ;  /* 0x0000000110107824 */ /* 0x004fc600008e0600 */
[----:B------:R-:W-:Y:S02]  /*e6010*/  ISETP.NE.U32.AND P1, PT, R3, RZ, PT ;  /* 0x000000ff0300720c */ /* 0x000fe40003f25070 */
[----:B------:R-:W-:Y:S02]  /*e6020*/  SEL R3, RZ, 0x4, !P4 ;  /* 0x00000004ff037807 */ /* 0x000fe40006000000 */
[----:B------:R-:W-:Y:S02]  /*e6030*/  IADD3 R14, P4, R14, R202, RZ ;  /* 0x000000ca0e0e7210 */ /* 0x000fe40007f9e0ff */
[----:B------:R-:W-:Y:S02]  /*e6040*/  SEL R5, R6, RZ, !P0 ;  /* 0x000000ff06057207 */ /* 0x000fe40004000000 */
[----:B------:R-:W-:Y:S01]  /*e6050*/  SEL R6, RZ, 0x4, !P2 ;  /* 0x00000004ff067807 */ /* 0x000fe20005000000 */
[----:B------:R-:W-:Y:S01]  /*e6060*/  STL.64 [R1+0x3d68], R24 ;  /* 0x003d681801007387 */ /* 0x000fe20000100a00 */
[----:B------:R-:W-:Y:S01]  /*e6070*/  IMAD.X R17, R17, 0x1, R0, P4 ;  /* 0x0000000111117824 */ /* 0x000fe200020e0600 */
[----:B------:R-:W-:-:S02]  /*e6080*/  ISETP.NE.U32.AND P2, PT, R5, RZ, PT ;  /* 0x000000ff0500720c */ /* 0x000fc40003f45070 */
[----:B------:R1:W-:Y:S01]  /*e6090*/  STL [R1+0x2914], R16 ;  /* 0x0029141001007387 */ /* 0x0003e20000100800 */
[----:B------:R-:W-:Y:S02]  /*e60a0*/  SEL R5, R6, RZ, !P0 ;  /* 0x000000ff06057207 */ /* 0x000fe40004000000 */
[----:B------:R-:W-:Y:S01]  /*e60b0*/  SEL R6, RZ, 0x4, !P5 ;  /* 0x00000004ff067807 */ /* 0x000fe20006800000 */
[----:B------:R-:W-:Y:S01]  /*e60c0*/  STL.64 [R1+0x3d78], R44 ;  /* 0x003d782c01007387 */ /* 0x000fe20000100a00 */
[----:B------:R-:W-:-:S03]  /*e60d0*/  SEL R3, R3, RZ, !P0 ;  /* 0x000000ff03037207 */ /* 0x000fc60004000000 */
[----:B------:R-:W-:Y:S01]  /*e60e0*/  STL.64 [R1+0x3d70], R46 ;  /* 0x003d702e01007387 */ /* 0x000fe20000100a00 */
[----:B------:R-:W-:-:S03]  /*e60f0*/  ISETP.NE.U32.AND P5, PT, R5, RZ, PT ;  /* 0x000000ff0500720c */ /* 0x000fc60003fa5070 */
[----:B------:R-:W-:Y:S01]  /*e6100*/  STL [R1+0x2918], R14 ;  /* 0x0029180e01007387 */ /* 0x000fe20000100800 */
[----:B------:R-:W-:-:S03]  /*e6110*/  SEL R5, R6, RZ, !P0 ;  /* 0x000000ff06057207 */ /* 0x000fc60004000000 */
[----:B------:R2:W-:Y:S01]  /*e6120*/  STL [R1+0x2804], R17 ;  /* 0x0028041101007387 */ /* 0x0005e20000100800 */
[----:B------:R-:W-:Y:S01]  /*e6130*/  ISETP.NE.U32.AND P4, PT, R3, RZ, PT ;  /* 0x000000ff0300720c */ /* 0x000fe20003f85070 */
[----:B------:R-:W-:Y:S02]  /*e6140*/  IMAD.MOV.U32 R6, RZ, RZ, R11 ;  /* 0x000000ffff067224 */ /* 0x000fe400078e000b */
[----:B------:R-:W-:Y:S01]  /*e6150*/  STL.64 [R1+0x3d88], R48 ;  /* 0x003d883001007387 */ /* 0x000fe20000100a00 */
[----:B------:R-:W-:Y:S01]  /*e6160*/  IADD3 R10, R4, 0x100000, RZ ;  /* 0x00100000040a7810 */ /* 0x000fe20007ffe0ff */
[----:B------:R-:W-:Y:S02]  /*e6170*/  IMAD.MOV.U32 R7, RZ, RZ, R16 ;  /* 0x000000ffff077224 */ /* 0x000fe400078e0010 */
[----:B------:R-:W-:Y:S01]  /*e6180*/  STL.64 [R1+0x3d80], R50 ;  /* 0x003d803201007387 */ /* 0x000fe20000100a00 */
[----:B------:R-:W-:-:S03]  /*e6190*/  SEL R3, RZ, 0x4, P3 ;  /* 0x00000004ff037807 */ /* 0x000fc60001800000 */
[----:B------:R-:W3:Y:S04]  /*e61a0*/  LDL.LU R19, [R1+0x2880] ;  /* 0x0028800001137983 */ /* 0x000ee80000300800 */
[----:B------:R-:W3:Y:S01]  /*e61b0*/  LDL.LU R11, [R1+0x28bc] ;  /* 0x0028bc00010b7983 */ /* 0x000ee20000300800 */
[----:B------:R-:W-:Y:S02]  /*e61c0*/  ISETP.NE.U32.AND P3, PT, R5, RZ, PT ;  /* 0x000000ff0500720c */ /* 0x000fe40003f65070 */
[----:B------:R-:W-:Y:S01]  /*e61d0*/  SEL R3, R3, RZ, !P0 ;  /* 0x000000ff03037207 */ /* 0x000fe20004000000 */
[----:B------:R2:W-:Y:S01]  /*e61e0*/  LDGSTS.E [R10+0x1bc00], [R6.64], P1 ;  /* 0x1bc00000060a7fae */ /* 0x0005e20008921844 */
[----:B------:R-:W-:-:S03]  /*e61f0*/  IADD3 R5, R4, 0x100000, RZ ;  /* 0x0010000004057810 */ /* 0x000fc60007ffe0ff */
[----:B-1----:R-:W3:Y:S04]  /*e6200*/  LDL.LU R16, [R1+0x28c4] ;  /* 0x0028c40001107983 */ /* 0x002ee80000300800 */
[----:B------:R-:W3:Y:S01]  /*e6210*/  LDL.LU R20, [R1+0x28b8] ;  /* 0x0028b80001147983 */ /* 0x000ee20000300800 */
[----:B--2---:R-:W-:Y:S01]  /*e6220*/  MOV R6, R14 ;  /* 0x0000000e00067202 */ /* 0x004fe20000000f00 */
[----:B------:R-:W-:Y:S02]  /*e6230*/  IMAD.MOV.U32 R7, RZ, RZ, R17 ;  /* 0x000000ffff077224 */ /* 0x000fe400078e0011 */
[----:B------:R-:W2:Y:S04]  /*e6240*/  LDL.LU R17, [R1+0x28c0] ;  /* 0x0028c00001117983 */ /* 0x000ea80000300800 */
[----:B------:R1:W-:Y:S01]  /*e6250*/  LDGSTS.E [R5+0x1be00], [R6.64], P1 ;  /* 0x1be0000006057fae */ /* 0x0003e20008921844 */
[----:B----4-:R-:W-:-:S05]  /*e6260*/  IADD3 R12, P0, R12, R202, RZ ;  /* 0x000000ca0c0c7210 */ /* 0x010fca0007f1e0ff */
[----:B------:R-:W-:Y:S01]  /*e6270*/  STL [R1+0x283c], R12 ;  /* 0x00283c0c01007387 */ /* 0x000fe20000100800 */
[--C-:B------:R-:W-:Y:S01]  /*e6280*/  IMAD.X R13, R13, 0x1, R0.reuse, P0 ;  /* 0x000000010d0d7824 */ /* 0x100fe200000e0600 */
[----:B------:R-:W-:Y:S02]  /*e6290*/  IADD3 R18, P1, R18, R202, RZ ;  /* 0x000000ca12127210 */ /* 0x000fe40007f3e0ff */
[----:B------:R-:W4:Y:S04]  /*e62a0*/  LDL.LU R10, [R1+0x28fc] ;  /* 0x0028fc00010a7983 */ /* 0x000f280000300800 */
[----:B------:R-:W4:Y:S01]  /*e62b0*/  LDL.LU R14, [R1+0x2904] ;  /* 0x00290400010e7983 */ /* 0x000f220000300800 */
[----:B------:R-:W-:Y:S01]  /*e62c0*/  IMAD.X R26, R26, 0x1, R0, P1 ;  /* 0x000000011a1a7824 */ /* 0x000fe200008e0600 */
[----:B-1----:R-:W-:-:S02]  /*e62d0*/  MOV R7, R13 ;  /* 0x0000000d00077202 */ /* 0x002fc40000000f00 */
[----:B------:R-:W-:Y:S01]  /*e62e0*/  STL [R1+0x2844], R18 ;  /* 0x0028441201007387 */ /* 0x000fe20000100800 */
[----:B------:R-:W-:-:S03]  /*e62f0*/  IADD3 R22, P1, R22, R202, RZ ;  /* 0x000000ca16167210 */ /* 0x000fc60007f3e0ff */
[----:B------:R1:W-:Y:S01]  /*e6300*/  STL [R1+0x2838], R13 ;  /* 0x0028380d01007387 */ /* 0x0003e20000100800 */
[----:B------:R-:W-:Y:S01]  /*e6310*/  IMAD.MOV.U32 R6, RZ, RZ, R12 ;  /* 0x000000ffff067224 */ /* 0x000fe200078e000c */
[----:B------:R-:W-:Y:S01]  /*e6320*/  ISETP.NE.U32.AND P0, PT, R3, RZ, PT ;  /* 0x000000ff0300720c */ /* 0x000fe20003f05070 */
[----:B------:R-:W-:Y:S01]  /*e6330*/  IMAD.X R23, R23, 0x1, R0, P1 ;  /* 0x0000000117177824 */ /* 0x000fe200008e0600 */
[----:B------:R-:W-:-:S05]  /*e6340*/  IADD3 R3, R4, 0x100000, RZ ;  /* 0x0010000004037810 */ /* 0x000fca0007ffe0ff */
[----:B------:R1:W-:Y:S04]  /*e6350*/  LDGSTS.E [R3+0x1cc00], [R6.64], P2 ;  /* 0x1cc0000006037fae */ /* 0x0003e80009121844 */
[----:B-1----:R-:W4:Y:S04]  /*e6360*/  LDL.LU R13, [R1+0x28f8] ;  /* 0x0028f800010d7983 */ /* 0x002f280000300800 */
[----:B------:R-:W-:Y:S04]  /*e6370*/  STL [R1+0x2840], R26 ;  /* 0x0028401a01007387 */ /* 0x000fe80000100800 */
[----:B------:R-:W4:Y:S04]  /*e6380*/  LDL.LU R12, [R1+0x290c] ;  /* 0x00290c00010c7983 */ /* 0x000f280000300800 */
[----:B------:R-:W-:Y:S04]  /*e6390*/  STL [R1+0x287c], R22 ;  /* 0x00287c1601007387 */ /* 0x000fe80000100800 */
[----:B------:R-:W4:Y:S01]  /*e63a0*/  LDL.LU R24, [R1+0x2900] ;  /* 0x0029000001187983 */ /* 0x000f220000300800 */
[----:B------:R-:W-:-:S03]  /*e63b0*/  IMAD.MOV.U32 R6, RZ, RZ, R18 ;  /* 0x000000ffff067224 */ /* 0x000fc600078e0012 */
[----:B------:R-:W-:Y:S04]  /*e63c0*/  STL [R1+0x2878], R23 ;  /* 0x0028781701007387 */ /* 0x000fe80000100800 */
[----:B------:R-:W4:Y:S01]  /*e63d0*/  LDL.LU R18, [R1+0x27c4] ;  /* 0x0027c40001127983 */ /* 0x000f220000300800 */
[----:B------:R-:W-:Y:S01]  /*e63e0*/  IMAD.MOV.U32 R7, RZ, RZ, R26 ;  /* 0x000000ffff077224 */ /* 0x000fe200078e001a */
[----:B------:R-:W-:-:S04]  /*e63f0*/  IADD3 R15, P1, R15, R202, RZ ;  /* 0x000000ca0f0f7210 */ /* 0x000fc80007f3e0ff */
[----:B------:R1:W-:Y:S04]  /*e6400*/  LDGSTS.E [R5+0x1ce00], [R6.64], P2 ;  /* 0x1ce0000006057fae */ /* 0x0003e80009121844 */
[----:B------:R3:W-:Y:S01]  /*e6410*/  STL [R1+0x2884], R15 ;  /* 0x0028840f01007387 */ /* 0x0007e20000100800 */
[----:B-1----:R-:W-:Y:S01]  /*e6420*/  MOV R6, R22 ;  /* 0x0000001600067202 */ /* 0x002fe20000000f00 */
[----:B------:R-:W-:-:S05]  /*e6430*/  IMAD.MOV.U32 R7, RZ, RZ, R23 ;  /* 0x000000ffff077224 */ /* 0x000fca00078e0017 */
[----:B------:R1:W-:Y:S02]  /*e6440*/  LDGSTS.E [R3+0x1dc00], [R6.64], P5 ;  /* 0x1dc0000006037fae */ /* 0x0003e4000a921844 */
[----:B-1----:R-:W-:Y:S02]  /*e6450*/  IMAD.MOV.U32 R6, RZ, RZ, R15 ;  /* 0x000000ffff067224 */ /* 0x002fe400078e000f */
[----:B---3--:R-:W-:Y:S01]  /*e6460*/  IMAD.X R19, R19, 0x1, R0, P1 ;  /* 0x0000000113137824 */ /* 0x008fe200008e0600 */
[----:B------:R-:W-:-:S03]  /*e6470*/  IADD3 R11, P2, R11, R202, RZ ;  /* 0x000000ca0b0b7210 */ /* 0x000fc60007f5e0ff */
[----:B------:R-:W-:Y:S02]  /*e6480*/  IMAD.MOV.U32 R7, RZ, RZ, R19 ;  /* 0x000000ffff077224 */ /* 0x000fe400078e0013 */
[----:B------:R-:W-:Y:S01]  /*e6490*/  STL [R1+0x28bc], R11 ;  /* 0x0028bc0b01007387 */ /* 0x000fe20000100800 */
[----:B------:R-:W-:-:S03]  /*e64a0*/  IADD3 R16, P1, R16, R202, RZ ;  /* 0x000000ca10107210 */ /* 0x000fc60007f3e0ff */
[----:B------:R1:W-:Y:S01]  /*e64b0*/  STL [R1+0x2880], R19 ;  /* 0x0028801301007387 */ /* 0x0003e20000100800 */
[----:B------:R-:W-:-:S03]  /*e64c0*/  IMAD.X R20, R20, 0x1, R0, P2 ;  /* 0x0000000114147824 */ /* 0x000fc600010e0600 */
[----:B------:R-:W3:Y:S04]  /*e64d0*/  LDL.LU R15, [R1+0x2908] ;  /* 0x00290800010f7983 */ /* 0x000ee80000300800 */
[----:B------:R-:W-:Y:S01]  /*e64e0*/  STL [R1+0x28c4], R16 ;  /* 0x0028c41001007387 */ /* 0x000fe20000100800 */
[----:B--2---:R-:W-:-:S03]  /*e64f0*/  IADD3.X R17, R17, R0, RZ, P1, !PT ;  /* 0x0000000011117210 */ /* 0x004fc60000ffe4ff */
[----:B------:R2:W-:Y:S04]  /*e6500*/  STL [R1+0x28b8], R20 ;  /* 0x0028b81401007387 */ /* 0x0005e80000100800 */
[----:B------:R2:W-:Y:S04]  /*e6510*/  LDGSTS.E [R5+0x1de00], [R6.64], P5 ;  /* 0x1de0000006057fae */ /* 0x0005e8000a921844 */
[----:B-1----:R-:W3:Y:S01]  /*e6520*/  LDL.LU R19, [R1+0x2784] ;  /* 0x0027840001137983 */ /* 0x002ee20000300800 */
[----:B--2---:R-:W-:-:S03]  /*e6530*/  IMAD.MOV.U32 R7, RZ, RZ, R20 ;  /* 0x000000ffff077224 */ /* 0x004fc600078e0014 */
[----:B------:R-:W3:Y:S01]  /*e6540*/  LDL.LU R20, [R1+0x27c0] ;  /* 0x0027c00001147983 */ /* 0x000ee20000300800 */
[----:B------:R-:W-:-:S05]  /*e6550*/  IMAD.MOV.U32 R6, RZ, RZ, R11 ;  /* 0x000000ffff067224 */ /* 0x000fca00078e000b */
[----:B------:R1:W-:Y:S02]  /*e6560*/  LDGSTS.E [R3+0x1ec00], [R6.64], P4 ;  /* 0x1ec0000006037fae */ /* 0x0003e4000a121844 */
[----:B-1----:R-:W-:Y:S01]  /*e6570*/  IMAD.MOV.U32 R6, RZ, RZ, R16 ;  /* 0x000000ffff067224 */ /* 0x002fe200078e0010 */
[----:B------:R-:W-:-:S05]  /*e6580*/  MOV R7, R17 ;  /* 0x0000001100077202 */ /* 0x000fca0000000f00 */
[----:B------:R1:W-:Y:S01]  /*e6590*/  LDGSTS.E [R5+0x1ee00], [R6.64], P4 ;  /* 0x1ee0000006057fae */ /* 0x0003e2000a121844 */
[-C--:B----4-:R-:W-:Y:S02]  /*e65a0*/  IADD3 R10, P2, R10, R202.reuse, RZ ;  /* 0x000000ca0a0a7210 */ /* 0x090fe40007f5e0ff */
[----:B------:R-:W-:-:S03]  /*e65b0*/  IADD3 R14, P1, R14, R202, RZ ;  /* 0x000000ca0e0e7210 */ /* 0x000fc60007f3e0ff */
[----:B------:R-:W-:Y:S04]  /*e65c0*/  STL [R1+0x28fc], R10 ;  /* 0x0028fc0a01007387 */ /* 0x000fe80000100800 */
[----:B------:R4:W-:Y:S04]  /*e65d0*/  STL [R1+0x28c0], R17 ;  /* 0x0028c01101007387 */ /* 0x0009e80000100800 */
[----:B------:R-:W2:Y:S04]  /*e65e0*/  LDL.LU R11, [R1+0x2744] ;  /* 0x00274400010b7983 */ /* 0x000ea80000300800 */
[----:B------:R-:W-:Y:S04]  /*e65f0*/  STL [R1+0x2904], R14 ;  /* 0x0029040e01007387 */ /* 0x000fe80000100800 */
[----:B------:R-:W2:Y:S01]  /*e6600*/  LDL.LU R23, [R1+0x2780] ;  /* 0x0027800001177983 */ /* 0x000ea20000300800 */
[----:B------:R-:W-:-:S05]  /*e6610*/  IMAD.X R13, R13, 0x1, R0, P2 ;  /* 0x000000010d0d7824 */ /* 0x000fca00010e0600 */
[----:B------:R4:W-:Y:S01]  /*e6620*/  STL [R1+0x28f8], R13 ;  /* 0x0028f80d01007387 */ /* 0x0009e20000100800 */
[----:B------:R-:W-:-:S03]  /*e6630*/  IADD3 R12, P2, R12, R217, RZ ;  /* 0x000000d90c0c7210 */ /* 0x000fc60007f5e0ff */
[----:B------:R-:W2:Y:S01]  /*e6640*/  LDL.LU R16, [R1+0x2704] ;  /* 0x0027040001107983 */ /* 0x000ea20000300800 */
[----:B-1----:R-:W-:-:S03]  /*e6650*/  IMAD.MOV.U32 R7, RZ, RZ, R13 ;  /* 0x000000ffff077224 */ /* 0x002fc600078e000d */
[----:B----4-:R-:W4:Y:S01]  /*e6660*/  LDL.LU R17, [R1+0x2740] ;  /* 0x0027400001117983 */ /* 0x010f220000300800 */
[----:B------:R-:W-:-:S03]  /*e6670*/  IMAD.X R24, R24, 0x1, R0, P1 ;  /* 0x0000000118187824 */ /* 0x000fc600008e0600 */
[----:B------:R-:W-:Y:S01]  /*e6680*/  STL [R1+0x290c], R12 ;  /* 0x00290c0c01007387 */ /* 0x000fe20000100800 */
[----:B------:R-:W-:-:S03]  /*e6690*/  IMAD.MOV.U32 R6, RZ, RZ, R10 ;  /* 0x000000ffff067224 */ /* 0x000fc600078e000a */
[----:B------:R-:W-:Y:S01]  /*e66a0*/  STL [R1+0x2900], R24 ;  /* 0x0029001801007387 */ /* 0x000fe20000100800 */
[----:B------:R-:W-:-:S03]  /*e66b0*/  IADD3 R18, P1, R18, R217, RZ ;  /* 0x000000d912127210 */ /* 0x000fc60007f3e0ff */
[----:B------:R-:W4:Y:S01]  /*e66c0*/  LDL.LU R13, [R1+0x26bc] ;  /* 0x0026bc00010d7983 */ /* 0x000f220000300800 */
[----:B------:R-:W-:-:S03]  /*e66d0*/  IMAD.SHL.U32 R202, R21, 0x4, RZ ;  /* 0x0000000415ca7824 */ /* 0x000fc600078e00ff */
[----:B------:R-:W4:Y:S04]  /*e66e0*/  LDL.LU R22, [R1+0x2700] ;  /* 0x0027000001167983 */ /* 0x000f280000300800 */
[----:B------:R-:W4:Y:S04]  /*e66f0*/  LDL.LU R21, [R1+0x267c] ;  /* 0x00267c0001157983 */ /* 0x000f280000300800 */
[----:B------:R1:W-:Y:S04]  /*e6700*/  LDGSTS.E [R3+0x1fc00], [R6.64], P3 ;  /* 0x1fc0000006037fae */ /* 0x0003e80009921844 */
[----:B------:R-:W-:Y:S04]  /*e6710*/  STL [R1+0x27c4], R18 ;  /* 0x0027c41201007387 */ /* 0x000fe80000100800 */
[----:B-1----:R-:W4:Y:S01]  /*e6720*/  LDL.LU R3, [R1+0x26b8] ;  /* 0x0026b80001037983 */ /* 0x002f220000300800 */
[----:B------:R-:W-:Y:S01]  /*e6730*/  IADD3 R10, R4, 0x100000, RZ ;  /* 0x00100000040a7810 */ /* 0x000fe20007ffe0ff */
[----:B------:R-:W-:-:S02]  /*e6740*/  IMAD.MOV.U32 R4, RZ, RZ, R14 ;  /* 0x000000ffff047224 */ /* 0x000fc400078e000e */
[----:B------:R-:W-:Y:S01]  /*e6750*/  IMAD.MOV.U32 R5, RZ, RZ, R24 ;  /* 0x000000ffff057224 */ /* 0x000fe200078e0018 */
[----:B------:R-:W-:Y:S01]  /*e6760*/  MOV R6, R12 ;  /* 0x0000000c00067202 */ /* 0x000fe20000000f00 */
[----:B------:R-:W4:Y:S04]  /*e6770*/  LDL.LU R14, [R1+0x263c] ;  /* 0x00263c00010e7983 */ /* 0x000f280000300800 */
[----:B------:R1:W-:Y:S04]  /*e6780*/  LDGSTS.E [R10+0x1fe00], [R4.64], P3 ;  /* 0x1fe00000040a7fae */ /* 0x0003e80009921844 */
[----:B------:R-:W0:Y:S01]  /*e6790*/  LDGDEPBAR ;  /* 0x00000000000079af */ /* 0x000e220000000000 */
[----:B-1----:R-:W-:Y:S01]  /*e67a0*/  IMAD R4, R203, 0x40000, R202 ;  /* 0x00040000cb047824 */ /* 0x002fe200078e02ca */
[----:B---3--:R-:W-:-:S05]  /*e67b0*/  IADD3.X R15, R15, R2, RZ, P2, !PT ;  /* 0x000000020f0f7210 */ /* 0x008fca00017fe4ff */
[----:B------:R-:W-:Y:S01]  /*e67c0*/  IMAD.MOV.U32 R7, RZ, RZ, R15 ;  /* 0x000000ffff077224 */ /* 0x000fe200078e000f */
[----:B------:R1:W-:Y:S04]  /*e67d0*/  STL [R1+0x2908], R15 ;  /* 0x0029080f01007387 */ /* 0x0003e80000100800 */
[----:B------:R-:W3:Y:S04]  /*e67e0*/  LDL.LU R10, [R1+0x2678] ;  /* 0x00267800010a7983 */ /* 0x000ee80000300800 */
[----:B------:R1:W-:Y:S01]  /*e67f0*/  LDGSTS.E [R4], [R6.64], P0 ;  /* 0x0000000006047fae */ /* 0x0003e20008121844 */
[----:B------:R-:W-:-:S05]  /*e6800*/  IADD3 R19, P2, R19, R217, RZ ;  /* 0x000000d913137210 */ /* 0x000fca0007f5e0ff */
[----:B------:R-:W-:Y:S01]  /*e6810*/  STL [R1+0x2784], R19 ;  /* 0x0027841301007387 */ /* 0x000fe20000100800 */
[----:B------:R-:W-:Y:S02]  /*e6820*/  IMAD.X R20, R20, 0x1, R2, P1 ;  /* 0x0000000114147824 */ /* 0x000fe400008e0602 */
[----:B-1----:R-:W-:Y:S02]  /*e6830*/  IMAD.MOV.U32 R6, RZ, RZ, R18 ;  /* 0x000000ffff067224 */ /* 0x002fe400078e0012 */
[----:B------:R-:W-:Y:S01]  /*e6840*/  IMAD.MOV.U32 R7, RZ, RZ, R20 ;  /* 0x000000ffff077224 */ /* 0x000fe200078e0014 */
[----:B------:R1:W-:Y:S04]  /*e6850*/  STL [R1+0x27c0], R20 ;  /* 0x0027c01401007387 */ /* 0x0003e80000100800 */
[----:B------:R-:W3:Y:S04]  /*e6860*/  LDL.LU R15, [R1+0x2638] ;  /* 0x00263800010f7983 */ /* 0x000ee80000300800 */
[----:B------:R-:W3:Y:S04]  /*e6870*/  LDL.LU R12, [R1+0x25fc] ;  /* 0x0025fc00010c7983 */ /* 0x000ee80000300800 */
[----:B------:R1:W-:Y:S04]  /*e6880*/  LDGSTS.E [R4+0x1000], [R6.64], P0 ;  /* 0x0100000006047fae */ /* 0x0003e80008121844 */
[----:B-1----:R-:W3:Y:S01]  /*e6890*/  LDL.LU R20, [R1+0x25f8] ;  /* 0x0025f80001147983 */ /* 0x002ee20000300800 */
[----:B------:R-:W-:Y:S01]  /*e68a0*/  IMAD.MOV.U32 R6, RZ, RZ, R19 ;  /* 0x000000ffff067224 */ /* 0x000fe200078e0013 */
[----:B--2---:R-:W-:Y:S01]  /*e68b0*/  IADD3 R11, P1, R11, R217, RZ ;  /* 0x000000d90b0b7210 */ /* 0x004fe20007f3e0ff */
[----:B------:R-:W-:-:S04]  /*e68c0*/  IMAD.X R23, R23, 0x1, R2, P2 ;  /* 0x0000000117177824 */ /* 0x000fc800010e0602 */
[----:B------:R-:W-:Y:S01]  /*e68d0*/  STL [R1+0x2744], R11 ;  /* 0x0027440b01007387 */ /* 0x000fe20000100800 */
[----:B------:R-:W-:-:S03]  /*e68e0*/  IMAD.MOV.U32 R7, RZ, RZ, R23 ;  /* 0x000000ffff077224 */ /* 0x000fc600078e0017 */
[----:B------:R-:W-:Y:S04]  /*e68f0*/  STL [R1+0x2780], R23 ;  /* 0x0027801701007387 */ /* 0x000fe80000100800 */
[----:B------:R-:W2:Y:S01]  /*e6900*/  LDL.LU R18, [R1+0x25bc] ;  /* 0x0025bc0001127983 */ /* 0x000ea20000300800 */
[----:B------:R-:W-:-:S03]  /*e6910*/  IADD3 R16, P2, R16, R217, RZ ;  /* 0x000000d910107210 */ /* 0x000fc60007f5e0ff */
[----:B------:R1:W-:Y:S01]  /*e6920*/  LDGSTS.E [R4+0x2000], [R6.64], P0 ;  /* 0x0200000006047fae */ /* 0x0003e20008121844 */
[----:B----4-:R-:W-:-:S03]  /*e6930*/  IADD3.X R17, R17, R2, RZ, P1, !PT ;  /* 0x0000000211117210 */ /* 0x010fc60000ffe4ff */
[----:B------:R-:W4:Y:S04]  /*e6940*/  LDL.LU R19, [R1+0x25b8] ;  /* 0x0025b80001137983 */ /* 0x000f280000300800 */
[----:B------:R-:W-:Y:S01]  /*e6950*/  STL [R1+0x2704], R16 ;  /* 0x0027041001007387 */ /* 0x000fe20000100800 */
[----:B-1----:R-:W-:Y:S01]  /*e6960*/  IMAD.MOV.U32 R6, RZ, RZ, R11 ;  /* 0x000000ffff067224 */ /* 0x002fe200078e000b */
[----:B------:R-:W-:Y:S02]  /*e6970*/  MOV R7, R17 ;  /* 0x0000001100077202 */ /* 0x000fe40000000f00 */
[----:B------:R-:W-:Y:S01]  /*e6980*/  IADD3 R13, P1, R13, R217, RZ ;  /* 0x000000d90d0d7210 */ /* 0x000fe20007f3e0ff */
[----:B------:R1:W-:Y:S01]  /*e6990*/  STL [R1+0x2740], R17 ;  /* 0x0027401101007387 */ /* 0x0003e20000100800 */
[----:B------:R-:W-:-:S03]  /*e69a0*/  IMAD.X R22, R22, 0x1, R2, P2 ;  /* 0x0000000116167824 */ /* 0x000fc600010e0602 */
[----:B------:R-:W4:Y:S01]  /*e69b0*/  LDL.LU R5, [R1+0x2574] ;  /* 0x0025740001057983 */ /* 0x000f220000300800 */
[----:B------:R-:W-:-:S03]  /*e69c0*/  IADD3 R21, P2, R21, R217, RZ ;  /* 0x000000d915157210 */ /* 0x000fc60007f5e0ff */
[----:B------:R1:W-:Y:S04]  /*e69d0*/  LDGSTS.E [R4+0x3000], [R6.64], P0 ;  /* 0x0300000006047fae */ /* 0x0003e80008121844 */
[----:B-1----:R-:W4:Y:S04]  /*e69e0*/  LDL.LU R17, [R1+0x2570] ;  /* 0x0025700001117983 */ /* 0x002f280000300800 */
[----:B------:R1:W-:Y:S04]  /*e69f0*/  STL [R1+0x26bc], R13 ;  /* 0x0026bc0d01007387 */ /* 0x0003e80000100800 */
[----:B------:R-:W-:Y:S01]  /*e6a00*/  STL [R1+0x2700], R22 ;  /* 0x0027001601007387 */ /* 0x000fe20000100800 */
[----:B------:R-:W-:-:S02]  /*e6a10*/  IMAD.MOV.U32 R6, RZ, RZ, R16 ;  /* 0x000000ffff067224 */ /* 0x000fc400078e0010 */
[----:B------:R-:W-:Y:S01]  /*e6a20*/  IMAD.MOV.U32 R7, RZ, RZ, R22 ;  /* 0x000000ffff077224 */ /* 0x000fe200078e0016 */
[----:B------:R-:W4:Y:S01]  /*e6a30*/  LDL.LU R11, [R1+0x2534] ;  /* 0x00253400010b7983 */ /* 0x000f220000300800 */
[----:B------:R-:W-:-:S03]  /*e6a40*/  IMAD.X R3, R3, 0x1, R2, P1 ;  /* 0x0000000103037824 */ /* 0x000fc600008e0602 */
[----:B------:R-:W4:Y:S04]  /*e6a50*/  LDL.LU R16, [R1+0x24f4] ;  /* 0x0024f40001107983 */ /* 0x000f280000300800 */
[----:B------:R-:W-:Y:S04]  /*e6a60*/  STL [R1+0x267c], R21 ;  /* 0x00267c1501007387 */ /* 0x000fe80000100800 */
[----:B------:R1:W-:Y:S04]  /*e6a70*/  LDGSTS.E [R4+0x4000], [R6.64], P0 ;  /* 0x0400000006047fae */ /* 0x0003e80008121844 */
[----:B------:R3:W-:Y:S01]  /*e6a80*/  STL [R1+0x26b8], R3 ;  /* 0x0026b80301007387 */ /* 0x0007e20000100800 */
[----:B-1----:R-:W-:-:S03]  /*e6a90*/  MOV R6, R13 ;  /* 0x0000000d00067202 */ /* 0x002fc60000000f00 */
[----:B------:R-:W4:Y:S01]  /*e6aa0*/  LDL.LU R13, [R1+0x2530] ;  /* 0x00253000010d7983 */ /* 0x000f220000300800 */
[----:B------:R-:W-:Y:S01]  /*e6ab0*/  IADD3 R14, P1, R14, R217, RZ ;  /* 0x000000d90e0e7210 */ /* 0x000fe20007f3e0ff */
[----:B------:R-:W-:-:S04]  /*e6ac0*/  IMAD.MOV.U32 R7, RZ, RZ, R3 ;  /* 0x000000ffff077224 */ /* 0x000fc800078e0003 */
[----:B------:R-:W-:Y:S04]  /*e6ad0*/  STL [R1+0x263c], R14 ;  /* 0x00263c0e01007387 */ /* 0x000fe80000100800 */
[----:B------:R1:W-:Y:S02]  /*e6ae0*/  LDGSTS.E [R4+0x5000], [R6.64], P0 ;  /* 0x0500000006047fae */ /* 0x0003e40008121844 */
[----:B-1----:R-:W-:Y:S02]  /*e6af0*/  IMAD.MOV.U32 R6, RZ, RZ, R21 ;  /* 0x000000ffff067224 */ /* 0x002fe400078e0015 */
[----:B---3--:R-:W-:-:S04]  /*e6b00*/  IMAD.X R10, R10, 0x1, R2, P2 ;  /* 0x000000010a0a7824 */ /* 0x008fc800010e0602 */
[----:B------:R-:W-:Y:S01]  /*e6b10*/  IMAD.MOV.U32 R7, RZ, RZ, R10 ;  /* 0x000000ffff077224 */ /* 0x000fe200078e000a */
[----:B------:R1:W-:Y:S04]  /*e6b20*/  STL [R1+0x2678], R10 ;  /* 0x0026780a01007387 */ /* 0x0003e80000100800 */
[----:B------:R-:W3:Y:S04]  /*e6b30*/  LDL.LU R3, [R1+0x24b4] ;  /* 0x0024b40001037983 */ /* 0x000ee80000300800 */
[----:B------:R-:W3:Y:S04]  /*e6b40*/  LDL.LU R23, [R1+0x24f0] ;  /* 0x0024f00001177983 */ /* 0x000ee80000300800 */
[----:B------:R1:W-:Y:S01]  /*e6b50*/  LDGSTS.E [R4+0x6000], [R6.64], P0 ;  /* 0x0600000006047fae */ /* 0x0003e20008121844 */
[----:B------:R-:W-:Y:S01]  /*e6b60*/  IMAD.X R15, R15, 0x1, R2, P1 ;  /* 0x000000010f0f7824 */ /* 0x000fe200008e0602 */
[----:B------:R-:W-:Y:S01]  /*e6b70*/  IADD3 R12, P2, R12, R217, RZ ;  /* 0x000000d90c0c7210 */ /* 0x000fe20007f5e0ff */
[----:B-1----:R-:W-:-:S04]  /*e6b80*/  IMAD.MOV.U32 R6, RZ, RZ, R14 ;  /* 0x000000ffff067224 */ /* 0x002fc800078e000e */
[----:B------:R-:W-:Y:S01]  /*e6b90*/  STL [R1+0x25fc], R12 ;  /* 0x0025fc0c01007387 */ /* 0x000fe20000100800 */
[----:B------:R-:W-:Y:S01]  /*e6ba0*/  IMAD.MOV.U32 R7, RZ, RZ, R15 ;  /* 0x000000ffff077224 */ /* 0x000fe200078e000f */
[----:B------:R-:W-:Y:S02]  /*e6bb0*/  IADD3.X R20, R20, R2, RZ, P2, !PT ;  /* 0x0000000214147210 */ /* 0x000fe400017fe4ff */
[----:B------:R1:W-:Y:S04]  /*e6bc0*/  STL [R1+0x2638], R15 ;  /* 0x0026380f01007387 */ /* 0x0003e80000100800 */
[----:B------:R-:W3:Y:S04]  /*e6bd0*/  LDL.LU R10, [R1+0x246c] ;  /* 0x00246c00010a7983 */ /* 0x000ee80000300800 */
[----:B------:R-:W3:Y:S04]  /*e6be0*/  LDL.LU R14, [R1+0x24b0] ;  /* 0x0024b000010e7983 */ /* 0x000ee80000300800 */
[----:B------:R1:W-:Y:S02]  /*e6bf0*/  LDGSTS.E [R4+0x7000], [R6.64], P0 ;  /* 0x0700000006047fae */ /* 0x0003e40008121844 */
[----:B-1----:R-:W-:Y:S01]  /*e6c00*/  IMAD.MOV.U32 R6, RZ, RZ, R12 ;  /* 0x000000ffff067224 */ /* 0x002fe200078e000c */
[----:B------:R-:W-:-:S05]  /*e6c10*/  MOV R7, R20 ;  /* 0x0000001400077202 */ /* 0x000fca0000000f00 */
[----:B------:R1:W-:Y:S01]  /*e6c20*/  LDGSTS.E [R4+0x8000], [R6.64], P0 ;  /* 0x0800000006047fae */ /* 0x0003e20008121844 */
[----:B--2---:R-:W-:-:S05]  /*e6c30*/  IADD3 R18, P1, R18, R217, RZ ;  /* 0x000000d912127210 */ /* 0x004fca0007f3e0ff */
[----:B------:R-:W-:Y:S04]  /*e6c40*/  STL [R1+0x25bc], R18 ;  /* 0x0025bc1201007387 */ /* 0x000fe80000100800 */
[----:B------:R2:W-:Y:S01]  /*e6c50*/  STL [R1+0x25f8], R20 ;  /* 0x0025f81401007387 */ /* 0x0005e20000100800 */
[----:B----4-:R-:W-:-:S03]  /*e6c60*/  IMAD.X R19, R19, 0x1, R2, P1 ;  /* 0x0000000113137824 */ /* 0x010fc600008e0602 */
[----:B------:R-:W4:Y:S04]  /*e6c70*/  LDL.LU R15, [R1+0x242c] ;  /* 0x00242c00010f7983 */ /* 0x000f280000300800 */
[----:B------:R-:W4:Y:S01]  /*e6c80*/  LDL.LU R22, [R1+0x2468] ;  /* 0x0024680001167983 */ /* 0x000f220000300800 */
[----:B------:R-:W-:Y:S01]  /*e6c90*/  IADD3 R5, P2, R5, R217, RZ ;  /* 0x000000d905057210 */ /* 0x000fe20007f5e0ff */
[----:B-1----:R-:W-:-:S04]  /*e6ca0*/  IMAD.MOV.U32 R6, RZ, RZ, R18 ;  /* 0x000000ffff067224 */ /* 0x002fc800078e0012 */
[----:B------:R-:W-:Y:S01]  /*e6cb0*/  STL [R1+0x2574], R5 ;  /* 0x0025740501007387 */ /* 0x000fe20000100800 */
[----:B------:R-:W-:-:S03]  /*e6cc0*/  IMAD.X R17, R17, 0x1, R2, P2 ;  /* 0x0000000111117824 */ /* 0x000fc600010e0602 */
[----:B------:R1:W-:Y:S01]  /*e6cd0*/  STL [R1+0x25b8], R19 ;  /* 0x0025b81301007387 */ /* 0x0003e20000100800 */
[----:B------:R-:W-:-:S03]  /*e6ce0*/  IMAD.MOV.U32 R7, RZ, RZ, R19 ;  /* 0x000000ffff077224 */ /* 0x000fc600078e0013 */
[----:B------:R-:W4:Y:S04]  /*e6cf0*/  LDL.LU R12, [R1+0x23ec] ;  /* 0x0023ec00010c7983 */ /* 0x000f280000300800 */
[----:B------:R-:W4:Y:S01]  /*e6d00*/  LDL.LU R21, [R1+0x2428] ;  /* 0x0024280001157983 */ /* 0x000f220000300800 */
[----:B------:R-:W-:-:S03]  /*e6d10*/  IADD3 R11, P1, R11, R217, RZ ;  /* 0x000000d90b0b7210 */ /* 0x000fc60007f3e0ff */
[----:B------:R1:W-:Y:S01]  /*e6d20*/  LDGSTS.E [R4+0x9000], [R6.64], P0 ;  /* 0x0900000006047fae */ /* 0x0003e20008121844 */
[----:B------:R-:W-:-:S03]  /*e6d30*/  IADD3 R16, P2, R16, R217, RZ ;  /* 0x000000d910107210 */ /* 0x000fc60007f5e0ff */
[----:B------:R-:W-:Y:S04]  /*e6d40*/  STL [R1+0x2534], R11 ;  /* 0x0025340b01007387 */ /* 0x000fe80000100800 */
[----:B------:R1:W-:Y:S04]  /*e6d50*/  STL [R1+0x2570], R17 ;  /* 0x0025701101007387 */ /* 0x0003e80000100800 */
[----:B--2---:R-:W2:Y:S01]  /*e6d60*/  LDL.LU R20, [R1+0x23e8] ;  /* 0x0023e80001147983 */ /* 0x004ea20000300800 */
[----:B-1----:R-:W-:-:S03]  /*e6d70*/  MOV R6, R5 ;  /* 0x0000000500067202 */ /* 0x002fc60000000f00 */
[----:B------:R-:W2:Y:S04]  /*e6d80*/  LDL.LU R18, [R1+0x23ac] ;  /* 0x0023ac0001127983 */ /* 0x000ea80000300800 */
[----:B------:R-:W2:Y:S01]  /*e6d90*/  LDL.LU R19, [R1+0x23a8] ;  /* 0x0023a80001137983 */ /* 0x000ea20000300800 */
[----:B------:R-:W-:-:S03]  /*e6da0*/  IMAD.X R13, R13, 0x1, R2, P1 ;  /* 0x000000010d0d7824 */ /* 0x000fc600008e0602 */
[----:B------:R-:W-:Y:S04]  /*e6db0*/  STL [R1+0x24f4], R16 ;  /* 0x0024f41001007387 */ /* 0x000fe80000100800 */
[----:B------:R1:W-:Y:S04]  /*e6dc0*/  STL [R1+0x2530], R13 ;  /* 0x0025300d01007387 */ /* 0x0003e80000100800 */
[----:B------:R-:W2:Y:S01]  /*e6dd0*/  LDL.LU R5, [R1+0x2364] ;  /* 0x0023640001057983 */ /* 0x000ea20000300800 */
[----:B------:R-:W-:-:S03]  /*e6de0*/  IMAD.MOV.U32 R7, RZ, RZ, R17 ;  /* 0x000000ffff077224 */ /* 0x000fc600078e0011 */
[----:B------:R-:W2:Y:S04]  /*e6df0*/  LDL.LU R17, [R1+0x2360] ;  /* 0x0023600001117983 */ /* 0x000ea80000300800 */
[----:B------:R1:W-:Y:S02]  /*e6e00*/  LDGSTS.E [R4+0xa000], [R6.64], P0 ;  /* 0x0a00000006047fae */ /* 0x0003e40008121844 */
[----:B-1----:R-:W-:Y:S02]  /*e6e10*/  IMAD.MOV.U32 R6, RZ, RZ, R11 ;  /* 0x000000ffff067224 */ /* 0x002fe400078e000b */
[----:B------:R-:W-:-:S05]  /*e6e20*/  IMAD.MOV.U32 R7, RZ, RZ, R13 ;  /* 0x000000ffff077224 */ /* 0x000fca00078e000d */
[----:B------:R1:W-:Y:S02]  /*e6e30*/  LDGSTS.E [R4+0xb000], [R6.64], P0 ;  /* 0x0b00000006047fae */ /* 0x0003e40008121844 */
[----:B-1----:R-:W-:Y:S01]  /*e6e40*/  IMAD.MOV.U32 R6, RZ, RZ, R16 ;  /* 0x000000ffff067224 */ /* 0x002fe200078e0010 */
[----:B---3--:R-:W-:Y:S01]  /*e6e50*/  IADD3 R3, P1, R3, R217, RZ ;  /* 0x000000d903037210 */ /* 0x008fe20007f3e0ff */
[----:B------:R-:W-:-:S04]  /*e6e60*/  IMAD.X R23, R23, 0x1, R2, P2 ;  /* 0x0000000117177824 */ /* 0x000fc800010e0602 */
[----:B------:R-:W-:Y:S01]  /*e6e70*/  STL [R1+0x24b4], R3 ;  /* 0x0024b40301007387 */ /* 0x000fe20000100800 */
[----:B------:R-:W-:-:S03]  /*e6e80*/  IMAD.MOV.U32 R7, RZ, RZ, R23 ;  /* 0x000000ffff077224 */ /* 0x000fc600078e0017 */
[----:B------:R-:W-:Y:S04]  /*e6e90*/  STL [R1+0x24f0], R23 ;  /* 0x0024f01701007387 */ /* 0x000fe80000100800 */
[----:B------:R-:W3:Y:S04]  /*e6ea0*/  LDL.LU R13, [R1+0x2324] ;  /* 0x00232400010d7983 */ /* 0x000ee80000300800 */
[----:B------:R1:W-:Y:S04]  /*e6eb0*/  LDGSTS.E [R4+0xc000], [R6.64], P0 ;  /* 0x0c00000006047fae */ /* 0x0003e80008121844 */
[----:B------:R-:W3:Y:S04]  /*e6ec0*/  LDL.LU R11, [R1+0x22e4] ;  /* 0x0022e400010b7983 */ /* 0x000ee80000300800 */
[----:B------:R-:W3:Y:S01]  /*e6ed0*/  LDL.LU R16, [R1+0x2320] ;  /* 0x0023200001107983 */ /* 0x000ee20000300800 */
[----:B-1----:R-:W-:Y:S01]  /*e6ee0*/  IMAD.MOV.U32 R6, RZ, RZ, R3 ;  /* 0x000000ffff067224 */ /* 0x002fe200078e0003 */
[----:B------:R-:W-:-:S02]  /*e6ef0*/  IADD3 R10, P2, R10, R217, RZ ;  /* 0x000000d90a0a7210 */ /* 0x000fc40007f5e0ff */
[----:B------:R-:W-:-:S03]  /*e6f00*/  IADD3.X R14, R14, R2, RZ, P1, !PT ;  /* 0x000000020e0e7210 */ /* 0x000fc60000ffe4ff */
[----:B------:R-:W-:Y:S01]  /*e6f10*/  STL [R1+0x246c], R10 ;  /* 0x00246c0a01007387 */ /* 0x000fe20000100800 */
[----:B------:R-:W-:-:S03]  /*e6f20*/  MOV R7, R14 ;  /* 0x0000000e00077202 */ /* 0x000fc60000000f00 */
[----:B------:R1:W-:Y:S04]  /*e6f30*/  STL [R1+0x24b0], R14 ;  /* 0x0024b00e01007387 */ /* 0x0003e80000100800 */
[----:B------:R1:W-:Y:S04]  /*e6f40*/  LDGSTS.E [R4+0xd000], [R6.64], P0 ;  /* 0x0d00000006047fae */ /* 0x0003e80008121844 */
[----:B-1----:R-:W3:Y:S01]  /*e6f50*/  LDL.LU R14, [R1+0x22e0] ;  /* 0x0022e000010e7983 */ /* 0x002ee20000300800 */
[----:B------:R-:W-:Y:S01]  /*e6f60*/  IMAD.MOV.U32 R6, RZ, RZ, R10 ;  /* 0x000000ffff067224 */ /* 0x000fe200078e000a */
[----:B----4-:R-:W-:Y:S01]  /*e6f70*/  IADD3 R15, P1, R15, R217, RZ ;  /* 0x000000d90f0f7210 */ /* 0x010fe20007f3e0ff */
[----:B------:R-:W-:-:S04]  /*e6f80*/  IMAD.X R22, R22, 0x1, R2, P2 ;  /* 0x0000000116167824 */ /* 0x000fc800010e0602 */
[----:B------:R1:W-:Y:S01]  /*e6f90*/  STL [R1+0x242c], R15 ;  /* 0x00242c0f01007387 */ /* 0x0003e20000100800 */
[----:B------:R-:W-:-:S03]  /*e6fa0*/  IMAD.MOV.U32 R7, RZ, RZ, R22 ;  /* 0x000000ffff077224 */ /* 0x000fc600078e0016 */
[----:B------:R-:W-:Y:S04]  /*e6fb0*/  STL [R1+0x2468], R22 ;  /* 0x0024681601007387 */ /* 0x000fe80000100800 */
[----:B------:R-:W4:Y:S04]  /*e6fc0*/  LDL.LU R3, [R1+0x22a4] ;  /* 0x0022a40001037983 */ /* 0x000f280000300800 */
[----:B------:R-:W4:Y:S04]  /*e6fd0*/  LDL.LU R10, [R1+0x225c] ;  /* 0x00225c00010a7983 */ /* 0x000f280000300800 */
[----:B------:R1:W-:Y:S01]  /*e6fe0*/  LDGSTS.E [R4+0xe000], [R6.64], P0 ;  /* 0x0e00000006047fae */ /* 0x0003e20008121844 */
[----:B------:R-:W-:Y:S01]  /*e6ff0*/  IADD3 R12, P2, R12, R217, RZ ;  /* 0x000000d90c0c7210 */ /* 0x000fe20007f5e0ff */
[----:B------:R-:W-:-:S04]  /*e7000*/  IMAD.X R21, R21, 0x1, R2, P1 ;  /* 0x0000000115157824 */ /* 0x000fc800008e0602 */
[----:B------:R2:W-:Y:S01]  /*e7010*/  STL [R1+0x23ec], R12 ;  /* 0x0023ec0c01007387 */ /* 0x0005e20000100800 */
[----:B-1----:R-:W-:Y:S01]  /*e7020*/  MOV R6, R15 ;  /* 0x0000000f00067202 */ /* 0x002fe20000000f00 */
[----:B------:R-:W-:Y:S02]  /*e7030*/  IMAD.MOV.U32 R7, RZ, RZ, R21 ;  /* 0x000000ffff077224 */ /* 0x000fe400078e0015 */
[----:B------:R-:W-:Y:S04]  /*e7040*/  STL [R1+0x2428], R21 ;  /* 0x0024281501007387 */ /* 0x000fe80000100800 */
[----:B------:R-:W4:Y:S04]  /*e7050*/  LDL.LU R15, [R1+0x22a0] ;  /* 0x0022a000010f7983 */ /* 0x000f280000300800 */
[----:B------:R1:W-:Y:S01]  /*e7060*/  LDGSTS.E [R4+0xf000], [R6.64], P0 ;  /* 0x0f00000006047fae */ /* 0x0003e20008121844 */
[----:B--2---:R-:W-:Y:S01]  /*e7070*/  IMAD.X R20, R20, 0x1, R2, P2 ;  /* 0x0000000114147824 */ /* 0x004fe200010e0602 */
[----:B------:R-:W-:-:S05]  /*e7080*/  IADD3 R18, P1, R18, R217, RZ ;  /* 0x000000d912127210 */ /* 0x000fca0007f3e0ff */
[----:B------:R-:W-:Y:S01]  /*e7090*/  STL [R1+0x23ac], R18 ;  /* 0x0023ac1201007387 */ /* 0x000fe20000100800 */
[----:B------:R-:W-:Y:S02]  /*e70a0*/  IMAD.X R19, R19, 0x1, R2, P1 ;  /* 0x0000000113137824 */ /* 0x000fe400008e0602 */
[----:B-1----:R-:W-:Y:S01]  /*e70b0*/  IMAD.MOV.U32 R6, RZ, RZ, R12 ;  /* 0x000000ffff067224 */ /* 0x002fe200078e000c */
[----:B------:R1:W-:Y:S04]  /*e70c0*/  STL [R1+0x23e8], R20 ;  /* 0x0023e81401007387 */ /* 0x0003e80000100800 */
[----:B------:R-:W4:Y:S04]  /*e70d0*/  LDL.LU R24, [R1+0x221c] ;  /* 0x00221c0001187983 */ /* 0x000f280000300800 */
[----:B------:R-:W4:Y:S01]  /*e70e0*/  LDL.LU R12, [R1+0x2258] ;  /* 0x00225800010c7983 */ /* 0x000f220000300800 */
[----:B------:R-:W-:-:S05]  /*e70f0*/  IADD3 R5, P2, R5, R217, RZ ;  /* 0x000000d905057210 */ /* 0x000fca0007f5e0ff */
[----:B------:R1:W-:Y:S04]  /*e7100*/  STL [R1+0x2364], R5 ;  /* 0x0023640501007387 */ /* 0x0003e80000100800 */
[----:B------:R-:W-:Y:S04]  /*e7110*/  STL [R1+0x23a8], R19 ;  /* 0x0023a81301007387 */ /* 0x000fe80000100800 */
[----:B------:R-:W4:Y:S04]  /*e7120*/  LDL.LU R22, [R1+0x21dc] ;  /* 0x0021dc0001167983 */ /* 0x000f280000300800 */
[----:B------:R-:W4:Y:S01]  /*e7130*/  LDL.LU R25, [R1+0x2218] ;  /* 0x0022180001197983 */ /* 0x000f220000300800 */
[----:B------:R-:W-:Y:S01]  /*e7140*/  IMAD.MOV.U32 R7, RZ, RZ, R20 ;  /* 0x000000ffff077224 */ /* 0x000fe200078e0014 */
[----:B------:R-:W-:-:S04]  /*e7150*/  IADD3.X R17, R17, R2, RZ, P2, !PT ;  /* 0x0000000211117210 */ /* 0x000fc800017fe4ff */
[----:B------:R1:W-:Y:S02]  /*e7160*/  LDGSTS.E [R4+0x10000], [R6.64], P0 ;  /* 0x1000000006047fae */ /* 0x0003e40008121844 */
[----:B-1----:R-:W-:Y:S02]  /*e7170*/  IMAD.MOV.U32 R6, RZ, RZ, R18 ;  /* 0x000000ffff067224 */ /* 0x002fe400078e0012 */
[----:B------:R-:W-:-:S05]  /*e7180*/  IMAD.MOV.U32 R7, RZ, RZ, R19 ;  /* 0x000000ffff077224 */ /* 0x000fca00078e0013 */
[----:B------:R1:W-:Y:S02]  /*e7190*/  LDGSTS.E [R4+0x11000], [R6.64], P0 ;  /* 0x1100000006047fae */ /* 0x0003e40008121844 */
[----:B-1----:R-:W-:Y:S01]  /*e71a0*/  IMAD.MOV.U32 R6, RZ, RZ, R5 ;  /* 0x000000ffff067224 */ /* 0x002fe200078e0005 */
[----:B------:R-:W-:-:S05]  /*e71b0*/  MOV R7, R17 ;  /* 0x0000001100077202 */ /* 0x000fca0000000f00 */
[----:B------:R1:W-:Y:S01]  /*e71c0*/  LDGSTS.E [R4+0x12000], [R6.64], P0 ;  /* 0x1200000006047fae */ /* 0x0003e20008121844 */
[----:B---3--:R-:W-:-:S05]  /*e71d0*/  IADD3 R13, P1, R13, R217, RZ ;  /* 0x000000d90d0d7210 */ /* 0x008fca0007f3e0ff */
[----:B------:R3:W-:Y:S01]  /*e71e0*/  STL [R1+0x2324], R13 ;  /* 0x0023240d01007387 */ /* 0x0007e20000100800 */
[----:B------:R-:W-:-:S03]  /*e71f0*/  IADD3 R11, P2, R11, R217, RZ ;  /* 0x000000d90b0b7210 */ /* 0x000fc60007f5e0ff */
[----:B------:R-:W-:Y:S01]  /*e7200*/  STL [R1+0x2360], R17 ;  /* 0x0023601101007387 */ /* 0x000fe20000100800 */
[----:B------:R-:W-:-:S03]  /*e7210*/  IMAD.X R16, R16, 0x1, R2, P1 ;  /* 0x0000000110107824 */ /* 0x000fc600008e0602 */
[----:B------:R-:W4:Y:S04]  /*e7220*/  LDL.LU R23, [R1+0x21d8] ;  /* 0x0021d80001177983 */ /* 0x000f280000300800 */
[----:B------:R-:W-:Y:S04]  /*e7230*/  STL [R1+0x22e4], R11 ;  /* 0x0022e40b01007387 */ /* 0x000fe80000100800 */
[----:B------:R3:W-:Y:S01]  /*e7240*/  STL [R1+0x2320], R16 ;  /* 0x0023201001007387 */ /* 0x0007e20000100800 */
[----:B-1----:R-:W-:-:S03]  /*e7250*/  IMAD.MOV.U32 R6, RZ, RZ, R13 ;  /* 0x000000ffff067224 */ /* 0x002fc600078e000d */
[----:B------:R-:W4:Y:S01]  /*e7260*/  LDL.LU R20, [R1+0x219c] ;  /* 0x00219c0001147983 */ /* 0x000f220000300800 */
[----:B------:R-:W-:-:S03]  /*e7270*/  IMAD.MOV.U32 R7, RZ, RZ, R16 ;  /* 0x000000ffff077224 */ /* 0x000fc600078e0010 */
[----:B------:R-:W4:Y:S04]  /*e7280*/  LDL.LU R5, [R1+0x2018] ;  /* 0x0020180001057983 */ /* 0x000f280000300800 */
[----:B------:R-:W4:Y:S04]  /*e7290*/  LDL.LU R21, [R1+0x2198] ;  /* 0x0021980001157983 */ /* 0x000f280000300800 */
[----:B------:R1:W-:Y:S01]  /*e72a0*/  LDGSTS.E [R4+0x13000], [R6.64], P0 ;  /* 0x1300000006047fae */ /* 0x0003e20008121844 */
[----:B------:R-:W-:Y:S01]  /*e72b0*/  IMAD.X R14, R14, 0x1, R2, P2 ;  /* 0x000000010e0e7824 */ /* 0x000fe200010e0602 */
[----:B-1----:R-:W-:-:S03]  /*e72c0*/  MOV R6, R11 ;  /* 0x0000000b00067202 */ /* 0x002fc60000000f00 */
[----:B------:R-:W-:-:S05]  /*e72d0*/  IMAD.MOV.U32 R7, RZ, RZ, R14 ;  /* 0x000000ffff077224 */ /* 0x000fca00078e000e */
[----:B------:R1:W-:Y:S01]  /*e72e0*/  LDGSTS.E [R4+0x14000], [R6.64], P0 ;  /* 0x1400000006047fae */ /* 0x0003e20008121844 */
[-C--:B----4-:R-:W-:Y:S02]  /*e72f0*/  IADD3 R3, P1, R3, R217.reuse, RZ ;  /* 0x000000d903037210 */ /* 0x090fe40007f3e0ff */
[----:B------:R-:W-:-:S03]  /*e7300*/  IADD3 R10, P2, R10, R217, RZ ;  /* 0x000000d90a0a7210 */ /* 0x000fc60007f5e0ff */
[----:B------:R-:W-:Y:S04]  /*e7310*/  STL [R1+0x22a4], R3 ;  /* 0x0022a40301007387 */ /* 0x000fe80000100800 */
[----:B------:R4:W-:Y:S04]  /*e7320*/  STL [R1+0x22e0], R14 ;  /* 0x0022e00e01007387 */ /* 0x0009e80000100800 */
[----:B------:R-:W2:Y:S04]  /*e7330*/  LDL.LU R18, [R1+0x2014] ;  /* 0x0020140001127983 */ /* 0x000ea80000300800 */
[----:B---3--:R-:W3:Y:S04]  /*e7340*/  LDL.LU R13, [R1+0x2028] ;  /* 0x00202800010d7983 */ /* 0x008ee80000300800 */
[----:B------:R-:W3:Y:S04]  /*e7350*/  LDL.LU R16, [R1+0x2030] ;  /* 0x0020300001107983 */ /* 0x000ee80000300800 */
[----:B------:R-:W3:Y:S01]  /*e7360*/  LDL.LU R19, [R1+0x2024] ;  /* 0x0020240001137983 */ /* 0x000ee20000300800 */
[----:B------:R-:W-:-:S03]  /*e7370*/  IMAD.X R15, R15, 0x1, R2, P1 ;  /* 0x000000010f0f7824 */ /* 0x000fc600008e0602 */
[----:B------:R-:W-:Y:S01]  /*e7380*/  STL [R1+0x225c], R10 ;  /* 0x00225c0a01007387 */ /* 0x000fe20000100800 */
[----:B-1----:R-:W-:-:S03]  /*e7390*/  IMAD.MOV.U32 R6, RZ, RZ, R3 ;  /* 0x000000ffff067224 */ /* 0x002fc600078e0003 */
[----:B------:R1:W-:Y:S01]  /*e73a0*/  STL [R1+0x22a0], R15 ;  /* 0x0022a00f01007387 */ /* 0x0003e20000100800 */
[----:B------:R-:W-:-:S03]  /*e73b0*/  IMAD.MOV.U32 R7, RZ, RZ, R15 ;  /* 0x000000ffff077224 */ /* 0x000fc600078e000f */
[----:B----4-:R-:W4:Y:S04]  /*e73c0*/  LDL.LU R14, [R1+0x2038] ;  /* 0x00203800010e7983 */ /* 0x010f280000300800 */
[----:B------:R-:W4:Y:S04]  /*e73d0*/  LDL.LU R11, [R1+0x2040] ;  /* 0x00204000010b7983 */ /* 0x000f280000300800 */
[----:B------:R-:W4:Y:S01]  /*e73e0*/  LDL.LU R17, [R1+0x202c] ;  /* 0x00202c0001117983 */ /* 0x000f220000300800 */
[----:B------:R-:W-:-:S03]  /*e73f0*/  IADD3 R24, P1, R24, R217, RZ ;  /* 0x000000d918187210 */ /* 0x000fc60007f3e0ff */
[----:B------:R1:W-:Y:S01]  /*e7400*/  LDGSTS.E [R4+0x15000], [R6.64], P0 ;  /* 0x1500000006047fae */ /* 0x0003e20008121844 */
[----:B------:R-:W-:-:S03]  /*e7410*/  IMAD.X R12, R12, 0x1, R2, P2 ;  /* 0x000000010c0c7824 */ /* 0x000fc600010e0602 */
[----:B------:R-:W-:Y:S04]  /*e7420*/  STL [R1+0x221c], R24 ;  /* 0x00221c1801007387 */ /* 0x000fe80000100800 */
[----:B------:R1:W-:Y:S04]  /*e7430*/  STL [R1+0x2258], R12 ;  /* 0x0022580c01007387 */ /* 0x0003e80000100800 */
[----:B------:R-:W4:Y:S01]  /*e7440*/  LDL.LU R3, [R1+0x2048] ;  /* 0x0020480001037983 */ /* 0x000f220000300800 */
[----:B------:R-:W-:-:S03]  /*e7450*/  IADD3 R22, P2, R22, R217, RZ ;  /* 0x000000d916167210 */ /* 0x000fc60007f5e0ff */
[----:B-1----:R-:W4:Y:S01]  /*e7460*/  LDL.LU R15, [R1+0x2034] ;  /* 0x00203400010f7983 */ /* 0x002f220000300800 */
[----:B------:R-:W-:-:S03]  /*e7470*/  IADD3.X R25, R25, R2, RZ, P1, !PT ;  /* 0x0000000219197210 */ /* 0x000fc60000ffe4ff */
[----:B------:R-:W-:Y:S01]  /*e7480*/  STL [R1+0x21dc], R22 ;  /* 0x0021dc1601007387 */ /* 0x000fe20000100800 */
[----:B------:R-:W-:Y:S02]  /*e7490*/  IMAD.MOV.U32 R7, RZ, RZ, R12 ;  /* 0x000000ffff077224 */ /* 0x000fe400078e000c */
[----:B------:R-:W-:Y:S01]  /*e74a0*/  IMAD.MOV.U32 R6, RZ, RZ, R10 ;  /* 0x000000ffff067224 */ /* 0x000fe200078e000a */
[----:B------:R-:W-:Y:S04]  /*e74b0*/  STL [R1+0x2218], R25 ;  /* 0x0022181901007387 */ /* 0x000fe80000100800 */
[----:B------:R-:W4:Y:S04]  /*e74c0*/  LDL.LU R12, [R1+0x203c] ;  /* 0x00203c00010c7983 */ /* 0x000f280000300800 */
[----:B------:R-:W4:Y:S04]  /*e74d0*/  LDL.LU R10, [R1+0x2044] ;  /* 0x00204400010a7983 */ /* 0x000f280000300800 */
[----:B------:R1:W-:Y:S02]  /*e74e0*/  LDGSTS.E [R4+0x16000], [R6.64], P0 ;  /* 0x1600000006047fae */ /* 0x0003e40008121844 */
[----:B-1----:R-:W-:Y:S01]  /*e74f0*/  IMAD.MOV.U32 R6, RZ, RZ, R24 ;  /* 0x000000ffff067224 */ /* 0x002fe200078e0018 */
[----:B------:R-:W-:-:S05]  /*e7500*/  MOV R7, R25 ;  /* 0x0000001900077202 */ /* 0x000fca0000000f00 */
[----:B------:R1:W-:Y:S02]  /*e7510*/  LDGSTS.E [R4+0x17000], [R6.64], P0 ;  /* 0x1700000006047fae */ /* 0x0003e40008121844 */
[----:B-1----:R-:W-:Y:S02]  /*e7520*/  IMAD.MOV.U32 R6, RZ, RZ, R22 ;  /* 0x000000ffff067224 */ /* 0x002fe400078e0016 */
[----:B------:R-:W-:-:S04]  /*e7530*/  IMAD.X R23, R23, 0x1, R2, P2 ;  /* 0x0000000117177824 */ /* 0x000fc800010e0602 */
[----:B------:R-:W-:-:S05]  /*e7540*/  IMAD.MOV.U32 R7, RZ, RZ, R23 ;  /* 0x000000ffff077224 */ /* 0x000fca00078e0017 */
[----:B------:R1:W-:Y:S01]  /*e7550*/  LDGSTS.E [R4+0x18000], [R6.64], P0 ;  /* 0x1800000006047fae */ /* 0x0003e20008121844 */
[-C--:B------:R-:W-:Y:S02]  /*e7560*/  IADD3 R20, P1, R20, R217.reuse, RZ ;  /* 0x000000d914147210 */ /* 0x080fe40007f3e0ff */
[----:B------:R-:W-:-:S03]  /*e7570*/  IADD3 R5, P2, R5, R217, RZ ;  /* 0x000000d905057210 */ /* 0x000fc60007f5e0ff */
[----:B------:R-:W-:Y:S01]  /*e7580*/  IMAD.X R21, R21, 0x1, R2, P1 ;  /* 0x0000000115157824 */ /* 0x000fe200008e0602 */
[----:B-1----:R-:W-:Y:S01]  /*e7590*/  MOV R6, R20 ;  /* 0x0000001400067202 */ /* 0x002fe20000000f00 */
[----:B------:R-:W-:Y:S02]  /*e75a0*/  STL [R1+0x219c], R20 ;  /* 0x00219c1401007387 */ /* 0x000fe40000100800 */
[----:B------:R-:W-:Y:S02]  /*e75b0*/  IMAD.MOV.U32 R7, RZ, RZ, R21 ;  /* 0x000000ffff077224 */ /* 0x000fe400078e0015 */
[----:B------:R-:W-:Y:S04]  /*e75c0*/  STL [R1+0x21d8], R23 ;  /* 0x0021d81701007387 */ /* 0x000fe80000100800 */
[----:B------:R1:W-:Y:S04]  /*e75d0*/  STL [R1+0x2018], R5 ;  /* 0x0020180501007387 */ /* 0x0003e80000100800 */
[----:B------:R-:W-:Y:S04]  /*e75e0*/  STL [R1+0x2198], R21 ;  /* 0x0021981501007387 */ /* 0x000fe80000100800 */
[----:B------:R1:W-:Y:S02]  /*e75f0*/  LDGSTS.E [R4+0x19000], [R6.64], P0 ;  /* 0x1900000006047fae */ /* 0x0003e40008121844 */
[----:B-1----:R-:W-:-:S02]  /*e7600*/  IMAD.MOV.U32 R6, RZ, RZ, R5 ;  /* 0x000000ffff067224 */ /* 0x002fc400078e0005 */
[----:B--2---:R-:W-:Y:S01]  /*e7610*/  IMAD.X R18, R18, 0x1, R2, P2 ;  /* 0x0000000112127824 */ /* 0x004fe200010e0602 */
[----:B---3--:R-:W-:-:S03]  /*e7620*/  IADD3 R13, P1, R13, R217, RZ ;  /* 0x000000d90d0d7210 */ /* 0x008fc60007f3e0ff */
[----:B------:R-:W-:Y:S01]  /*e7630*/  IMAD.MOV.U32 R7, RZ, RZ, R18 ;  /* 0x000000ffff077224 */ /* 0x000fe200078e0012 */
[----:B------:R-:W-:Y:S01]  /*e7640*/  IADD3 R16, P2, R16, R217, RZ ;  /* 0x000000d910107210 */ /* 0x000fe20007f5e0ff */
[----:B------:R-:W-:Y:S01]  /*e7650*/  STL [R1+0x2028], R13 ;  /* 0x0020280d01007387 */ /* 0x000fe20000100800 */
[----:B------:R-:W-:-:S03]  /*e7660*/  IMAD.X R19, R19, 0x1, R2, P1 ;  /* 0x0000000113137824 */ /* 0x000fc600008e0602 */
[----:B------:R1:W-:Y:S04]  /*e7670*/  STL [R1+0x2014], R18 ;  /* 0x0020141201007387 */ /* 0x0003e80000100800 */
[----:B------:R-:W2:Y:S04]  /*e7680*/  LDL.LU R5, [R1+0x2910] ;  /* 0x0029100001057983 */ /* 0x000ea80000300800 */
[----:B------:R-:W-:Y:S01]  /*e7690*/  STL [R1+0x2030], R16 ;  /* 0x0020301001007387 */ /* 0x000fe20000100800 */
[----:B----4-:R-:W-:-:S03]  /*e76a0*/  IADD3 R14, P1, R14, R217, RZ ;  /* 0x000000d90e0e7210 */ /* 0x010fc60007f3e0ff */
[----:B------:R-:W-:Y:S01]  /*e76b0*/  STL [R1+0x2024], R19 ;  /* 0x0020241301007387 */ /* 0x000fe20000100800 */
[----:B------:R-:W-:-:S03]  /*e76c0*/  IADD3 R11, P3, R11, R217, RZ ;  /* 0x000000d90b0b7210 */ /* 0x000fc60007f7e0ff */
[----:B-1----:R-:W3:Y:S01]  /*e76d0*/  LDL.LU R18, [R1+0x27cc] ;  /* 0x0027cc0001127983 */ /* 0x002ee20000300800 */
[----:B------:R-:W-:-:S03]  /*e76e0*/  IADD3.X R17, R17, R2, RZ, P2, !PT ;  /* 0x0000000211117210 */ /* 0x000fc600017fe4ff */
[----:B------:R1:W-:Y:S04]  /*e76f0*/  LDGSTS.E [R4+0x1a000], [R6.64], P0 ;  /* 0x1a00000006047fae */ /* 0x0003e80008121844 */
[----:B------:R-:W-:Y:S01]  /*e7700*/  STL [R1+0x2038], R14 ;  /* 0x0020380e01007387 */ /* 0x000fe20000100800 */
[----:B-1----:R-:W-:-:S03]  /*e7710*/  IMAD.MOV.U32 R6, RZ, RZ, R13 ;  /* 0x000000ffff067224 */ /* 0x002fc600078e000d */
[----:B------:R-:W4:Y:S01]  /*e7720*/  LDL.LU R13, [R1+0x27fc] ;  /* 0x0027fc00010d7983 */ /* 0x000f220000300800 */
[----:B------:R-:W-:-:S03]  /*e7730*/  IADD3 R3, P2, R3, R217, RZ ;  /* 0x000000d903037210 */ /* 0x000fc60007f5e0ff */
[----:B------:R-:W-:Y:S01]  /*e7740*/  STL [R1+0x202c], R17 ;  /* 0x00202c1101007387 */ /* 0x000fe20000100800 */
[----:B------:R-:W-:-:S03]  /*e7750*/  IMAD.X R15, R15, 0x1, R2, P1 ;  /* 0x000000010f0f7824 */ /* 0x000fc600008e0602 */
[----:B------:R-:W-:Y:S04]  /*e7760*/  STL [R1+0x2040], R11 ;  /* 0x0020400b01007387 */ /* 0x000fe80000100800 */
[----:B------:R-:W-:Y:S01]  /*e7770*/  STL [R1+0x2048], R3 ;  /* 0x0020480301007387 */ /* 0x000fe20000100800 */
[----:B------:R-:W-:-:S03]  /*e7780*/  IMAD.X R12, R12, 0x1, R2, P3 ;  /* 0x000000010c0c7824 */ /* 0x000fc600018e0602 */
[----:B------:R1:W-:Y:S01]  /*e7790*/  STL [R1+0x2034], R15 ;  /* 0x0020340f01007387 */ /* 0x0003e20000100800 */
[----:B------:R-:W-:-:S03]  /*e77a0*/  IMAD.X R10, R10, 0x1, R2, P2 ;  /* 0x000000010a0a7824 */ /* 0x000fc600010e0602 */
[----:B------:R-:W-:Y:S04]  /*e77b0*/  STL [R1+0x203c], R12 ;  /* 0x00203c0c01007387 */ /* 0x000fe80000100800 */
        /* <DEDUP_REMOVED lines=31> */
[----:B------:R-:W-:Y:S11]  /*e79b0*/  HMMA.1688.F32.TF32 R232, R236, R64, R232 ;  /* 0x00000040ece8723c */ /* 0x000ff600000810e8 */
[----:B------:R-:W-:Y:S11]  /*e79c0*/  @!UPT UIADD3 URZ, URZ, URZ, URZ ;  /* 0x0000003f3f3ff290 */ /* 0x000ff6000fffe03f */
[----:B------:R-:W-:Y:S02]  /*e79d0*/  @!UPT UIADD3 URZ, URZ, URZ, URZ ;  /* 0x0000003f3f3ff290 */ /* 0x000fe4000fffe03f */
[----:B------:R-:W-:Y:S01]  /*e79e0*/  HMMA.1688.F32.TF32 R232, R240, R66, R232 ;  /* 0x00000042f0e8723c */ /* 0x000fe200000810e8 */
[----:B--2---:R-:W-:-:S05]  /*e79f0*/  IADD3 R5, P1, R5, R217, RZ ;  /* 0x000000d905057210 */ /* 0x004fca0007f3e0ff */
[----:B------:R-:W-:Y:S01]  /*e7a00*/  STL [R1+0x2910], R5 ;  /* 0x0029100501007387 */ /* 0x000fe20000100800 */
[----:B---3--:R-:W-:Y:S01]  /*e7a10*/  IADD3 R18, P2, R18, R217, RZ ;  /* 0x000000d912127210 */ /* 0x008fe20007f5e0ff */
[----:B----4-:R-:W-:Y:S02]  /*e7a20*/  IMAD.X R13, R13, 0x1, R2, P1 ;  /* 0x000000010d0d7824 */ /* 0x010fe400008e0602 */
[----:B------:R-:W-:Y:S02]  /*e7a30*/  IMAD.MOV.U32 R75, RZ, RZ, R205 ;  /* 0x000000ffff4b7224 */ /* 0x000fe400078e00cd */
[----:B------:R-:W2:Y:S01]  /*e7a40*/  LDL.LU R205, [R1+0xe0] ;  /* 0x0000e00001cd7983 */ /* 0x000ea20000300800 */
[----:B------:R-:W-:-:S03]  /*e7a50*/  MOV R74, R206 ;  /* 0x000000ce004a7202 */ /* 0x000fc60000000f00 */
[----:B------:R-:W3:Y:S01]  /*e7a60*/  LDL.LU R206, [R1+0xe4] ;  /* 0x0000e40001ce7983 */ /* 0x000ee20000300800 */
[----:B------:R-:W-:-:S03]  /*e7a70*/  IMAD.MOV.U32 R73, RZ, RZ, R164 ;  /* 0x000000ffff497224 */ /* 0x000fc600078e00a4 */
[----:B------:R-:W-:Y:S01]  /*e7a80*/  STL [R1+0x27cc], R18 ;  /* 0x0027cc1201007387 */ /* 0x000fe20000100800 */
[----:B------:R-:W-:-:S03]  /*e7a90*/  IMAD.MOV.U32 R72, RZ, RZ, R166 ;  /* 0x000000ffff487224 */ /* 0x000fc600078e00a6 */
[----:B------:R-:W-:Y:S01]  /*e7aa0*/  STL [R1+0x27fc], R13 ;  /* 0x0027fc0d01007387 */ /* 0x000fe20000100800 */
[----:B------:R-:W-:Y:S01]  /*e7ab0*/  MOV R71, R167 ;  /* 0x000000a700477202 */ /* 0x000fe20000000f00 */
[----:B------:R-:W-:Y:S02]  /*e7ac0*/  IMAD.MOV.U32 R70, RZ, RZ, R212 ;  /* 0x000000ffff467224 */ /* 0x000fe400078e00d4 */
[----:B------:R-:W-:Y:S01]  /*e7ad0*/  STL.64 [R1+0x1a18], R74 ;  /* 0x001a184a01007387 */ /* 0x000fe20000100a00 */
[----:B------:R-:W-:-:S03]  /*e7ae0*/  IMAD.MOV.U32 R25, RZ, RZ, R213 ;  /* 0x000000ffff197224 */ /* 0x000fc600078e00d5 */
[----:B------:R-:W-:Y:S01]  /*e7af0*/  STL.64 [R1+0x1a70], R72 ;  /* 0x001a704801007387 */ /* 0x000fe20000100a00 */
[----:B------:R-:W-:-:S03]  /*e7b00*/  IMAD.MOV.U32 R24, RZ, RZ, R214 ;  /* 0x000000ffff187224 */ /* 0x000fc600078e00d6 */
[----:B------:R-:W-:Y:S01]  /*e7b10*/  STL.64 [R1+0x1a68], R70 ;  /* 0x001a684601007387 */ /* 0x000fe20000100a00 */
[----:B------:R-:W-:Y:S02]  /*e7b20*/  IMAD.MOV.U32 R69, RZ, RZ, R215 ;  /* 0x000000ffff457224 */ /* 0x000fe400078e00d7 */
[----:B------:R-:W-:Y:S01]  /*e7b30*/  IMAD.MOV.U32 R68, RZ, RZ, R228 ;  /* 0x000000ffff447224 */ /* 0x000fe200078e00e4 */
[----:B------:R-:W-:Y:S01]  /*e7b40*/  STL.64 [R1+0x1a58], R24 ;  /* 0x001a581801007387 */ /* 0x000fe20000100a00 */
[----:B------:R-:W-:Y:S01]  /*e7b50*/  IMAD.MOV.U32 R67, RZ, RZ, R229 ;  /* 0x000000ffff437224 */ /* 0x000fe200078e00e5 */
[----:B------:R-:W-:Y:S02]  /*e7b60*/  MOV R66, R230 ;  /* 0x000000e600427202 */ /* 0x000fe40000000f00 */
[----:B------:R-:W-:Y:S01]  /*e7b70*/  STL.64 [R1+0x1a60], R68 ;  /* 0x001a604401007387 */ /* 0x000fe20000100a00 */
[----:B------:R-:W-:Y:S02]  /*e7b80*/  IMAD.MOV.U32 R65, RZ, RZ, R231 ;  /* 0x000000ffff417224 */ /* 0x000fe400078e00e7 */
[----:B------:R-:W-:Y:S01]  /*e7b90*/  IMAD.MOV.U32 R64, RZ, RZ, R224 ;  /* 0x000000ffff407224 */ /* 0x000fe200078e00e0 */
[----:B------:R-:W-:Y:S01]  /*e7ba0*/  STL.64 [R1+0x1ad0], R66 ;  /* 0x001ad04201007387 */ /* 0x000fe20000100a00 */
[----:B------:R-:W-:Y:S01]  /*e7bb0*/  MOV R63, R225 ;  /* 0x000000e1003f7202 */ /* 0x000fe20000000f00 */
[----:B------:R-:W-:-:S02]  /*e7bc0*/  IMAD.MOV.U32 R62, RZ, RZ, R226 ;  /* 0x000000ffff3e7224 */ /* 0x000fc400078e00e2 */
[----:B------:R-:W-:Y:S01]  /*e7bd0*/  STL.64 [R1+0x1ac8], R64 ;  /* 0x001ac84001007387 */ /* 0x000fe20000100a00 */
[----:B------:R-:W-:Y:S02]  /*e7be0*/  IMAD.MOV.U32 R61, RZ, RZ, R227 ;  /* 0x000000ffff3d7224 */ /* 0x000fe400078e00e3 */
[----:B------:R-:W-:Y:S01]  /*e7bf0*/  IMAD.MOV.U32 R60, RZ, RZ, R220 ;  /* 0x000000ffff3c7224 */ /* 0x000fe200078e00dc */
[----:B------:R-:W-:Y:S01]  /*e7c00*/  STL.64 [R1+0x1ac0], R62 ;  /* 0x001ac03e01007387 */ /* 0x000fe20000100a00 */
[----:B------:R-:W-:Y:S02]  /*e7c10*/  IMAD.MOV.U32 R59, RZ, RZ, R221 ;  /* 0x000000ffff3b7224 */ /* 0x000fe400078e00dd */
[----:B------:R-:W-:Y:S01]  /*e7c20*/  IMAD.MOV.U32 R58, RZ, RZ, R222 ;  /* 0x000000ffff3a7224 */ /* 0x000fe200078e00de */
[----:B------:R-:W-:Y:S01]  /*e7c30*/  STL.64 [R1+0x1ab8], R60 ;  /* 0x001ab83c01007387 */ /* 0x000fe20000100a00 */
[----:B------:R-:W-:Y:S01]  /*e7c40*/  IMAD.MOV.U32 R57, RZ, RZ, R223 ;  /* 0x000000ffff397224 */ /* 0x000fe200078e00df */
[----:B------:R-:W-:-:S02]  /*e7c50*/  MOV R56, R216 ;  /* 0x000000d800387202 */ /* 0x000fc40000000f00 */
[----:B------:R-:W-:Y:S04]  /*e7c60*/  STL.64 [R1+0x1b20], R58 ;  /* 0x001b203a01007387 */ /* 0x000fe80000100a00 */
[----:B------:R-:W-:Y:S01]  /*e7c70*/  STL.64 [R1+0x1b18], R56 ;  /* 0x001b183801007387 */ /* 0x000fe20000100a00 */
[----:B------:R-:W-:-:S03]  /*e7c80*/  IMAD.MOV.U32 R21, RZ, RZ, R200 ;  /* 0x000000ffff157224 */ /* 0x000fc600078e00c8 */
[----:B------:R-:W4:Y:S01]  /*e7c90*/  LDL.LU R200, [R1+0xe8] ;  /* 0x0000e80001c87983 */ /* 0x000f220000300800 */
[----:B------:R-:W-:-:S03]  /*e7ca0*/  IMAD.MOV.U32 R20, RZ, RZ, R201 ;  /* 0x000000ffff147224 */ /* 0x000fc600078e00c9 */
[----:B------:R-:W4:Y:S01]  /*e7cb0*/  LDL.LU R201, [R1+0xec] ;  /* 0x0000ec0001c97983 */ /* 0x000f220000300800 */
[----:B------:R-:W-:Y:S02]  /*e7cc0*/  IMAD.MOV.U32 R7, RZ, RZ, R19 ;  /* 0x000000ffff077224 */ /* 0x000fe400078e0013 */
[----:B------:R-:W-:Y:S02]  /*e7cd0*/  IMAD.MOV.U32 R54, RZ, RZ, R219 ;  /* 0x000000ffff367224 */ /* 0x000fe400078e00db */
[----:B------:R-:W-:Y:S01]  /*e7ce0*/  IMAD.MOV.U32 R55, RZ, RZ, R218 ;  /* 0x000000ffff377224 */ /* 0x000fe200078e00da */
[----:B------:R1:W-:Y:S04]  /*e7cf0*/  LDGSTS.E [R4+0x1b000], [R6.64], P0 ;  /* 0x1b00000006047fae */ /* 0x0003e80008121844 */
[----:B------:R-:W-:Y:S04]  /*e7d00*/  STL.64 [R1+0x1b10], R54 ;  /* 0x001b103601007387 */ /* 0x000fe80000100a00 */
[----:B------:R-:W4:Y:S01]  /*e7d10*/  LDL.LU R166, [R1+0xb4] ;  /* 0x0000b40001a67983 */ /* 0x000f220000300800 */
[----:B-1----:R-:W-:Y:S01]  /*e7d20*/  MOV R6, R16 ;  /* 0x0000001000067202 */ /* 0x002fe20000000f00 */
[----:B------:R-:W-:-:S02]  /*e7d30*/  IMAD.MOV.U32 R7, RZ, RZ, R17 ;  /* 0x000000ffff077224 */ /* 0x000fc400078e0011 */
[----:B------:R-:W4:Y:S04]  /*e7d40*/  LDL.LU R167, [R1+0x100] ;  /* 0x0001000001a77983 */ /* 0x000f280000300800 */
[----:B------:R1:W-:Y:S04]  /*e7d50*/  LDGSTS.E [R4+0x1c000], [R6.64], P0 ;  /* 0x1c00000006047fae */ /* 0x0003e80008121844 */
[----:B------:R-:W4:Y:S04]  /*e7d60*/  LDL.LU R212, [R1+0xb8] ;  /* 0x0000b80001d47983 */ /* 0x000f280000300800 */
[----:B------:R-:W4:Y:S01]  /*e7d70*/  LDL.LU R213, [R1+0xbc] ;  /* 0x0000bc0001d57983 */ /* 0x000f220000300800 */
[----:B-1----:R-:W-:-:S03]  /*e7d80*/  IMAD.MOV.U32 R6, RZ, RZ, R14 ;  /* 0x000000ffff067224 */ /* 0x002fc600078e000e */
[----:B------:R-:W4:Y:S01]  /*e7d90*/  LDL.LU R214, [R1+0xc0] ;  /* 0x0000c00001d67983 */ /* 0x000f220000300800 */
[----:B------:R-:W-:-:S03]  /*e7da0*/  IMAD.MOV.U32 R7, RZ, RZ, R15 ;  /* 0x000000ffff077224 */ /* 0x000fc600078e000f */
[----:B------:R-:W4:Y:S04]  /*e7db0*/  LDL.LU R215, [R1+0xc4] ;  /* 0x0000c40001d77983 */ /* 0x000f280000300800 */
[----:B------:R-:W4:Y:S04]  /*e7dc0*/  LDL.LU R228, [R1+0xc8] ;  /* 0x0000c80001e47983 */ /* 0x000f280000300800 */
[----:B------:R1:W-:Y:S04]  /*e7dd0*/  LDGSTS.E [R4+0x1d000], [R6.64], P0 ;  /* 0x1d00000006047fae */ /* 0x0003e80008121844 */
[----:B------:R-:W4:Y:S04]  /*e7de0*/  LDL.LU R229, [R1+0xcc] ;  /* 0x0000cc0001e57983 */ /* 0x000f280000300800 */
[----:B------:R-:W4:Y:S01]  /*e7df0*/  LDL.LU R230, [R1+0x78] ;  /* 0x0000780001e67983 */ /* 0x000f220000300800 */
[----:B-1----:R-:W-:Y:S01]  /*e7e00*/  MOV R6, R11 ;  /* 0x0000000b00067202 */ /* 0x002fe20000000f00 */
[----:B------:R-:W-:-:S02]  /*e7e10*/  IMAD.MOV.U32 R7, RZ, RZ, R12 ;  /* 0x000000ffff077224 */ /* 0x000fc400078e000c */
[----:B------:R-:W4:Y:S04]  /*e7e20*/  LDL.LU R231, [R1+0x7c] ;  /* 0x00007c0001e77983 */ /* 0x000f280000300800 */
[----:B------:R-:W4:Y:S04]  /*e7e30*/  LDL.LU R224, [R1+0x80] ;  /* 0x0000800001e07983 */ /* 0x000f280000300800 */
[----:B------:R-:W4:Y:S04]  /*e7e40*/  LDL.LU R225, [R1+0x84] ;  /* 0x0000840001e17983 */ /* 0x000f280000300800 */
        /* <DEDUP_REMOVED lines=9> */
[----:B------:R-:W4:Y:S01]  /*e7ee0*/  LDL.LU R216, [R1+0x50] ;  /* 0x0000500001d87983 */ /* 0x000f220000300800 */
[----:B------:R-:W-:-:S03]  /*e7ef0*/  IMAD.MOV.U32 R53, RZ, RZ, R210 ;  /* 0x000000ffff357224 */ /* 0x000fc600078e00d2 */
[----:B------:R1:W-:Y:S04]  /*e7f00*/  LDGSTS.E [R4+0x1f000], [R6.64], P0 ;  /* 0x1f00000006047fae */ /* 0x0003e80008121844 */
[----:B------:R-:W4:Y:S01]  /*e7f10*/  LDL.LU R218, [R1+0xac] ;  /* 0x0000ac0001da7983 */ /* 0x000f220000300800 */
[----:B------:R-:W-:-:S03]  /*e7f20*/  IMAD.MOV.U32 R52, RZ, RZ, R211 ;  /* 0x000000ffff347224 */ /* 0x000fc600078e00d3 */
[----:B------:R-:W4:Y:S01]  /*e7f30*/  LDL.LU R219, [R1+0x54] ;  /* 0x0000540001db7983 */ /* 0x000f220000300800 */
[----:B-1----:R-:W-:Y:S01]  /*e7f40*/  MOV R7, R208 ;  /* 0x000000d000077202 */ /* 0x002fe20000000f00 */
[----:B------:R-:W-:Y:S02]  /*e7f50*/  IMAD.MOV.U32 R6, RZ, RZ, R209 ;  /* 0x000000ffff067224 */ /* 0x000fe400078e00d1 */
[----:B------:R-:W4:Y:S04]  /*e7f60*/  LDL.LU R208, [R1+0xb0] ;  /* 0x0000b00001d07983 */ /* 0x000f280000300800 */
[----:B------:R-:W4:Y:S04]  /*e7f70*/  LDL.LU R209, [R1+0x58] ;  /* 0x0000580001d17983 */ /* 0x000f280000300800 */
[----:B------:R-:W4:Y:S04]  /*e7f80*/  LDL.LU R210, [R1+0x40] ;  /* 0x0000400001d27983 */ /* 0x000f280000300800 */
[----:B------:R-:W4:Y:S04]  /*e7f90*/  LDL.LU R211, [R1+0x5c] ;  /* 0x00005c0001d37983 */ /* 0x000f280000300800 */
[----:B------:R1:W-:Y:S01]  /*e7fa0*/  LDGSTS.E [R4+0x20000], [R74.64], P0 ;  /* 0x200000004a047fae */ /* 0x0003e20008121844 */
[----:B------:R-:W-:-:S03]  /*e7fb0*/  IMAD.MOV.U32 R33, RZ, RZ, R252 ;  /* 0x000000ffff217224 */ /* 0x000fc600078e00fc */
        /* <DEDUP_REMOVED lines=11> */
[----:B--2---:R-:W-:-:S03]  /*e8070*/  IMAD.MOV.U32 R51, RZ, RZ, R205 ;  /* 0x000000ffff337224 */ /* 0x004fc600078e00cd */
[----:B------:R-:W2:Y:S01]  /*e8080*/  LDL.LU R205, [R1+0x44] ;  /* 0x0000440001cd7983 */ /* 0x000ea20000300800 */
[----:B---3--:R-:W-:-:S03]  /*e8090*/  MOV R50, R206 ;  /* 0x000000ce00327202 */ /* 0x008fc60000000f00 */
[----:B------:R-:W3:Y:S04]  /*e80a0*/  LDL.LU R206, [R1+0x70] ;  /* 0x0000700001ce7983 */ /* 0x000ee80000300800 */
[----:B------:R1:W-:Y:S04]  /*e80b0*/  STL.64 [R1+0x1b08], R6 ;  /* 0x001b080601007387 */ /* 0x0003e80000100a00 */
[----:B------:R1:W-:Y:S04]  /*e80c0*/  LDGSTS.E [R4+0x2c000], [R52.64], P0 ;  /* 0x2c00000034047fae */ /* 0x0003e80008121844 */
[----:B------:R1:W-:Y:S04]  /*e80d0*/  LDGSTS.E [R4+0x2d000], [R20.64], P0 ;  /* 0x2d00000014047fae */ /* 0x0003e80008121844 */
[----:B------:R1:W-:Y:S01]  /*e80e0*/  LDGSTS.E [R4+0x2e000], [R50.64], P0 ;  /* 0x2e00000032047fae */ /* 0x0003e20008121844 */
[----:B----4-:R-:W-:-:S03]  /*e80f0*/  IMAD.MOV.U32 R49, RZ, RZ, R200 ;  /* 0x000000ffff317224 */ /* 0x010fc600078e00c8 */
[----:B------:R-:W4:Y:S01]  /*e8100*/  LDL.LU R200, [R1+0x48] ;  /* 0x0000480001c87983 */ /* 0x000f220000300800 */
[----:B------:R-:W-:-:S03]  /*e8110*/  IMAD.MOV.U32 R48, RZ, RZ, R201 ;  /* 0x000000ffff307224 */ /* 0x000fc600078e00c9 */
[----:B------:R-:W4:Y:S04]  /*e8120*/  LDL.LU R201, [R1+0x74] ;  /* 0x0000740001c97983 */ /* 0x000f280000300800 */
[----:B------:R-:W-:Y:S04]  /*e8130*/  STL.64 [R1+0x1b40], R52 ;  /* 0x001b403401007387 */ /* 0x000fe80000100a00 */
[----:B------:R1:W-:Y:S01]  /*e8140*/  STL.64 [R1+0x1b38], R20 ;  /* 0x001b381401007387 */ /* 0x0003e20000100a00 */
[----:B------:R-:W-:-:S03]  /*e8150*/  MOV R47, R166 ;  /* 0x000000a6002f7202 */ /* 0x000fc60000000f00 */
[----:B------:R-:W-:Y:S01]  /*e8160*/  STL.64 [R1+0x1b30], R50 ;  /* 0x001b303201007387 */ /* 0x000fe20000100a00 */
[----:B------:R-:W-:-:S03]  /*e8170*/  IMAD.MOV.U32 R46, RZ, RZ, R167 ;  /* 0x000000ffff2e7224 */ /* 0x000fc600078e00a7 */
[----:B------:R-:W-:Y:S01]  /*e8180*/  STL.64 [R1+0x1b28], R48 ;  /* 0x001b283001007387 */ /* 0x000fe20000100a00 */
[----:B------:R-:W-:Y:S02]  /*e8190*/  IMAD.MOV.U32 R45, RZ, RZ, R212 ;  /* 0x000000ffff2d7224 */ /* 0x000fe400078e00d4 */
[----:B------:R-:W-:Y:S01]  /*e81a0*/  IMAD.MOV.U32 R44, RZ, RZ, R213 ;  /* 0x000000ffff2c7224 */ /* 0x000fe200078e00d5 */
[----:B------:R-:W-:Y:S01]  /*e81b0*/  STL.64 [R1+0x1b68], R46 ;  /* 0x001b682e01007387 */ /* 0x000fe20000100a00 */
[----:B------:R-:W-:Y:S02]  /*e81c0*/  IMAD.MOV.U32 R43, RZ, RZ, R214 ;  /* 0x000000ffff2b7224 */ /* 0x000fe400078e00d6 */
[----:B------:R-:W-:Y:S01]  /*e81d0*/  IMAD.MOV.U32 R42, RZ, RZ, R215 ;  /* 0x000000ffff2a7224 */ /* 0x000fe200078e00d7 */
[----:B------:R-:W-:Y:S01]  /*e81e0*/  STL.64 [R1+0x1b60], R44 ;  /* 0x001b602c01007387 */ /* 0x000fe20000100a00 */
[----:B------:R-:W-:-:S03]  /*e81f0*/  IMAD.MOV.U32 R15, RZ, RZ, R228 ;  /* 0x000000ffff0f7224 */ /* 0x000fc600078e00e4 */
[----:B------:R-:W-:Y:S04]  /*e8200*/  STL.64 [R1+0x1b58], R42 ;  /* 0x001b582a01007387 */ /* 0x000fe80000100a00 */
[----:B------:R1:W-:Y:S01]  /*e8210*/  LDGSTS.E [R4+0x2f000], [R48.64], P0 ;  /* 0x2f00000030047fae */ /* 0x0003e20008121844 */
[----:B------:R-:W-:-:S03]  /*e8220*/  MOV R14, R229 ;  /* 0x000000e5000e7202 */ /* 0x000fc60000000f00 */
[----:B------:R1:W-:Y:S01]  /*e8230*/  LDGSTS.E [R4+0x30000], [R46.64], P0 ;  /* 0x300000002e047fae */ /* 0x0003e20008121844 */
[----:B------:R-:W-:-:S03]  /*e8240*/  IMAD.MOV.U32 R41, RZ, RZ, R230 ;  /* 0x000000ffff297224 */ /* 0x000fc600078e00e6 */
[----:B------:R1:W-:Y:S04]  /*e8250*/  STL.64 [R1+0x1b50], R14 ;  /* 0x001b500e01007387 */ /* 0x0003e80000100a00 */
[----:B------:R1:W-:Y:S01]  /*e8260*/  LDGSTS.E [R4+0x31000], [R44.64], P0 ;  /* 0x310000002c047fae */ /* 0x0003e20008121844 */
[----:B------:R-:W-:-:S03]  /*e8270*/  IMAD.MOV.U32 R40, RZ, RZ, R231 ;  /* 0x000000ffff287224 */ /* 0x000fc600078e00e7 */
[----:B------:R1:W-:Y:S01]  /*e8280*/  LDGSTS.E [R4+0x32000], [R42.64], P0 ;  /* 0x320000002a047fae */ /* 0x0003e20008121844 */
[----:B------:R-:W-:Y:S01]  /*e8290*/  MOV R39, R224 ;  /* 0x000000e000277202 */ /* 0x000fe20000000f00 */
[----:B------:R-:W-:Y:S02]  /*e82a0*/  IMAD.MOV.U32 R38, RZ, RZ, R225 ;  /* 0x000000ffff267224 */ /* 0x000fe400078e00e1 */
[----:B------:R-:W-:Y:S01]  /*e82b0*/  STL.64 [R1+0x1b90], R40 ;  /* 0x001b902801007387 */ /* 0x000fe20000100a00 */
[----:B------:R-:W-:-:S03]  /*e82c0*/  IMAD.MOV.U32 R17, RZ, RZ, R226 ;  /* 0x000000ffff117224 */ /* 0x000fc600078e00e2 */
[----:B------:R-:W-:Y:S04]  /*e82d0*/  STL.64 [R1+0x1b88], R38 ;  /* 0x001b882601007387 */ /* 0x000fe80000100a00 */
[----:B------:R1:W-:Y:S01]  /*e82e0*/  LDGSTS.E [R4+0x33000], [R14.64], P0 ;  /* 0x330000000e047fae */ /* 0x0003e20008121844 */
[----:B------:R-:W-:-:S03]  /*e82f0*/  IMAD.MOV.U32 R16, RZ, RZ, R227 ;  /* 0x000000ffff107224 */ /* 0x000fc600078e00e3 */
[----:B------:R1:W-:Y:S01]  /*e8300*/  LDGSTS.E [R4+0x34000], [R40.64], P0 ;  /* 0x3400000028047fae */ /* 0x0003e20008121844 */
[----:B------:R-:W-:-:S03]  /*e8310*/  IMAD.MOV.U32 R11, RZ, RZ, R220 ;  /* 0x000000ffff0b7224 */ /* 0x000fc600078e00dc */
[----:B------:R1:W-:Y:S01]  /*e8320*/  STL.64 [R1+0x1b80], R16 ;  /* 0x001b801001007387 */ /* 0x0003e20000100a00 */
[----:B------:R-:W-:-:S03]  /*e8330*/  IMAD.MOV.U32 R10, RZ, RZ, R221 ;  /* 0x000000ffff0a7224 */ /* 0x000fc600078e00dd */
[----:B------:R1:W-:Y:S01]  /*e8340*/  LDGSTS.E [R4+0x35000], [R38.64], P0 ;  /* 0x3500000026047fae */ /* 0x0003e20008121844 */
[----:B------:R-:W-:Y:S01]  /*e8350*/  IMAD.MOV.U32 R37, RZ, RZ, R222 ;  /* 0x000000ffff257224 */ /* 0x000fe200078e00de */
[----:B------:R-:W-:Y:S02]  /*e8360*/  MOV R36, R223 ;  /* 0x000000df00247202 */ /* 0x000fe40000000f00 */
[----:B------:R1:W-:Y:S01]  /*e8370*/  STL.64 [R1+0x1b78], R10 ;  /* 0x001b780a01007387 */ /* 0x0003e20000100a00 */
[----:B------:R-:W-:-:S03]  /*e8380*/  IMAD.MOV.U32 R35, RZ, RZ, R216 ;  /* 0x000000ffff237224 */ /* 0x000fc600078e00d8 */
[----:B------:R-:W-:Y:S04]  /*e8390*/  STL.64 [R1+0x1ba8], R36 ;  /* 0x001ba82401007387 */ /* 0x000fe80000100a00 */
[----:B------:R1:W-:Y:S01]  /*e83a0*/  LDGSTS.E [R4+0x36000], [R16.64], P0 ;  /* 0x3600000010047fae */ /* 0x0003e20008121844 */
[----:B------:R-:W-:-:S03]  /*e83b0*/  IMAD.MOV.U32 R34, RZ, RZ, R218 ;  /* 0x000000ffff227224 */ /* 0x000fc600078e00da */
[----:B------:R1:W-:Y:S01]  /*e83c0*/  LDGSTS.E [R4+0x37000], [R10.64], P0 ;  /* 0x370000000a047fae */ /* 0x0003e20008121844 */
[----:B------:R-:W-:-:S03]  /*e83d0*/  MOV R23, R219 ;  /* 0x000000db00177202 */ /* 0x000fc60000000f00 */
[----:B------:R-:W-:Y:S04]  /*e83e0*/  STL.64 [R1+0x1ba0], R34 ;  /* 0x001ba02201007387 */ /* 0x000fe80000100a00 */
[----:B------:R1:W-:Y:S01]  /*e83f0*/  LDGSTS.E [R4+0x38000], [R36.64], P0 ;  /* 0x3800000024047fae */ /* 0x0003e20008121844 */
[----:B------:R-:W-:-:S03]  /*e8400*/  IMAD.MOV.U32 R22, RZ, RZ, R208 ;  /* 0x000000ffff167224 */ /* 0x000fc600078e00d0 */
[----:B------:R1:W-:Y:S01]  /*e8410*/  LDGSTS.E [R4+0x39000], [R34.64], P0 ;  /* 0x3900000022047fae */ /* 0x0003e20008121844 */
[----:B------:R-:W-:Y:S02]  /*e8420*/  IMAD.MOV.U32 R32, RZ, RZ, R209 ;  /* 0x000000ffff207224 */ /* 0x000fe400078e00d1 */
[----:B------:R-:W-:Y:S01]  /*e8430*/  IMAD.MOV.U32 R31, RZ, RZ, R210 ;  /* 0x000000ffff1f7224 */ /* 0x000fe200078e00d2 */
[----:B------:R1:W-:Y:S01]  /*e8440*/  STL.64 [R1+0x1b98], R22 ;  /* 0x001b981601007387 */ /* 0x0003e20000100a00 */
[----:B------:R-:W-:-:S03]  /*e8450*/  IMAD.MOV.U32 R30, RZ, RZ, R211 ;  /* 0x000000ffff1e7224 */ /* 0x000fc600078e00d3 */
[----:B------:R-:W-:Y:S04]  /*e8460*/  STL.64 [R1+0x1bc8], R32 ;  /* 0x001bc82001007387 */ /* 0x000fe80000100a00 */
[----:B------:R-:W-:Y:S04]  /*e8470*/  STL.64 [R1+0x1bc0], R30 ;  /* 0x001bc01e01007387 */ /* 0x000fe80000100a00 */
[----:B------:R1:W-:Y:S01]  /*e8480*/  LDGSTS.E [R4+0x3a000], [R22.64], P0 ;  /* 0x3a00000016047fae */ /* 0x0003e20008121844 */
[----:B------:R-:W-:-:S03]  /*e8490*/  LOP3.LUT R3, R207, 0x10, RZ, 0x3c, !PT ;  /* 0x00000010cf037812 */ /* 0x000fc600078e3cff */
[----:B------:R1:W-:Y:S04]  /*e84a0*/  LDGSTS.E [R4+0x3b000], [R32.64], P0 ;  /* 0x3b00000020047fae */ /* 0x0003e80008121844 */
[----:B------:R1:W-:Y:S01]  /*e84b0*/  LDGSTS.E [R4+0x3c000], [R30.64], P0 ;  /* 0x3c0000001e047fae */ /* 0x0003e20008121844 */
[----:B--2---:R-:W-:Y:S01]  /*e84c0*/  IMAD.MOV.U32 R29, RZ, RZ, R205 ;  /* 0x000000ffff1d7224 */ /* 0x004fe200078e00cd */
[----:B---3--:R-:W-:-:S05]  /*e84d0*/  MOV R28, R206 ;  /* 0x000000ce001c7202 */ /* 0x008fca0000000f00 */
[----:B------:R-:W-:Y:S04]  /*e84e0*/  STL.64 [R1+0x1bb8], R28 ;  /* 0x001bb81c01007387 */ /* 0x000fe80000100a00 */
[----:B------:R2:W-:Y:S01]  /*e84f0*/  LDGSTS.E [R4+0x3d000], [R28.64], P0 ;  /* 0x3d0000001c047fae */ /* 0x0005e20008121844 */
[----:B----4-:R-:W-:Y:S02]  /*e8500*/  IMAD.MOV.U32 R27, RZ, RZ, R200 ;  /* 0x000000ffff1b7224 */ /* 0x010fe400078e00c8 */
[----:B------:R-:W-:-:S05]  /*e8510*/  IMAD.MOV.U32 R26, RZ, RZ, R201 ;  /* 0x000000ffff1a7224 */ /* 0x000fca00078e00c9 */
[----:B------:R-:W-:Y:S04]  /*e8520*/  STL.64 [R1+0x1bb0], R26 ;  /* 0x001bb01a01007387 */ /* 0x000fe80000100a00 */
[----:B-1----:R-:W3:Y:S04]  /*e8530*/  LDL.LU R6, [R1+0x278c] ;  /* 0x00278c0001067983 */ /* 0x002ee80000300800 */
        /* <DEDUP_REMOVED lines=9> */
[----:B------:R-:W-:-:S03]  /*e85d0*/  IMAD R3, R203, 0x40000, R3 ;  /* 0x00040000cb037824 */ /* 0x000fc600078e0203 */
[----:B------:R2:W-:Y:S04]  /*e85e0*/  LDGSTS.E [R4+0x3e000], [R26.64], P0 ;  /* 0x3e0000001a047fae */ /* 0x0005e80008121844 */
[----:B------:R2:W-:Y:S04]  /*e85f0*/  LDGSTS.E [R4+0x3f000], [R24.64], P0 ;  /* 0x3f00000018047fae */ /* 0x0005e80008121844 */
[----:B------:R-:W4:Y:S04]  /*e8600*/  LDL.LU R15, [R1+0x2644] ;  /* 0x00264400010f7983 */ /* 0x000f280000300800 */
[----:B------:R-:W4:Y:S01]  /*e8610*/  LDL.LU R21, [R1+0x2680] ;  /* 0x0026800001157983 */ /* 0x000f220000300800 */
[----:B--2---:R-:W-:-:S03]  /*e8620*/  IMAD.MOV.U32 R4, RZ, RZ, R5 ;  /* 0x000000ffff047224 */ /* 0x004fc600078e0005 */
[----:B------:R-:W2:Y:S01]  /*e8630*/  LDL.LU R16, [R1+0x2640] ;  /* 0x0026400001107983 */ /* 0x000ea20000300800 */
[----:B------:R-:W-:-:S05]  /*e8640*/  IMAD.MOV.U32 R5, RZ, RZ, R13 ;  /* 0x000000ffff057224 */ /* 0x000fca00078e000d */
[----:B------:R1:W-:Y:S02]  /*e8650*/  LDGSTS.E [R3+0x200], [R4.64], P0 ;  /* 0x0020000004037fae */ /* 0x0003e40008121844 */
[----:B-1----:R-:W-:Y:S01]  /*e8660*/  IMAD.MOV.U32 R4, RZ, RZ, R18 ;  /* 0x000000ffff047224 */ /* 0x002fe200078e0012 */
[----:B---3--:R-:W-:Y:S02]  /*e8670*/  IADD3 R6, P1, R6, R217, RZ ;  /* 0x000000d906067210 */ /* 0x008fe40007f3e0ff */
[----:B----4-:R-:W-:-:S03]  /*e8680*/  IADD3.X R20, R20, R2, RZ, P2, !PT ;  /* 0x0000000214147210 */ /* 0x010fc600017fe4ff */
[----:B------:R-:W-:Y:S01]  /*e8690*/  STL [R1+0x278c], R6 ;  /* 0x00278c0601007387 */ /* 0x000fe20000100800 */
[----:B------:R-:W-:-:S03]  /*e86a0*/  MOV R5, R20 ;  /* 0x0000001400057202 */ /* 0x000fc60000000f00 */
[----:B------:R1:W-:Y:S01]  /*e86b0*/  STL [R1+0x27c8], R20 ;  /* 0x0027c81401007387 */ /* 0x0003e20000100800 */
[-C--:B------:R-:W-:Y:S01]  /*e86c0*/  IADD3 R7, P2, R7, R217.reuse, RZ ;  /* 0x000000d907077210 */ /* 0x080fe20007f5e0ff */
[----:B------:R-:W-:Y:S02]  /*e86d0*/  IMAD.X R19, R19, 0x1, R2, P1 ;  /* 0x0000000113137824 */ /* 0x000fe400008e0602 */
[----:B------:R-:W3:Y:S04]  /*e86e0*/  LDL.LU R13, [R1+0x2604] ;  /* 0x00260400010d7983 */ /* 0x000ee80000300800 */
[----:B------:R4:W-:Y:S01]  /*e86f0*/  LDGSTS.E [R3+0x1200], [R4.64], P0 ;  /* 0x0120000004037fae */ /* 0x0009e20008121844 */
[----:B------:R-:W-:-:S03]  /*e8700*/  IADD3 R14, P1, R14, R217, RZ ;  /* 0x000000d90e0e7210 */ /* 0x000fc60007f3e0ff */
[----:B-1----:R-:W3:Y:S01]  /*e8710*/  LDL.LU R20, [R1+0x2600] ;  /* 0x0026000001147983 */ /* 0x002ee20000300800 */
[----:B------:R-:W-:-:S03]  /*e8720*/  IMAD.X R17, R17, 0x1, R2, P2 ;  /* 0x0000000111117824 */ /* 0x000fc600010e0602 */
[----:B------:R-:W-:Y:S01]  /*e8730*/  STL [R1+0x274c], R7 ;  /* 0x00274c0701007387 */ /* 0x000fe20000100800 */
[----:B----4-:R-:W-:Y:S02]  /*e8740*/  IMAD.MOV.U32 R4, RZ, RZ, R6 ;  /* 0x000000ffff047224 */ /* 0x010fe400078e0006 */
[----:B------:R-:W-:Y:S01]  /*e8750*/  IMAD.MOV.U32 R5, RZ, RZ, R19 ;  /* 0x000000ffff057224 */ /* 0x000fe200078e0013 */
[----:B------:R1:W-:Y:S01]  /*e8760*/  STL [R1+0x2788], R19 ;  /* 0x0027881301007387 */ /* 0x0003e20000100800 */
[----:B------:R-:W-:-:S03]  /*e8770*/  IADD3 R10, P2, R10, R217, RZ ;  /* 0x000000d90a0a7210 */ /* 0x000fc60007f5e0ff */
[----:B------:R-:W4:Y:S01]  /*e8780*/  LDL.LU R18, [R1+0x25c4] ;  /* 0x0025c40001127983 */ /* 0x000f220000300800 */
[----:B------:R-:W-:-:S03]  /*e8790*/  IMAD.X R22, R22, 0x1, R2, P1 ;  /* 0x0000000116167824 */ /* 0x000fc600008e0602 */
[----:B------:R2:W-:Y:S04]  /*e87a0*/  LDGSTS.E [R3+0x2200], [R4.64], P0 ;  /* 0x0220000004037fae */ /* 0x0005e80008121844 */
[----:B-1----:R-:W4:Y:S04]  /*e87b0*/  LDL.LU R19, [R1+0x25c0] ;  /* 0x0025c00001137983 */ /* 0x002f280000300800 */
[----:B------:R-:W-:Y:S01]  /*e87c0*/  STL [R1+0x270c], R14 ;  /* 0x00270c0e01007387 */ /* 0x000fe20000100800 */
[----:B--2---:R-:W-:Y:S01]  /*e87d0*/  MOV R4, R7 ;  /* 0x0000000700047202 */ /* 0x004fe20000000f00 */
[----:B------:R-:W-:-:S02]  /*e87e0*/  IMAD.MOV.U32 R5, RZ, RZ, R17 ;  /* 0x000000ffff057224 */ /* 0x000fc400078e0011 */
[----:B------:R1:W-:Y:S01]  /*e87f0*/  STL [R1+0x2748], R17 ;  /* 0x0027481101007387 */ /* 0x0003e20000100800 */
[----:B------:R-:W-:-:S03]  /*e8800*/  IADD3 R11, P1, R11, R217, RZ ;  /* 0x000000d90b0b7210 */ /* 0x000fc60007f3e0ff */
[----:B------:R-:W3:Y:S01]  /*e8810*/  LDL.LU R6, [R1+0x257c] ;  /* 0x00257c0001067983 */ /* 0x000ee20000300800 */
[----:B------:R-:W-:-:S03]  /*e8820*/  IMAD.X R12, R12, 0x1, R2, P2 ;  /* 0x000000010c0c7824 */ /* 0x000fc600010e0602 */
[----:B------:R1:W-:Y:S04]  /*e8830*/  LDGSTS.E [R3+0x3200], [R4.64], P0 ;  /* 0x0320000004037fae */ /* 0x0003e80008121844 */
[----:B-1----:R-:W3:Y:S04]  /*e8840*/  LDL.LU R17, [R1+0x2578] ;  /* 0x0025780001117983 */ /* 0x002ee80000300800 */
[----:B------:R-:W-:Y:S04]  /*e8850*/  STL [R1+0x26c4], R10 ;  /* 0x0026c40a01007387 */ /* 0x000fe80000100800 */
[----:B------:R-:W-:Y:S01]  /*e8860*/  STL [R1+0x2708], R22 ;  /* 0x0027081601007387 */ /* 0x000fe20000100800 */
[----:B------:R-:W-:-:S02]  /*e8870*/  IMAD.MOV.U32 R4, RZ, RZ, R14 ;  /* 0x000000ffff047224 */ /* 0x000fc400078e000e */
[----:B------:R-:W-:Y:S01]  /*e8880*/  IMAD.MOV.U32 R5, RZ, RZ, R22 ;  /* 0x000000ffff057224 */ /* 0x000fe200078e0016 */
[----:B------:R-:W3:Y:S04]  /*e8890*/  LDL.LU R7, [R1+0x253c] ;  /* 0x00253c0001077983 */ /* 0x000ee80000300800 */
[----:B------:R-:W3:Y:S04]  /*e88a0*/  LDL.LU R14, [R1+0x24fc] ;  /* 0x0024fc00010e7983 */ /* 0x000ee80000300800 */
[----:B------:R-:W-:Y:S04]  /*e88b0*/  STL [R1+0x2684], R11 ;  /* 0x0026840b01007387 */ /* 0x000fe80000100800 */
[----:B------:R1:W-:Y:S04]  /*e88c0*/  LDGSTS.E [R3+0x4200], [R4.64], P0 ;  /* 0x0420000004037fae */ /* 0x0003e80008121844 */
[----:B------:R1:W-:Y:S02]  /*e88d0*/  STL [R1+0x26c0], R12 ;  /* 0x0026c00c01007387 */ /* 0x0003e40000100800 */
[----:B-1----:R-:W-:-:S02]  /*e88e0*/  IMAD.MOV.U32 R5, RZ, RZ, R12 ;  /* 0x000000ffff057224 */ /* 0x002fc400078e000c */
[----:B------:R-:W3:Y:S01]  /*e88f0*/  LDL.LU R12, [R1+0x2538] ;  /* 0x00253800010c7983 */ /* 0x000ee20000300800 */
[----:B------:R-:W-:Y:S01]  /*e8900*/  IADD3 R15, P2, R15, R217, RZ ;  /* 0x000000d90f0f7210 */ /* 0x000fe20007f5e0ff */
[----:B------:R-:W-:Y:S01]  /*e8910*/  IMAD.MOV.U32 R4, RZ, RZ, R10 ;  /* 0x000000ffff047224 */ /* 0x000fe200078e000a */
[----:B------:R-:W-:-:S03]  /*e8920*/  IADD3.X R21, R21, R2, RZ, P1, !PT ;  /* 0x0000000215157210 */ /* 0x000fc60000ffe4ff */
[----:B------:R1:W-:Y:S01]  /*e8930*/  STL [R1+0x2644], R15 ;  /* 0x0026440f01007387 */ /* 0x0003e20000100800 */
[----:B------:R-:W-:-:S03]  /*e8940*/  IMAD.X R16, R16, 0x1, R2, P2 ;  /* 0x0000000110107824 */ /* 0x000fc600010e0602 */
[----:B------:R-:W-:Y:S04]  /*e8950*/  STL [R1+0x2680], R21 ;  /* 0x0026801501007387 */ /* 0x000fe80000100800 */
[----:B------:R1:W-:Y:S04]  /*e8960*/  LDGSTS.E [R3+0x5200], [R4.64], P0 ;  /* 0x0520000004037fae */ /* 0x0003e80008121844 */
[----:B------:R-:W3:Y:S04]  /*e8970*/  LDL.LU R10, [R1+0x24bc] ;  /* 0x0024bc00010a7983 */ /* 0x000ee80000300800 */
[----:B------:R-:W3:Y:S01]  /*e8980*/  LDL.LU R23, [R1+0x24f8] ;  /* 0x0024f80001177983 */ /* 0x000ee20000300800 */
[----:B-1----:R-:W-:Y:S01]  /*e8990*/  IMAD.MOV.U32 R4, RZ, RZ, R11 ;  /* 0x000000ffff047224 */ /* 0x002fe200078e000b */
[----:B------:R-:W-:-:S05]  /*e89a0*/  MOV R5, R21 ;  /* 0x0000001500057202 */ /* 0x000fca0000000f00 */
[----:B------:R1:W-:Y:S02]  /*e89b0*/  LDGSTS.E [R3+0x6200], [R4.64], P0 ;  /* 0x0620000004037fae */ /* 0x0003e40008121844 */
[----:B-1----:R-:W-:Y:S02]  /*e89c0*/  IMAD.MOV.U32 R4, RZ, RZ, R15 ;  /* 0x000000ffff047224 */ /* 0x002fe400078e000f */
[----:B------:R-:W-:-:S05]  /*e89d0*/  IMAD.MOV.U32 R5, RZ, RZ, R16 ;  /* 0x000000ffff057224 */ /* 0x000fca00078e0010 */
[----:B------:R1:W-:Y:S01]  /*e89e0*/  LDGSTS.E [R3+0x7200], [R4.64], P0 ;  /* 0x0720000004037fae */ /* 0x0003e20008121844 */
[----:B---3--:R-:W-:-:S05]  /*e89f0*/  IADD3 R13, P1, R13, R217, RZ ;  /* 0x000000d90d0d7210 */ /* 0x008fca0007f3e0ff */
[----:B------:R-:W-:Y:S01]  /*e8a00*/  STL [R1+0x2604], R13 ;  /* 0x0026040d01007387 */ /* 0x000fe20000100800 */
[----:B------:R-:W-:-:S03]  /*e8a10*/  IMAD.X R20, R20, 0x1, R2, P1 ;  /* 0x0000000114147824 */ /* 0x000fc600008e0602 */
[----:B------:R3:W-:Y:S04]  /*e8a20*/  STL [R1+0x2640], R16 ;  /* 0x0026401001007387 */ /* 0x0007e80000100800 */
[----:B------:R-:W2:Y:S04]  /*e8a30*/  LDL.LU R11, [R1+0x2474] ;  /* 0x00247400010b7983 */ /* 0x000ea80000300800 */
[----:B------:R-:W2:Y:S01]  /*e8a40*/  LDL.LU R15, [R1+0x24b8] ;  /* 0x0024b800010f7983 */ /* 0x000ea20000300800 */
[----:B----4-:R-:W-:Y:S01]  /*e8a50*/  IADD3 R18, P2, R18, R217, RZ ;  /* 0x000000d912127210 */ /* 0x010fe20007f5e0ff */
[----:B-1----:R-:W-:-:S04]  /*e8a60*/  IMAD.MOV.U32 R5, RZ, RZ, R20 ;  /* 0x000000ffff057224 */ /* 0x002fc800078e0014 */
[----:B------:R-:W-:Y:S01]  /*e8a70*/  STL [R1+0x25c4], R18 ;  /* 0x0025c41201007387 */ /* 0x000fe20000100800 */
[----:B------:R-:W-:Y:S01]  /*e8a80*/  MOV R4, R13 ;  /* 0x0000000d00047202 */ /* 0x000fe20000000f00 */
[----:B------:R-:W-:Y:S02]  /*e8a90*/  IMAD.X R19, R19, 0x1, R2, P2 ;  /* 0x0000000113137824 */ /* 0x000fe400010e0602 */
[----:B------:R1:W-:Y:S04]  /*e8aa0*/  STL [R1+0x2600], R20 ;  /* 0x0026001401007387 */ /* 0x0003e80000100800 */
[----:B---3--:R-:W3:Y:S04]  /*e8ab0*/  LDL.LU R16, [R1+0x2434] ;  /* 0x0024340001107983 */ /* 0x008ee80000300800 */
[----:B------:R-:W2:Y:S04]  /*e8ac0*/  LDL.LU R22, [R1+0x2470] ;  /* 0x0024700001167983 */ /* 0x000ea80000300800 */
[----:B------:R1:W-:Y:S01]  /*e8ad0*/  LDGSTS.E [R3+0x8200], [R4.64], P0 ;  /* 0x0820000004037fae */ /* 0x0003e20008121844 */
[----:B------:R-:W-:-:S05]  /*e8ae0*/  IADD3 R6, P1, R6, R217, RZ ;  /* 0x000000d906067210 */ /* 0x000fca0007f3e0ff */
[----:B------:R-:W-:Y:S01]  /*e8af0*/  STL [R1+0x257c], R6 ;  /* 0x00257c0601007387 */ /* 0x000fe20000100800 */
[----:B------:R-:W-:-:S03]  /*e8b00*/  IMAD.X R17, R17, 0x1, R2, P1 ;  /* 0x0000000111117824 */ /* 0x000fc600008e0602 */
[----:B------:R1:W-:Y:S02]  /*e8b10*/  STL [R1+0x25c0], R19 ;  /* 0x0025c01301007387 */ /* 0x0003e40000100800 */
[----:B-1----:R-:W-:Y:S02]  /*e8b20*/  IMAD.MOV.U32 R4, RZ, RZ, R18 ;  /* 0x000000ffff047224 */ /* 0x002fe400078e0012 */
[----:B------:R-:W2:Y:S01]  /*e8b30*/  LDL.LU R13, [R1+0x23f4] ;  /* 0x0023f400010d7983 */ /* 0x000ea20000300800 */
[----:B------:R-:W-:-:S03]  /*e8b40*/  IMAD.MOV.U32 R5, RZ, RZ, R19 ;  /* 0x000000ffff057224 */ /* 0x000fc600078e0013 */
[----:B------:R-:W2:Y:S01]  /*e8b50*/  LDL.LU R21, [R1+0x2430] ;  /* 0x0024300001157983 */ /* 0x000ea20000300800 */
[----:B------:R-:W-:-:S03]  /*e8b60*/  IADD3 R7, P2, R7, R217, RZ ;  /* 0x000000d907077210 */ /* 0x000fc60007f5e0ff */
[----:B------:R1:W-:Y:S01]  /*e8b70*/  LDGSTS.E [R3+0x9200], [R4.64], P0 ;  /* 0x0920000004037fae */ /* 0x0003e20008121844 */
[----:B------:R-:W-:-:S03]  /*e8b80*/  IADD3 R14, P1, R14, R217, RZ ;  /* 0x000000d90e0e7210 */ /* 0x000fc60007f3e0ff */
[----:B------:R-:W-:Y:S04]  /*e8b90*/  STL [R1+0x253c], R7 ;  /* 0x00253c0701007387 */ /* 0x000fe80000100800 */
[----:B------:R1:W-:Y:S04]  /*e8ba0*/  STL [R1+0x2578], R17 ;  /* 0x0025781101007387 */ /* 0x0003e80000100800 */
[----:B------:R-:W2:Y:S01]  /*e8bb0*/  LDL.LU R20, [R1+0x23f0] ;  /* 0x0023f00001147983 */ /* 0x000ea20000300800 */
[----:B-1----:R-:W-:-:S03]  /*e8bc0*/  IMAD.MOV.U32 R4, RZ, RZ, R6 ;  /* 0x000000ffff047224 */ /* 0x002fc600078e0006 */
[----:B------:R-:W2:Y:S04]  /*e8bd0*/  LDL.LU R18, [R1+0x23b4] ;  /* 0x0023b40001127983 */ /* 0x000ea80000300800 */
[----:B------:R-:W2:Y:S01]  /*e8be0*/  LDL.LU R19, [R1+0x23b0] ;  /* 0x0023b00001137983 */ /* 0x000ea20000300800 */
[----:B------:R-:W-:-:S03]  /*e8bf0*/  IADD3.X R12, R12, R2, RZ, P2, !PT ;  /* 0x000000020c0c7210 */ /* 0x000fc600017fe4ff */
[----:B------:R-:W-:Y:S04]  /*e8c00*/  STL [R1+0x24fc], R14 ;  /* 0x0024fc0e01007387 */ /* 0x000fe80000100800 */
[----:B------:R1:W-:Y:S04]  /*e8c10*/  STL [R1+0x2538], R12 ;  /* 0x0025380c01007387 */ /* 0x0003e80000100800 */
[----:B------:R-:W2:Y:S01]  /*e8c20*/  LDL.LU R6, [R1+0x236c] ;  /* 0x00236c0001067983 */ /* 0x000ea20000300800 */
[----:B------:R-:W-:-:S03]  /*e8c30*/  IMAD.MOV.U32 R5, RZ, RZ, R17 ;  /* 0x000000ffff057224 */ /* 0x000fc600078e0011 */
[----:B------:R-:W2:Y:S04]  /*e8c40*/  LDL.LU R17, [R1+0x2368] ;  /* 0x0023680001117983 */ /* 0x000ea80000300800 */
[----:B------:R1:W-:Y:S01]  /*e8c50*/  LDGSTS.E [R3+0xa200], [R4.64], P0 ;  /* 0x0a20000004037fae */ /* 0x0003e20008121844 */
[----:B------:R-:W-:Y:S01]  /*e8c60*/  IADD3 R10, P2, R10, R217, RZ ;  /* 0x000000d90a0a7210 */ /* 0x000fe20007f5e0ff */
[----:B------:R-:W-:-:S04]  /*e8c70*/  IMAD.X R23, R23, 0x1, R2, P1 ;  /* 0x0000000117177824 */ /* 0x000fc800008e0602 */
[----:B------:R-:W-:Y:S01]  /*e8c80*/  STL [R1+0x24bc], R10 ;  /* 0x0024bc0a01007387 */ /* 0x000fe20000100800 */
[----:B-1----:R-:W-:Y:S01]  /*e8c90*/  IMAD.MOV.U32 R4, RZ, RZ, R7 ;  /* 0x000000ffff047224 */ /* 0x002fe200078e0007 */
[----:B------:R-:W-:Y:S02]  /*e8ca0*/  MOV R5, R12 ;  /* 0x0000000c00057202 */ /* 0x000fe40000000f00 */
[----:B------:R-:W-:Y:S04]  /*e8cb0*/  STL [R1+0x24f8], R23 ;  /* 0x0024f81701007387 */ /* 0x000fe80000100800 */
[----:B------:R1:W-:Y:S04]  /*e8cc0*/  LDGSTS.E [R3+0xb200], [R4.64], P0 ;  /* 0x0b20000004037fae */ /* 0x0003e80008121844 */
[----:B------:R-:W2:Y:S04]  /*e8cd0*/  LDL.LU R7, [R1+0x232c] ;  /* 0x00232c0001077983 */ /* 0x000ea80000300800 */
[----:B------:R-:W2:Y:S01]  /*e8ce0*/  LDL.LU R12, [R1+0x22ec] ;  /* 0x0022ec00010c7983 */ /* 0x000ea20000300800 */
[----:B-1----:R-:W-:-:S02]  /*e8cf0*/  IMAD.MOV.U32 R4, RZ, RZ, R14 ;  /* 0x000000ffff047224 */ /* 0x002fc400078e000e */
[----:B------:R-:W-:Y:S01]  /*e8d00*/  IMAD.MOV.U32 R5, RZ, RZ, R23 ;  /* 0x000000ffff057224 */ /* 0x000fe200078e0017 */
[----:B------:R-:W2:Y:S04]  /*e8d10*/  LDL.LU R14, [R1+0x2328] ;  /* 0x00232800010e7983 */ /* 0x000ea80000300800 */
[----:B------:R1:W-:Y:S02]  /*e8d20*/  LDGSTS.E [R3+0xc200], [R4.64], P0 ;  /* 0x0c20000004037fae */ /* 0x0003e40008121844 */
[----:B-1----:R-:W-:Y:S02]  /*e8d30*/  MOV R4, R10 ;  /* 0x0000000a00047202 */ /* 0x002fe40000000f00 */
[----:B--2---:R-:W-:Y:S01]  /*e8d40*/  IADD3 R11, P1, R11, R217, RZ ;  /* 0x000000d90b0b7210 */ /* 0x004fe20007f3e0ff */
[----:B------:R-:W-:-:S04]  /*e8d50*/  IMAD.X R15, R15, 0x1, R2, P2 ;  /* 0x000000010f0f7824 */ /* 0x000fc800010e0602 */
[----:B------:R-:W-:Y:S01]  /*e8d60*/  STL [R1+0x2474], R11 ;  /* 0x0024740b01007387 */ /* 0x000fe20000100800 */
[----:B------:R-:W-:-:S03]  /*e8d70*/  IMAD.MOV.U32 R5, RZ, RZ, R15 ;  /* 0x000000ffff057224 */ /* 0x000fc600078e000f */
[----:B------:R1:W-:Y:S04]  /*e8d80*/  STL [R1+0x24b8], R15 ;  /* 0x0024b80f01007387 */ /* 0x0003e80000100800 */
[----:B------:R2:W-:Y:S04]  /*e8d90*/  LDGSTS.E [R3+0xd200], [R4.64], P0 ;  /* 0x0d20000004037fae */ /* 0x0005e80008121844 */
[----:B-1----:R-:W4:Y:S01]  /*e8da0*/  LDL.LU R15, [R1+0x22e8] ;  /* 0x0022e800010f7983 */ /* 0x002f220000300800 */
[----:B---3--:R-:W-:Y:S01]  /*e8db0*/  IADD3 R16, P2, R16, R217, RZ ;  /* 0x000000d910107210 */ /* 0x008fe20007f5e0ff */
[----:B--2---:R-:W-:-:S04]  /*e8dc0*/  IMAD.X R22, R22, 0x1, R2, P1 ;  /* 0x0000000116167824 */ /* 0x004fc800008e0602 */
[----:B------:R1:W-:Y:S01]  /*e8dd0*/  STL [R1+0x2434], R16 ;  /* 0x0024341001007387 */ /* 0x0003e20000100800 */
[----:B------:R-:W-:Y:S02]  /*e8de0*/  IMAD.MOV.U32 R4, RZ, RZ, R11 ;  /* 0x000000ffff047224 */ /* 0x000fe400078e000b */
[----:B------:R-:W-:Y:S01]  /*e8df0*/  IMAD.MOV.U32 R5, RZ, RZ, R22 ;  /* 0x000000ffff057224 */ /* 0x000fe200078e0016 */
[----:B------:R-:W-:Y:S04]  /*e8e00*/  STL [R1+0x2470], R22 ;  /* 0x0024701601007387 */ /* 0x000fe80000100800 */
[----:B------:R-:W2:Y:S04]  /*e8e10*/  LDL.LU R10, [R1+0x22ac] ;  /* 0x0022ac00010a7983 */ /* 0x000ea80000300800 */
[----:B------:R-:W3:Y:S04]  /*e8e20*/  LDL.LU R11, [R1+0x2264] ;  /* 0x00226400010b7983 */ /* 0x000ee80000300800 */
[----:B------:R1:W-:Y:S01]  /*e8e30*/  LDGSTS.E [R3+0xe200], [R4.64], P0 ;  /* 0x0e20000004037fae */ /* 0x0003e20008121844 */
[----:B------:R-:W-:Y:S01]  /*e8e40*/  IADD3 R13, P1, R13, R217, RZ ;  /* 0x000000d90d0d7210 */ /* 0x000fe20007f3e0ff */
[----:B------:R-:W-:-:S04]  /*e8e50*/  IMAD.X R21, R21, 0x1, R2, P2 ;  /* 0x0000000115157824 */ /* 0x000fc800010e0602 */
[----:B------:R1:W-:Y:S04]  /*e8e60*/  STL [R1+0x23f4], R13 ;  /* 0x0023f40d01007387 */ /* 0x0003e80000100800 */
[----:B------:R-:W-:Y:S01]  /*e8e70*/  STL [R1+0x2430], R21 ;  /* 0x0024301501007387 */ /* 0x000fe20000100800 */
[----:B-1----:R-:W-:Y:S02]  /*e8e80*/  IMAD.MOV.U32 R4, RZ, RZ, R16 ;  /* 0x000000ffff047224 */ /* 0x002fe400078e0010 */
[----:B------:R-:W-:Y:S01]  /*e8e90*/  IMAD.MOV.U32 R5, RZ, RZ, R21 ;  /* 0x000000ffff057224 */ /* 0x000fe200078e0015 */
[----:B------:R-:W3:Y:S04]  /*e8ea0*/  LDL.LU R16, [R1+0x22a8] ;  /* 0x0022a80001107983 */ /* 0x000ee80000300800 */
[----:B------:R1:W-:Y:S01]  /*e8eb0*/  LDGSTS.E [R3+0xf200], [R4.64], P0 ;  /* 0x0f20000004037fae */ /* 0x0003e20008121844 */
[----:B------:R-:W-:-:S02]  /*e8ec0*/  IADD3.X R20, R20, R2, RZ, P1, !PT ;  /* 0x0000000214147210 */ /* 0x000fc40000ffe4ff */
[----:B------:R-:W-:-:S05]  /*e8ed0*/  IADD3 R18, P2, R18, R217, RZ ;  /* 0x000000d912127210 */ /* 0x000fca0007f5e0ff */
[----:B------:R-:W-:Y:S01]  /*e8ee0*/  STL [R1+0x23b4], R18 ;  /* 0x0023b41201007387 */ /* 0x000fe20000100800 */
[----:B------:R-:W-:Y:S02]  /*e8ef0*/  IMAD.X R19, R19, 0x1, R2, P2 ;  /* 0x0000000113137824 */ /* 0x000fe400010e0602 */
[----:B-1----:R-:W-:Y:S01]  /*e8f00*/  IMAD.MOV.U32 R4, RZ, RZ, R13 ;  /* 0x000000ffff047224 */ /* 0x002fe200078e000d */
[----:B------:R1:W-:Y:S04]  /*e8f10*/  STL [R1+0x23f0], R20 ;  /* 0x0023f01401007387 */ /* 0x0003e80000100800 */
[----:B------:R-:W3:Y:S04]  /*e8f20*/  LDL.LU R24, [R1+0x2224] ;  /* 0x0022240001187983 */ /* 0x000ee80000300800 */
[----:B------:R-:W3:Y:S01]  /*e8f30*/  LDL.LU R13, [R1+0x2260] ;  /* 0x00226000010d7983 */ /* 0x000ee20000300800 */
[----:B------:R-:W-:-:S05]  /*e8f40*/  IADD3 R6, P1, R6, R217, RZ ;  /* 0x000000d906067210 */ /* 0x000fca0007f3e0ff */
[----:B------:R1:W-:Y:S04]  /*e8f50*/  STL [R1+0x236c], R6 ;  /* 0x00236c0601007387 */ /* 0x0003e80000100800 */
[----:B------:R-:W-:Y:S04]  /*e8f60*/  STL [R1+0x23b0], R19 ;  /* 0x0023b01301007387 */ /* 0x000fe80000100800 */
[----:B------:R-:W3:Y:S04]  /*e8f70*/  LDL.LU R22, [R1+0x21e4] ;  /* 0x0021e40001167983 */ /* 0x000ee80000300800 */
[----:B------:R-:W3:Y:S01]  /*e8f80*/  LDL.LU R25, [R1+0x2220] ;  /* 0x0022200001197983 */ /* 0x000ee20000300800 */
[----:B------:R-:W-:Y:S01]  /*e8f90*/  MOV R5, R20 ;  /* 0x0000001400057202 */ /* 0x000fe20000000f00 */
[----:B------:R-:W-:-:S04]  /*e8fa0*/  IMAD.X R17, R17, 0x1, R2, P1 ;  /* 0x0000000111117824 */ /* 0x000fc800008e0602 */
[----:B------:R1:W-:Y:S01]  /*e8fb0*/  LDGSTS.E [R3+0x10200], [R4.64], P0 ;  /* 0x1020000004037fae */ /* 0x0003e20008121844 */
[-C--:B------:R-:W-:Y:S01]  /*e8fc0*/  IADD3 R7, P2, R7, R217.reuse, RZ ;  /* 0x000000d907077210 */ /* 0x080fe20007f5e0ff */
[----:B-1----:R-:W-:Y:S02]  /*e8fd0*/  IMAD.MOV.U32 R4, RZ, RZ, R18 ;  /* 0x000000ffff047224 */ /* 0x002fe400078e0012 */
[----:B------:R-:W-:Y:S01]  /*e8fe0*/  IMAD.MOV.U32 R5, RZ, RZ, R19 ;  /* 0x000000ffff057224 */ /* 0x000fe200078e0013 */
[----:B------:R-:W-:Y:S01]  /*e8ff0*/  IADD3 R12, P1, R12, R217, RZ ;  /* 0x000000d90c0c7210 */ /* 0x000fe20007f3e0ff */
[----:B------:R-:W-:Y:S01]  /*e9000*/  STL [R1+0x232c], R7 ;  /* 0x00232c0701007387 */ /* 0x000fe20000100800 */
[----:B------:R-:W-:-:S03]  /*e9010*/  IMAD.X R14, R14, 0x1, R2, P2 ;  /* 0x000000010e0e7824 */ /* 0x000fc600010e0602 */
[----:B------:R-:W-:Y:S04]  /*e9020*/  STL [R1+0x2368], R17 ;  /* 0x0023681101007387 */ /* 0x000fe80000100800 */
[----:B------:R1:W-:Y:S04]  /*e9030*/  LDGSTS.E [R3+0x11200], [R4.64], P0 ;  /* 0x1120000004037fae */ /* 0x0003e80008121844 */
[----:B------:R-:W3:Y:S04]  /*e9040*/  LDL.LU R23, [R1+0x21e0] ;  /* 0x0021e00001177983 */ /* 0x000ee80000300800 */
[----:B------:R-:W-:Y:S01]  /*e9050*/  STL [R1+0x22ec], R12 ;  /* 0x0022ec0c01007387 */ /* 0x000fe20000100800 */
[----:B-1----:R-:W-:Y:S01]  /*e9060*/  MOV R4, R6 ;  /* 0x0000000600047202 */ /* 0x002fe20000000f00 */
[----:B------:R-:W-:-:S02]  /*e9070*/  IMAD.MOV.U32 R5, RZ, RZ, R17 ;  /* 0x000000ffff057224 */ /* 0x000fc400078e0011 */
[----:B------:R1:W-:Y:S04]  /*e9080*/  STL [R1+0x2328], R14 ;  /* 0x0023280e01007387 */ /* 0x0003e80000100800 */
[----:B------:R-:W3:Y:S04]  /*e9090*/  LDL.LU R20, [R1+0x21a4] ;  /* 0x0021a40001147983 */ /* 0x000ee80000300800 */
[----:B------:R1:W-:Y:S04]  /*e90a0*/  LDGSTS.E [R3+0x12200], [R4.64], P0 ;  /* 0x1220000004037fae */ /* 0x0003e80008121844 */
[----:B------:R-:W3:Y:S04]  /*e90b0*/  LDL.LU R6, [R1+0x2020] ;  /* 0x0020200001067983 */ /* 0x000ee80000300800 */
[----:B------:R-:W3:Y:S01]  /*e90c0*/  LDL.LU R21, [R1+0x21a0] ;  /* 0x0021a00001157983 */ /* 0x000ee20000300800 */
[----:B-1----:R-:W-:-:S02]  /*e90d0*/  IMAD.MOV.U32 R4, RZ, RZ, R7 ;  /* 0x000000ffff047224 */ /* 0x002fc400078e0007 */
[----:B------:R-:W-:-:S05]  /*e90e0*/  IMAD.MOV.U32 R5, RZ, RZ, R14 ;  /* 0x000000ffff057224 */ /* 0x000fca00078e000e */
[----:B------:R1:W-:Y:S02]  /*e90f0*/  LDGSTS.E [R3+0x13200], [R4.64], P0 ;  /* 0x1320000004037fae */ /* 0x0003e40008121844 */
[----:B-1----:R-:W-:Y:S02]  /*e9100*/  IMAD.MOV.U32 R4, RZ, RZ, R12 ;  /* 0x000000ffff047224 */ /* 0x002fe400078e000c */
[----:B----4-:R-:W-:-:S04]  /*e9110*/  IMAD.X R15, R15, 0x1, R2, P1 ;  /* 0x000000010f0f7824 */ /* 0x010fc800008e0602 */
[----:B------:R-:W-:-:S05]  /*e9120*/  IMAD.MOV.U32 R5, RZ, RZ, R15 ;  /* 0x000000ffff057224 */ /* 0x000fca00078e000f */
[----:B------:R1:W-:Y:S01]  /*e9130*/  LDGSTS.E [R3+0x14200], [R4.64], P0 ;  /* 0x1420000004037fae */ /* 0x0003e20008121844 */
[-C--:B--2---:R-:W-:Y:S02]  /*e9140*/  IADD3 R10, P2, R10, R217.reuse, RZ ;  /* 0x000000d90a0a7210 */ /* 0x084fe40007f5e0ff */
[----:B---3--:R-:W-:-:S03]  /*e9150*/  IADD3 R11, P1, R11, R217, RZ ;  /* 0x000000d90b0b7210 */ /* 0x008fc60007f3e0ff */
[----:B------:R-:W-:Y:S04]  /*e9160*/  STL [R1+0x22ac], R10 ;  /* 0x0022ac0a01007387 */ /* 0x000fe80000100800 */
[----:B------:R2:W-:Y:S04]  /*e9170*/  STL [R1+0x22e8], R15 ;  /* 0x0022e80f01007387 */ /* 0x0005e80000100800 */
[----:B------:R-:W3:Y:S04]  /*e9180*/  LDL.LU R14, [R1+0x201c] ;  /* 0x00201c00010e7983 */ /* 0x000ee80000300800 */
[----:B------:R-:W4:Y:S04]  /*e9190*/  LDL.LU R7, [R1+0x2078] ;  /* 0x0020780001077983 */ /* 0x000f280000300800 */
[----:B------:R-:W4:Y:S01]  /*e91a0*/  LDL.LU R17, [R1+0x20b0] ;  /* 0x0020b00001117983 */ /* 0x000f220000300800 */
[----:B------:R-:W-:-:S03]  /*e91b0*/  IADD3.X R16, R16, R2, RZ, P2, !PT ;  /* 0x0000000210107210 */ /* 0x000fc600017fe4ff */
[----:B------:R-:W4:Y:S04]  /*e91c0*/  LDL.LU R19, [R1+0x2074] ;  /* 0x0020740001137983 */ /* 0x000f280000300800 */
[----:B------:R-:W-:Y:S01]  /*e91d0*/  STL [R1+0x2264], R11 ;  /* 0x0022640b01007387 */ /* 0x000fe20000100800 */
[----:B-1----:R-:W-:-:S03]  /*e91e0*/  IMAD.MOV.U32 R4, RZ, RZ, R10 ;  /* 0x000000ffff047224 */ /* 0x002fc600078e000a */
[----:B------:R1:W-:Y:S01]  /*e91f0*/  STL [R1+0x22a8], R16 ;  /* 0x0022a81001007387 */ /* 0x0003e20000100800 */
[----:B------:R-:W-:-:S03]  /*e9200*/  MOV R5, R16 ;  /* 0x0000001000057202 */ /* 0x000fc60000000f00 */
[----:B--2---:R-:W2:Y:S04]  /*e9210*/  LDL.LU R15, [R1+0x20e0] ;  /* 0x0020e000010f7983 */ /* 0x004ea80000300800 */
[----:B------:R-:W2:Y:S04]  /*e9220*/  LDL.LU R12, [R1+0x20e8] ;  /* 0x0020e800010c7983 */ /* 0x000ea80000300800 */
[----:B------:R-:W2:Y:S01]  /*e9230*/  LDL.LU R18, [R1+0x20ac] ;  /* 0x0020ac0001127983 */ /* 0x000ea20000300800 */
[----:B------:R-:W-:-:S03]  /*e9240*/  IADD3 R24, P2, R24, R217, RZ ;  /* 0x000000d918187210 */ /* 0x000fc60007f5e0ff */
[----:B------:R1:W-:Y:S01]  /*e9250*/  LDGSTS.E [R3+0x15200], [R4.64], P0 ;  /* 0x1520000004037fae */ /* 0x0003e20008121844 */
[----:B------:R-:W-:-:S03]  /*e9260*/  IMAD.X R13, R13, 0x1, R2, P1 ;  /* 0x000000010d0d7824 */ /* 0x000fc600008e0602 */
[----:B------:R-:W-:Y:S04]  /*e9270*/  STL [R1+0x2224], R24 ;  /* 0x0022241801007387 */ /* 0x000fe80000100800 */
[----:B------:R1:W-:Y:S04]  /*e9280*/  STL [R1+0x2260], R13 ;  /* 0x0022600d01007387 */ /* 0x0003e80000100800 */
[----:B------:R-:W2:Y:S01]  /*e9290*/  LDL.LU R10, [R1+0x20f0] ;  /* 0x0020f000010a7983 */ /* 0x000ea20000300800 */
[----:B------:R-:W-:-:S03]  /*e92a0*/  IADD3 R22, P1, R22, R217, RZ ;  /* 0x000000d916167210 */ /* 0x000fc60007f3e0ff */
[----:B-1----:R-:W2:Y:S01]  /*e92b0*/  LDL.LU R16, [R1+0x20dc] ;  /* 0x0020dc0001107983 */ /* 0x002ea20000300800 */
[----:B------:R-:W-:-:S03]  /*e92c0*/  IMAD.X R25, R25, 0x1, R2, P2 ;  /* 0x0000000119197824 */ /* 0x000fc600010e0602 */
[----:B------:R-:W-:Y:S01]  /*e92d0*/  STL [R1+0x21e4], R22 ;  /* 0x0021e41601007387 */ /* 0x000fe20000100800 */
[----:B------:R-:W-:Y:S02]  /*e92e0*/  IMAD.MOV.U32 R5, RZ, RZ, R13 ;  /* 0x000000ffff057224 */ /* 0x000fe400078e000d */
[----:B------:R-:W-:Y:S01]  /*e92f0*/  IMAD.MOV.U32 R4, RZ, RZ, R11 ;  /* 0x000000ffff047224 */ /* 0x000fe200078e000b */
[----:B------:R-:W-:Y:S04]  /*e9300*/  STL [R1+0x2220], R25 ;  /* 0x0022201901007387 */ /* 0x000fe80000100800 */
[----:B------:R-:W2:Y:S04]  /*e9310*/  LDL.LU R13, [R1+0x20e4] ;  /* 0x0020e400010d7983 */ /* 0x000ea80000300800 */
[----:B------:R-:W2:Y:S04]  /*e9320*/  LDL.LU R11, [R1+0x20ec] ;  /* 0x0020ec00010b7983 */ /* 0x000ea80000300800 */
[----:B------:R1:W-:Y:S02]  /*e9330*/  LDGSTS.E [R3+0x16200], [R4.64], P0 ;  /* 0x1620000004037fae */ /* 0x0003e40008121844 */
[----:B-1----:R-:W-:Y:S01]  /*e9340*/  MOV R4, R24 ;  /* 0x0000001800047202 */ /* 0x002fe20000000f00 */
[----:B------:R-:W-:-:S02]  /*e9350*/  IMAD.MOV.U32 R5, RZ, RZ, R25 ;  /* 0x000000ffff057224 */ /* 0x000fc400078e0019 */
[----:B------:R-:W-:-:S03]  /*e9360*/  IMAD.X R23, R23, 0x1, R2, P1 ;  /* 0x0000000117177824 */ /* 0x000fc600008e0602 */
[----:B------:R1:W-:Y:S01]  /*e9370*/  LDGSTS.E [R3+0x17200], [R4.64], P0 ;  /* 0x1720000004037fae */ /* 0x0003e20008121844 */
[-C--:B------:R-:W-:Y:S01]  /*e9380*/  IADD3 R20, P2, R20, R217.reuse, RZ ;  /* 0x000000d914147210 */ /* 0x080fe20007f5e0ff */
[----:B-1----:R-:W-:Y:S02]  /*e9390*/  IMAD.MOV.U32 R4, RZ, RZ, R22 ;  /* 0x000000ffff047224 */ /* 0x002fe400078e0016 */
[----:B------:R-:W-:Y:S01]  /*e93a0*/  IMAD.MOV.U32 R5, RZ, RZ, R23 ;  /* 0x000000ffff057224 */ /* 0x000fe200078e0017 */
[----:B------:R-:W-:-:S04]  /*e93b0*/  IADD3 R6, P1, R6, R217, RZ ;  /* 0x000000d906067210 */ /* 0x000fc80007f3e0ff */
[----:B------:R1:W-:Y:S01]  /*e93c0*/  LDGSTS.E [R3+0x18200], [R4.64], P0 ;  /* 0x1820000004037fae */ /* 0x0003e20008121844 */
[----:B------:R-:W-:-:S03]  /*e93d0*/  IMAD.X R21, R21, 0x1, R2, P2 ;  /* 0x0000000115157824 */ /* 0x000fc600010e0602 */
[----:B------:R-:W-:Y:S04]  /*e93e0*/  STL [R1+0x21a4], R20 ;  /* 0x0021a41401007387 */ /* 0x000fe80000100800 */
[----:B------:R-:W-:Y:S01]  /*e93f0*/  STL [R1+0x21e0], R23 ;  /* 0x0021e01701007387 */ /* 0x000fe20000100800 */
[----:B-1----:R-:W-:Y:S02]  /*e9400*/  IMAD.MOV.U32 R4, RZ, RZ, R20 ;  /* 0x000000ffff047224 */ /* 0x002fe400078e0014 */
[----:B------:R-:W-:Y:S01]  /*e9410*/  IMAD.MOV.U32 R5, RZ, RZ, R21 ;  /* 0x000000ffff057224 */ /* 0x000fe200078e0015 */
[----:B------:R1:W-:Y:S04]  /*e9420*/  STL [R1+0x2020], R6 ;  /* 0x0020200601007387 */ /* 0x0003e80000100800 */
[----:B------:R-:W-:Y:S04]  /*e9430*/  STL [R1+0x21a0], R21 ;  /* 0x0021a01501007387 */ /* 0x000fe80000100800 */
[----:B------:R1:W-:Y:S02]  /*e9440*/  LDGSTS.E [R3+0x19200], [R4.64], P0 ;  /* 0x1920000004037fae */ /* 0x0003e40008121844 */
[----:B-1----:R-:W-:Y:S01]  /*e9450*/  IMAD.MOV.U32 R4, RZ, RZ, R6 ;  /* 0x000000ffff047224 */ /* 0x002fe200078e0006 */
[----:B---3--:R-:W-:-:S02]  /*e9460*/  IADD3.X R14, R14, R2, RZ, P1, !PT ;  /* 0x000000020e0e7210 */ /* 0x008fc40000ffe4ff */
[-C--:B----4-:R-:W-:Y:S02]  /*e9470*/  IADD3 R7, P2, R7, R217.reuse, RZ ;  /* 0x000000d907077210 */ /* 0x090fe40007f5e0ff */
[----:B------:R-:W-:-:S03]  /*e9480*/  IADD3 R17, P1, R17, R217, RZ ;  /* 0x000000d911117210 */ /* 0x000fc60007f3e0ff */
[----:B------:R-:W-:Y:S01]  /*e9490*/  STL [R1+0x2078], R7 ;  /* 0x0020780701007387 */ /* 0x000fe20000100800 */
[----:B------:R-:W-:Y:S01]  /*e94a0*/  MOV R5, R14 ;  /* 0x0000000e00057202 */ /* 0x000fe20000000f00 */
[----:B------:R-:W-:Y:S02]  /*e94b0*/  IMAD.X R19, R19, 0x1, R2, P2 ;  /* 0x0000000113137824 */ /* 0x000fe400010e0602 */
[----:B------:R1:W-:Y:S04]  /*e94c0*/  STL [R1+0x201c], R14 ;  /* 0x00201c0e01007387 */ /* 0x0003e80000100800 */
[----:B------:R-:W3:Y:S04]  /*e94d0*/  LDL.LU R6, [R1+0x2800] ;  /* 0x0028000001067983 */ /* 0x000ee80000300800 */
[----:B------:R-:W-:Y:S01]  /*e94e0*/  STL [R1+0x20b0], R17 ;  /* 0x0020b01101007387 */ /* 0x000fe20000100800 */
[----:B--2---:R-:W-:-:S03]  /*e94f0*/  IADD3 R15, P2, R15, R217, RZ ;  /* 0x000000d90f0f7210 */ /* 0x004fc60007f5e0ff */
[----:B------:R-:W-:Y:S01]  /*e9500*/  STL [R1+0x2074], R19 ;  /* 0x0020741301007387 */ /* 0x000fe20000100800 */
[----:B------:R-:W-:-:S03]  /*e9510*/  IADD3 R12, P3, R12, R217, RZ ;  /* 0x000000d90c0c7210 */ /* 0x000fc60007f7e0ff */
[----:B-1----:R-:W2:Y:S01]  /*e9520*/  LDL.LU R14, [R1+0x27d0] ;  /* 0x0027d000010e7983 */ /* 0x002ea20000300800 */
[----:B------:R-:W-:-:S03]  /*e9530*/  IMAD.X R18, R18, 0x1, R2, P1 ;  /* 0x0000000112127824 */ /* 0x000fc600008e0602 */
[----:B------:R1:W-:Y:S04]  /*e9540*/  LDGSTS.E [R3+0x1a200], [R4.64], P0 ;  /* 0x1a20000004037fae */ /* 0x0003e80008121844 */
[----:B------:R-:W-:Y:S01]  /*e9550*/  STL [R1+0x20e0], R15 ;  /* 0x0020e00f01007387 */ /* 0x000fe20000100800 */
[----:B-1----:R-:W-:-:S03]  /*e9560*/  IMAD.MOV.U32 R4, RZ, RZ, R7 ;  /* 0x000000ffff047224 */ /* 0x002fc600078e0007 */
[----:B------:R-:W4:Y:S01]  /*e9570*/  LDL.LU R7, [R1+0x27f4] ;  /* 0x0027f40001077983 */ /* 0x000f220000300800 */
[----:B------:R-:W-:Y:S01]  /*e9580*/  IADD3 R10, P1, R10, R217, RZ ;  /* 0x000000d90a0a7210 */ /* 0x000fe20007f3e0ff */
[----:B------:R-:W-:Y:S02]  /*e9590*/  IMAD.X R16, R16, 0x1, R2, P2 ;  /* 0x0000000110107824 */ /* 0x000fe400010e0602 */
[----:B------:R-:W-:Y:S04]  /*e95a0*/  STL [R1+0x20ac], R18 ;  /* 0x0020ac1201007387 */ /* 0x000fe80000100800 */
[----:B------:R-:W-:Y:S04]  /*e95b0*/  STL [R1+0x20e8], R12 ;  /* 0x0020e80c01007387 */ /* 0x000fe80000100800 */
[----:B------:R-:W-:Y:S01]  /*e95c0*/  STL [R1+0x20f0], R10 ;  /* 0x0020f00a01007387 */ /* 0x000fe20000100800 */
[----:B------:R-:W-:-:S03]  /*e95d0*/  IADD3.X R13, R13, R2, RZ, P3, !PT ;  /* 0x000000020d0d7210 */ /* 0x000fc60001ffe4ff */
[----:B------:R-:W-:Y:S01]  /*e95e0*/  STL [R1+0x20dc], R16 ;  /* 0x0020dc1001007387 */ /* 0x000fe20000100800 */
        /* <DEDUP_REMOVED lines=28> */
[----:B------:R-:W4:Y:S04]  /*e97b0*/  LDL.LU R210, [R1+0x610] ;  /* 0x0006100001d27983 */ /* 0x000f280000300800 */
[----:B------:R-:W4:Y:S04]  /*e97c0*/  LDL.LU R211, [R1+0x5e8] ;  /* 0x0005e80001d37983 */ /* 0x000f280000300800 */
[----:B------:R-:W4:Y:S04]  /*e97d0*/  LDL.LU R205, [R1+0x614] ;  /* 0x0006140001cd7983 */ /* 0x000f280000300800 */
[----:B------:R-:W4:Y:S04]  /*e97e0*/  LDL.LU R206, [R1+0x35c] ;  /* 0x00035c0001ce7983 */ /* 0x000f280000300800 */
[----:B------:R-:W4:Y:S04]  /*e97f0*/  LDL.LU R207, [R1+0x5ec] ;  /* 0x0005ec0001cf7983 */ /* 0x000f280000300800 */
[----:B------:R-:W4:Y:S04]  /*e9800*/  LDL.LU R200, [R1+0x510] ;  /* 0x0005100001c87983 */ /* 0x000f280000300800 */
[----:B------:R-:W4:Y:S01]  /*e9810*/  LDL.LU R201, [R1+0x5f0] ;  /* 0x0005f00001c97983 */ /* 0x000f220000300800 */
[----:B------:R-:W-:-:S05]  /*e9820*/  IMAD.MOV.U32 R5, RZ, RZ, R19 ;  /* 0x000000ffff057224 */ /* 0x000fca00078e0013 */
[----:B------:R3:W-:Y:S02]  /*e9830*/  LDGSTS.E [R3+0x1b200], [R4.64], P0 ;  /* 0x1b20000004037fae */ /* 0x0007e40008121844 */
[----:B---3--:R-:W-:Y:S02]  /*e9840*/  IMAD.MOV.U32 R4, RZ, RZ, R17 ;  /* 0x000000ffff047224 */ /* 0x008fe400078e0011 */
[----:B------:R-:W-:-:S05]  /*e9850*/  IMAD.MOV.U32 R5, RZ, RZ, R18 ;  /* 0x000000ffff057224 */ /* 0x000fca00078e0012 */
[----:B------:R3:W-:Y:S02]  /*e9860*/  LDGSTS.E [R3+0x1c200], [R4.64], P0 ;  /* 0x1c20000004037fae */ /* 0x0007e40008121844 */
[----:B---3--:R-:W-:Y:S01]  /*e9870*/  IMAD.MOV.U32 R4, RZ, RZ, R15 ;  /* 0x000000ffff047224 */ /* 0x008fe200078e000f */
[----:B------:R-:W-:-:S05]  /*e9880*/  MOV R5, R16 ;  /* 0x0000001000057202 */ /* 0x000fca0000000f00 */
[----:B------:R3:W-:Y:S02]  /*e9890*/  LDGSTS.E [R3+0x1d200], [R4.64], P0 ;  /* 0x1d20000004037fae */ /* 0x0007e40008121844 */
[----:B---3--:R-:W-:Y:S02]  /*e98a0*/  IMAD.MOV.U32 R4, RZ, RZ, R12 ;  /* 0x000000ffff047224 */ /* 0x008fe400078e000c */
[----:B------:R-:W-:-:S05]  /*e98b0*/  IMAD.MOV.U32 R5, RZ, RZ, R13 ;  /* 0x000000ffff057224 */ /* 0x000fca00078e000d */
[----:B------:R3:W-:Y:S01]  /*e98c0*/  LDGSTS.E [R3+0x1e200], [R4.64], P0 ;  /* 0x1e20000004037fae */ /* 0x0007e20008121844 */
[----:B------:R-:W-:-:S05]  /*e98d0*/  IADD3 R6, P1, R6, R217, RZ ;  /* 0x000000d906067210 */ /* 0x000fca0007f3e0ff */
[----:B------:R-:W-:Y:S01]  /*e98e0*/  STL [R1+0x2800], R6 ;  /* 0x0028000601007387 */ /* 0x000fe20000100800 */
[----:B--2---:R-:W-:-:S05]  /*e98f0*/  IADD3 R14, P2, R14, R217, RZ ;  /* 0x000000d90e0e7210 */ /* 0x004fca0007f5e0ff */
[----:B------:R-:W-:Y:S01]  /*e9900*/  STL [R1+0x27d0], R14 ;  /* 0x0027d00e01007387 */ /* 0x000fe20000100800 */
[----:B----4-:R-:W-:-:S05]  /*e9910*/  IADD3.X R7, R7, R2, RZ, P1, !PT ;  /* 0x0000000207077210 */ /* 0x010fca0000ffe4ff */
[----:B------:R-:W-:Y:S01]  /*e9920*/  STL [R1+0x27f4], R7 ;  /* 0x0027f40701007387 */ /* 0x000fe20000100800 */
[----:B------:R-:W-:Y:S02]  /*e9930*/  IMAD.MOV.U32 R75, RZ, RZ, R135 ;  /* 0x000000ffff4b7224 */ /* 0x000fe400078e0087 */
[----:B------:R-:W-:Y:S02]  /*e9940*/  IMAD.MOV.U32 R74, RZ, RZ, R164 ;  /* 0x000000ffff4a7224 */ /* 0x000fe400078e00a4 */
[----:B------:R-:W-:Y:S02]  /*e9950*/  IMAD.MOV.U32 R73, RZ, RZ, R166 ;  /* 0x000000ffff497224 */ /* 0x000fe400078e00a6 */
[----:B------:R-:W-:Y:S01]  /*e9960*/  IMAD.MOV.U32 R72, RZ, RZ, R167 ;  /* 0x000000ffff487224 */ /* 0x000fe200078e00a7 */
[----:B------:R-:W-:Y:S01]  /*e9970*/  STL.64 [R1+0x1960], R74 ;  /* 0x0019604a01007387 */ /* 0x000fe20000100a00 */
[----:B------:R-:W-:Y:S01]  /*e9980*/  IMAD.MOV.U32 R71, RZ, RZ, R212 ;  /* 0x000000ffff477224 */ /* 0x000fe200078e00d4 */
[----:B------:R-:W-:-:S02]  /*e9990*/  MOV R70, R213 ;  /* 0x000000d500467202 */ /* 0x000fc40000000f00 */
[----:B------:R-:W-:Y:S01]  /*e99a0*/  STL.64 [R1+0x1958], R72 ;  /* 0x0019584801007387 */ /* 0x000fe20000100a00 */
[----:B------:R-:W-:Y:S02]  /*e99b0*/  IMAD.MOV.U32 R69, RZ, RZ, R214 ;  /* 0x000000ffff457224 */ /* 0x000fe400078e00d6 */
[----:B------:R-:W-:Y:S01]  /*e99c0*/  IMAD.MOV.U32 R68, RZ, RZ, R215 ;  /* 0x000000ffff447224 */ /* 0x000fe200078e00d7 */
[----:B------:R-:W-:Y:S01]  /*e99d0*/  STL.64 [R1+0x1950], R70 ;  /* 0x0019504601007387 */ /* 0x000fe20000100a00 */
[----:B------:R-:W-:Y:S01]  /*e99e0*/  MOV R67, R228 ;  /* 0x000000e400437202 */ /* 0x000fe20000000f00 */
[----:B------:R-:W-:Y:S02]  /*e99f0*/  IMAD.MOV.U32 R66, RZ, RZ, R229 ;  /* 0x000000ffff427224 */ /* 0x000fe400078e00e5 */
[----:B------:R-:W-:Y:S01]  /*e9a00*/  STL.64 [R1+0x1988], R68 ;  /* 0x0019884401007387 */ /* 0x000fe20000100a00 */
[----:B------:R-:W-:Y:S02]  /*e9a10*/  IMAD.MOV.U32 R25, RZ, RZ, R230 ;  /* 0x000000ffff197224 */ /* 0x000fe400078e00e6 */
[----:B------:R-:W-:Y:S01]  /*e9a20*/  IMAD.MOV.U32 R24, RZ, RZ, R231 ;  /* 0x000000ffff187224 */ /* 0x000fe200078e00e7 */
[----:B------:R-:W-:Y:S01]  /*e9a30*/  STL.64 [R1+0x1980], R66 ;  /* 0x0019804201007387 */ /* 0x000fe20000100a00 */
[----:B------:R-:W-:-:S02]  /*e9a40*/  IMAD.MOV.U32 R65, RZ, RZ, R224 ;  /* 0x000000ffff417224 */ /* 0x000fc400078e00e0 */
        /* <DEDUP_REMOVED lines=16> */
[----:B------:R-:W-:Y:S04]  /*e9b50*/  STL.64 [R1+0x19c8], R56 ;  /* 0x0019c83801007387 */ /* 0x000fe80000100a00 */
[----:B------:R-:W-:Y:S04]  /*e9b60*/  STL.64 [R1+0x19c0], R54 ;  /* 0x0019c03601007387 */ /* 0x000fe80000100a00 */
        /* <DEDUP_REMOVED lines=19> */
[----:B---3--:R-:W-:-:S03]  /*e9ca0*/  IMAD.MOV.U32 R5, RZ, RZ, R11 ;  /* 0x000000ffff057224 */ /* 0x008fc600078e000b */
[----:B------:R-:W3:Y:S01]  /*e9cb0*/  LDL.LU R223, [R1+0x2f4] ;  /* 0x0002f40001df7983 */ /* 0x000ee20000300800 */
[----:B------:R-:W-:-:S03]  /*e9cc0*/  IMAD.MOV.U32 R4, RZ, RZ, R10 ;  /* 0x000000ffff047224 */ /* 0x000fc600078e000a */
[----:B------:R-:W3:Y:S01]  /*e9cd0*/  LDL.LU R216, [R1+0x1f0] ;  /* 0x0001f00001d87983 */ /* 0x000ee20000300800 */
[----:B-1----:R-:W-:-:S03]  /*e9ce0*/  IMAD.MOV.U32 R11, RZ, RZ, R209 ;  /* 0x000000ffff0b7224 */ /* 0x002fc600078e00d1 */
[----:B------:R-:W3:Y:S01]  /*e9cf0*/  LDL.LU R218, [R1+0x2f8] ;  /* 0x0002f80001da7983 */ /* 0x000ee20000300800 */
[----:B------:R-:W-:-:S03]  /*e9d00*/  MOV R10, R210 ;  /* 0x000000d2000a7202 */ /* 0x000fc60000000f00 */
        /* <DEDUP_REMOVED lines=14> */
[----:B------:R-:W3:Y:S04]  /*e9df0*/  LDL.LU R200, [R1+0x14c] ;  /* 0x00014c0001c87983 */ /* 0x000ee80000300800 */
[----:B------:R-:W3:Y:S04]  /*e9e00*/  LDL.LU R201, [R1+0x150] ;  /* 0x0001500001c97983 */ /* 0x000ee80000300800 */
[----:B------:R1:W-:Y:S04]  /*e9e10*/  STL.64 [R1+0x19b8], R10 ;  /* 0x0019b80a01007387 */ /* 0x0003e80000100a00 */
[----:B------:R-:W-:Y:S04]  /*e9e20*/  STL.64 [R1+0x19b0], R52 ;  /* 0x0019b03401007387 */ /* 0x000fe80000100a00 */
[----:B------:R1:W-:Y:S04]  /*e9e30*/  STL.64 [R1+0x19e8], R16 ;  /* 0x0019e81001007387 */ /* 0x0003e80000100a00 */
[----:B------:R-:W-:Y:S04]  /*e9e40*/  STL.64 [R1+0x19e0], R50 ;  /* 0x0019e03201007387 */ /* 0x000fe80000100a00 */
        /* <DEDUP_REMOVED lines=16> */
[----:B--2---:R-:W-:-:S02]  /*e9f50*/  IMAD.MOV.U32 R23, RZ, RZ, R135 ;  /* 0x000000ffff177224 */ /* 0x004fc400078e0087 */
[----:B----4-:R-:W-:Y:S02]  /*e9f60*/  IMAD.MOV.U32 R22, RZ, RZ, R164 ;  /* 0x000000ffff167224 */ /* 0x010fe400078e00a4 */
[----:B------:R-:W-:Y:S01]  /*e9f70*/  IMAD.MOV.U32 R49, RZ, RZ, R166 ;  /* 0x000000ffff317224 */ /* 0x000fe200078e00a6 */
[----:B------:R-:W-:Y:S02]  /*e9f80*/  MOV R48, R167 ;  /* 0x000000a700307202 */ /* 0x000fe40000000f00 */
[----:B------:R2:W-:Y:S01]  /*e9f90*/  STL.64 [R1+0x19d8], R22 ;  /* 0x0019d81601007387 */ /* 0x0005e20000100a00 */
        /* <DEDUP_REMOVED lines=8> */
[----:B------:R4:W-:Y:S01]  /*ea020*/  STL.64 [R1+0x19f8], R18 ;  /* 0x0019f81201007387 */ /* 0x0009e20000100a00 */
[----:B------:R-:W-:Y:S02]  /*ea030*/  IMAD.MOV.U32 R45, RZ, RZ, R230 ;  /* 0x000000ffff2d7224 */ /* 0x000fe400078e00e6 */
[----:B------:R-:W-:Y:S01]  /*ea040*/  IMAD.MOV.U32 R44, RZ, RZ, R231 ;  /* 0x000000ffff2c7224 */ /* 0x000fe200078e00e7 */
[----:B------:R1:W-:Y:S01]  /*ea050*/  STL.64 [R1+0x19f0], R12 ;  /* 0x0019f00c01007387 */ /* 0x0003e20000100a00 */
        /* <DEDUP_REMOVED lines=10> */
[----:B---3--:R-:W-:Y:S01]  /*ea100*/  IMAD.MOV.U32 R36, RZ, RZ, R223 ;  /* 0x000000ffff247224 */ /* 0x008fe200078e00df */
        /* <DEDUP_REMOVED lines=9> */
[----:B------:R2:W-:Y:S01]  /*ea1a0*/  STL.64 [R1+0x1a80], R20 ;  /* 0x001a801401007387 */ /* 0x0005e20000100a00 */
        /* <DEDUP_REMOVED lines=10> */
[----:B-1----:R-:W3:Y:S04]  /*ea250*/  LDL.LU R10, [R1+0x2790] ;  /* 0x00279000010a7983 */ /* 0x002ee80000300800 */
[----:B------:R-:W3:Y:S04]  /*ea260*/  LDL.LU R16, [R1+0x27b4] ;  /* 0x0027b40001107983 */ /* 0x000ee80000300800 */
[----:B------:R2:W-:Y:S04]  /*ea270*/  LDGSTS.E [R3+0x2f200], [R22.64], P0 ;  /* 0x2f20000016037fae */ /* 0x0005e80008121844 */
[----:B------:R1:W-:Y:S04]  /*ea280*/  LDGSTS.E [R3+0x30200], [R48.64], P0 ;  /* 0x3020000030037fae */ /* 0x0003e80008121844 */
[----:B------:R1:W-:Y:S04]  /*ea290*/  LDGSTS.E [R3+0x31200], [R46.64], P0 ;  /* 0x312000002e037fae */ /* 0x0003e80008121844 */
[----:B--2---:R-:W2:Y:S04]  /*ea2a0*/  LDL.LU R22, [R1+0x2750] ;  /* 0x0027500001167983 */ /* 0x004ea80000300800 */
[----:B------:R4:W-:Y:S04]  /*ea2b0*/  LDGSTS.E [R3+0x32200], [R18.64], P0 ;  /* 0x3220000012037fae */ /* 0x0009e80008121844 */
[----:B------:R1:W-:Y:S04]  /*ea2c0*/  LDGSTS.E [R3+0x33200], [R12.64], P0 ;  /* 0x332000000c037fae */ /* 0x0003e80008121844 */
[----:B------:R2:W-:Y:S04]  /*ea2d0*/  LDGSTS.E [R3+0x34200], [R44.64], P0 ;  /* 0x342000002c037fae */ /* 0x0005e80008121844 */
[----:B----4-:R-:W4:Y:S04]  /*ea2e0*/  LDL.LU R18, [R1+0x2774] ;  /* 0x0027740001127983 */ /* 0x010f280000300800 */
[----:B-1----:R-:W4:Y:S04]  /*ea2f0*/  LDL.LU R12, [R1+0x2710] ;  /* 0x00271000010c7983 */ /* 0x002f280000300800 */
[----:B------:R-:W4:Y:S04]  /*ea300*/  LDL.LU R23, [R1+0x2734] ;  /* 0x0027340001177983 */ /* 0x000f280000300800 */
[----:B------:R-:W4:Y:S04]  /*ea310*/  LDL.LU R5, [R1+0x26cc] ;  /* 0x0026cc0001057983 */ /* 0x000f280000300800 */
[----:B------:R-:W4:Y:S04]  /*ea320*/  LDL.LU R17, [R1+0x26f4] ;  /* 0x0026f40001117983 */ /* 0x000f280000300800 */
[----:B------:R1:W-:Y:S04]  /*ea330*/  LDGSTS.E [R3+0x35200], [R42.64], P0 ;  /* 0x352000002a037fae */ /* 0x0003e80008121844 */
[----:B------:R1:W-:Y:S04]  /*ea340*/  LDGSTS.E [R3+0x36200], [R40.64], P0 ;  /* 0x3620000028037fae */ /* 0x0003e80008121844 */
[----:B------:R1:W-:Y:S04]  /*ea350*/  LDGSTS.E [R3+0x37200], [R38.64], P0 ;  /* 0x3720000026037fae */ /* 0x0003e80008121844 */
[----:B------:R1:W-:Y:S04]  /*ea360*/  LDGSTS.E [R3+0x38200], [R36.64], P0 ;  /* 0x3820000024037fae */ /* 0x0003e80008121844 */
[----:B------:R1:W-:Y:S04]  /*ea370*/  LDGSTS.E [R3+0x39200], [R34.64], P0 ;  /* 0x3920000022037fae */ /* 0x0003e80008121844 */
[----:B------:R1:W-:Y:S01]  /*ea380*/  LDGSTS.E [R3+0x3a200], [R20.64], P0 ;  /* 0x3a20000014037fae */ /* 0x0003e20008121844 */
[----:B------:R-:W-:-:S03]  /*ea390*/  LEA R4, R203, R165, 0x12 ;  /* 0x000000a5cb047211 */ /* 0x000fc600078e90ff */
[----:B------:R2:W-:Y:S04]  /*ea3a0*/  LDGSTS.E [R3+0x3b200], [R32.64], P0 ;  /* 0x3b20000020037fae */ /* 0x0005e80008121844 */
[----:B------:R2:W-:Y:S04]  /*ea3b0*/  LDGSTS.E [R3+0x3c200], [R30.64], P0 ;  /* 0x3c2000001e037fae */ /* 0x0005e80008121844 */
[----:B-1----:R-:W4:Y:S04]  /*ea3c0*/  LDL.LU R20, [R1+0x268c] ;  /* 0x00268c0001147983 */ /* 0x002f280000300800 */
[----:B------:R-:W4:Y:S04]  /*ea3d0*/  LDL.LU R15, [R1+0x26c8] ;  /* 0x0026c800010f7983 */ /* 0x000f280000300800 */
[----:B------:R-:W4:Y:S04]  /*ea3e0*/  LDL.LU R13, [R1+0x264c] ;  /* 0x00264c00010d7983 */ /* 0x000f280000300800 */
[----:B------:R-:W4:Y:S04]  /*ea3f0*/  LDL.LU R21, [R1+0x2688] ;  /* 0x0026880001157983 */ /* 0x000f280000300800 */
[----:B------:R1:W-:Y:S04]  /*ea400*/  LDGSTS.E [R3+0x3d200], [R28.64], P0 ;  /* 0x3d2000001c037fae */ /* 0x0003e80008121844 */
[----:B------:R1:W-:Y:S04]  /*ea410*/  LDGSTS.E [R3+0x3e200], [R26.64], P0 ;  /* 0x3e2000001a037fae */ /* 0x0003e80008121844 */
[----:B------:R-:W4:Y:S04]  /*ea420*/  LDL.LU R19, [R1+0x2648] ;  /* 0x0026480001137983 */ /* 0x000f280000300800 */
[----:B------:R1:W-:Y:S04]  /*ea430*/  LDGSTS.E [R3+0x3f200], [R24.64], P0 ;  /* 0x3f20000018037fae */ /* 0x0003e80008121844 */
[----:B------:R1:W-:Y:S02]  /*ea440*/  LDGSTS.E [R4+0x400], [R6.64], P0 ;  /* 0x0040000006047fae */ /* 0x0003e40008121844 */
[----:B-1----:R-:W-:Y:S01]  /*ea450*/  IMAD.MOV.U32 R6, RZ, RZ, R14 ;  /* 0x000000ffff067224 */ /* 0x002fe200078e000e */
[----:B---3--:R-:W-:Y:S01]  /*ea460*/  IADD3 R10, P1, R10, R217, RZ ;  /* 0x000000d90a0a7210 */ /* 0x008fe20007f3e0ff */
[----:B------:R-:W-:-:S04]  /*ea470*/  IMAD.X R16, R16, 0x1, R2, P2 ;  /* 0x0000000110107824 */ /* 0x000fc800010e0602 */
[----:B------:R-:W-:Y:S01]  /*ea480*/  STL [R1+0x2790], R10 ;  /* 0x0027900a01007387 */ /* 0x000fe20000100800 */
[----:B------:R-:W-:-:S03]  /*ea490*/  IMAD.MOV.U32 R7, RZ, RZ, R16 ;  /* 0x000000ffff077224 */ /* 0x000fc600078e0010 */
[----:B------:R1:W-:Y:S04]  /*ea4a0*/  STL [R1+0x27b4], R16 ;  /* 0x0027b41001007387 */ /* 0x0003e80000100800 */
[----:B------:R-:W3:Y:S04]  /*ea4b0*/  LDL.LU R11, [R1+0x260c] ;  /* 0x00260c00010b7983 */ /* 0x000ee80000300800 */
[----:B------:R4:W-:Y:S01]  /*ea4c0*/  LDGSTS.E [R4+0x1400], [R6.64], P0 ;  /* 0x0140000006047fae */ /* 0x0009e20008121844 */
[----:B--2---:R-:W-:-:S03]  /*ea4d0*/  IADD3 R22, P2, R22, R217, RZ ;  /* 0x000000d916167210 */ /* 0x004fc60007f5e0ff */
[----:B-1----:R-:W2:Y:S04]  /*ea4e0*/  LDL.LU R16, [R1+0x2608] ;  /* 0x0026080001107983 */ /* 0x002ea80000300800 */
[----:B------:R-:W-:Y:S01]  /*ea4f0*/  STL [R1+0x2750], R22 ;  /* 0x0027501601007387 */ /* 0x000fe20000100800 */
[----:B----4-:R-:W-:-:S05]  /*ea500*/  IMAD.X R18, R18, 0x1, R2, P1 ;  /* 0x0000000112127824 */ /* 0x010fca00008e0602 */
[----:B------:R1:W-:Y:S04]  /*ea510*/  STL [R1+0x2774], R18 ;  /* 0x0027741201007387 */ /* 0x0003e80000100800 */
[----:B------:R-:W4:Y:S01]  /*ea520*/  LDL.LU R14, [R1+0x25cc] ;  /* 0x0025cc00010e7983 */ /* 0x000f220000300800 */
[----:B------:R-:W-:Y:S02]  /*ea530*/  IADD3 R12, P1, R12, R217, RZ ;  /* 0x000000d90c0c7210 */ /* 0x000fe40007f3e0ff */
[----:B------:R-:W-:Y:S01]  /*ea540*/  IADD3.X R23, R23, R2, RZ, P2, !PT ;  /* 0x0000000217177210 */ /* 0x000fe200017fe4ff */
[----:B------:R-:W-:Y:S02]  /*ea550*/  IMAD.MOV.U32 R7, RZ, RZ, R18 ;  /* 0x000000ffff077224 */ /* 0x000fe400078e0012 */
[----:B-1----:R-:W4:Y:S01]  /*ea560*/  LDL.LU R18, [R1+0x25c8] ;  /* 0x0025c80001127983 */ /* 0x002f220000300800 */
[----:B------:R-:W-:-:S03]  /*ea570*/  IMAD.MOV.U32 R6, RZ, RZ, R10 ;  /* 0x000000ffff067224 */ /* 0x000fc600078e000a */
[----:B------:R-:W-:Y:S04]  /*ea580*/  STL [R1+0x2710], R12 ;  /* 0x0027100c01007387 */ /* 0x000fe80000100800 */
[----:B------:R-:W-:Y:S04]  /*ea590*/  STL [R1+0x2734], R23 ;  /* 0x0027341701007387 */ /* 0x000fe80000100800 */
[----:B------:R-:W4:Y:S01]  /*ea5a0*/  LDL.LU R10, [R1+0x2584] ;  /* 0x00258400010a7983 */ /* 0x000f220000300800 */
[----:B------:R-:W-:Y:S01]  /*ea5b0*/  IADD3 R5, P2, R5, R217, RZ ;  /* 0x000000d905057210 */ /* 0x000fe20007f5e0ff */
[----:B------:R-:W-:-:S02]  /*ea5c0*/  IMAD.X R17, R17, 0x1, R2, P1 ;  /* 0x0000000111117824 */ /* 0x000fc400008e0602 */
[----:B------:R1:W-:Y:S04]  /*ea5d0*/  LDGSTS.E [R4+0x2400], [R6.64], P0 ;  /* 0x0240000006047fae */ /* 0x0003e80008121844 */
[----:B------:R-:W4:Y:S01]  /*ea5e0*/  LDL.LU R3, [R1+0x2544] ;  /* 0x0025440001037983 */ /* 0x000f220000300800 */
[----:B-1----:R-:W-:Y:S01]  /*ea5f0*/  IMAD.MOV.U32 R6, RZ, RZ, R22 ;  /* 0x000000ffff067224 */ /* 0x002fe200078e0016 */
[----:B------:R-:W-:Y:S02]  /*ea600*/  MOV R7, R23 ;  /* 0x0000001700077202 */ /* 0x000fe40000000f00 */
[----:B------:R-:W-:Y:S04]  /*ea610*/  STL [R1+0x26cc], R5 ;  /* 0x0026cc0501007387 */ /* 0x000fe80000100800 */
[----:B------:R1:W-:Y:S04]  /*ea620*/  LDGSTS.E [R4+0x3400], [R6.64], P0 ;  /* 0x0340000006047fae */ /* 0x0003e80008121844 */
[----:B------:R1:W-:Y:S02]  /*ea630*/  STL [R1+0x26f4], R17 ;  /* 0x0026f41101007387 */ /* 0x0003e40000100800 */
[----:B-1----:R-:W-:-:S02]  /*ea640*/  IMAD.MOV.U32 R7, RZ, RZ, R17 ;  /* 0x000000ffff077224 */ /* 0x002fc400078e0011 */
[----:B------:R-:W4:Y:S01]  /*ea650*/  LDL.LU R17, [R1+0x2580] ;  /* 0x0025800001117983 */ /* 0x000f220000300800 */
[-C--:B------:R-:W-:Y:S01]  /*ea660*/  IADD3 R20, P1, R20, R217.reuse, RZ ;  /* 0x000000d914147210 */ /* 0x080fe20007f3e0ff */
[----:B------:R-:W-:Y:S02]  /*ea670*/  IMAD.X R15, R15, 0x1, R2, P2 ;  /* 0x000000010f0f7824 */ /* 0x000fe400010e0602 */
[----:B------:R-:W-:Y:S02]  /*ea680*/  IMAD.MOV.U32 R6, RZ, RZ, R12 ;  /* 0x000000ffff067224 */ /* 0x000fe400078e000c */
[----:B------:R-:W-:Y:S01]  /*ea690*/  STL [R1+0x268c], R20 ;  /* 0x00268c1401007387 */ /* 0x000fe20000100800 */
[----:B------:R-:W-:Y:S01]  /*ea6a0*/  IADD3 R13, P2, R13, R217, RZ ;  /* 0x000000d90d0d7210 */ /* 0x000fe20007f5e0ff */
[----:B------:R-:W-:Y:S02]  /*ea6b0*/  IMAD.X R21, R21, 0x1, R2, P1 ;  /* 0x0000000115157824 */ /* 0x000fe400008e0602 */
[----:B------:R1:W-:Y:S04]  /*ea6c0*/  STL [R1+0x26c8], R15 ;  /* 0x0026c80f01007387 */ /* 0x0003e80000100800 */
[----:B------:R1:W-:Y:S04]  /*ea6d0*/  LDGSTS.E [R4+0x4400], [R6.64], P0 ;  /* 0x0440000006047fae */ /* 0x0003e80008121844 */
[----:B------:R-:W4:Y:S01]  /*ea6e0*/  LDL.LU R12, [R1+0x2504] ;  /* 0x00250400010c7983 */ /* 0x000f220000300800 */
[----:B-1----:R-:W-:Y:S01]  /*ea6f0*/  IMAD.MOV.U32 R7, RZ, RZ, R15 ;  /* 0x000000ffff077224 */ /* 0x002fe200078e000f */
[----:B------:R-:W-:-:S02]  /*ea700*/  MOV R6, R5 ;  /* 0x0000000500067202 */ /* 0x000fc40000000f00 */
[----:B------:R-:W4:Y:S01]  /*ea710*/  LDL.LU R15, [R1+0x2540] ;  /* 0x00254000010f7983 */ /* 0x000f220000300800 */
[----:B------:R-:W-:-:S03]  /*ea720*/  IMAD.X R19, R19, 0x1, R2, P2 ;  /* 0x0000000113137824 */ /* 0x000fc600010e0602 */
[----:B------:R-:W-:Y:S04]  /*ea730*/  STL [R1+0x264c], R13 ;  /* 0x00264c0d01007387 */ /* 0x000fe80000100800 */
[----:B------:R1:W-:Y:S04]  /*ea740*/  STL [R1+0x2688], R21 ;  /* 0x0026881501007387 */ /* 0x0003e80000100800 */
[----:B------:R-:W4:Y:S04]  /*ea750*/  LDL.LU R5, [R1+0x24c4] ;  /* 0x0024c40001057983 */ /* 0x000f280000300800 */
[----:B------:R1:W-:Y:S04]  /*ea760*/  LDGSTS.E [R4+0x5400], [R6.64], P0 ;  /* 0x0540000006047fae */ /* 0x0003e80008121844 */
[----:B------:R-:W4:Y:S01]  /*ea770*/  LDL.LU R23, [R1+0x2500] ;  /* 0x0025000001177983 */ /* 0x000f220000300800 */
[----:B-1----:R-:W-:-:S02]  /*ea780*/  IMAD.MOV.U32 R6, RZ, RZ, R20 ;  /* 0x000000ffff067224 */ /* 0x002fc400078e0014 */
[----:B------:R-:W-:-:S05]  /*ea790*/  IMAD.MOV.U32 R7, RZ, RZ, R21 ;  /* 0x000000ffff077224 */ /* 0x000fca00078e0015 */
[----:B------:R1:W-:Y:S02]  /*ea7a0*/  LDGSTS.E [R4+0x6400], [R6.64], P0 ;  /* 0x0640000006047fae */ /* 0x0003e40008121844 */
[----:B-1----:R-:W-:Y:S02]  /*ea7b0*/  IMAD.MOV.U32 R6, RZ, RZ, R13 ;  /* 0x000000ffff067224 */ /* 0x002fe400078e000d */
[----:B------:R-:W-:-:S05]  /*ea7c0*/  IMAD.MOV.U32 R7, RZ, RZ, R19 ;  /* 0x000000ffff077224 */ /* 0x000fca00078e0013 */
[----:B------:R1:W-:Y:S01]  /*ea7d0*/  LDGSTS.E [R4+0x7400], [R6.64], P0 ;  /* 0x0740000006047fae */ /* 0x0003e20008121844 */
[----:B---3--:R-:W-:-:S05]  /*ea7e0*/  IADD3 R11, P1, R11, R217, RZ ;  /* 0x000000d90b0b7210 */ /* 0x008fca0007f3e0ff */
[----:B------:R-:W-:Y:S01]  /*ea7f0*/  STL [R1+0x260c], R11 ;  /* 0x00260c0b01007387 */ /* 0x000fe20000100800 */
[----:B--2---:R-:W-:-:S03]  /*ea800*/  IADD3.X R16, R16, R2, RZ, P1, !PT ;  /* 0x0000000210107210 */ /* 0x004fc60000ffe4ff */
[----:B------:R2:W-:Y:S04]  /*ea810*/  STL [R1+0x2648], R19 ;  /* 0x0026481301007387 */ /* 0x0005e80000100800 */
[----:B------:R-:W3:Y:S04]  /*ea820*/  LDL.LU R21, [R1+0x247c] ;  /* 0x00247c0001157983 */ /* 0x000ee80000300800 */
[----:B------:R-:W3:Y:S01]  /*ea830*/  LDL.LU R13, [R1+0x24c0] ;  /* 0x0024c000010d7983 */ /* 0x000ee20000300800 */
[----:B----4-:R-:W-:-:S05]  /*ea840*/  IADD3 R14, P2, R14, R217, RZ ;  /* 0x000000d90e0e7210 */ /* 0x010fca0007f5e0ff */
[----:B------:R-:W-:Y:S04]  /*ea850*/  STL [R1+0x25cc], R14 ;  /* 0x0025cc0e01007387 */ /* 0x000fe80000100800 */
[----:B------:R4:W-:Y:S04]  /*ea860*/  STL [R1+0x2608], R16 ;  /* 0x0026081001007387 */ /* 0x0009e80000100800 */
[----:B--2---:R-:W2:Y:S04]  /*ea870*/  LDL.LU R19, [R1+0x243c] ;  /* 0x00243c0001137983 */ /* 0x004ea80000300800 */
[----:B------:R-:W2:Y:S01]  /*ea880*/  LDL.LU R22, [R1+0x2478] ;  /* 0x0024780001167983 */ /* 0x000ea20000300800 */
[----:B------:R-:W-:Y:S01]  /*ea890*/  IADD3 R10, P1, R10, R217, RZ ;  /* 0x000000d90a0a7210 */ /* 0x000fe20007f3e0ff */
[----:B------:R-:W-:Y:S01]  /*ea8a0*/  IMAD.X R18, R18, 0x1, R2, P2 ;  /* 0x0000000112127824 */ /* 0x000fe200010e0602 */
[----:B-1----:R-:W-:Y:S01]  /*ea8b0*/  MOV R7, R16 ;  /* 0x0000001000077202 */ /* 0x002fe20000000f00 */
[----:B------:R-:W-:-:S02]  /*ea8c0*/  IMAD.MOV.U32 R6, RZ, RZ, R11 ;  /* 0x000000ffff067224 */ /* 0x000fc400078e000b */
[----:B------:R-:W-:Y:S04]  /*ea8d0*/  STL [R1+0x2584], R10 ;  /* 0x0025840a01007387 */ /* 0x000fe80000100800 */
[----:B------:R1:W-:Y:S04]  /*ea8e0*/  STL [R1+0x25c8], R18 ;  /* 0x0025c81201007387 */ /* 0x0003e80000100800 */
[----:B------:R-:W2:Y:S01]  /*ea8f0*/  LDL.LU R20, [R1+0x2438] ;  /* 0x0024380001147983 */ /* 0x000ea20000300800 */
[----:B------:R-:W-:-:S03]  /*ea900*/  IADD3 R3, P2, R3, R217, RZ ;  /* 0x000000d903037210 */ /* 0x000fc60007f5e0ff */
[----:B------:R-:W2:Y:S04]  /*ea910*/  LDL.LU R11, [R1+0x23fc] ;  /* 0x0023fc00010b7983 */ /* 0x000ea80000300800 */
[----:B------:R1:W-:Y:S04]  /*ea920*/  LDGSTS.E [R4+0x8400], [R6.64], P0 ;  /* 0x0840000006047fae */ /* 0x0003e80008121844 */
[----:B----4-:R-:W2:Y:S01]  /*ea930*/  LDL.LU R16, [R1+0x23bc] ;  /* 0x0023bc0001107983 */ /* 0x010ea20000300800 */
[----:B-1----:R-:W-:Y:S02]  /*ea940*/  IMAD.MOV.U32 R6, RZ, RZ, R14 ;  /* 0x000000ffff067224 */ /* 0x002fe400078e000e */
[----:B------:R-:W-:-:S02]  /*ea950*/  IMAD.MOV.U32 R7, RZ, RZ, R18 ;  /* 0x000000ffff077224 */ /* 0x000fc400078e0012 */
[----:B------:R-:W-:Y:S01]  /*ea960*/  IMAD.X R17, R17, 0x1, R2, P1 ;  /* 0x0000000111117824 */ /* 0x000fe200008e0602 */
[----:B------:R-:W2:Y:S04]  /*ea970*/  LDL.LU R18, [R1+0x23f8] ;  /* 0x0023f80001127983 */ /* 0x000ea80000300800 */
[----:B------:R-:W-:Y:S04]  /*ea980*/  STL [R1+0x2544], R3 ;  /* 0x0025440301007387 */ /* 0x000fe80000100800 */
[----:B------:R1:W-:Y:S04]  /*ea990*/  STL [R1+0x2580], R17 ;  /* 0x0025801101007387 */ /* 0x0003e80000100800 */
[----:B------:R1:W-:Y:S04]  /*ea9a0*/  LDGSTS.E [R4+0x9400], [R6.64], P0 ;  /* 0x0940000006047fae */ /* 0x0003e80008121844 */
[----:B------:R-:W2:Y:S01]  /*ea9b0*/  LDL.LU R14, [R1+0x2374] ;  /* 0x00237400010e7983 */ /* 0x000ea20000300800 */
[----:B-1----:R-:W-:-:S03]  /*ea9c0*/  IMAD.MOV.U32 R7, RZ, RZ, R17 ;  /* 0x000000ffff077224 */ /* 0x002fc600078e0011 */
[----:B------:R-:W2:Y:S01]  /*ea9d0*/  LDL.LU R17, [R1+0x23b8] ;  /* 0x0023b80001117983 */ /* 0x000ea20000300800 */
[----:B------:R-:W-:Y:S01]  /*ea9e0*/  IADD3 R12, P1, R12, R217, RZ ;  /* 0x000000d90c0c7210 */ /* 0x000fe20007f3e0ff */
[----:B------:R-:W-:Y:S01]  /*ea9f0*/  IMAD.X R15, R15, 0x1, R2, P2 ;  /* 0x000000010f0f7824 */ /* 0x000fe200010e0602 */
[----:B------:R-:W-:-:S03]  /*eaa00*/  MOV R6, R10 ;  /* 0x0000000a00067202 */ /* 0x000fc60000000f00 */
[----:B------:R-:W-:Y:S04]  /*eaa10*/  STL [R1+0x2504], R12 ;  /* 0x0025040c01007387 */ /* 0x000fe80000100800 */
[----:B------:R1:W-:Y:S01]  /*eaa20*/  STL [R1+0x2540], R15 ;  /* 0x0025400f01007387 */ /* 0x0003e20000100800 */
[----:B------:R-:W-:-:S03]  /*eaa30*/  IADD3 R5, P2, R5, R217, RZ ;  /* 0x000000d905057210 */ /* 0x000fc60007f5e0ff */
[----:B------:R1:W-:Y:S04]  /*eaa40*/  LDGSTS.E [R4+0xa400], [R6.64], P0 ;  /* 0x0a40000006047fae */ /* 0x0003e80008121844 */
[----:B------:R-:W2:Y:S01]  /*eaa50*/  LDL.LU R10, [R1+0x2334] ;  /* 0x00233400010a7983 */ /* 0x000ea20000300800 */
[----:B------:R-:W-:Y:S02]  /*eaa60*/  IMAD.X R23, R23, 0x1, R2, P1 ;  /* 0x0000000117177824 */ /* 0x000fe400008e0602 */
[----:B-1----:R-:W-:Y:S02]  /*eaa70*/  IMAD.MOV.U32 R7, RZ, RZ, R15 ;  /* 0x000000ffff077224 */ /* 0x002fe400078e000f */
[----:B------:R-:W-:Y:S01]  /*eaa80*/  IMAD.MOV.U32 R6, RZ, RZ, R3 ;  /* 0x000000ffff067224 */ /* 0x000fe200078e0003 */
[----:B------:R-:W2:Y:S04]  /*eaa90*/  LDL.LU R15, [R1+0x2370] ;  /* 0x00237000010f7983 */ /* 0x000ea80000300800 */
[----:B------:R-:W-:Y:S04]  /*eaaa0*/  STL [R1+0x24c4], R5 ;  /* 0x0024c40501007387 */ /* 0x000fe80000100800 */
[----:B------:R-:W-:Y:S04]  /*eaab0*/  STL [R1+0x2500], R23 ;  /* 0x0025001701007387 */ /* 0x000fe80000100800 */
[----:B------:R1:W-:Y:S04]  /*eaac0*/  LDGSTS.E [R4+0xb400], [R6.64], P0 ;  /* 0x0b40000006047fae */ /* 0x0003e80008121844 */
[----:B------:R-:W2:Y:S01]  /*eaad0*/  LDL.LU R3, [R1+0x22f4] ;  /* 0x0022f40001037983 */ /* 0x000ea20000300800 */
[----:B-1----:R-:W-:-:S02]  /*eaae0*/  IMAD.MOV.U32 R6, RZ, RZ, R12 ;  /* 0x000000ffff067224 */ /* 0x002fc400078e000c */
[----:B------:R-:W-:Y:S01]  /*eaaf0*/  IMAD.MOV.U32 R7, RZ, RZ, R23 ;  /* 0x000000ffff077224 */ /* 0x000fe200078e0017 */
[----:B------:R-:W2:Y:S04]  /*eab00*/  LDL.LU R12, [R1+0x2330] ;  /* 0x00233000010c7983 */ /* 0x000ea80000300800 */
[----:B------:R1:W-:Y:S02]  /*eab10*/  LDGSTS.E [R4+0xc400], [R6.64], P0 ;  /* 0x0c40000006047fae */ /* 0x0003e40008121844 */
[----:B-1----:R-:W-:Y:S01]  /*eab20*/  IMAD.MOV.U32 R6, RZ, RZ, R5 ;  /* 0x000000ffff067224 */ /* 0x002fe200078e0005 */
[----:B---3--:R-:W-:Y:S02]  /*eab30*/  IADD3 R21, P1, R21, R217, RZ ;  /* 0x000000d915157210 */ /* 0x008fe40007f3e0ff */
[----:B------:R-:W-:-:S03]  /*eab40*/  IADD3.X R13, R13, R2, RZ, P2, !PT ;  /* 0x000000020d0d7210 */ /* 0x000fc600017fe4ff */
[----:B------:R-:W-:Y:S01]  /*eab50*/  STL [R1+0x247c], R21 ;  /* 0x00247c1501007387 */ /* 0x000fe20000100800 */
[----:B------:R-:W-:-:S03]  /*eab60*/  MOV R7, R13 ;  /* 0x0000000d00077202 */ /* 0x000fc60000000f00 */
[----:B------:R1:W-:Y:S04]  /*eab70*/  STL [R1+0x24c0], R13 ;  /* 0x0024c00d01007387 */ /* 0x0003e80000100800 */
[----:B------:R3:W-:Y:S04]  /*eab80*/  LDGSTS.E [R4+0xd400], [R6.64], P0 ;  /* 0x0d40000006047fae */ /* 0x0007e80008121844 */
[----:B-1----:R-:W4:Y:S01]  /*eab90*/  LDL.LU R13, [R1+0x22f0] ;  /* 0x0022f000010d7983 */ /* 0x002f220000300800 */
[----:B--2---:R-:W-:Y:S01]  /*eaba0*/  IADD3 R19, P2, R19, R217, RZ ;  /* 0x000000d913137210 */ /* 0x004fe20007f5e0ff */
[----:B------:R-:W-:-:S04]  /*eabb0*/  IMAD.X R22, R22, 0x1, R2, P1 ;  /* 0x0000000116167824 */ /* 0x000fc800008e0602 */
[----:B------:R-:W-:Y:S04]  /*eabc0*/  STL [R1+0x243c], R19 ;  /* 0x00243c1301007387 */ /* 0x000fe80000100800 */
[----:B------:R-:W-:Y:S04]  /*eabd0*/  STL [R1+0x2478], R22 ;  /* 0x0024781601007387 */ /* 0x000fe80000100800 */
[----:B------:R-:W2:Y:S01]  /*eabe0*/  LDL.LU R5, [R1+0x22b4] ;  /* 0x0022b40001057983 */ /* 0x000ea20000300800 */
[----:B---3--:R-:W-:Y:S02]  /*eabf0*/  IMAD.MOV.U32 R6, RZ, RZ, R21 ;  /* 0x000000ffff067224 */ /* 0x008fe400078e0015 */
[----:B------:R-:W-:-:S02]  /*eac00*/  IMAD.MOV.U32 R7, RZ, RZ, R22 ;  /* 0x000000ffff077224 */ /* 0x000fc400078e0016 */
[----:B------:R-:W-:-:S03]  /*eac10*/  IMAD.X R20, R20, 0x1, R2, P2 ;  /* 0x0000000114147824 */ /* 0x000fc600010e0602 */
[----:B------:R1:W-:Y:S01]  /*eac20*/  LDGSTS.E [R4+0xe400], [R6.64], P0 ;  /* 0x0e40000006047fae */ /* 0x0003e20008121844 */
[----:B------:R-:W-:-:S05]  /*eac30*/  IADD3 R11, P1, R11, R217, RZ ;  /* 0x000000d90b0b7210 */ /* 0x000fca0007f3e0ff */
[----:B------:R3:W-:Y:S01]  /*eac40*/  STL [R1+0x23fc], R11 ;  /* 0x0023fc0b01007387 */ /* 0x0007e20000100800 */
[----:B------:R-:W-:Y:S02]  /*eac50*/  IADD3 R16, P2, R16, R217, RZ ;  /* 0x000000d910107210 */ /* 0x000fe40007f5e0ff */
[----:B-1----:R-:W-:Y:S01]  /*eac60*/  MOV R6, R19 ;  /* 0x0000001300067202 */ /* 0x002fe20000000f00 */
[----:B------:R-:W-:Y:S01]  /*eac70*/  IMAD.MOV.U32 R7, RZ, RZ, R20 ;  /* 0x000000ffff077224 */ /* 0x000fe200078e0014 */
[----:B------:R1:W-:Y:S04]  /*eac80*/  STL [R1+0x2438], R20 ;  /* 0x0024381401007387 */ /* 0x0003e80000100800 */
[----:B------:R-:W2:Y:S01]  /*eac90*/  LDL.LU R26, [R1+0x226c] ;  /* 0x00226c00011a7983 */ /* 0x000ea20000300800 */
[----:B------:R-:W-:-:S03]  /*eaca0*/  IMAD.X R18, R18, 0x1, R2, P1 ;  /* 0x0000000112127824 */ /* 0x000fc600008e0602 */
[----:B------:R-:W-:Y:S04]  /*eacb0*/  STL [R1+0x23bc], R16 ;  /* 0x0023bc1001007387 */ /* 0x000fe80000100800 */
[----:B------:R1:W-:Y:S04]  /*eacc0*/  LDGSTS.E [R4+0xf400], [R6.64], P0 ;  /* 0x0f40000006047fae */ /* 0x0003e80008121844 */
[----:B------:R3:W-:Y:S01]  /*eacd0*/  STL [R1+0x23f8], R18 ;  /* 0x0023f81201007387 */ /* 0x0007e20000100800 */
[----:B------:R-:W-:Y:S01]  /*eace0*/  IADD3 R14, P1, R14, R217, RZ ;  /* 0x000000d90e0e7210 */ /* 0x000fe20007f3e0ff */
[----:B-1----:R-:W-:-:S02]  /*eacf0*/  IMAD.MOV.U32 R6, RZ, RZ, R11 ;  /* 0x000000ffff067224 */ /* 0x002fc400078e000b */
[----:B---3--:R-:W3:Y:S01]  /*ead00*/  LDL.LU R11, [R1+0x22b0] ;  /* 0x0022b000010b7983 */ /* 0x008ee20000300800 */
[----:B------:R-:W-:-:S03]  /*ead10*/  IMAD.X R17, R17, 0x1, R2, P2 ;  /* 0x0000000111117824 */ /* 0x000fc600010e0602 */
[----:B------:R-:W-:Y:S04]  /*ead20*/  STL [R1+0x2374], R14 ;  /* 0x0023740e01007387 */ /* 0x000fe80000100800 */
[----:B------:R1:W-:Y:S04]  /*ead30*/  STL [R1+0x23b8], R17 ;  /* 0x0023b81101007387 */ /* 0x0003e80000100800 */
[----:B------:R-:W3:Y:S04]  /*ead40*/  LDL.LU R24, [R1+0x222c] ;  /* 0x00222c0001187983 */ /* 0x000ee80000300800 */
[----:B------:R-:W3:Y:S01]  /*ead50*/  LDL.LU R27, [R1+0x2268] ;  /* 0x00226800011b7983 */ /* 0x000ee20000300800 */
[----:B------:R-:W-:-:S05]  /*ead60*/  IADD3 R10, P2, R10, R217, RZ ;  /* 0x000000d90a0a7210 */ /* 0x000fca0007f5e0ff */
[----:B------:R-:W-:Y:S01]  /*ead70*/  STL [R1+0x2334], R10 ;  /* 0x0023340a01007387 */ /* 0x000fe20000100800 */
[----:B------:R-:W-:-:S05]  /*ead80*/  IADD3.X R15, R15, R2, RZ, P1, !PT ;  /* 0x000000020f0f7210 */ /* 0x000fca0000ffe4ff */
[----:B------:R-:W-:Y:S04]  /*ead90*/  STL [R1+0x2370], R15 ;  /* 0x0023700f01007387 */ /* 0x000fe80000100800 */
[----:B------:R-:W3:Y:S04]  /*eada0*/  LDL.LU R22, [R1+0x21ec] ;  /* 0x0021ec0001167983 */ /* 0x000ee80000300800 */
[----:B------:R-:W3:Y:S01]  /*eadb0*/  LDL.LU R25, [R1+0x2228] ;  /* 0x0022280001197983 */ /* 0x000ee20000300800 */
[----:B------:R-:W-:Y:S01]  /*eadc0*/  IADD3 R3, P1, R3, R217, RZ ;  /* 0x000000d903037210 */ /* 0x000fe20007f3e0ff */
[----:B------:R-:W-:-:S04]  /*eadd0*/  IMAD.MOV.U32 R7, RZ, RZ, R18 ;  /* 0x000000ffff077224 */ /* 0x000fc800078e0012 */
[----:B------:R-:W-:Y:S04]  /*eade0*/  STL [R1+0x22f4], R3 ;  /* 0x0022f40301007387 */ /* 0x000fe80000100800 */
[----:B------:R1:W-:Y:S01]  /*eadf0*/  LDGSTS.E [R4+0x10400], [R6.64], P0 ;  /* 0x1040000006047fae */ /* 0x0003e20008121844 */
[----:B------:R-:W-:-:S05]  /*eae00*/  IMAD.X R12, R12, 0x1, R2, P2 ;  /* 0x000000010c0c7824 */ /* 0x000fca00010e0602 */
[----:B------:R2:W-:Y:S04]  /*eae10*/  STL [R1+0x2330], R12 ;  /* 0x0023300c01007387 */ /* 0x0005e80000100800 */
[----:B------:R-:W3:Y:S04]  /*eae20*/  LDL.LU R23, [R1+0x21e8] ;  /* 0x0021e80001177983 */ /* 0x000ee80000300800 */
[----:B------:R-:W3:Y:S01]  /*eae30*/  LDL.LU R20, [R1+0x21ac] ;  /* 0x0021ac0001147983 */ /* 0x000ee20000300800 */
[----:B-1----:R-:W-:-:S03]  /*eae40*/  IMAD.MOV.U32 R6, RZ, RZ, R16 ;  /* 0x000000ffff067224 */ /* 0x002fc600078e0010 */
[----:B------:R-:W3:Y:S01]  /*eae50*/  LDL.LU R18, [R1+0x2190] ;  /* 0x0021900001127983 */ /* 0x000ee20000300800 */
[----:B------:R-:W-:-:S03]  /*eae60*/  IMAD.MOV.U32 R7, RZ, RZ, R17 ;  /* 0x000000ffff077224 */ /* 0x000fc600078e0011 */
[----:B------:R-:W3:Y:S04]  /*eae70*/  LDL.LU R21, [R1+0x21a8] ;  /* 0x0021a80001157983 */ /* 0x000ee80000300800 */
[----:B------:R1:W-:Y:S02]  /*eae80*/  LDGSTS.E [R4+0x11400], [R6.64], P0 ;  /* 0x1140000006047fae */ /* 0x0003e40008121844 */
[----:B-1----:R-:W-:Y:S01]  /*eae90*/  IMAD.MOV.U32 R6, RZ, RZ, R14 ;  /* 0x000000ffff067224 */ /* 0x002fe200078e000e */
[----:B------:R-:W-:-:S05]  /*eaea0*/  MOV R7, R15 ;  /* 0x0000000f00077202 */ /* 0x000fca0000000f00 */
[----:B------:R1:W-:Y:S02]  /*eaeb0*/  LDGSTS.E [R4+0x12400], [R6.64], P0 ;  /* 0x1240000006047fae */ /* 0x0003e40008121844 */
[----:B-1----:R-:W-:Y:S02]  /*eaec0*/  IMAD.MOV.U32 R7, RZ, RZ, R12 ;  /* 0x000000ffff077224 */ /* 0x002fe400078e000c */
[----:B------:R-:W-:-:S05]  /*eaed0*/  IMAD.MOV.U32 R6, RZ, RZ, R10 ;  /* 0x000000ffff067224 */ /* 0x000fca00078e000a */
[----:B------:R1:W-:Y:S02]  /*eaee0*/  LDGSTS.E [R4+0x13400], [R6.64], P0 ;  /* 0x1340000006047fae */ /* 0x0003e40008121844 */
[----:B-1----:R-:W-:Y:S01]  /*eaef0*/  MOV R6, R3 ;  /* 0x0000000300067202 */ /* 0x002fe20000000f00 */
[----:B----4-:R-:W-:Y:S01]  /*eaf00*/  IMAD.X R13, R13, 0x1, R2, P1 ;  /* 0x000000010d0d7824 */ /* 0x010fe200008e0602 */
[----:B--2---:R-:W-:-:S05]  /*eaf10*/  IADD3 R5, P2, R5, R217, RZ ;  /* 0x000000d905057210 */ /* 0x004fca0007f5e0ff */
[----:B------:R-:W-:Y:S04]  /*eaf20*/  STL [R1+0x22b4], R5 ;  /* 0x0022b40501007387 */ /* 0x000fe80000100800 */
[----:B------:R1:W-:Y:S04]  /*eaf30*/  STL [R1+0x22f0], R13 ;  /* 0x0022f00d01007387 */ /* 0x0003e80000100800 */
[----:B------:R-:W2:Y:S04]  /*eaf40*/  LDL.LU R19, [R1+0x218c] ;  /* 0x00218c0001137983 */ /* 0x000ea80000300800 */
[----:B------:R-:W4:Y:S04]  /*eaf50*/  LDL.LU R17, [R1+0x207c] ;  /* 0x00207c0001117983 */ /* 0x000f280000300800 */
[----:B------:R-:W4:Y:S04]  /*eaf60*/  LDL.LU R16, [R1+0x2080] ;  /* 0x0020800001107983 */ /* 0x000f280000300800 */
[----:B------:R-:W4:Y:S01]  /*eaf70*/  LDL.LU R14, [R1+0x20b8] ;  /* 0x0020b800010e7983 */ /* 0x000f220000300800 */
[----:B------:R-:W-:-:S03]  /*eaf80*/  IADD3 R26, P1, R26, R217, RZ ;  /* 0x000000d91a1a7210 */ /* 0x000fc60007f3e0ff */
[----:B------:R-:W4:Y:S04]  /*eaf90*/  LDL.LU R12, [R1+0x2100] ;  /* 0x00210000010c7983 */ /* 0x000f280000300800 */
[----:B------:R-:W4:Y:S04]  /*eafa0*/  LDL.LU R10, [R1+0x2130] ;  /* 0x00213000010a7983 */ /* 0x000f280000300800 */
[----:B------:R-:W4:Y:S01]  /*eafb0*/  LDL.LU R15, [R1+0x20b4] ;  /* 0x0020b400010f7983 */ /* 0x000f220000300800 */
[----:B------:R-:W-:-:S03]  /*eafc0*/  IMAD.MOV.U32 R7, RZ, RZ, R13 ;  /* 0x000000ffff077224 */ /* 0x000fc600078e000d */
[----:B------:R-:W-:Y:S04]  /*eafd0*/  STL [R1+0x226c], R26 ;  /* 0x00226c1a01007387 */ /* 0x000fe80000100800 */
[----:B------:R1:W-:Y:S01]  /*eafe0*/  LDGSTS.E [R4+0x14400], [R6.64], P0 ;  /* 0x1440000006047fae */ /* 0x0003e20008121844 */
[----:B---3--:R-:W-:-:S05]  /*eaff0*/  IMAD.X R11, R11, 0x1, R2, P2 ;  /* 0x000000010b0b7824 */ /* 0x008fca00010e0602 */
[----:B------:R3:W-:Y:S04]  /*eb000*/  STL [R1+0x22b0], R11 ;  /* 0x0022b00b01007387 */ /* 0x0007e80000100800 */
[----:B------:R-:W4:Y:S04]  /*eb010*/  LDL.LU R3, [R1+0x2160] ;  /* 0x0021600001037983 */ /* 0x000f280000300800 */
[----:B-1----:R-:W4:Y:S01]  /*eb020*/  LDL.LU R13, [R1+0x20fc] ;  /* 0x0020fc00010d7983 */ /* 0x002f220000300800 */
[----:B------:R-:W-:Y:S01]  /*eb030*/  IADD3 R24, P2, R24, R217, RZ ;  /* 0x000000d918187210 */ /* 0x000fe20007f5e0ff */
[----:B------:R-:W-:-:S04]  /*eb040*/  IMAD.X R27, R27, 0x1, R2, P1 ;  /* 0x000000011b1b7824 */ /* 0x000fc800008e0602 */
[----:B------:R-:W-:Y:S01]  /*eb050*/  STL [R1+0x222c], R24 ;  /* 0x00222c1801007387 */ /* 0x000fe20000100800 */
[----:B------:R-:W-:-:S03]  /*eb060*/  IMAD.MOV.U32 R7, RZ, RZ, R11 ;  /* 0x000000ffff077224 */ /* 0x000fc600078e000b */
[----:B------:R-:W-:Y:S01]  /*eb070*/  STL [R1+0x2268], R27 ;  /* 0x0022681b01007387 */ /* 0x000fe20000100800 */
[----:B------:R-:W-:-:S03]  /*eb080*/  IMAD.MOV.U32 R6, RZ, RZ, R5 ;  /* 0x000000ffff067224 */ /* 0x000fc600078e0005 */
[----:B---3--:R-:W3:Y:S04]  /*eb090*/  LDL.LU R11, [R1+0x212c] ;  /* 0x00212c00010b7983 */ /* 0x008ee80000300800 */
[----:B------:R-:W3:Y:S04]  /*eb0a0*/  LDL.LU R5, [R1+0x215c] ;  /* 0x00215c0001057983 */ /* 0x000ee80000300800 */
[----:B------:R1:W-:Y:S01]  /*eb0b0*/  LDGSTS.E [R4+0x15400], [R6.64], P0 ;  /* 0x1540000006047fae */ /* 0x0003e20008121844 */
[----:B------:R-:W-:Y:S01]  /*eb0c0*/  IADD3 R22, P1, R22, R217, RZ ;  /* 0x000000d916167210 */ /* 0x000fe20007f3e0ff */
[----:B-1----:R-:W-:-:S02]  /*eb0d0*/  IMAD.MOV.U32 R6, RZ, RZ, R26 ;  /* 0x000000ffff067224 */ /* 0x002fc400078e001a */
[----:B------:R-:W-:Y:S01]  /*eb0e0*/  IMAD.MOV.U32 R7, RZ, RZ, R27 ;  /* 0x000000ffff077224 */ /* 0x000fe200078e001b */
[----:B------:R-:W-:-:S04]  /*eb0f0*/  IADD3.X R25, R25, R2, RZ, P2, !PT ;  /* 0x0000000219197210 */ /* 0x000fc800017fe4ff */
[----:B------:R1:W-:Y:S02]  /*eb100*/  LDGSTS.E [R4+0x16400], [R6.64], P0 ;  /* 0x1640000006047fae */ /* 0x0003e40008121844 */
[----:B-1----:R-:W-:Y:S01]  /*eb110*/  IMAD.MOV.U32 R6, RZ, RZ, R24 ;  /* 0x000000ffff067224 */ /* 0x002fe200078e0018 */
[----:B------:R-:W-:Y:S01]  /*eb120*/  MOV R7, R25 ;  /* 0x0000001900077202 */ /* 0x000fe20000000f00 */
[----:B------:R-:W-:-:S04]  /*eb130*/  IMAD.X R23, R23, 0x1, R2, P1 ;  /* 0x0000000117177824 */ /* 0x000fc800008e0602 */
[----:B------:R1:W-:Y:S01]  /*eb140*/  LDGSTS.E [R4+0x17400], [R6.64], P0 ;  /* 0x1740000006047fae */ /* 0x0003e20008121844 */
[-C--:B------:R-:W-:Y:S02]  /*eb150*/  IADD3 R20, P2, R20, R217.reuse, RZ ;  /* 0x000000d914147210 */ /* 0x080fe40007f5e0ff */
[----:B------:R-:W-:-:S03]  /*eb160*/  IADD3 R18, P1, R18, R217, RZ ;  /* 0x000000d912127210 */ /* 0x000fc60007f3e0ff */
[----:B------:R-:W-:Y:S02]  /*eb170*/  IMAD.X R21, R21, 0x1, R2, P2 ;  /* 0x0000000115157824 */ /* 0x000fe400010e0602 */
[----:B-1----:R-:W-:Y:S02]  /*eb180*/  IMAD.MOV.U32 R6, RZ, RZ, R22 ;  /* 0x000000ffff067224 */ /* 0x002fe400078e0016 */
[----:B------:R-:W-:-:S05]  /*eb190*/  IMAD.MOV.U32 R7, RZ, RZ, R23 ;  /* 0x000000ffff077224 */ /* 0x000fca00078e0017 */
[----:B------:R1:W-:Y:S02]  /*eb1a0*/  LDGSTS.E [R4+0x18400], [R6.64], P0 ;  /* 0x1840000006047fae */ /* 0x0003e40008121844 */
[----:B-1----:R-:W-:Y:S01]  /*eb1b0*/  MOV R6, R20 ;  /* 0x0000001400067202 */ /* 0x002fe20000000f00 */
[----:B------:R-:W-:-:S05]  /*eb1c0*/  IMAD.MOV.U32 R7, RZ, RZ, R21 ;  /* 0x000000ffff077224 */ /* 0x000fca00078e0015 */
[----:B------:R1:W-:Y:S02]  /*eb1d0*/  LDGSTS.E [R4+0x19400], [R6.64], P0 ;  /* 0x1940000006047fae */ /* 0x0003e40008121844 */
[----:B-1----:R-:W-:Y:S02]  /*eb1e0*/  IMAD.MOV.U32 R6, RZ, RZ, R18 ;  /* 0x000000ffff067224 */ /* 0x002fe400078e0012 */
[----:B------:R-:W-:Y:S04]  /*eb1f0*/  STL [R1+0x21ec], R22 ;  /* 0x0021ec1601007387 */ /* 0x000fe80000100800 */
[----:B------:R-:W-:Y:S04]  /*eb200*/  STL [R1+0x2228], R25 ;  /* 0x0022281901007387 */ /* 0x000fe80000100800 */
[----:B------:R-:W-:Y:S04]  /*eb210*/  STL [R1+0x21ac], R20 ;  /* 0x0021ac1401007387 */ /* 0x000fe80000100800 */
[----:B------:R-:W-:Y:S04]  /*eb220*/  STL [R1+0x21e8], R23 ;  /* 0x0021e81701007387 */ /* 0x000fe80000100800 */
[----:B------:R-:W-:Y:S04]  /*eb230*/  STL [R1+0x2190], R18 ;  /* 0x0021901201007387 */ /* 0x000fe80000100800 */
[----:B------:R-:W-:Y:S01]  /*eb240*/  STL [R1+0x21a8], R21 ;  /* 0x0021a81501007387 */ /* 0x000fe20000100800 */
[----:B------:R-:W-:Y:S11]  /*eb250*/  HMMA.1688.F32.TF32 R232, R244, R128, R232 ;  /* 0x00000080f4e8723c */ /* 0x000ff600000810e8 */
[----:B------:R-:W-:Y:S11]  /*eb260*/  @!UPT UIADD3 URZ, URZ, URZ, URZ ;  /* 0x0000003f3f3ff290 */ /* 0x000ff6000fffe03f */
[----:B------:R-:W-:Y:S02]  /*eb270*/  @!UPT UIADD3 URZ, URZ, URZ, URZ ;  /* 0x0000003f3f3ff290 */ /* 0x000fe4000fffe03f */
[----:B------:R-:W-:Y:S01]  /*eb280*/  HMMA.1688.F32.TF32 R248, R248, R130, R232 ;  /* 0x00000082f8f8723c */ /* 0x000fe200000810e8 */
[----:B--2---:R-:W-:-:S04]  /*eb290*/  IMAD.X R19, R19, 0x1, R2, P1 ;  /* 0x0000000113137824 */ /* 0x004fc800008e0602 */
[----:B------:R-:W-:Y:S01]  /*eb2a0*/  IMAD.MOV.U32 R7, RZ, RZ, R19 ;  /* 0x000000ffff077224 */ /* 0x000fe200078e0013 */
[----:B----4-:R-:W-:-:S04]  /*eb2b0*/  IADD3 R16, P2, R16, R217, RZ ;  /* 0x000000d910107210 */ /* 0x010fc80007f5e0ff */
[----:B------:R1:W-:Y:S01]  /*eb2c0*/  LDGSTS.E [R4+0x1a400], [R6.64], P0 ;  /* 0x1a40000006047fae */ /* 0x0003e20008121844 */
[-C--:B------:R-:W-:Y:S01]  /*eb2d0*/  IADD3 R14, P1, R14, R217.reuse, RZ ;  /* 0x000000d90e0e7210 */ /* 0x080fe20007f3e0ff */
[----:B------:R-:W-:Y:S01]  /*eb2e0*/  IMAD.X R17, R17, 0x1, R2, P2 ;  /* 0x0000000111117824 */ /* 0x000fe200010e0602 */
[----:B------:R-:W-:Y:S01]  /*eb2f0*/  IADD3 R12, P2, R12, R217, RZ ;  /* 0x000000d90c0c7210 */ /* 0x000fe20007f5e0ff */
[----:B-1----:R-:W-:Y:S02]  /*eb300*/  IMAD.MOV.U32 R6, RZ, RZ, R16 ;  /* 0x000000ffff067224 */ /* 0x002fe400078e0010 */
[----:B------:R-:W-:Y:S01]  /*eb310*/  IMAD.MOV.U32 R7, RZ, RZ, R17 ;  /* 0x000000ffff077224 */ /* 0x000fe200078e0011 */
[----:B------:R-:W-:-:S04]  /*eb320*/  IADD3.X R15, R15, R2, RZ, P1, !PT ;  /* 0x000000020f0f7210 */ /* 0x000fc80000ffe4ff */
[----:B------:R1:W-:Y:S01]  /*eb330*/  LDGSTS.E [R4+0x1b400], [R6.64], P0 ;  /* 0x1b40000006047fae */ /* 0x0003e20008121844 */
[----:B------:R-:W-:-:S03]  /*eb340*/  IADD3 R10, P3, R10, R217, RZ ;  /* 0x000000d90a0a7210 */ /* 0x000fc60007f7e0ff */
[----:B------:R-:W-:Y:S01]  /*eb350*/  STL [R1+0x2080], R16 ;  /* 0x0020801001007387 */ /* 0x000fe20000100800 */
[----:B-1----:R-:W-:Y:S01]  /*eb360*/  MOV R6, R14 ;  /* 0x0000000e00067202 */ /* 0x002fe20000000f00 */
[----:B------:R-:W-:Y:S02]  /*eb370*/  IMAD.MOV.U32 R7, RZ, RZ, R15 ;  /* 0x000000ffff077224 */ /* 0x000fe400078e000f */
[----:B------:R-:W-:Y:S04]  /*eb380*/  STL [R1+0x218c], R19 ;  /* 0x00218c1301007387 */ /* 0x000fe80000100800 */
[----:B------:R1:W-:Y:S01]  /*eb390*/  LDGSTS.E [R4+0x1c400], [R6.64], P0 ;  /* 0x1c40000006047fae */ /* 0x0003e20008121844 */
[----:B------:R-:W-:Y:S01]  /*eb3a0*/  IMAD.X R13, R13, 0x1, R2, P2 ;  /* 0x000000010d0d7824 */ /* 0x000fe200010e0602 */
[----:B------:R-:W-:-:S02]  /*eb3b0*/  IADD3 R3, P1, R3, R217, RZ ;  /* 0x000000d903037210 */ /* 0x000fc40007f3e0ff */
[----:B------:R-:W-:Y:S01]  /*eb3c0*/  STL [R1+0x20b8], R14 ;  /* 0x0020b80e01007387 */ /* 0x000fe20000100800 */
[----:B-1----:R-:W-:Y:S02]  /*eb3d0*/  IMAD.MOV.U32 R6, RZ, RZ, R12 ;  /* 0x000000ffff067224 */ /* 0x002fe400078e000c */
[----:B------:R-:W-:Y:S01]  /*eb3e0*/  IMAD.MOV.U32 R7, RZ, RZ, R13 ;  /* 0x000000ffff077224 */ /* 0x000fe200078e000d */
[----:B------:R-:W-:Y:S01]  /*eb3f0*/  STL [R1+0x207c], R17 ;  /* 0x00207c1101007387 */ /* 0x000fe20000100800 */
[----:B---3--:R-:W-:-:S03]  /*eb400*/  IMAD.X R11, R11, 0x1, R2, P3 ;  /* 0x000000010b0b7824 */ /* 0x008fc600018e0602 */
[----:B------:R-:W-:Y:S01]  /*eb410*/  STL [R1+0x2100], R12 ;  /* 0x0021000c01007387 */ /* 0x000fe20000100800 */
[----:B------:R-:W-:-:S03]  /*eb420*/  IMAD.X R5, R5, 0x1, R2, P1 ;  /* 0x0000000105057824 */ /* 0x000fc600008e0602 */
[----:B------:R1:W-:Y:S04]  /*eb430*/  LDGSTS.E [R4+0x1d400], [R6.64], P0 ;  /* 0x1d40000006047fae */ /* 0x0003e80008121844 */
[----:B------:R-:W-:Y:S04]  /*eb440*/  STL [R1+0x20b4], R15 ;  /* 0x0020b40f01007387 */ /* 0x000fe80000100800 */
[----:B------:R2:W-:Y:S01]  /*eb450*/  STL [R1+0x2130], R10 ;  /* 0x0021300a01007387 */ /* 0x0005e20000100800 */
[----:B-1----:R-:W-:Y:S01]  /*eb460*/  MOV R6, R10 ;  /* 0x0000000a00067202 */ /* 0x002fe20000000f00 */
[----:B------:R-:W-:-:S02]  /*eb470*/  IMAD.MOV.U32 R7, RZ, RZ, R11 ;  /* 0x000000ffff077224 */ /* 0x000fc400078e000b */
[----:B------:R1:W-:Y:S04]  /*eb480*/  STL [R1+0x2160], R3 ;  /* 0x0021600301007387 */ /* 0x0003e80000100800 */
[----:B------:R3:W-:Y:S04]  /*eb490*/  STL [R1+0x20fc], R13 ;  /* 0x0020fc0d01007387 */ /* 0x0007e80000100800 */
[----:B------:R4:W-:Y:S04]  /*eb4a0*/  STL [R1+0x212c], R11 ;  /* 0x00212c0b01007387 */ /* 0x0009e80000100800 */
[----:B------:R1:W-:Y:S04]  /*eb4b0*/  STL [R1+0x215c], R5 ;  /* 0x00215c0501007387 */ /* 0x0003e80000100800 */
[----:B------:R1:W-:Y:S04]  /*eb4c0*/  LDGSTS.E [R4+0x1e400], [R6.64], P0 ;  /* 0x1e40000006047fae */ /* 0x0003e80008121844 */
[----:B--2---:R-:W2:Y:S01]  /*eb4d0*/  LDL.LU R10, [R1+0x27f8] ;  /* 0x0027f800010a7983 */ /* 0x004ea20000300800 */
[----:B-1----:R-:W-:-:S03]  /*eb4e0*/  IMAD.MOV.U32 R6, RZ, RZ, R3 ;  /* 0x000000ffff067224 */ /* 0x002fc600078e0003 */
[----:B------:R-:W2:Y:S04]  /*eb4f0*/  LDL.LU R3, [R1+0x27f0] ;  /* 0x0027f00001037983 */ /* 0x000ea80000300800 */
[----:B------:R-:W2:Y:S04]  /*eb500*/  LDL.LU R18, [R1+0x27e8] ;  /* 0x0027e80001127983 */ /* 0x000ea80000300800 */
[----:B------:R-:W2:Y:S04]  /*eb510*/  LDL.LU R17, [R1+0x27b8] ;  /* 0x0027b80001117983 */ /* 0x000ea80000300800 */
[----:B------:R-:W2:Y:S01]  /*eb520*/  LDL.LU R16, [R1+0x27ec] ;  /* 0x0027ec0001107983 */ /* 0x000ea20000300800 */
[----:B------:R-:W-:-:S03]  /*eb530*/  IMAD.MOV.U32 R7, RZ, RZ, R5 ;  /* 0x000000ffff077224 */ /* 0x000fc600078e0005 */
[----:B------:R-:W2:Y:S04]  /*eb540*/  LDL.LU R15, [R1+0x27b0] ;  /* 0x0027b000010f7983 */ /* 0x000ea80000300800 */
[----:B------:R-:W2:Y:S04]  /*eb550*/  LDL.LU R14, [R1+0x27e4] ;  /* 0x0027e400010e7983 */ /* 0x000ea80000300800 */
[----:B---3--:R-:W3:Y:S04]  /*eb560*/  LDL.LU R13, [R1+0x27a8] ;  /* 0x0027a800010d7983 */ /* 0x008ee80000300800 */
[----:B----4-:R-:W4:Y:S04]  /*eb570*/  LDL.LU R11, [R1+0x27dc] ;  /* 0x0027dc00010b7983 */ /* 0x010f280000300800 */
        /* <DEDUP_REMOVED lines=158> */
[----:B--2---:R-:W-:-:S03]  /*ebf60*/  IADD3 R10, P5, R10, R217, RZ ;  /* 0x000000d90a0a7210 */ /* 0x004fc60007fbe0ff */
[----:B------:R-:W2:Y:S04]  /*ebf70*/  LDL.LU R84, [R1+0x2070] ;  /* 0x0020700001547983 */ /* 0x000ea80000300800 */
[----:B------:R-:W2:Y:S04]  /*ebf80*/  LDL.LU R83, [R1+0x20a4] ;  /* 0x0020a40001537983 */ /* 0x000ea80000300800 */
[----:B------:R-:W2:Y:S04]  /*ebf90*/  LDL.LU R82, [R1+0x20a8] ;  /* 0x0020a80001527983 */ /* 0x000ea80000300800 */
[----:B------:R-:W2:Y:S04]  /*ebfa0*/  LDL.LU R81, [R1+0x20f4] ;  /* 0x0020f40001517983 */ /* 0x000ea80000300800 */
[----:B------:R-:W2:Y:S01]  /*ebfb0*/  LDL.LU R80, [R1+0x20f8] ;  /* 0x0020f80001507983 */ /* 0x000ea20000300800 */
[----:B------:R-:W-:-:S03]  /*ebfc0*/  IADD3 R3, P2, R3, R217, RZ ;  /* 0x000000d903037210 */ /* 0x000fc60007f5e0ff */
[----:B------:R-:W2:Y:S04]  /*ebfd0*/  LDL.LU R79, [R1+0x2124] ;  /* 0x00212400014f7983 */ /* 0x000ea80000300800 */
[----:B------:R-:W2:Y:S01]  /*ebfe0*/  LDL.LU R78, [R1+0x2128] ;  /* 0x00212800014e7983 */ /* 0x000ea20000300800 */
[----:B------:R-:W-:-:S03]  /*ebff0*/  IADD3 R18, P1, R18, R217, RZ ;  /* 0x000000d912127210 */ /* 0x000fc60007f3e0ff */
[----:B------:R-:W2:Y:S01]  /*ec000*/  LDL.LU R76, [R1+0x2158] ;  /* 0x00215800014c7983 */ /* 0x000ea20000300800 */
[----:B------:R-:W-:-:S03]  /*ec010*/  IADD3 R200, P4, R200, R217, RZ ;  /* 0x000000d9c8c87210 */ /* 0x000fc60007f9e0ff */
[----:B------:R1:W-:Y:S01]  /*ec020*/  STL [R1+0x27f8], R10 ;  /* 0x0027f80a01007387 */ /* 0x0003e20000100800 */
[----:B------:R-:W-:-:S03]  /*ec030*/  IADD3 R17, P6, R17, R217, RZ ;  /* 0x000000d911117210 */ /* 0x000fc60007fde0ff */
[----:B------:R1:W-:Y:S01]  /*ec040*/  LDGSTS.E [R4+0x1f400], [R6.64], P0 ;  /* 0x1f40000006047fae */ /* 0x0003e20008121844 */
[----:B------:R-:W-:-:S03]  /*ec050*/  IMAD.X R16, R16, 0x1, R2, P5 ;  /* 0x0000000110107824 */ /* 0x000fc600028e0602 */
[----:B-1----:R-:W2:Y:S01]  /*ec060*/  LDL.LU R10, [R1+0x2770] ;  /* 0x00277000010a7983 */ /* 0x002ea20000300800 */
[----:B------:R-:W-:-:S03]  /*ec070*/  IADD3 R15, P5, R15, R217, RZ ;  /* 0x000000d90f0f7210 */ /* 0x000fc60007fbe0ff */
[----:B------:R-:W2:Y:S04]  /*ec080*/  LDL.LU R7, [R1+0x27a4] ;  /* 0x0027a40001077983 */ /* 0x000ea80000300800 */
[----:B------:R-:W2:Y:S04]  /*ec090*/  LDL.LU R6, [R1+0x2768] ;  /* 0x0027680001067983 */ /* 0x000ea80000300800 */
[----:B------:R1:W-:Y:S01]  /*ec0a0*/  STL [R1+0x27f0], R3 ;  /* 0x0027f00301007387 */ /* 0x0003e20000100800 */
[----:B------:R-:W-:Y:S02]  /*ec0b0*/  IADD3.X R14, R14, R2, RZ, P2, !PT ;  /* 0x000000020e0e7210 */ /* 0x000fe400017fe4ff */
[-C--:B---3--:R-:W-:Y:S01]  /*ec0c0*/  IADD3 R13, P2, R13, R217.reuse, RZ ;  /* 0x000000d90d0d7210 */ /* 0x088fe20007f5e0ff */
[----:B-1----:R-:W3:Y:S04]  /*ec0d0*/  LDL.LU R3, [R1+0x279c] ;  /* 0x00279c0001037983 */ /* 0x002ee80000300800 */
[----:B------:R-:W-:Y:S04]  /*ec0e0*/  STL [R1+0x27e8], R18 ;  /* 0x0027e81201007387 */ /* 0x000fe80000100800 */
[----:B------:R-:W-:Y:S04]  /*ec0f0*/  STL [R1+0x27e0], R200 ;  /* 0x0027e0c801007387 */ /* 0x000fe80000100800 */
[----:B------:R1:W-:Y:S01]  /*ec100*/  STL [R1+0x27b8], R17 ;  /* 0x0027b81101007387 */ /* 0x0003e20000100800 */
[----:B----4-:R-:W-:Y:S01]  /*ec110*/  IMAD.X R11, R11, 0x1, R2, P1 ;  /* 0x000000010b0b7824 */ /* 0x010fe200008e0602 */
[----:B------:R-:W-:-:S02]  /*ec120*/  IADD3 R198, P1, R198, R217, RZ ;  /* 0x000000d9c6c67210 */ /* 0x000fc40007f3e0ff */
[----:B------:R-:W-:-:S05]  /*ec130*/  IADD3 R136, P3, R136, R217, RZ ;  /* 0x000000d988887210 */ /* 0x000fca0007f7e0ff */
[----:B------:R-:W-:Y:S04]  /*ec140*/  STL [R1+0x27d8], R136 ;  /* 0x0027d88801007387 */ /* 0x000fe80000100800 */
[----:B------:R-:W-:Y:S04]  /*ec150*/  STL [R1+0x27ec], R16 ;  /* 0x0027ec1001007387 */ /* 0x000fe80000100800 */
[----:B------:R4:W-:Y:S04]  /*ec160*/  STL [R1+0x27b0], R15 ;  /* 0x0027b00f01007387 */ /* 0x0009e80000100800 */
[----:B-1----:R-:W3:Y:S01]  /*ec170*/  LDL.LU R17, [R1+0x276c] ;  /* 0x00276c0001117983 */ /* 0x002ee20000300800 */
[----:B------:R-:W-:-:S03]  /*ec180*/  IMAD.X R201, R201, 0x1, R2, P4 ;  /* 0x00000001c9c97824 */ /* 0x000fc600020e0602 */
[----:B------:R1:W-:Y:S01]  /*ec190*/  STL [R1+0x27e4], R14 ;  /* 0x0027e40e01007387 */ /* 0x0003e20000100800 */
[----:B------:R-:W-:-:S03]  /*ec1a0*/  IMAD.X R137, R137, 0x1, R2, P3 ;  /* 0x0000000189897824 */ /* 0x000fc600018e0602 */
[----:B----4-:R-:W3:Y:S01]  /*ec1b0*/  LDL.LU R15, [R1+0x2730] ;  /* 0x00273000010f7983 */ /* 0x010ee20000300800 */
[----:B------:R-:W-:-:S03]  /*ec1c0*/  IADD3 R5, P3, R5, R217, RZ ;  /* 0x000000d905057210 */ /* 0x000fc60007f7e0ff */
[----:B------:R1:W-:Y:S04]  /*ec1d0*/  STL [R1+0x27a8], R13 ;  /* 0x0027a80d01007387 */ /* 0x0003e80000100800 */
[----:B-1----:R-:W3:Y:S04]  /*ec1e0*/  LDL.LU R14, [R1+0x2764] ;  /* 0x00276400010e7983 */ /* 0x002ee80000300800 */
[----:B------:R1:W-:Y:S04]  /*ec1f0*/  STL [R1+0x27dc], R11 ;  /* 0x0027dc0b01007387 */ /* 0x0003e80000100800 */
[----:B------:R-:W3:Y:S04]  /*ec200*/  LDL.LU R13, [R1+0x2728] ;  /* 0x00272800010d7983 */ /* 0x000ee80000300800 */
[----:B-1----:R-:W3:Y:S04]  /*ec210*/  LDL.LU R11, [R1+0x275c] ;  /* 0x00275c00010b7983 */ /* 0x002ee80000300800 */
[----:B------:R-:W-:Y:S04]  /*ec220*/  STL [R1+0x27a0], R198 ;  /* 0x0027a0c601007387 */ /* 0x000fe80000100800 */
[----:B------:R-:W-:Y:S04]  /*ec230*/  STL [R1+0x27d4], R201 ;  /* 0x0027d4c901007387 */ /* 0x000fe80000100800 */
[----:B------:R1:W-:Y:S04]  /*ec240*/  STL [R1+0x2778], R5 ;  /* 0x0027780501007387 */ /* 0x0003e80000100800 */
[----:B-1----:R-:W3:Y:S01]  /*ec250*/  LDL.LU R5, [R1+0x2738] ;  /* 0x0027380001057983 */ /* 0x002ee20000300800 */
[----:B------:R-:W-:Y:S01]  /*ec260*/  IADD3 R134, P4, R134, R217, RZ ;  /* 0x000000d986867210 */ /* 0x000fe20007f9e0ff */
[----:B------:R-:W-:-:S04]  /*ec270*/  IMAD.X R12, R12, 0x1, R2, P6 ;  /* 0x000000010c0c7824 */ /* 0x000fc800030e0602 */
[----:B------:R-:W-:Y:S04]  /*ec280*/  STL [R1+0x2798], R134 ;  /* 0x0027988601007387 */ /* 0x000fe80000100800 */
[----:B------:R-:W-:Y:S04]  /*ec290*/  STL [R1+0x27bc], R137 ;  /* 0x0027bc8901007387 */ /* 0x000fe80000100800 */
[----:B------:R1:W-:Y:S01]  /*ec2a0*/  STL [R1+0x27ac], R12 ;  /* 0x0027ac0c01007387 */ /* 0x0003e20000100800 */
[--C-:B------:R-:W-:Y:S01]  /*ec2b0*/  IMAD.X R199, R199, 0x1, R2.reuse, P1 ;  /* 0x00000001c7c77824 */ /* 0x100fe200008e0602 */
[-C--:B------:R-:W-:Y:S01]  /*ec2c0*/  IADD3 R132, P1, R132, R217.reuse, RZ ;  /* 0x000000d984847210 */ /* 0x080fe20007f3e0ff */
[----:B------:R-:W-:Y:S01]  /*ec2d0*/  IMAD.X R135, R135, 0x1, R2, P4 ;  /* 0x0000000187877824 */ /* 0x000fe200020e0602 */
[----:B--2---:R-:W-:-:S02]  /*ec2e0*/  IADD3 R10, P6, R10, R217, RZ ;  /* 0x000000d90a0a7210 */ /* 0x004fc40007fde0ff */
[----:B------:R-:W-:-:S03]  /*ec2f0*/  IADD3.X R7, R7, R2, RZ, P5, !PT ;  /* 0x0000000207077210 */ /* 0x000fc60002ffe4ff */
[----:B------:R2:W-:Y:S01]  /*ec300*/  STL [R1+0x2770], R10 ;  /* 0x0027700a01007387 */ /* 0x0005e20000100800 */
[----:B------:R-:W-:-:S03]  /*ec310*/  IADD3 R6, P5, R6, R217, RZ ;  /* 0x000000d906067210 */ /* 0x000fc60007fbe0ff */
[----:B------:R-:W4:Y:S04]  /*ec320*/  LDL.LU R16, [R1+0x26f0] ;  /* 0x0026f00001107983 */ /* 0x000f280000300800 */
[----:B------:R-:W-:Y:S04]  /*ec330*/  STL [R1+0x27a4], R7 ;  /* 0x0027a40701007387 */ /* 0x000fe80000100800 */
[----:B-1----:R-:W4:Y:S01]  /*ec340*/  LDL.LU R12, [R1+0x2724] ;  /* 0x00272400010c7983 */ /* 0x002f220000300800 */
[----:B---3--:R-:W-:-:S03]  /*ec350*/  IMAD.X R3, R3, 0x1, R2, P2 ;  /* 0x0000000103037824 */ /* 0x008fc600010e0602 */
[----:B------:R-:W-:Y:S04]  /*ec360*/  STL [R1+0x2768], R6 ;  /* 0x0027680601007387 */ /* 0x000fe80000100800 */
[----:B--2---:R-:W2:Y:S04]  /*ec370*/  LDL.LU R10, [R1+0x26e8] ;  /* 0x0026e800010a7983 */ /* 0x004ea80000300800 */
[----:B------:R1:W-:Y:S01]  /*ec380*/  STL [R1+0x279c], R3 ;  /* 0x00279c0301007387 */ /* 0x0003e20000100800 */
[----:B------:R-:W-:-:S03]  /*ec390*/  IADD3 R196, P2, R196, R217, RZ ;  /* 0x000000d9c4c47210 */ /* 0x000fc60007f5e0ff */
[----:B-1----:R-:W3:Y:S04]  /*ec3a0*/  LDL.LU R3, [R1+0x271c] ;  /* 0x00271c0001037983 */ /* 0x002ee80000300800 */
[----:B------:R-:W3:Y:S04]  /*ec3b0*/  LDL.LU R7, [R1+0x272c] ;  /* 0x00272c0001077983 */ /* 0x000ee80000300800 */
[----:B------:R-:W3:Y:S04]  /*ec3c0*/  LDL.LU R6, [R1+0x26f8] ;  /* 0x0026f80001067983 */ /* 0x000ee80000300800 */
[----:B------:R-:W-:Y:S04]  /*ec3d0*/  STL [R1+0x2760], R196 ;  /* 0x002760c401007387 */ /* 0x000fe80000100800 */
[----:B------:R-:W-:Y:S04]  /*ec3e0*/  STL [R1+0x2794], R199 ;  /* 0x002794c701007387 */ /* 0x000fe80000100800 */
[----:B------:R-:W-:Y:S01]  /*ec3f0*/  STL [R1+0x2758], R132 ;  /* 0x0027588401007387 */ /* 0x000fe20000100800 */
[----:B------:R-:W-:-:S03]  /*ec400*/  IMAD.X R17, R17, 0x1, R2, P3 ;  /* 0x0000000111117824 */ /* 0x000fc600018e0602 */
[----:B------:R-:W-:Y:S01]  /*ec410*/  STL [R1+0x277c], R135 ;  /* 0x00277c8701007387 */ /* 0x000fe20000100800 */
[-C--:B------:R-:W-:Y:S02]  /*ec420*/  IADD3 R15, P3, R15, R217.reuse, RZ ;  /* 0x000000d90f0f7210 */ /* 0x080fe40007f7e0ff */
[----:B------:R-:W-:Y:S02]  /*ec430*/  IADD3.X R14, R14, R2, RZ, P6, !PT ;  /* 0x000000020e0e7210 */ /* 0x000fe400037fe4ff */
[-C--:B------:R-:W-:Y:S01]  /*ec440*/  IADD3 R13, P6, R13, R217.reuse, RZ ;  /* 0x000000d90d0d7210 */ /* 0x080fe20007fde0ff */
[----:B------:R-:W-:Y:S01]  /*ec450*/  IMAD.X R11, R11, 0x1, R2, P5 ;  /* 0x000000010b0b7824 */ /* 0x000fe200028e0602 */
[----:B------:R-:W-:-:S05]  /*ec460*/  IADD3 R5, P4, R5, R217, RZ ;  /* 0x000000d905057210 */ /* 0x000fca0007f9e0ff */
[----:B------:R-:W-:Y:S04]  /*ec470*/  STL [R1+0x2738], R5 ;  /* 0x0027380501007387 */ /* 0x000fe80000100800 */
[----:B------:R-:W-:Y:S04]  /*ec480*/  STL [R1+0x276c], R17 ;  /* 0x00276c1101007387 */ /* 0x000fe80000100800 */
[----:B------:R1:W-:Y:S04]  /*ec490*/  STL [R1+0x2730], R15 ;  /* 0x0027300f01007387 */ /* 0x0003e80000100800 */
[----:B------:R-:W3:Y:S04]  /*ec4a0*/  LDL.LU R20, [R1+0x26d0] ;  /* 0x0026d00001147983 */ /* 0x000ee80000300800 */
[----:B------:R1:W-:Y:S04]  /*ec4b0*/  STL [R1+0x2764], R14 ;  /* 0x0027640e01007387 */ /* 0x0003e80000100800 */
[----:B------:R-:W3:Y:S04]  /*ec4c0*/  LDL.LU R18, [R1+0x26b0] ;  /* 0x0026b00001127983 */ /* 0x000ee80000300800 */
[----:B------:R1:W-:Y:S04]  /*ec4d0*/  STL [R1+0x2728], R13 ;  /* 0x0027280d01007387 */ /* 0x0003e80000100800 */
[----:B-1----:R-:W3:Y:S04]  /*ec4e0*/  LDL.LU R15, [R1+0x26e4] ;  /* 0x0026e400010f7983 */ /* 0x002ee80000300800 */
[----:B------:R1:W-:Y:S04]  /*ec4f0*/  STL [R1+0x275c], R11 ;  /* 0x00275c0b01007387 */ /* 0x0003e80000100800 */
[----:B------:R-:W3:Y:S04]  /*ec500*/  LDL.LU R14, [R1+0x26a8] ;  /* 0x0026a800010e7983 */ /* 0x000ee80000300800 */
[----:B------:R-:W3:Y:S04]  /*ec510*/  LDL.LU R13, [R1+0x26dc] ;  /* 0x0026dc00010d7983 */ /* 0x000ee80000300800 */
[----:B-1----:R-:W3:Y:S01]  /*ec520*/  LDL.LU R11, [R1+0x26ec] ;  /* 0x0026ec00010b7983 */ /* 0x002ee20000300800 */
[-C--:B------:R-:W-:Y:S01]  /*ec530*/  IADD3 R194, P5, R194, R217.reuse, RZ ;  /* 0x000000d9c2c27210 */ /* 0x080fe20007fbe0ff */
[--C-:B------:R-:W-:Y:S01]  /*ec540*/  IMAD.X R197, R197, 0x1, R2.reuse, P2 ;  /* 0x00000001c5c57824 */ /* 0x100fe200010e0602 */
[----:B------:R-:W-:Y:S01]  /*ec550*/  IADD3 R130, P2, R130, R217, RZ ;  /* 0x000000d982827210 */ /* 0x000fe20007f5e0ff */
[----:B------:R-:W-:-:S02]  /*ec560*/  IMAD.X R133, R133, 0x1, R2, P1 ;  /* 0x0000000185857824 */ /* 0x000fc400008e0602 */
[----:B------:R-:W-:Y:S04]  /*ec570*/  STL [R1+0x2720], R194 ;  /* 0x002720c201007387 */ /* 0x000fe80000100800 */
[----:B------:R-:W-:Y:S04]  /*ec580*/  STL [R1+0x2754], R197 ;  /* 0x002754c501007387 */ /* 0x000fe80000100800 */
[----:B------:R-:W-:Y:S04]  /*ec590*/  STL [R1+0x2718], R130 ;  /* 0x0027188201007387 */ /* 0x000fe80000100800 */
[----:B------:R-:W-:Y:S01]  /*ec5a0*/  STL [R1+0x273c], R133 ;  /* 0x00273c8501007387 */ /* 0x000fe20000100800 */
[--C-:B------:R-:W-:Y:S01]  /*ec5b0*/  IMAD.X R195, R195, 0x1, R2.reuse, P5 ;  /* 0x00000001c3c37824 */ /* 0x100fe200028e0602 */
[----:B------:R-:W-:Y:S01]  /*ec5c0*/  IADD3 R128, P5, R128, R217, RZ ;  /* 0x000000d980807210 */ /* 0x000fe20007fbe0ff */
[----:B------:R-:W-:Y:S01]  /*ec5d0*/  IMAD.X R131, R131, 0x1, R2, P2 ;  /* 0x0000000183837824 */ /* 0x000fe200010e0602 */
[----:B----4-:R-:W-:-:S02]  /*ec5e0*/  IADD3.X R12, R12, R2, RZ, P3, !PT ;  /* 0x000000020c0c7210 */ /* 0x010fc40001ffe4ff */
[-C--:B--2---:R-:W-:Y:S01]  /*ec5f0*/  IADD3 R10, P3, R10, R217.reuse, RZ ;  /* 0x000000d90a0a7210 */ /* 0x084fe20007f7e0ff */
[--C-:B---3--:R-:W-:Y:S01]  /*ec600*/  IMAD.X R7, R7, 0x1, R2.reuse, P4 ;  /* 0x0000000107077824 */ /* 0x108fe200020e0602 */
[-C--:B------:R-:W-:Y:S02]  /*ec610*/  IADD3 R16, P4, R16, R217.reuse, RZ ;  /* 0x000000d910107210 */ /* 0x080fe40007f9e0ff */
[----:B------:R-:W-:Y:S01]  /*ec620*/  IADD3 R6, P1, R6, R217, RZ ;  /* 0x000000d906067210 */ /* 0x000fe20007f3e0ff */
[----:B------:R-:W-:-:S04]  /*ec630*/  IMAD.X R3, R3, 0x1, R2, P6 ;  /* 0x0000000103037824 */ /* 0x000fc800030e0602 */
[----:B------:R-:W-:Y:S04]  /*ec640*/  STL [R1+0x26f8], R6 ;  /* 0x0026f80601007387 */ /* 0x000fe80000100800 */
[----:B------:R-:W-:Y:S04]  /*ec650*/  STL [R1+0x272c], R7 ;  /* 0x00272c0701007387 */ /* 0x000fe80000100800 */
[----:B------:R1:W-:Y:S04]  /*ec660*/  STL [R1+0x26f0], R16 ;  /* 0x0026f01001007387 */ /* 0x0003e80000100800 */
[----:B------:R-:W2:Y:S04]  /*ec670*/  LDL.LU R19, [R1+0x2690] ;  /* 0x0026900001137983 */ /* 0x000ea80000300800 */
[----:B------:R3:W-:Y:S04]  /*ec680*/  STL [R1+0x2724], R12 ;  /* 0x0027240c01007387 */ /* 0x0007e80000100800 */
[----:B------:R-:W4:Y:S04]  /*ec690*/  LDL.LU R17, [R1+0x2670] ;  /* 0x0026700001117983 */ /* 0x000f280000300800 */
[----:B------:R-:W-:Y:S04]  /*ec6a0*/  STL [R1+0x26e8], R10 ;  /* 0x0026e80a01007387 */ /* 0x000fe80000100800 */
[----:B-1----:R-:W4:Y:S04]  /*ec6b0*/  LDL.LU R16, [R1+0x26a4] ;  /* 0x0026a40001107983 */ /* 0x002f280000300800 */
[----:B------:R1:W-:Y:S04]  /*ec6c0*/  STL [R1+0x271c], R3 ;  /* 0x00271c0301007387 */ /* 0x0003e80000100800 */
[----:B---3--:R-:W3:Y:S01]  /*ec6d0*/  LDL.LU R12, [R1+0x2668] ;  /* 0x00266800010c7983 */ /* 0x008ee20000300800 */
[----:B------:R-:W-:-:S03]  /*ec6e0*/  IADD3 R192, P6, R192, R217, RZ ;  /* 0x000000d9c0c07210 */ /* 0x000fc60007fde0ff */
[----:B-1----:R-:W3:Y:S04]  /*ec6f0*/  LDL.LU R3, [R1+0x269c] ;  /* 0x00269c0001037983 */ /* 0x002ee80000300800 */
[----:B------:R-:W3:Y:S04]  /*ec700*/  LDL.LU R10, [R1+0x26ac] ;  /* 0x0026ac00010a7983 */ /* 0x000ee80000300800 */
[----:B------:R-:W-:Y:S04]  /*ec710*/  STL [R1+0x26e0], R192 ;  /* 0x0026e0c001007387 */ /* 0x000fe80000100800 */
[----:B------:R-:W-:Y:S04]  /*ec720*/  STL [R1+0x2714], R195 ;  /* 0x002714c301007387 */ /* 0x000fe80000100800 */
[----:B------:R-:W-:Y:S04]  /*ec730*/  STL [R1+0x26d8], R128 ;  /* 0x0026d88001007387 */ /* 0x000fe80000100800 */
[----:B------:R-:W-:Y:S01]  /*ec740*/  STL [R1+0x26fc], R131 ;  /* 0x0026fc8301007387 */ /* 0x000fe20000100800 */
[----:B------:R-:W-:-:S05]  /*ec750*/  IADD3 R20, P2, R20, R217, RZ ;  /* 0x000000d914147210 */ /* 0x000fca0007f5e0ff */
[----:B------:R1:W-:Y:S01]  /*ec760*/  STL [R1+0x26d0], R20 ;  /* 0x0026d01401007387 */ /* 0x0003e20000100800 */
[----:B------:R-:W-:Y:S02]  /*ec770*/  IADD3.X R15, R15, R2, RZ, P4, !PT ;  /* 0x000000020f0f7210 */ /* 0x000fe400027fe4ff */
[-C--:B------:R-:W-:Y:S01]  /*ec780*/  IADD3 R14, P4, R14, R217.reuse, RZ ;  /* 0x000000d90e0e7210 */ /* 0x080fe20007f9e0ff */
[--C-:B------:R-:W-:Y:S01]  /*ec790*/  IMAD.X R11, R11, 0x1, R2.reuse, P1 ;  /* 0x000000010b0b7824 */ /* 0x100fe200008e0602 */
[----:B------:R-:W-:Y:S01]  /*ec7a0*/  IADD3 R18, P1, R18, R217, RZ ;  /* 0x000000d912127210 */ /* 0x000fe20007f3e0ff */
[----:B------:R-:W-:-:S03]  /*ec7b0*/  IMAD.X R13, R13, 0x1, R2, P3 ;  /* 0x000000010d0d7824 */ /* 0x000fc600018e0602 */
[----:B------:R-:W-:Y:S04]  /*ec7c0*/  STL [R1+0x26ec], R11 ;  /* 0x0026ec0b01007387 */ /* 0x000fe80000100800 */
[----:B------:R1:W-:Y:S04]  /*ec7d0*/  STL [R1+0x26b0], R18 ;  /* 0x0026b01201007387 */ /* 0x0003e80000100800 */
[----:B------:R-:W3:Y:S04]  /*ec7e0*/  LDL.LU R22, [R1+0x2650] ;  /* 0x0026500001167983 */ /* 0x000ee80000300800 */
[----:B------:R1:W-:Y:S04]  /*ec7f0*/  STL [R1+0x26e4], R15 ;  /* 0x0026e40f01007387 */ /* 0x0003e80000100800 */
[----:B-1----:R-:W3:Y:S04]  /*ec800*/  LDL.LU R20, [R1+0x266c] ;  /* 0x00266c0001147983 */ /* 0x002ee80000300800 */
[----:B------:R1:W-:Y:S04]  /*ec810*/  STL [R1+0x26a8], R14 ;  /* 0x0026a80e01007387 */ /* 0x0003e80000100800 */
[----:B------:R-:W3:Y:S04]  /*ec820*/  LDL.LU R18, [R1+0x2630] ;  /* 0x0026300001127983 */ /* 0x000ee80000300800 */
[----:B------:R1:W-:Y:S04]  /*ec830*/  STL [R1+0x26dc], R13 ;  /* 0x0026dc0d01007387 */ /* 0x0003e80000100800 */
[----:B------:R-:W3:Y:S04]  /*ec840*/  LDL.LU R15, [R1+0x2664] ;  /* 0x00266400010f7983 */ /* 0x000ee80000300800 */
[----:B-1----:R-:W3:Y:S04]  /*ec850*/  LDL.LU R14, [R1+0x2628] ;  /* 0x00262800010e7983 */ /* 0x002ee80000300800 */
[----:B------:R-:W3:Y:S01]  /*ec860*/  LDL.LU R13, [R1+0x265c] ;  /* 0x00265c00010d7983 */ /* 0x000ee20000300800 */
        /* <DEDUP_REMOVED lines=9> */
[-C--:B------:R-:W-:Y:S01]  /*ec900*/  IADD3 R124, P3, R124, R217.reuse, RZ ;  /* 0x000000d97c7c7210 */ /* 0x080fe20007f7e0ff */
[----:B------:R-:W-:Y:S01]  /*ec910*/  IMAD.X R127, R127, 0x1, R2, P6 ;  /* 0x000000017f7f7824 */ /* 0x000fe200030e0602 */
[----:B--2---:R-:W-:-:S05]  /*ec920*/  IADD3 R19, P5, R19, R217, RZ ;  /* 0x000000d913137210 */ /* 0x004fca0007fbe0ff */
[----:B------:R1:W-:Y:S01]  /*ec930*/  STL [R1+0x2690], R19 ;  /* 0x0026901301007387 */ /* 0x0003e20000100800 */
[----:B----4-:R-:W-:Y:S02]  /*ec940*/  IADD3.X R16, R16, R2, RZ, P1, !PT ;  /* 0x0000000210107210 */ /* 0x010fe40000ffe4ff */
[-C--:B---3--:R-:W-:Y:S01]  /*ec950*/  IADD3 R12, P1, R12, R217.reuse, RZ ;  /* 0x000000d90c0c7210 */ /* 0x088fe20007f3e0ff */
[--C-:B------:R-:W-:Y:S01]  /*ec960*/  IMAD.X R10, R10, 0x1, R2.reuse, P2 ;  /* 0x000000010a0a7824 */ /* 0x100fe200010e0602 */
[----:B------:R-:W-:Y:S01]  /*ec970*/  IADD3 R17, P2, R17, R217, RZ ;  /* 0x000000d911117210 */ /* 0x000fe20007f5e0ff */
[----:B------:R-:W-:-:S03]  /*ec980*/  IMAD.X R3, R3, 0x1, R2, P4 ;  /* 0x0000000103037824 */ /* 0x000fc600020e0602 */
[----:B------:R-:W-:Y:S04]  /*ec990*/  STL [R1+0x26ac], R10 ;  /* 0x0026ac0a01007387 */ /* 0x000fe80000100800 */
[----:B------:R2:W-:Y:S04]  /*ec9a0*/  STL [R1+0x2670], R17 ;  /* 0x0026701101007387 */ /* 0x0005e80000100800 */
[----:B------:R-:W3:Y:S04]  /*ec9b0*/  LDL.LU R21, [R1+0x2610] ;  /* 0x0026100001157983 */ /* 0x000ee80000300800 */
[----:B------:R4:W-:Y:S04]  /*ec9c0*/  STL [R1+0x26a4], R16 ;  /* 0x0026a41001007387 */ /* 0x0009e80000100800 */
[----:B-1----:R-:W3:Y:S01]  /*ec9d0*/  LDL.LU R19, [R1+0x262c] ;  /* 0x00262c0001137983 */ /* 0x002ee20000300800 */
[----:B------:R-:W-:-:S03]  /*ec9e0*/  IADD3 R188, P4, R188, R217, RZ ;  /* 0x000000d9bcbc7210 */ /* 0x000fc60007f9e0ff */
[----:B------:R1:W-:Y:S04]  /*ec9f0*/  STL [R1+0x2668], R12 ;  /* 0x0026680c01007387 */ /* 0x0003e80000100800 */
[----:B--2---:R-:W2:Y:S04]  /*eca00*/  LDL.LU R17, [R1+0x25f0] ;  /* 0x0025f00001117983 */ /* 0x004ea80000300800 */
[----:B------:R1:W-:Y:S04]  /*eca10*/  STL [R1+0x269c], R3 ;  /* 0x00269c0301007387 */ /* 0x0003e80000100800 */
[----:B----4-:R-:W4:Y:S04]  /*eca20*/  LDL.LU R16, [R1+0x2624] ;  /* 0x0026240001107983 */ /* 0x010f280000300800 */
[----:B-1----:R-:W4:Y:S04]  /*eca30*/  LDL.LU R12, [R1+0x25e8] ;  /* 0x0025e800010c7983 */ /* 0x002f280000300800 */
[----:B------:R-:W4:Y:S04]  /*eca40*/  LDL.LU R3, [R1+0x261c] ;  /* 0x00261c0001037983 */ /* 0x000f280000300800 */
[----:B------:R-:W-:Y:S04]  /*eca50*/  STL [R1+0x2660], R188 ;  /* 0x002660bc01007387 */ /* 0x000fe80000100800 */
[----:B------:R-:W-:Y:S04]  /*eca60*/  STL [R1+0x2694], R191 ;  /* 0x002694bf01007387 */ /* 0x000fe80000100800 */
[----:B------:R-:W-:Y:S04]  /*eca70*/  STL [R1+0x2658], R124 ;  /* 0x0026587c01007387 */ /* 0x000fe80000100800 */
[----:B------:R-:W-:Y:S01]  /*eca80*/  STL [R1+0x2674], R127 ;  /* 0x0026747f01007387 */ /* 0x000fe20000100800 */
[----:B------:R-:W-:Y:S01]  /*eca90*/  IADD3 R22, P6, R22, R217, RZ ;  /* 0x000000d916167210 */ /* 0x000fe20007fde0ff */
[----:B------:R-:W-:-:S04]  /*ecaa0*/  IMAD.X R20, R20, 0x1, R2, P5 ;  /* 0x0000000114147824 */ /* 0x000fc800028e0602 */
[----:B------:R-:W-:Y:S04]  /*ecab0*/  STL [R1+0x2650], R22 ;  /* 0x0026501601007387 */ /* 0x000fe80000100800 */
[----:B------:R1:W-:Y:S01]  /*ecac0*/  STL [R1+0x266c], R20 ;  /* 0x00266c1401007387 */ /* 0x0003e20000100800 */
[----:B------:R-:W-:-:S03]  /*ecad0*/  IADD3 R18, P5, R18, R217, RZ ;  /* 0x000000d912127210 */ /* 0x000fc60007fbe0ff */
[----:B-1----:R-:W4:Y:S01]  /*ecae0*/  LDL.LU R20, [R1+0x25d0] ;  /* 0x0025d00001147983 */ /* 0x002f220000300800 */
[----:B------:R-:W-:Y:S02]  /*ecaf0*/  IADD3.X R15, R15, R2, RZ, P2, !PT ;  /* 0x000000020f0f7210 */ /* 0x000fe400017fe4ff */
[----:B------:R-:W-:Y:S01]  /*ecb00*/  IADD3 R14, P2, R14, R217, RZ ;  /* 0x000000d90e0e7210 */ /* 0x000fe20007f5e0ff */
[----:B------:R1:W-:Y:S01]  /*ecb10*/  STL [R1+0x2630], R18 ;  /* 0x0026301201007387 */ /* 0x0003e20000100800 */
[----:B------:R-:W-:-:S03]  /*ecb20*/  IMAD.X R13, R13, 0x1, R2, P1 ;  /* 0x000000010d0d7824 */ /* 0x000fc600008e0602 */
[----:B-1----:R-:W4:Y:S04]  /*ecb30*/  LDL.LU R18, [R1+0x25ec] ;  /* 0x0025ec0001127983 */ /* 0x002f280000300800 */
[----:B------:R1:W-:Y:S04]  /*ecb40*/  STL [R1+0x2664], R15 ;  /* 0x0026640f01007387 */ /* 0x0003e80000100800 */
[----:B------:R1:W-:Y:S04]  /*ecb50*/  STL [R1+0x2628], R14 ;  /* 0x0026280e01007387 */ /* 0x0003e80000100800 */
[----:B-1----:R-:W4:Y:S04]  /*ecb60*/  LDL.LU R15, [R1+0x25b0] ;  /* 0x0025b000010f7983 */ /* 0x002f280000300800 */
[----:B------:R-:W4:Y:S04]  /*ecb70*/  LDL.LU R14, [R1+0x25e4] ;  /* 0x0025e400010e7983 */ /* 0x000f280000300800 */
[----:B------:R1:W-:Y:S04]  /*ecb80*/  STL [R1+0x265c], R13 ;  /* 0x00265c0d01007387 */ /* 0x0003e80000100800 */
[----:B-1----:R-:W4:Y:S01]  /*ecb90*/  LDL.LU R13, [R1+0x25dc] ;  /* 0x0025dc00010d7983 */ /* 0x002f220000300800 */
        /* <DEDUP_REMOVED lines=10> */
[--C-:B------:R-:W-:Y:S01]  /*ecc40*/  IMAD.X R123, R123, 0x1, R2.reuse, P4 ;  /* 0x000000017b7b7824 */ /* 0x100fe200020e0602 */
[----:B---3--:R-:W-:Y:S01]  /*ecc50*/  IADD3 R21, P3, R21, R217, RZ ;  /* 0x000000d915157210 */ /* 0x008fe20007f7e0ff */
[----:B------:R-:W-:-:S04]  /*ecc60*/  IMAD.X R19, R19, 0x1, R2, P6 ;  /* 0x0000000113137824 */ /* 0x000fc800030e0602 */
[----:B------:R-:W-:Y:S04]  /*ecc70*/  STL [R1+0x2610], R21 ;  /* 0x0026101501007387 */ /* 0x000fe80000100800 */
[----:B------:R1:W-:Y:S01]  /*ecc80*/  STL [R1+0x262c], R19 ;  /* 0x00262c1301007387 */ /* 0x0003e20000100800 */
[----:B--2---:R-:W-:-:S03]  /*ecc90*/  IADD3 R17, P6, R17, R217, RZ ;  /* 0x000000d911117210 */ /* 0x004fc60007fde0ff */
[----:B-1----:R-:W2:Y:S01]  /*ecca0*/  LDL.LU R19, [R1+0x258c] ;  /* 0x00258c0001137983 */ /* 0x002ea20000300800 */
[----:B----4-:R-:W-:Y:S02]  /*eccb0*/  IADD3.X R16, R16, R2, RZ, P5, !PT ;  /* 0x0000000210107210 */ /* 0x010fe40002ffe4ff */
[-C--:B------:R-:W-:Y:S01]  /*eccc0*/  IADD3 R12, P5, R12, R217.reuse, RZ ;  /* 0x000000d90c0c7210 */ /* 0x080fe20007fbe0ff */
[----:B------:R1:W-:Y:S01]  /*eccd0*/  STL [R1+0x25f0], R17 ;  /* 0x0025f01101007387 */ /* 0x0003e20000100800 */
[----:B------:R-:W-:Y:S01]  /*ecce0*/  IMAD.X R3, R3, 0x1, R2, P2 ;  /* 0x0000000103037824 */ /* 0x000fe200010e0602 */
[-C--:B------:R-:W-:Y:S02]  /*eccf0*/  IADD3 R184, P2, R184, R217.reuse, RZ ;  /* 0x000000d9b8b87210 */ /* 0x080fe40007f5e0ff */
[----:B-1----:R-:W3:Y:S04]  /*ecd00*/  LDL.LU R17, [R1+0x25ac] ;  /* 0x0025ac0001117983 */ /* 0x002ee80000300800 */
[----:B------:R1:W-:Y:S04]  /*ecd10*/  STL [R1+0x2624], R16 ;  /* 0x0026241001007387 */ /* 0x0003e80000100800 */
[----:B------:R4:W-:Y:S04]  /*ecd20*/  STL [R1+0x25e8], R12 ;  /* 0x0025e80c01007387 */ /* 0x0009e80000100800 */
[----:B-1----:R-:W3:Y:S04]  /*ecd30*/  LDL.LU R16, [R1+0x2590] ;  /* 0x0025900001107983 */ /* 0x002ee80000300800 */
[----:B----4-:R-:W4:Y:S04]  /*ecd40*/  LDL.LU R12, [R1+0x25a4] ;  /* 0x0025a400010c7983 */ /* 0x010f280000300800 */
[----:B------:R1:W-:Y:S04]  /*ecd50*/  STL [R1+0x261c], R3 ;  /* 0x00261c0301007387 */ /* 0x0003e80000100800 */
[----:B-1----:R-:W4:Y:S04]  /*ecd60*/  LDL.LU R3, [R1+0x259c] ;  /* 0x00259c0001037983 */ /* 0x002f280000300800 */
[----:B------:R-:W-:Y:S04]  /*ecd70*/  STL [R1+0x25e0], R184 ;  /* 0x0025e0b801007387 */ /* 0x000fe80000100800 */
[----:B------:R-:W-:Y:S04]  /*ecd80*/  STL [R1+0x2614], R187 ;  /* 0x002614bb01007387 */ /* 0x000fe80000100800 */
[----:B------:R-:W-:Y:S01]  /*ecd90*/  STL [R1+0x25d8], R120 ;  /* 0x0025d87801007387 */ /* 0x000fe20000100800 */
[----:B------:R-:W-:-:S03]  /*ecda0*/  IADD3 R20, P4, R20, R217, RZ ;  /* 0x000000d914147210 */ /* 0x000fc60007f9e0ff */
[----:B------:R-:W-:Y:S04]  /*ecdb0*/  STL [R1+0x25f4], R123 ;  /* 0x0025f47b01007387 */ /* 0x000fe80000100800 */
[----:B------:R-:W-:Y:S01]  /*ecdc0*/  STL [R1+0x25d0], R20 ;  /* 0x0025d01401007387 */ /* 0x000fe20000100800 */
[----:B------:R-:W-:-:S05]  /*ecdd0*/  IMAD.X R18, R18, 0x1, R2, P3 ;  /* 0x0000000112127824 */ /* 0x000fca00018e0602 */
[----:B------:R1:W-:Y:S01]  /*ecde0*/  STL [R1+0x25ec], R18 ;  /* 0x0025ec1201007387 */ /* 0x0003e20000100800 */
[----:B------:R-:W-:-:S03]  /*ecdf0*/  IADD3 R15, P3, R15, R217, RZ ;  /* 0x000000d90f0f7210 */ /* 0x000fc60007f7e0ff */
[----:B-1----:R-:W4:Y:S01]  /*ece00*/  LDL.LU R18, [R1+0x254c] ;  /* 0x00254c0001127983 */ /* 0x002f220000300800 */
[----:B------:R-:W-:-:S03]  /*ece10*/  IADD3.X R14, R14, R2, RZ, P6, !PT ;  /* 0x000000020e0e7210 */ /* 0x000fc600037fe4ff */
[----:B------:R1:W-:Y:S04]  /*ece20*/  STL [R1+0x25b0], R15 ;  /* 0x0025b00f01007387 */ /* 0x0003e80000100800 */
[----:B-1----:R-:W4:Y:S01]  /*ece30*/  LDL.LU R15, [R1+0x2588] ;  /* 0x00258800010f7983 */ /* 0x002f220000300800 */
[----:B------:R-:W-:-:S03]  /*ece40*/  IMAD.X R13, R13, 0x1, R2, P5 ;  /* 0x000000010d0d7824 */ /* 0x000fc600028e0602 */
[----:B------:R1:W-:Y:S04]  /*ece50*/  STL [R1+0x25e4], R14 ;  /* 0x0025e40e01007387 */ /* 0x0003e80000100800 */
[----:B-1----:R-:W4:Y:S04]  /*ece60*/  LDL.LU R14, [R1+0x2550] ;  /* 0x00255000010e7983 */ /* 0x002f280000300800 */
[----:B------:R1:W-:Y:S04]  /*ece70*/  STL [R1+0x25dc], R13 ;  /* 0x0025dc0d01007387 */ /* 0x0003e80000100800 */
[----:B-1----:R-:W4:Y:S01]  /*ece80*/  LDL.LU R13, [R1+0x2564] ;  /* 0x00256400010d7983 */ /* 0x002f220000300800 */
[-C--:B------:R-:W-:Y:S01]  /*ece90*/  IADD3 R252, P6, R252, R217.reuse, RZ ;  /* 0x000000d9fcfc7210 */ /* 0x080fe20007fde0ff */
[--C-:B------:R-:W-:Y:S01]  /*ecea0*/  IMAD.X R185, R185, 0x1, R2.reuse, P2 ;  /* 0x00000001b9b97824 */ /* 0x100fe200010e0602 */
[-C--:B------:R-:W-:Y:S01]  /*eceb0*/  IADD3 R182, P5, R182, R217.reuse, RZ ;  /* 0x000000d9b6b67210 */ /* 0x080fe20007fbe0ff */
[--C-:B------:R-:W-:Y:S01]  /*ecec0*/  IMAD.X R121, R121, 0x1, R2.reuse, P1 ;  /* 0x0000000179797824 */ /* 0x100fe200008e0602 */
[-C--:B------:R-:W-:Y:S01]  /*eced0*/  IADD3 R118, P2, R118, R217.reuse, RZ ;  /* 0x000000d976767210 */ /* 0x080fe20007f5e0ff */
[----:B------:R-:W-:Y:S04]  /*ecee0*/  STL [R1+0x25a8], R252 ;  /* 0x0025a8fc01007387 */ /* 0x000fe80000100800 */
        /* <DEDUP_REMOVED lines=8> */
[----:B------:R-:W-:Y:S01]  /*ecf70*/  STL [R1+0x258c], R19 ;  /* 0x00258c1301007387 */ /* 0x000fe20000100800 */
[----:B---3--:R-:W-:-:S05]  /*ecf80*/  IMAD.X R17, R17, 0x1, R2, P4 ;  /* 0x0000000111117824 */ /* 0x008fca00020e0602 */
[----:B------:R1:W-:Y:S01]  /*ecf90*/  STL [R1+0x25ac], R17 ;  /* 0x0025ac1101007387 */ /* 0x0003e20000100800 */
[----:B------:R-:W-:Y:S02]  /*ecfa0*/  IADD3 R16, P4, R16, R217, RZ ;  /* 0x000000d910107210 */ /* 0x000fe40007f9e0ff */
[----:B----4-:R-:W-:-:S03]  /*ecfb0*/  IADD3.X R12, R12, R2, RZ, P3, !PT ;  /* 0x000000020c0c7210 */ /* 0x010fc60001ffe4ff */
[----:B------:R2:W-:Y:S01]  /*ecfc0*/  STL [R1+0x2590], R16 ;  /* 0x0025901001007387 */ /* 0x0005e20000100800 */
[----:B------:R-:W-:-:S03]  /*ecfd0*/  IADD3 R246, P3, R246, R217, RZ ;  /* 0x000000d9f6f67210 */ /* 0x000fc60007f7e0ff */
[----:B-1----:R-:W3:Y:S04]  /*ecfe0*/  LDL.LU R17, [R1+0x250c] ;  /* 0x00250c0001117983 */ /* 0x002ee80000300800 */
[----:B------:R1:W-:Y:S04]  /*ecff0*/  STL [R1+0x25a4], R12 ;  /* 0x0025a40c01007387 */ /* 0x0003e80000100800 */
[----:B--2---:R-:W2:Y:S01]  /*ed000*/  LDL.LU R16, [R1+0x2548] ;  /* 0x0025480001107983 */ /* 0x004ea20000300800 */
[----:B------:R-:W-:Y:S01]  /*ed010*/  IMAD.X R3, R3, 0x1, R2, P6 ;  /* 0x0000000103037824 */ /* 0x000fe200030e0602 */
[----:B------:R-:W-:-:S02]  /*ed020*/  IADD3 R180, P6, R180, R217, RZ ;  /* 0x000000d9b4b47210 */ /* 0x000fc40007fde0ff */
[----:B-1----:R-:W4:Y:S04]  /*ed030*/  LDL.LU R12, [R1+0x2510] ;  /* 0x00251000010c7983 */ /* 0x002f280000300800 */
[----:B------:R1:W-:Y:S04]  /*ed040*/  STL [R1+0x259c], R3 ;  /* 0x00259c0301007387 */ /* 0x0003e80000100800 */
[----:B-1----:R-:W4:Y:S04]  /*ed050*/  LDL.LU R3, [R1+0x2524] ;  /* 0x0025240001037983 */ /* 0x002f280000300800 */
[----:B------:R-:W-:Y:S04]  /*ed060*/  STL [R1+0x2568], R246 ;  /* 0x002568f601007387 */ /* 0x000fe80000100800 */
[----:B------:R-:W-:Y:S04]  /*ed070*/  STL [R1+0x2560], R180 ;  /* 0x002560b401007387 */ /* 0x000fe80000100800 */
[----:B------:R-:W-:Y:S04]  /*ed080*/  STL [R1+0x2594], R183 ;  /* 0x002594b701007387 */ /* 0x000fe80000100800 */
[----:B------:R-:W-:Y:S04]  /*ed090*/  STL [R1+0x2558], R116 ;  /* 0x0025587401007387 */ /* 0x000fe80000100800 */
[----:B------:R-:W-:Y:S01]  /*ed0a0*/  STL [R1+0x256c], R119 ;  /* 0x00256c7701007387 */ /* 0x000fe20000100800 */
[----:B------:R-:W-:-:S05]  /*ed0b0*/  IADD3 R18, P2, R18, R217, RZ ;  /* 0x000000d912127210 */ /* 0x000fca0007f5e0ff */
[----:B------:R1:W-:Y:S01]  /*ed0c0*/  STL [R1+0x254c], R18 ;  /* 0x00254c1201007387 */ /* 0x0003e20000100800 */
[----:B------:R-:W-:-:S05]  /*ed0d0*/  IMAD.X R15, R15, 0x1, R2, P1 ;  /* 0x000000010f0f7824 */ /* 0x000fca00008e0602 */
[----:B------:R1:W-:Y:S04]  /*ed0e0*/  STL [R1+0x2588], R15 ;  /* 0x0025880f01007387 */ /* 0x0003e80000100800 */
[----:B-1----:R-:W4:Y:S01]  /*ed0f0*/  LDL.LU R18, [R1+0x24cc] ;  /* 0x0024cc0001127983 */ /* 0x002f220000300800 */
[----:B------:R-:W-:-:S03]  /*ed100*/  IADD3 R14, P1, R14, R217, RZ ;  /* 0x000000d90e0e7210 */ /* 0x000fc60007f3e0ff */
[----:B------:R-:W4:Y:S04]  /*ed110*/  LDL.LU R15, [R1+0x2508] ;  /* 0x00250800010f7983 */ /* 0x000f280000300800 */
[----:B------:R1:W-:Y:S01]  /*ed120*/  STL [R1+0x2550], R14 ;  /* 0x0025500e01007387 */ /* 0x0003e20000100800 */
[----:B------:R-:W-:-:S03]  /*ed130*/  IADD3.X R13, R13, R2, RZ, P4, !PT ;  /* 0x000000020d0d7210 */ /* 0x000fc600027fe4ff */
[----:B-1----:R-:W4:Y:S04]  /*ed140*/  LDL.LU R14, [R1+0x24d0] ;  /* 0x0024d000010e7983 */ /* 0x002f280000300800 */
[----:B------:R1:W-:Y:S04]  /*ed150*/  STL [R1+0x2564], R13 ;  /* 0x0025640d01007387 */ /* 0x0003e80000100800 */
[----:B-1----:R-:W4:Y:S01]  /*ed160*/  LDL.LU R13, [R1+0x24e4] ;  /* 0x0024e400010d7983 */ /* 0x002f220000300800 */
[-C--:B------:R-:W-:Y:S01]  /*ed170*/  IADD3 R244, P4, R244, R217.reuse, RZ ;  /* 0x000000d9f4f47210 */ /* 0x080fe20007f9e0ff */
[--C-:B------:R-:W-:Y:S01]  /*ed180*/  IMAD.X R247, R247, 0x1, R2.reuse, P3 ;  /* 0x00000001f7f77824 */ /* 0x100fe200018e0602 */
[-C--:B------:R-:W-:Y:S01]  /*ed190*/  IADD3 R178, P3, R178, R217.reuse, RZ ;  /* 0x000000d9b2b27210 */ /* 0x080fe20007f7e0ff */
[--C-:B------:R-:W-:Y:S01]  /*ed1a0*/  IMAD.X R181, R181, 0x1, R2.reuse, P6 ;  /* 0x00000001b5b57824 */ /* 0x100fe200030e0602 */
[----:B------:R-:W-:Y:S01]  /*ed1b0*/  IADD3 R114, P6, R114, R217, RZ ;  /* 0x000000d972727210 */ /* 0x000fe20007fde0ff */
[----:B------:R-:W-:Y:S01]  /*ed1c0*/  STL [R1+0x2528], R244 ;  /* 0x002528f401007387 */ /* 0x000fe20000100800 */
[----:B------:R-:W-:-:S03]  /*ed1d0*/  IMAD.X R117, R117, 0x1, R2, P5 ;  /* 0x0000000175757824 */ /* 0x000fc600028e0602 */
[----:B------:R-:W-:Y:S04]  /*ed1e0*/  STL [R1+0x255c], R247 ;  /* 0x00255cf701007387 */ /* 0x000fe80000100800 */
[----:B------:R-:W-:Y:S04]  /*ed1f0*/  STL [R1+0x2520], R178 ;  /* 0x002520b201007387 */ /* 0x000fe80000100800 */
[----:B------:R-:W-:Y:S04]  /*ed200*/  STL [R1+0x2554], R181 ;  /* 0x002554b501007387 */ /* 0x000fe80000100800 */
[----:B------:R-:W-:Y:S04]  /*ed210*/  STL [R1+0x2518], R114 ;  /* 0x0025187201007387 */ /* 0x000fe80000100800 */
[----:B------:R-:W-:Y:S01]  /*ed220*/  STL [R1+0x252c], R117 ;  /* 0x00252c7501007387 */ /* 0x000fe20000100800 */
[--C-:B------:R-:W-:Y:S01]  /*ed230*/  IMAD.X R245, R245, 0x1, R2.reuse, P4 ;  /* 0x00000001f5f57824 */ /* 0x100fe200020e0602 */
[-C--:B------:R-:W-:Y:S01]  /*ed240*/  IADD3 R176, P4, R176, R217.reuse, RZ ;  /* 0x000000d9b0b07210 */ /* 0x080fe20007f9e0ff */
[--C-:B------:R-:W-:Y:S01]  /*ed250*/  IMAD.X R179, R179, 0x1, R2.reuse, P3 ;  /* 0x00000001b3b37824 */ /* 0x100fe200018e0602 */
[-C--:B------:R-:W-:Y:S01]  /*ed260*/  IADD3 R112, P3, R112, R217.reuse, RZ ;  /* 0x000000d970707210 */ /* 0x080fe20007f7e0ff */
[--C-:B------:R-:W-:Y:S01]  /*ed270*/  IMAD.X R115, R115, 0x1, R2.reuse, P6 ;  /* 0x0000000173737824 */ /* 0x100fe200030e0602 */
[----:B---3--:R-:W-:Y:S01]  /*ed280*/  IADD3 R17, P5, R17, R217, RZ ;  /* 0x000000d911117210 */ /* 0x008fe20007fbe0ff */
[----:B--2---:R-:W-:-:S04]  /*ed290*/  IMAD.X R16, R16, 0x1, R2, P2 ;  /* 0x0000000110107824 */ /* 0x004fc800010e0602 */
[----:B------:R1:W-:Y:S01]  /*ed2a0*/  STL [R1+0x250c], R17 ;  /* 0x00250c1101007387 */ /* 0x0003e20000100800 */
[----:B----4-:R-:W-:-:S03]  /*ed2b0*/  IADD3 R12, P2, R12, R217, RZ ;  /* 0x000000d90c0c7210 */ /* 0x010fc60007f5e0ff */
[----:B------:R2:W-:Y:S04]  /*ed2c0*/  STL [R1+0x2548], R16 ;  /* 0x0025481001007387 */ /* 0x0005e80000100800 */
[----:B-1----:R-:W3:Y:S04]  /*ed2d0*/  LDL.LU R17, [R1+0x2484] ;  /* 0x0024840001117983 */ /* 0x002ee80000300800 */
[----:B--2---:R-:W2:Y:S01]  /*ed2e0*/  LDL.LU R16, [R1+0x24c8] ;  /* 0x0024c80001107983 */ /* 0x004ea20000300800 */
[----:B------:R-:W-:-:S03]  /*ed2f0*/  IADD3.X R3, R3, R2, RZ, P1, !PT ;  /* 0x0000000203037210 */ /* 0x000fc60000ffe4ff */
[----:B------:R1:W-:Y:S01]  /*ed300*/  STL [R1+0x2510], R12 ;  /* 0x0025100c01007387 */ /* 0x0003e20000100800 */
[----:B------:R-:W-:-:S03]  /*ed310*/  IADD3 R242, P1, R242, R217, RZ ;  /* 0x000000d9f2f27210 */ /* 0x000fc60007f3e0ff */
[----:B-1----:R-:W4:Y:S04]  /*ed320*/  LDL.LU R12, [R1+0x248c] ;  /* 0x00248c00010c7983 */ /* 0x002f280000300800 */
[----:B------:R1:W-:Y:S04]  /*ed330*/  STL [R1+0x2524], R3 ;  /* 0x0025240301007387 */ /* 0x0003e80000100800 */
[----:B-1----:R-:W4:Y:S04]  /*ed340*/  LDL.LU R3, [R1+0x24a4] ;  /* 0x0024a40001037983 */ /* 0x002f280000300800 */
[----:B------:R-:W-:Y:S04]  /*ed350*/  STL [R1+0x24e8], R242 ;  /* 0x0024e8f201007387 */ /* 0x000fe80000100800 */
[----:B------:R-:W-:Y:S04]  /*ed360*/  STL [R1+0x251c], R245 ;  /* 0x00251cf501007387 */ /* 0x000fe80000100800 */
[----:B------:R-:W-:Y:S04]  /*ed370*/  STL [R1+0x24e0], R176 ;  /* 0x0024e0b001007387 */ /* 0x000fe80000100800 */
[----:B------:R-:W-:Y:S04]  /*ed380*/  STL [R1+0x2514], R179 ;  /* 0x002514b301007387 */ /* 0x000fe80000100800 */
[----:B------:R-:W-:Y:S04]  /*ed390*/  STL [R1+0x24d8], R112 ;  /* 0x0024d87001007387 */ /* 0x000fe80000100800 */
[----:B------:R-:W-:Y:S01]  /*ed3a0*/  STL [R1+0x24ec], R115 ;  /* 0x0024ec7301007387 */ /* 0x000fe20000100800 */
[----:B------:R-:W-:Y:S01]  /*ed3b0*/  IADD3 R18, P6, R18, R217, RZ ;  /* 0x000000d912127210 */ /* 0x000fe20007fde0ff */
[----:B------:R-:W-:-:S04]  /*ed3c0*/  IMAD.X R15, R15, 0x1, R2, P5 ;  /* 0x000000010f0f7824 */ /* 0x000fc800028e0602 */
[----:B------:R1:W-:Y:S04]  /*ed3d0*/  STL [R1+0x24cc], R18 ;  /* 0x0024cc1201007387 */ /* 0x0003e80000100800 */
        /* <DEDUP_REMOVED lines=28> */
[----:B------:R1:W-:Y:S04]  /*ed5a0*/  STL [R1+0x2484], R17 ;  /* 0x0024841101007387 */ /* 0x0003e80000100800 */
[----:B------:R2:W-:Y:S04]  /*ed5b0*/  STL [R1+0x24c8], R16 ;  /* 0x0024c81001007387 */ /* 0x0005e80000100800 */
[----:B-1----:R-:W3:Y:S01]  /*ed5c0*/  LDL.LU R17, [R1+0x2404] ;  /* 0x0024040001117983 */ /* 0x002ee20000300800 */
[----:B----4-:R-:W-:-:S03]  /*ed5d0*/  IADD3 R12, P6, R12, R217, RZ ;  /* 0x000000d90c0c7210 */ /* 0x010fc60007fde0ff */
[----:B--2---:R-:W2:Y:S04]  /*ed5e0*/  LDL.LU R16, [R1+0x2440] ;  /* 0x0024400001107983 */ /* 0x004ea80000300800 */
[----:B------:R1:W-:Y:S01]  /*ed5f0*/  STL [R1+0x248c], R12 ;  /* 0x00248c0c01007387 */ /* 0x0003e20000100800 */
[----:B------:R-:W-:-:S03]  /*ed600*/  IADD3.X R3, R3, R2, RZ, P5, !PT ;  /* 0x0000000203037210 */ /* 0x000fc60002ffe4ff */
[----:B-1----:R-:W4:Y:S01]  /*ed610*/  LDL.LU R12, [R1+0x240c] ;  /* 0x00240c00010c7983 */ /* 0x002f220000300800 */
[----:B------:R-:W-:-:S03]  /*ed620*/  IADD3 R238, P5, R238, R217, RZ ;  /* 0x000000d9eeee7210 */ /* 0x000fc60007fbe0ff */
        /* <DEDUP_REMOVED lines=61> */
[----:B-1----:R-:W4:Y:S04]  /*eda00*/  LDL.LU R15, [R1+0x2378] ;  /* 0x00237800010f7983 */ /* 0x002f280000300800 */
[----:B------:R1:W-:Y:S01]  /*eda10*/  STL [R1+0x23cc], R14 ;  /* 0x0023cc0e01007387 */ /* 0x0003e20000100800 */
[----:B------:R-:W-:-:S03]  /*eda20*/  IADD3.X R13, R13, R2, RZ, P4, !PT ;  /* 0x000000020d0d7210 */ /* 0x000fc600027fe4ff */
[----:B-1----:R-:W4:Y:S04]  /*eda30*/  LDL.LU R14, [R1+0x2344] ;  /* 0x00234400010e7983 */ /* 0x002f280000300800 */
[----:B------:R1:W-:Y:S04]  /*eda40*/  STL [R1+0x2408], R13 ;  /* 0x0024080d01007387 */ /* 0x0003e80000100800 */
[----:B-1----:R-:W4:Y:S04]  /*eda50*/  LDL.LU R13, [R1+0x2380] ;  /* 0x00238000010d7983 */ /* 0x002f280000300800 */
[----:B------:R-:W4:Y:S01]  /*eda60*/  LDL.LU R70, [R1+0x233c] ;  /* 0x00233c0001467983 */ /* 0x000f220000300800 */
        /* <DEDUP_REMOVED lines=19> */
[----:B------:R-:W-:Y:S04]  /*edba0*/  STL [R1+0x237c], R17 ;  /* 0x00237c1101007387 */ /* 0x000fe80000100800 */
[----:B------:R-:W-:Y:S01]  /*edbb0*/  STL [R1+0x23c0], R16 ;  /* 0x0023c01001007387 */ /* 0x000fe20000100800 */
[----:B----4-:R-:W-:-:S05]  /*edbc0*/  IADD3 R12, P2, R12, R217, RZ ;  /* 0x000000d90c0c7210 */ /* 0x010fca0007f5e0ff */
[----:B------:R1:W-:Y:S01]  /*edbd0*/  STL [R1+0x2384], R12 ;  /* 0x0023840c01007387 */ /* 0x0003e20000100800 */
[----:B------:R-:W-:-:S03]  /*edbe0*/  IADD3.X R3, R3, R2, RZ, P1, !PT ;  /* 0x0000000203037210 */ /* 0x000fc60000ffe4ff */
[----:B-1----:R-:W2:Y:S01]  /*edbf0*/  LDL.LU R12, [R1+0x2304] ;  /* 0x00230400010c7983 */ /* 0x002ea20000300800 */
[----:B------:R-:W-:-:S03]  /*edc00*/  IADD3 R230, P1, R230, R217, RZ ;  /* 0x000000d9e6e67210 */ /* 0x000fc60007f3e0ff */
[----:B------:R1:W-:Y:S04]  /*edc10*/  STL [R1+0x23c8], R3 ;  /* 0x0023c80301007387 */ /* 0x0003e80000100800 */
[----:B-1----:R-:W3:Y:S04]  /*edc20*/  LDL.LU R3, [R1+0x2340] ;  /* 0x0023400001037983 */ /* 0x002ee80000300800 */
[----:B------:R-:W4:Y:S04]  /*edc30*/  LDL.LU R71, [R1+0x2338] ;  /* 0x0023380001477983 */ /* 0x000f280000300800 */
[----:B------:R-:W2:Y:S04]  /*edc40*/  LDL.LU R68, [R1+0x22fc] ;  /* 0x0022fc0001447983 */ /* 0x000ea80000300800 */
[----:B------:R-:W-:Y:S04]  /*edc50*/  STL [R1+0x238c], R230 ;  /* 0x00238ce601007387 */ /* 0x000fe80000100800 */
[----:B------:R-:W-:Y:S04]  /*edc60*/  STL [R1+0x239c], R233 ;  /* 0x00239ce901007387 */ /* 0x000fe80000100800 */
[----:B------:R-:W-:Y:S04]  /*edc70*/  STL [R1+0x2390], R164 ;  /* 0x002390a401007387 */ /* 0x000fe80000100800 */
[----:B------:R-:W-:Y:S04]  /*edc80*/  STL [R1+0x2394], R167 ;  /* 0x002394a701007387 */ /* 0x000fe80000100800 */
[----:B------:R-:W-:Y:S01]  /*edc90*/  STL [R1+0x2358], R100 ;  /* 0x0023586401007387 */ /* 0x000fe20000100800 */
[----:B------:R-:W-:-:S03]  /*edca0*/  IMAD.X R15, R15, 0x1, R2, P5 ;  /* 0x000000010f0f7824 */ /* 0x000fc600028e0602 */
[----:B------:R-:W-:Y:S01]  /*edcb0*/  STL [R1+0x235c], R103 ;  /* 0x00235c6701007387 */ /* 0x000fe20000100800 */
[-C--:B------:R-:W-:Y:S02]  /*edcc0*/  IADD3 R14, P5, R14, R217.reuse, RZ ;  /* 0x000000d90e0e7210 */ /* 0x080fe40007fbe0ff */
[----:B------:R-:W-:Y:S02]  /*edcd0*/  IADD3.X R13, R13, R2, RZ, P2, !PT ;  /* 0x000000020d0d7210 */ /* 0x000fe400017fe4ff */
[----:B------:R-:W-:-:S05]  /*edce0*/  IADD3 R70, P6, R70, R217, RZ ;  /* 0x000000d946467210 */ /* 0x000fca0007fde0ff */
[----:B------:R-:W-:Y:S04]  /*edcf0*/  STL [R1+0x233c], R70 ;  /* 0x00233c4601007387 */ /* 0x000fe80000100800 */
[----:B------:R-:W-:Y:S04]  /*edd00*/  STL [R1+0x2378], R15 ;  /* 0x0023780f01007387 */ /* 0x000fe80000100800 */
[----:B------:R1:W-:Y:S04]  /*edd10*/  STL [R1+0x2344], R14 ;  /* 0x0023440e01007387 */ /* 0x0003e80000100800 */
[----:B-1----:R-:W2:Y:S04]  /*edd20*/  LDL.LU R14, [R1+0x22c4] ;  /* 0x0022c400010e7983 */ /* 0x002ea80000300800 */
[----:B------:R1:W-:Y:S04]  /*edd30*/  STL [R1+0x2380], R13 ;  /* 0x0023800d01007387 */ /* 0x0003e80000100800 */
[----:B-1----:R-:W2:Y:S04]  /*edd40*/  LDL.LU R13, [R1+0x2300] ;  /* 0x00230000010d7983 */ /* 0x002ea80000300800 */
[----:B------:R-:W2:Y:S04]  /*edd50*/  LDL.LU R69, [R1+0x22f8] ;  /* 0x0022f80001457983 */ /* 0x000ea80000300800 */
[----:B------:R-:W2:Y:S01]  /*edd60*/  LDL.LU R66, [R1+0x22bc] ;  /* 0x0022bc0001427983 */ /* 0x000ea20000300800 */
        /* <DEDUP_REMOVED lines=17> */
[----:B---3--:R-:W-:Y:S01]  /*ede80*/  IADD3.X R3, R3, R2, RZ, P5, !PT ;  /* 0x0000000203037210 */ /* 0x008fe20002ffe4ff */
[----:B----4-:R-:W-:Y:S01]  /*ede90*/  IMAD.X R71, R71, 0x1, R2, P6 ;  /* 0x0000000147477824 */ /* 0x010fe200030e0602 */
[----:B--2---:R-:W-:-:S02]  /*edea0*/  IADD3 R12, P6, R12, R217, RZ ;  /* 0x000000d90c0c7210 */ /* 0x004fc40007fde0ff */
[-C--:B------:R-:W-:Y:S02]  /*edeb0*/  IADD3 R68, P3, R68, R217.reuse, RZ ;  /* 0x000000d944447210 */ /* 0x080fe40007f7e0ff */
[----:B------:R-:W-:-:S03]  /*edec0*/  IADD3 R226, P5, R226, R217, RZ ;  /* 0x000000d9e2e27210 */ /* 0x000fc60007fbe0ff */
[----:B------:R-:W-:Y:S04]  /*eded0*/  STL [R1+0x22fc], R68 ;  /* 0x0022fc4401007387 */ /* 0x000fe80000100800 */
[----:B------:R-:W-:Y:S04]  /*edee0*/  STL [R1+0x2338], R71 ;  /* 0x0023384701007387 */ /* 0x000fe80000100800 */
[----:B------:R1:W-:Y:S04]  /*edef0*/  STL [R1+0x2304], R12 ;  /* 0x0023040c01007387 */ /* 0x0003e80000100800 */
[----:B-1----:R-:W2:Y:S04]  /*edf00*/  LDL.LU R12, [R1+0x227c] ;  /* 0x00227c00010c7983 */ /* 0x002ea80000300800 */
        /* <DEDUP_REMOVED lines=8> */
[----:B------:R-:W-:Y:S04]  /*edf90*/  STL [R1+0x22d8], R96 ;  /* 0x0022d86001007387 */ /* 0x000fe80000100800 */
[----:B------:R-:W-:Y:S01]  /*edfa0*/  STL [R1+0x22dc], R99 ;  /* 0x0022dc6301007387 */ /* 0x000fe20000100800 */
[----:B------:R-:W-:Y:S01]  /*edfb0*/  IADD3.X R13, R13, R2, RZ, P6, !PT ;  /* 0x000000020d0d7210 */ /* 0x000fe200037fe4ff */
[----:B------:R-:W-:Y:S01]  /*edfc0*/  IMAD.X R69, R69, 0x1, R2, P3 ;  /* 0x0000000145457824 */ /* 0x000fe200018e0602 */
[----:B------:R-:W-:-:S02]  /*edfd0*/  IADD3 R14, P3, R14, R217, RZ ;  /* 0x000000d90e0e7210 */ /* 0x000fc40007f7e0ff */
        /* <DEDUP_REMOVED lines=189> */
[----:B------:R-:W-:Y:S01]  /*eebb0*/  IMAD.X R53, R53, 0x1, R2, P1 ;  /* 0x0000000135357824 */ /* 0x000fe200008e0602 */
[----:B------:R-:W-:-:S05]  /*eebc0*/  IADD3 R26, P2, R26, R217, RZ ;  /* 0x000000d91a1a7210 */ /* 0x000fca0007f5e0ff */
[----:B------:R-:W-:Y:S04]  /*eebd0*/  STL [R1+0x2108], R26 ;  /* 0x0021081a01007387 */ /* 0x000fe80000100800 */
[----:B------:R-:W-:Y:S04]  /*eebe0*/  STL [R1+0x20bc], R53 ;  /* 0x0020bc3501007387 */ /* 0x000fe80000100800 */
[----:B------:R-:W2:Y:S04]  /*eebf0*/  LDL.LU R20, [R1+0x734] ;  /* 0x0007340001147983 */ /* 0x000ea80000300800 */
[----:B------:R-:W2:Y:S01]  /*eec00*/  LDL.LU R21, [R1+0x738] ;  /* 0x0007380001157983 */ /* 0x000ea20000300800 */
[----:B------:R-:W-:-:S02]  /*eec10*/  IADD3 R14, P1, R14, R217, RZ ;  /* 0x000000d90e0e7210 */ /* 0x000fc40007f3e0ff */
[----:B------:R-:W-:-:S03]  /*eec20*/  IADD3.X R13, R13, R2, RZ, P4, !PT ;  /* 0x000000020d0d7210 */ /* 0x000fc600027fe4ff */
[----:B------:R-:W-:Y:S04]  /*eec30*/  STL [R1+0x2110], R14 ;  /* 0x0021100e01007387 */ /* 0x000fe80000100800 */
[----:B------:R-:W2:Y:S04]  /*eec40*/  LDL.LU R16, [R1+0x71c] ;  /* 0x00071c0001107983 */ /* 0x000ea80000300800 */
[----:B------:R1:W-:Y:S04]  /*eec50*/  STL [R1+0x20c4], R13 ;  /* 0x0020c40d01007387 */ /* 0x0003e80000100800 */
[----:B------:R-:W2:Y:S04]  /*eec60*/  LDL.LU R17, [R1+0x730] ;  /* 0x0007300001117983 */ /* 0x000ea80000300800 */
[----:B-1----:R-:W2:Y:S04]  /*eec70*/  LDL.LU R13, [R1+0x714] ;  /* 0x00071400010d7983 */ /* 0x002ea80000300800 */
        /* <DEDUP_REMOVED lines=9> */
[----:B------:R-:W-:Y:S01]  /*eed10*/  STL [R1+0x2120], R142 ;  /* 0x0021208e01007387 */ /* 0x000fe20000100800 */
[----:B------:R-:W-:-:S03]  /*eed20*/  IMAD.X R208, R208, 0x1, R2, P4 ;  /* 0x00000001d0d07824 */ /* 0x000fc600020e0602 */
[----:B------:R-:W-:Y:S01]  /*eed30*/  STL [R1+0x20d4], R145 ;  /* 0x0020d49101007387 */ /* 0x000fe20000100800 */
[----:B------:R-:W-:-:S03]  /*eed40*/  IADD3 R140, P4, R140, R217, RZ ;  /* 0x000000d98c8c7210 */ /* 0x000fc60007f9e0ff */
[----:B------:R-:W-:Y:S01]  /*eed50*/  STL [R1+0x2128], R78 ;  /* 0x0021284e01007387 */ /* 0x000fe20000100800 */
[----:B------:R-:W-:-:S03]  /*eed60*/  IMAD.X R143, R143, 0x1, R2, P3 ;  /* 0x000000018f8f7824 */ /* 0x000fc600018e0602 */
[----:B------:R-:W-:Y:S01]  /*eed70*/  STL [R1+0x20f4], R81 ;  /* 0x0020f45101007387 */ /* 0x000fe20000100800 */
[-C--:B------:R-:W-:Y:S01]  /*eed80*/  IADD3 R76, P3, R76, R217.reuse, RZ ;  /* 0x000000d94c4c7210 */ /* 0x080fe20007f7e0ff */
[--C-:B------:R-:W-:Y:S01]  /*eed90*/  IMAD.X R79, R79, 0x1, R2.reuse, P6 ;  /* 0x000000014f4f7824 */ /* 0x100fe200030e0602 */
[----:B---3--:R-:W-:Y:S01]  /*eeda0*/  IADD3.X R3, R3, R2, RZ, P1, !PT ;  /* 0x0000000203037210 */ /* 0x008fe20000ffe4ff */
[----:B----4-:R-:W-:Y:S01]  /*eedb0*/  IMAD.X R27, R27, 0x1, R2, P2 ;  /* 0x000000011b1b7824 */ /* 0x010fe200010e0602 */
[-C--:B--2---:R-:W-:Y:S02]  /*eedc0*/  IADD3 R12, P2, R12, R217.reuse, RZ ;  /* 0x000000d90c0c7210 */ /* 0x084fe40007f5e0ff */
[-C--:B------:R-:W-:Y:S02]  /*eedd0*/  IADD3 R28, P5, R28, R217.reuse, RZ ;  /* 0x000000d91c1c7210 */ /* 0x080fe40007fbe0ff */
[----:B------:R-:W-:-:S03]  /*eede0*/  IADD3 R205, P1, R205, R217, RZ ;  /* 0x000000d9cdcd7210 */ /* 0x000fc60007f3e0ff */
[----:B------:R-:W-:Y:S04]  /*eedf0*/  STL [R1+0x2138], R28 ;  /* 0x0021381c01007387 */ /* 0x000fe80000100800 */
[----:B------:R-:W-:Y:S04]  /*eee00*/  STL [R1+0x2104], R27 ;  /* 0x0021041b01007387 */ /* 0x000fe80000100800 */
[----:B------:R1:W-:Y:S04]  /*eee10*/  STL [R1+0x2140], R12 ;  /* 0x0021400c01007387 */ /* 0x0003e80000100800 */
[----:B------:R-:W-:Y:S04]  /*eee20*/  STL [R1+0x210c], R3 ;  /* 0x00210c0301007387 */ /* 0x000fe80000100800 */
[----:B------:R-:W-:Y:S04]  /*eee30*/  STL [R1+0x2148], R205 ;  /* 0x002148cd01007387 */ /* 0x000fe80000100800 */
[----:B------:R-:W-:Y:S04]  /*eee40*/  STL [R1+0x2114], R208 ;  /* 0x002114d001007387 */ /* 0x000fe80000100800 */
[----:B------:R-:W-:Y:S04]  /*eee50*/  STL [R1+0x2150], R140 ;  /* 0x0021508c01007387 */ /* 0x000fe80000100800 */
[----:B------:R-:W-:Y:S04]  /*eee60*/  STL [R1+0x211c], R143 ;  /* 0x00211c8f01007387 */ /* 0x000fe80000100800 */
[----:B------:R-:W-:Y:S04]  /*eee70*/  STL [R1+0x2158], R76 ;  /* 0x0021584c01007387 */ /* 0x000fe80000100800 */
[----:B------:R-:W-:Y:S01]  /*eee80*/  STL [R1+0x2124], R79 ;  /* 0x0021244f01007387 */ /* 0x000fe20000100800 */
[----:B------:R-:W-:Y:S01]  /*eee90*/  MOV R49, R20 ;  /* 0x0000001400317202 */ /* 0x000fe20000000f00 */
[----:B------:R-:W-:-:S05]  /*eeea0*/  IMAD.MOV.U32 R48, RZ, RZ, R21 ;  /* 0x000000ffff307224 */ /* 0x000fca00078e0015 */
[----:B------:R2:W-:Y:S04]  /*eeeb0*/  STL.64 [R1+0x1930], R48 ;  /* 0x0019303001007387 */ /* 0x0005e80000100a00 */
        /* <DEDUP_REMOVED lines=30> */
[----:B------:R-:W2:Y:S01]  /*ef0a0*/  LDL.LU R21, [R1+0x16c] ;  /* 0x00016c0001157983 */ /* 0x000ea20000300800 */
[----:B------:R-:W-:-:S02]  /*ef0b0*/  IMAD.MOV.U32 R51, RZ, RZ, R16 ;  /* 0x000000ffff337224 */ /* 0x000fc400078e0010 */
[----:B------:R-:W-:Y:S01]  /*ef0c0*/  IMAD.MOV.U32 R50, RZ, RZ, R17 ;  /* 0x000000ffff327224 */ /* 0x000fe200078e0011 */
[----:B------:R-:W2:Y:S01]  /*ef0d0*/  LDL.LU R29, [R1+0xd4] ;  /* 0x0000d400011d7983 */ /* 0x000ea20000300800 */
[----:B------:R-:W-:-:S03]  /*ef0e0*/  IMAD.MOV.U32 R44, RZ, RZ, R206 ;  /* 0x000000ffff2c7224 */ /* 0x000fc600078e00ce */
[----:B------:R-:W2:Y:S04]  /*ef0f0*/  LDL.LU R16, [R1+0x130] ;  /* 0x0001300001107983 */ /* 0x000ea80000300800 */
[----:B------:R-:W2:Y:S04]  /*ef100*/  LDL.LU R17, [R1+0xd0] ;  /* 0x0000d00001117983 */ /* 0x000ea80000300800 */
[----:B------:R-:W2:Y:S04]  /*ef110*/  LDL.LU R206, [R1+0x104] ;  /* 0x0001040001ce7983 */ /* 0x000ea80000300800 */
[----:B------:R1:W-:Y:S04]  /*ef120*/  STL.64 [R1+0x1938], R50 ;  /* 0x0019383201007387 */ /* 0x0003e80000100a00 */
[----:B------:R1:W-:Y:S04]  /*ef130*/  STL.64 [R1+0x1940], R44 ;  /* 0x0019402c01007387 */ /* 0x0003e80000100a00 */
[----:B------:R1:W-:Y:S04]  /*ef140*/  LDGSTS.E [R4+0x20400], [R48.64], P0 ;  /* 0x2040000030047fae */ /* 0x0003e80008121844 */
[----:B------:R1:W-:Y:S04]  /*ef150*/  LDGSTS.E [R4+0x21400], [R50.64], P0 ;  /* 0x2140000032047fae */ /* 0x0003e80008121844 */
[----:B------:R1:W-:Y:S01]  /*ef160*/  LDGSTS.E [R4+0x22400], [R44.64], P0 ;  /* 0x224000002c047fae */ /* 0x0003e20008121844 */
[----:B---3--:R-:W-:Y:S01]  /*ef170*/  IMAD.MOV.U32 R47, RZ, RZ, R40 ;  /* 0x000000ffff2f7224 */ /* 0x008fe200078e0028 */
[----:B----4-:R-:W-:Y:S01]  /*ef180*/  MOV R46, R41 ;  /* 0x00000029002e7202 */ /* 0x010fe20000000f00 */
[----:B--2---:R-:W-:-:S02]  /*ef190*/  IMAD.MOV.U32 R25, RZ, RZ, R38 ;  /* 0x000000ffff197224 */ /* 0x004fc400078e0026 */
[----:B------:R-:W-:Y:S02]  /*ef1a0*/  IMAD.MOV.U32 R24, RZ, RZ, R39 ;  /* 0x000000ffff187224 */ /* 0x000fe400078e0027 */
[----:B------:R2:W-:Y:S01]  /*ef1b0*/  STL.64 [R1+0x1948], R46 ;  /* 0x0019482e01007387 */ /* 0x0005e20000100a00 */
[----:B------:R-:W-:Y:S01]  /*ef1c0*/  MOV R41, R36 ;  /* 0x0000002400297202 */ /* 0x000fe20000000f00 */
[----:B------:R-:W-:Y:S02]  /*ef1d0*/  IMAD.MOV.U32 R40, RZ, RZ, R37 ;  /* 0x000000ffff287224 */ /* 0x000fe400078e0025 */
[----:B------:R3:W-:Y:S01]  /*ef1e0*/  STL.64 [R1+0x1968], R24 ;  /* 0x0019681801007387 */ /* 0x0007e20000100a00 */
[----:B------:R-:W-:Y:S02]  /*ef1f0*/  IMAD.MOV.U32 R43, RZ, RZ, R34 ;  /* 0x000000ffff2b7224 */ /* 0x000fe400078e0022 */
[----:B------:R-:W-:Y:S01]  /*ef200*/  IMAD.MOV.U32 R42, RZ, RZ, R35 ;  /* 0x000000ffff2a7224 */ /* 0x000fe200078e0023 */
[----:B------:R4:W-:Y:S01]  /*ef210*/  STL.64 [R1+0x1990], R40 ;  /* 0x0019902801007387 */ /* 0x0009e20000100a00 */
[----:B------:R-:W-:-:S03]  /*ef220*/  IMAD.MOV.U32 R37, RZ, RZ, R32 ;  /* 0x000000ffff257224 */ /* 0x000fc600078e0020 */
[----:B------:R2:W-:Y:S01]  /*ef230*/  LDGSTS.E [R4+0x23400], [R46.64], P0 ;  /* 0x234000002e047fae */ /* 0x0005e20008121844 */
[----:B------:R-:W-:-:S03]  /*ef240*/  IMAD.MOV.U32 R36, RZ, RZ, R33 ;  /* 0x000000ffff247224 */ /* 0x000fc600078e0021 */
[----:B------:R1:W-:Y:S01]  /*ef250*/  STL.64 [R1+0x19d0], R42 ;  /* 0x0019d02a01007387 */ /* 0x0003e20000100a00 */
[----:B------:R-:W-:Y:S01]  /*ef260*/  IMAD.MOV.U32 R39, RZ, RZ, R141 ;  /* 0x000000ffff277224 */ /* 0x000fe200078e008d */
[----:B------:R-:W-:Y:S02]  /*ef270*/  MOV R38, R138 ;  /* 0x0000008a00267202 */ /* 0x000fe40000000f00 */
[----:B------:R1:W-:Y:S01]  /*ef280*/  STL.64 [R1+0x1a10], R36 ;  /* 0x001a102401007387 */ /* 0x0003e20000100a00 */
[----:B------:R-:W-:Y:S02]  /*ef290*/  IMAD.MOV.U32 R33, RZ, RZ, R139 ;  /* 0x000000ffff217224 */ /* 0x000fe400078e008b */
[----:B------:R-:W-:Y:S01]  /*ef2a0*/  IMAD.MOV.U32 R32, RZ, RZ, R74 ;  /* 0x000000ffff207224 */ /* 0x000fe200078e004a */
[----:B------:R1:W-:Y:S01]  /*ef2b0*/  STL.64 [R1+0x1a50], R38 ;  /* 0x001a502601007387 */ /* 0x0003e20000100a00 */
[----:B------:R-:W-:-:S03]  /*ef2c0*/  MOV R139, R75 ;  /* 0x0000004b008b7202 */ /* 0x000fc60000000f00 */
[----:B------:R3:W-:Y:S01]  /*ef2d0*/  LDGSTS.E [R4+0x24400], [R24.64], P0 ;  /* 0x2440000018047fae */ /* 0x0007e20008121844 */
[----:B------:R-:W-:-:S03]  /*ef2e0*/  IMAD.MOV.U32 R138, RZ, RZ, R77 ;  /* 0x000000ffff8a7224 */ /* 0x000fc600078e004d */
[----:B------:R1:W-:Y:S01]  /*ef2f0*/  STL.64 [R1+0x1a48], R32 ;  /* 0x001a482001007387 */ /* 0x0003e20000100a00 */
[----:B------:R-:W-:Y:S02]  /*ef300*/  IMAD.MOV.U32 R75, RZ, RZ, R72 ;  /* 0x000000ffff4b7224 */ /* 0x000fe400078e0048 */
[----:B------:R-:W-:Y:S01]  /*ef310*/  IMAD.MOV.U32 R74, RZ, RZ, R73 ;  /* 0x000000ffff4a7224 */ /* 0x000fe200078e0049 */
[----:B------:R-:W-:Y:S01]  /*ef320*/  STL.64 [R1+0x1a40], R138 ;  /* 0x001a408a01007387 */ /* 0x000fe20000100a00 */
[----:B------:R-:W-:-:S03]  /*ef330*/  IMAD.MOV.U32 R73, RZ, RZ, R30 ;  /* 0x000000ffff497224 */ /* 0x000fc600078e001e */
[----:B------:R4:W-:Y:S01]  /*ef340*/  LDGSTS.E [R4+0x25400], [R40.64], P0 ;  /* 0x2540000028047fae */ /* 0x0009e20008121844 */
[----:B------:R-:W-:-:S03]  /*ef350*/  IMAD.MOV.U32 R72, RZ, RZ, R31 ;  /* 0x000000ffff487224 */ /* 0x000fc600078e001f */
[----:B------:R-:W-:Y:S01]  /*ef360*/  STL.64 [R1+0x1ab0], R74 ;  /* 0x001ab04a01007387 */ /* 0x000fe20000100a00 */
[----:B------:R-:W-:Y:S01]  /*ef370*/  IMAD.MOV.U32 R31, RZ, RZ, R22 ;  /* 0x000000ffff1f7224 */ /* 0x000fe200078e0016 */
[----:B------:R-:W-:Y:S02]  /*ef380*/  MOV R30, R23 ;  /* 0x00000017001e7202 */ /* 0x000fe40000000f00 */
[----:B------:R-:W-:Y:S01]  /*ef390*/  STL.64 [R1+0x1aa8], R72 ;  /* 0x001aa84801007387 */ /* 0x000fe20000100a00 */
[----:B------:R-:W-:Y:S02]  /*ef3a0*/  IMAD.MOV.U32 R35, RZ, RZ, R18 ;  /* 0x000000ffff237224 */ /* 0x000fe400078e0012 */
[----:B------:R-:W-:Y:S01]  /*ef3b0*/  IMAD.MOV.U32 R34, RZ, RZ, R19 ;  /* 0x000000ffff227224 */ /* 0x000fe200078e0013 */
[-C--:B------:R-:W-:Y:S01]  /*ef3c0*/  LOP3.LUT R13, R13, R12.reuse, RZ, 0x3c, !PT ;  /* 0x0000000c0d0d7212 */ /* 0x080fe200078e3cff */
[----:B------:R1:W-:Y:S03]  /*ef3d0*/  LDGSTS.E [R4+0x26400], [R42.64], P0 ;  /* 0x264000002a047fae */ /* 0x0003e60008121844 */
[----:B------:R-:W-:-:S02]  /*ef3e0*/  LOP3.LUT R12, R13, R12, RZ, 0x3c, !PT ;  /* 0x0000000c0d0c7212 */ /* 0x000fc400078e3cff */
[----:B------:R-:W-:Y:S01]  /*ef3f0*/  MOV R23, R14 ;  /* 0x0000000e00177202 */ /* 0x000fe20000000f00 */
[----:B------:R-:W-:Y:S01]  /*ef400*/  IMAD.MOV.U32 R22, RZ, RZ, R15 ;  /* 0x000000ffff167224 */ /* 0x000fe200078e000f */
[----:B------:R-:W-:Y:S02]  /*ef410*/  LOP3.LUT R13, R13, R12, RZ, 0x3c, !PT ;  /* 0x0000000c0d0d7212 */ /* 0x000fe400078e3cff */
[-C--:B------:R-:W-:Y:S01]  /*ef420*/  LOP3.LUT R21, R21, R20.reuse, RZ, 0x3c, !PT ;  /* 0x0000001415157212 */ /* 0x080fe200078e3cff */
[----:B------:R1:W-:Y:S03]  /*ef430*/  STL.64 [R1+0x1aa0], R30 ;  /* 0x001aa01e01007387 */ /* 0x0003e60000100a00 */
[----:B------:R-:W-:Y:S01]  /*ef440*/  LOP3.LUT R20, R21, R20, RZ, 0x3c, !PT ;  /* 0x0000001415147212 */ /* 0x000fe200078e3cff */
[----:B------:R1:W-:Y:S01]  /*ef450*/  STL.64 [R1+0x1a98], R34 ;  /* 0x001a982201007387 */ /* 0x0003e20000100a00 */
[----:B------:R-:W-:-:S02]  /*ef460*/  IMAD.MOV.U32 R19, RZ, RZ, R29 ;  /* 0x000000ffff137224 */ /* 0x000fc400078e001d */
[----:B------:R-:W-:Y:S01]  /*ef470*/  LOP3.LUT R21, R21, R20, RZ, 0x3c, !PT ;  /* 0x0000001415157212 */ /* 0x000fe200078e3cff */
[----:B------:R-:W-:Y:S01]  /*ef480*/  IMAD.MOV.U32 R18, RZ, RZ, R16 ;  /* 0x000000ffff127224 */ /* 0x000fe200078e0010 */
[----:B------:R1:W-:Y:S01]  /*ef490*/  STL.64 [R1+0x1af0], R12 ;  /* 0x001af00c01007387 */ /* 0x0003e20000100a00 */
[----:B------:R-:W-:Y:S01]  /*ef4a0*/  IMAD.MOV.U32 R14, RZ, RZ, R9 ;  /* 0x000000ffff0e7224 */ /* 0x000fe200078e0009 */
[----:B------:R-:W-:Y:S02]  /*ef4b0*/  MOV R15, R8 ;  /* 0x00000008000f7202 */ /* 0x000fe40000000f00 */
[----:B------:R-:W-:Y:S01]  /*ef4c0*/  STL.64 [R1+0x1b00], R22 ;  /* 0x001b001601007387 */ /* 0x000fe20000100a00 */
[----:B------:R-:W-:-:S03]  /*ef4d0*/  IMAD.MOV.U32 R16, RZ, RZ, R206 ;  /* 0x000000ffff107224 */ /* 0x000fc600078e00ce */
[----:B------:R-:W-:Y:S04]  /*ef4e0*/  STL.64 [R1+0x1af8], R20 ;  /* 0x001af81401007387 */ /* 0x000fe80000100a00 */
[----:B-1----:R1:W5:Y:S04]  /*ef4f0*/  LDL.LU.64 R48, [R1+0x3d88] ;  /* 0x003d880001307983 */ /* 0x0023680000300a00 */
[----:B------:R-:W-:Y:S04]  /*ef500*/  STL.64 [R1+0x1b48], R18 ;  /* 0x001b481201007387 */ /* 0x000fe80000100a00 */
[----:B------:R1:W5:Y:S04]  /*ef510*/  LDL.LU.64 R50, [R1+0x3d80] ;  /* 0x003d800001327983 */ /* 0x0003680000300a00 */
[----:B------:R-:W-:Y:S04]  /*ef520*/  STL.64 [R1+0x1b70], R16 ;  /* 0x001b701001007387 */ /* 0x000fe80000100a00 */
[----:B------:R1:W5:Y:S04]  /*ef530*/  LDL.LU.64 R44, [R1+0x3d78] ;  /* 0x003d7800012c7983 */ /* 0x0003680000300a00 */
[----:B------:R-:W-:Y:S04]  /*ef540*/  STL.64 [R1+0x1bd0], R14 ;  /* 0x001bd00e01007387 */ /* 0x000fe80000100a00 */
[----:B--2---:R1:W5:Y:S04]  /*ef550*/  LDL.LU.64 R46, [R1+0x3d70] ;  /* 0x003d7000012e7983 */ /* 0x0043680000300a00 */
[----:B---3--:R1:W5:Y:S04]  /*ef560*/  LDL.LU.64 R24, [R1+0x3d68] ;  /* 0x003d680001187983 */ /* 0x0083680000300a00 */
[----:B------:R2:W-:Y:S04]  /*ef570*/  LDGSTS.E [R4+0x27400], [R36.64], P0 ;  /* 0x2740000024047fae */ /* 0x0005e80008121844 */
[----:B----4-:R1:W5:Y:S04]  /*ef580*/  LDL.LU.64 R40, [R1+0x3d60] ;  /* 0x003d600001287983 */ /* 0x0103680000300a00 */
[----:B------:R3:W-:Y:S04]  /*ef590*/  LDGSTS.E [R4+0x28400], [R38.64], P0 ;  /* 0x2840000026047fae */ /* 0x0007e80008121844 */
[----:B------:R1:W5:Y:S04]  /*ef5a0*/  LDL.LU.64 R42, [R1+0x3d58] ;  /* 0x003d5800012a7983 */ /* 0x0003680000300a00 */
[----:B------:R4:W-:Y:S04]  /*ef5b0*/  LDGSTS.E [R4+0x29400], [R32.64], P0 ;  /* 0x2940000020047fae */ /* 0x0009e80008121844 */
[----:B--2---:R1:W5:Y:S04]  /*ef5c0*/  LDL.LU.64 R36, [R1+0x3d50] ;  /* 0x003d500001247983 */ /* 0x0043680000300a00 */
[----:B------:R2:W-:Y:S04]  /*ef5d0*/  LDGSTS.E [R4+0x2a400], [R138.64], P0 ;  /* 0x2a4000008a047fae */ /* 0x0005e80008121844 */
[----:B---3--:R1:W5:Y:S04]  /*ef5e0*/  LDL.LU.64 R38, [R1+0x3d48] ;  /* 0x003d480001267983 */ /* 0x0083680000300a00 */
[----:B------:R2:W-:Y:S04]  /*ef5f0*/  LDGSTS.E [R4+0x2b400], [R74.64], P0 ;  /* 0x2b4000004a047fae */ /* 0x0005e80008121844 */
[----:B----4-:R1:W5:Y:S04]  /*ef600*/  LDL.LU.64 R32, [R1+0x3d40] ;  /* 0x003d400001207983 */ /* 0x0103680000300a00 */
[----:B------:R4:W-:Y:S04]  /*ef610*/  LDGSTS.E [R4+0x2c400], [R72.64], P0 ;  /* 0x2c40000048047fae */ /* 0x0009e80008121844 */
[----:B------:R1:W-:Y:S04]  /*ef620*/  LDGSTS.E [R4+0x2d400], [R30.64], P0 ;  /* 0x2d4000001e047fae */ /* 0x0003e80008121844 */
[----:B------:R-:W3:Y:S04]  /*ef630*/  LDL.LU R29, [R1+0x2134] ;  /* 0x00213400011d7983 */ /* 0x000ee80000300800 */
[----:B------:R2:W-:Y:S04]  /*ef640*/  LDGSTS.E [R4+0x2e400], [R34.64], P0 ;  /* 0x2e40000022047fae */ /* 0x0005e80008121844 */
[----:B-1----:R-:W3:Y:S04]  /*ef650*/  LDL.LU R30, [R1+0x2168] ;  /* 0x00216800011e7983 */ /* 0x002ee80000300800 */
[----:B----4-:R-:W4:Y:S04]  /*ef660*/  LDL.LU R72, [R1+0x2178] ;  /* 0x0021780001487983 */ /* 0x010f280000300800 */
[----:B--2---:R-:W2:Y:S04]  /*ef670*/  LDL.LU R138, [R1+0x2180] ;  /* 0x00218000018a7983 */ /* 0x004ea80000300800 */
[----:B------:R-:W2:Y:S04]  /*ef680*/  LDL.LU R74, [R1+0x2188] ;  /* 0x00218800014a7983 */ /* 0x000ea80000300800 */
[----:B------:R1:W5:Y:S04]  /*ef690*/  LDL.LU.64 R34, [R1+0x3d38] ;  /* 0x003d380001227983 */ /* 0x0003680000300a00 */
[----:B------:R-:W2:Y:S04]  /*ef6a0*/  LDL.LU R9, [R1+0x2170] ;  /* 0x0021700001097983 */ /* 0x000ea80000300800 */
[----:B------:R1:W-:Y:S04]  /*ef6b0*/  LDGSTS.E [R4+0x2f400], [R12.64], P0 ;  /* 0x2f4000000c047fae */ /* 0x0003e80008121844 */
[----:B------:R-:W4:Y:S04]  /*ef6c0*/  LDL.LU R3, [R1+0x213c] ;  /* 0x00213c0001037983 */ /* 0x000f280000300800 */
[----:B------:R2:W-:Y:S04]  /*ef6d0*/  LDGSTS.E [R4+0x30400], [R22.64], P0 ;  /* 0x3040000016047fae */ /* 0x0005e80008121844 */
[----:B-1----:R-:W4:Y:S04]  /*ef6e0*/  LDL.64 R12, [R1+0x2000] ;  /* 0x00200000010c7983 */ /* 0x002f280000100a00 */
        /* <DEDUP_REMOVED lines=8> */
[----:B------:R1:W-:Y:S04]  /*ef770*/  LDGSTS.E [R4+0x31400], [R20.64], P0 ;  /* 0x3140000014047fae */ /* 0x0003e80008121844 */
[----:B------:R1:W-:Y:S04]  /*ef780*/  LDGSTS.E [R4+0x32400], [R18.64], P0 ;  /* 0x3240000012047fae */ /* 0x0003e80008121844 */
[----:B------:R1:W-:Y:S04]  /*ef790*/  LDGSTS.E [R4+0x33400], [R16.64], P0 ;  /* 0x3340000010047fae */ /* 0x0003e80008121844 */
[----:B------:R1:W-:Y:S01]  /*ef7a0*/  LDGSTS.E [R4+0x34400], [R14.64], P0 ;  /* 0x344000000e047fae */ /* 0x0003e20008121844 */
[----:B---3--:R-:W-:Y:S01]  /*ef7b0*/  IMAD.X R29, R29, 0x1, R2, P5 ;  /* 0x000000011d1d7824 */ /* 0x008fe200028e0602 */
[----:B------:R-:W-:-:S05]  /*ef7c0*/  IADD3 R30, P6, R30, R217, RZ ;  /* 0x000000d91e1e7210 */ /* 0x000fca0007fde0ff */
[----:B------:R-:W-:Y:S04]  /*ef7d0*/  STL [R1+0x2168], R30 ;  /* 0x0021681e01007387 */ /* 0x000fe80000100800 */
[----:B------:R-:W-:Y:S01]  /*ef7e0*/  STL [R1+0x2134], R29 ;  /* 0x0021341d01007387 */ /* 0x000fe20000100800 */
[-C--:B--2---:R-:W-:Y:S01]  /*ef7f0*/  IADD3 R9, P5, R9, R217.reuse, RZ ;  /* 0x000000d909097210 */ /* 0x084fe20007fbe0ff */
[----:B----4-:R-:W-:Y:S01]  /*ef800*/  IMAD.X R3, R3, 0x1, R2, P2 ;  /* 0x0000000103037824 */ /* 0x010fe200010e0602 */
[----:B------:R-:W-:-:S03]  /*ef810*/  IADD3 R72, P2, R72, R217, RZ ;  /* 0x000000d948487210 */ /* 0x000fc60007f5e0ff */
[----:B------:R-:W-:Y:S04]  /*ef820*/  STL [R1+0x2170], R9 ;  /* 0x0021700901007387 */ /* 0x000fe80000100800 */
[----:B------:R2:W-:Y:S01]  /*ef830*/  STL [R1+0x213c], R3 ;  /* 0x00213c0301007387 */ /* 0x0005e20000100800 */
[--C-:B------:R-:W-:Y:S01]  /*ef840*/  IMAD.X R206, R206, 0x1, R2.reuse, P1 ;  /* 0x00000001cece7824 */ /* 0x100fe200008e0602 */
[-C--:B------:R-:W-:Y:S02]  /*ef850*/  IADD3 R138, P1, R138, R217.reuse, RZ ;  /* 0x000000d98a8a7210 */ /* 0x080fe40007f3e0ff */
[----:B------:R1:W-:Y:S01]  /*ef860*/  STL [R1+0x2178], R72 ;  /* 0x0021784801007387 */ /* 0x0003e20000100800 */
[----:B------:R-:W-:Y:S01]  /*ef870*/  IMAD.X R141, R141, 0x1, R2, P4 ;  /* 0x000000018d8d7824 */ /* 0x000fe200020e0602 */
[----:B------:R-:W-:-:S02]  /*ef880*/  IADD3 R74, P4, R74, R217, RZ ;  /* 0x000000d94a4a7210 */ /* 0x000fc40007f9e0ff */
[----:B------:R1:W-:Y:S01]  /*ef890*/  STL [R1+0x2144], R206 ;  /* 0x002144ce01007387 */ /* 0x0003e20000100800 */
[----:B------:R-:W-:-:S03]  /*ef8a0*/  IADD3.X R77, R77, R2, RZ, P3, !PT ;  /* 0x000000024d4d7210 */ /* 0x000fc60001ffe4ff */
[----:B------:R1:W-:Y:S01]  /*ef8b0*/  STL [R1+0x2180], R138 ;  /* 0x0021808a01007387 */ /* 0x0003e20000100800 */
[----:B------:R-:W-:-:S03]  /*ef8c0*/  IMAD.X R8, R8, 0x1, R2, P5 ;  /* 0x0000000108087824 */ /* 0x000fc600028e0602 */
[----:B------:R1:W-:Y:S01]  /*ef8d0*/  STL [R1+0x214c], R141 ;  /* 0x00214c8d01007387 */ /* 0x0003e20000100800 */
[----:B------:R-:W-:-:S03]  /*ef8e0*/  IMAD.X R31, R31, 0x1, R2, P6 ;  /* 0x000000011f1f7824 */ /* 0x000fc600030e0602 */
[----:B------:R1:W-:Y:S01]  /*ef8f0*/  STL [R1+0x2188], R74 ;  /* 0x0021884a01007387 */ /* 0x0003e20000100800 */
[----:B------:R-:W-:-:S03]  /*ef900*/  IMAD.X R73, R73, 0x1, R2, P2 ;  /* 0x0000000149497824 */ /* 0x000fc600010e0602 */
[----:B------:R1:W-:Y:S01]  /*ef910*/  STL [R1+0x2154], R77 ;  /* 0x0021544d01007387 */ /* 0x0003e20000100800 */
[----:B------:R-:W-:Y:S01]  /*ef920*/  IMAD.X R139, R139, 0x1, R2, P1 ;  /* 0x000000018b8b7824 */ /* 0x000fe200008e0602 */
[----:B------:R-:W-:Y:S02]  /*ef930*/  IADD3.X R75, R75, R2, RZ, P4, !PT ;  /* 0x000000024b4b7210 */ /* 0x000fe400027fe4ff */
[----:B------:R1:W-:Y:S04]  /*ef940*/  STL [R1+0x2164], R31 ;  /* 0x0021641f01007387 */ /* 0x0003e80000100800 */
[----:B------:R1:W-:Y:S04]  /*ef950*/  STL [R1+0x216c], R8 ;  /* 0x00216c0801007387 */ /* 0x0003e80000100800 */
[----:B------:R1:W-:Y:S04]  /*ef960*/  STL [R1+0x2184], R75 ;  /* 0x0021844b01007387 */ /* 0x0003e80000100800 */
[----:B------:R1:W-:Y:S04]  /*ef970*/  STL [R1+0x2174], R73 ;  /* 0x0021744901007387 */ /* 0x0003e80000100800 */
[----:B------:R1:W-:Y:S01]  /*ef980*/  STL [R1+0x217c], R139 ;  /* 0x00217c8b01007387 */ /* 0x0003e20000100800 */
[----:B--2---:R-:W-:-:S03]  /*ef990*/  IADD3 R3, P3, R12, R217, RZ ;  /* 0x000000d90c037210 */ /* 0x004fc60007f7e0ff */
[----:B------:R2:W-:Y:S04]  /*ef9a0*/  STL.64 [R1+0x3da8], R78 ;  /* 0x003da84e01007387 */ /* 0x0005e80000100a00 */
[----:B-1----:R-:W3:Y:S01]  /*ef9b0*/  LDL.LU.64 R8, [R1+0x1ff8] ;  /* 0x001ff80001087983 */ /* 0x002ee20000300a00 */
[----:B--2---:R-:W-:-:S02]  /*ef9c0*/  IMAD.MOV.U32 R78, RZ, RZ, R11 ;  /* 0x000000ffff4e7224 */ /* 0x004fc400078e000b */
[----:B------:R-:W-:Y:S02]  /*ef9d0*/  IMAD.MOV.U32 R79, RZ, RZ, R10 ;  /* 0x000000ffff4f7224 */ /* 0x000fe400078e000a */
[----:B------:R-:W2:Y:S04]  /*ef9e0*/  LDL.LU.64 R10, [R1+0x1ff0] ;  /* 0x001ff000010a7983 */ /* 0x000ea80000300a00 */
[----:B------:R-:W4:Y:S04]  /*ef9f0*/  LDL.LU.64 R12, [R1+0x1fe8] ;  /* 0x001fe800010c7983 */ /* 0x000f280000300a00 */
[----:B------:R-:W2:Y:S04]  /*efa00*/  LDL.LU.64 R14, [R1+0x1fe0] ;  /* 0x001fe000010e7983 */ /* 0x000ea80000300a00 */
[----:B------:R-:W2:Y:S04]  /*efa10*/  LDL.LU.64 R16, [R1+0x1fd8] ;  /* 0x001fd80001107983 */ /* 0x000ea80000300a00 */
[----:B------:R-:W2:Y:S04]  /*efa20*/  LDL.LU.64 R18, [R1+0x1fd0] ;  /* 0x001fd00001127983 */ /* 0x000ea80000300a00 */
[----:B------:R-:W2:Y:S04]  /*efa30*/  LDL.LU.64 R20, [R1+0x1fc8] ;  /* 0x001fc80001147983 */ /* 0x000ea80000300a00 */
[----:B------:R-:W2:Y:S04]  /*efa40*/  LDL.LU.64 R22, [R1+0x1fc0] ;  /* 0x001fc00001167983 */ /* 0x000ea80000300a00 */
[----:B------:R1:W-:Y:S04]  /*efa50*/  STL.64 [R1+0x3da0], R76 ;  /* 0x003da04c01007387 */ /* 0x0003e80000100a00 */
[----:B-1----:R-:W2:Y:S04]  /*efa60*/  LDL R76, [R1+0x26d0] ;  /* 0x0026d000014c7983 */ /* 0x002ea80000100800 */
[----:B------:R1:W-:Y:S04]  /*efa70*/  STL.64 [R1+0x3d98], R74 ;  /* 0x003d984a01007387 */ /* 0x0003e80000100a00 */
[----:B-1----:R-:W2:Y:S04]  /*efa80*/  LDL.LU.64 R74, [R1+0x2000] ;  /* 0x00200000014a7983 */ /* 0x002ea80000300a00 */
[----:B------:R1:W-:Y:S04]  /*efa90*/  STL.64 [R1+0x3d90], R250 ;  /* 0x003d90fa01007387 */ /* 0x0003e80000100a00 */
[----:B-1----:R-:W4:Y:S01]  /*efaa0*/  LDL.LU.64 R250, [R1+0x1fb8] ;  /* 0x001fb80001fa7983 */ /* 0x002f220000300a00 */
[----:B------:R-:W-:Y:S01]  /*efab0*/  IMAD.MOV.U32 R77, RZ, RZ, R5 ;  /* 0x000000ffff4d7224 */ /* 0x000fe200078e0005 */
[----:B-----5:R-:W-:-:S02]  /*efac0*/  LOP3.LUT R25, R25, R24, RZ, 0x3c, !PT ;  /* 0x0000001819197212 */ /* 0x020fc400078e3cff */
[----:B------:R-:W-:Y:S02]  /*efad0*/  STL.64 [R1+0x3d88], R248 ;  /* 0x003d88f801007387 */ /* 0x000fe40000100a00 */
[C---:B------:R-:W-:Y:S02]  /*efae0*/  LOP3.LUT R24, R25.reuse, R24, RZ, 0x3c, !PT ;  /* 0x0000001819187212 */ /* 0x040fe400078e3cff */
[----:B------:R1:W-:Y:S04]  /*efaf0*/  STL.64 [R1+0x3d80], R50 ;  /* 0x003d803201007387 */ /* 0x0003e80000100a00 */
[----:B------:R-:W-:Y:S01]  /*efb00*/  STL.64 [R1+0x3d78], R48 ;  /* 0x003d783001007387 */ /* 0x000fe20000100a00 */
[----:B------:R-:W-:-:S03]  /*efb10*/  LOP3.LUT R25, R25, R24, RZ, 0x3c, !PT ;  /* 0x0000001819197212 */ /* 0x000fc600078e3cff */
        /* <DEDUP_REMOVED lines=9> */
[----:B-1----:R-:W4:Y:S04]  /*efbb0*/  LDL R50, [R1+0x27ec] ;  /* 0x0027ec0001327983 */ /* 0x002f280000100800 */
[----:B------:R-:W4:Y:S04]  /*efbc0*/  LDL R51, [R1+0x27f8] ;  /* 0x0027f80001337983 */ /* 0x000f280000100800 */
[----:B------:R-:W4:Y:S04]  /*efbd0*/  LDL R248, [R1+0x27ac] ;  /* 0x0027ac0001f87983 */ /* 0x000f280000100800 */
[----:B------:R-:W4:Y:S04]  /*efbe0*/  LDL R249, [R1+0x27b8] ;  /* 0x0027b80001f97983 */ /* 0x000f280000100800 */
[----:B------:R1:W-:Y:S01]  /*efbf0*/  LDGSTS.E [R4+0x35400], [R24.64], P0 ;  /* 0x3540000018047fae */ /* 0x0003e20008121844 */
[----:B--2---:R-:W-:-:S02]  /*efc00*/  IMAD.X R5, R75, 0x1, R2, P3 ;  /* 0x000000014b057824 */ /* 0x004fc400018e0602 */
[----:B------:R-:W-:Y:S02]  /*efc10*/  IMAD.MOV.U32 R75, RZ, RZ, R77 ;  /* 0x000000ffff4b7224 */ /* 0x000fe400078e004d */
[----:B------:R-:W-:Y:S01]  /*efc20*/  IMAD.MOV.U32 R77, RZ, RZ, R6 ;  /* 0x000000ffff4d7224 */ /* 0x000fe200078e0006 */
[-C--:B---3--:R-:W-:Y:S02]  /*efc30*/  IADD3 R6, P1, R8, R217.reuse, RZ ;  /* 0x000000d908067210 */ /* 0x088fe40007f3e0ff */
[----:B------:R-:W-:Y:S01]  /*efc40*/  MOV R74, R76 ;  /* 0x0000004c004a7202 */ /* 0x000fe20000000f00 */
[----:B------:R-:W-:Y:S02]  /*efc50*/  IMAD.MOV.U32 R76, RZ, RZ, R7 ;  /* 0x000000ffff4c7224 */ /* 0x000fe400078e0007 */
[----:B------:R-:W-:Y:S01]  /*efc60*/  IMAD.X R7, R9, 0x1, R2, P1 ;  /* 0x0000000109077824 */ /* 0x000fe200008e0602 */
[----:B------:R-:W-:-:S04]  /*efc70*/  IADD3 R8, P1, R10, R217, RZ ;  /* 0x000000d90a087210 */ /* 0x000fc80007f3e0ff */
[----:B------:R-:W-:Y:S02]  /*efc80*/  IADD3.X R9, R11, R2, RZ, P1, !PT ;  /* 0x000000020b097210 */ /* 0x000fe40000ffe4ff */
[----:B----4-:R-:W-:-:S05]  /*efc90*/  IADD3 R10, P1, R12, R217, RZ ;  /* 0x000000d90c0a7210 */ /* 0x010fca0007f3e0ff */
[----:B------:R-:W-:Y:S01]  /*efca0*/  IMAD.X R11, R13, 0x1, R2, P1 ;  /* 0x000000010d0b7824 */ /* 0x000fe200008e0602 */
[----:B------:R-:W-:-:S05]  /*efcb0*/  IADD3 R12, P1, R14, R217, RZ ;  /* 0x000000d90e0c7210 */ /* 0x000fca0007f3e0ff */
[----:B------:R-:W-:Y:S01]  /*efcc0*/  IMAD.X R13, R15, 0x1, R2, P1 ;  /* 0x000000010f0d7824 */ /* 0x000fe200008e0602 */
[----:B------:R-:W-:-:S05]  /*efcd0*/  IADD3 R14, P1, R16, R217, RZ ;  /* 0x000000d9100e7210 */ /* 0x000fca0007f3e0ff */
[----:B------:R-:W-:Y:S01]  /*efce0*/  IMAD.X R15, R17, 0x1, R2, P1 ;  /* 0x00000001110f7824 */ /* 0x000fe200008e0602 */
[----:B------:R-:W-:-:S05]  /*efcf0*/  IADD3 R16, P1, R18, R217, RZ ;  /* 0x000000d912107210 */ /* 0x000fca0007f3e0ff */
[----:B------:R-:W-:Y:S01]  /*efd00*/  IMAD.X R17, R19, 0x1, R2, P1 ;  /* 0x0000000113117824 */ /* 0x000fe200008e0602 */
[----:B------:R-:W-:-:S04]  /*efd10*/  IADD3 R18, P1, R20, R217, RZ ;  /* 0x000000d914127210 */ /* 0x000fc80007f3e0ff */
[----:B------:R-:W-:Y:S02]  /*efd20*/  IADD3.X R19, R21, R2, RZ, P1, !PT ;  /* 0x0000000215137210 */ /* 0x000fe40000ffe4ff */
[----:B------:R-:W-:-:S05]  /*efd30*/  IADD3 R20, P1, R22, R217, RZ ;  /* 0x000000d916147210 */ /* 0x000fca0007f3e0ff */
[--C-:B------:R-:W-:Y:S01]  /*efd40*/  IMAD.X R21, R23, 0x1, R2.reuse, P1 ;  /* 0x0000000117157824 */ /* 0x100fe200008e0602 */
[----:B------:R-:W-:Y:S02]  /*efd50*/  IADD3 R22, P1, R250, R217, RZ ;  /* 0x000000d9fa167210 */ /* 0x000fe40007f3e0ff */
[----:B------:R-:W2:Y:S03]  /*efd60*/  LDL R250, [R1+0x276c] ;  /* 0x00276c0001fa7983 */ /* 0x000ea60000100800 */
[----:B------:R-:W-:Y:S02]  /*efd70*/  IMAD.X R23, R251, 0x1, R2, P1 ;  /* 0x00000001fb177824 */ /* 0x000fe400008e0602 */
[----:B------:R-:W3:Y:S01]  /*efd80*/  LDL R251, [R1+0x2778] ;  /* 0x0027780001fb7983 */ /* 0x000ee20000100800 */
[----:B-1----:R-:W-:Y:S02]  /*efd90*/  IMAD.MOV.U32 R24, RZ, RZ, R3 ;  /* 0x000000ffff187224 */ /* 0x002fe400078e0003 */
[----:B------:R-:W-:-:S05]  /*efda0*/  IMAD.MOV.U32 R25, RZ, RZ, R5 ;  /* 0x000000ffff197224 */ /* 0x000fca00078e0005 */
[----:B------:R1:W-:Y:S04]  /*efdb0*/  STL.64 [R1+0x2000], R24 ;  /* 0x0020001801007387 */ /* 0x0003e80000100a00 */
        /* <DEDUP_REMOVED lines=9> */
[----:B------:R-:W4:Y:S04]  /*efe50*/  LDL R36, [R1+0x266c] ;  /* 0x00266c0001247983 */ /* 0x000f280000100800 */
[----:B------:R-:W4:Y:S04]  /*efe60*/  LDL R37, [R1+0x2690] ;  /* 0x0026900001257983 */ /* 0x000f280000100800 */
[----:B------:R-:W1:Y:S04]  /*efe70*/  S2R R49, SR_TID.X ;  /* 0x0000000000317919 */ /* 0x000e680000002100 */
[----:B------:R-:W4:Y:S04]  /*efe80*/  LDL R38, [R1+0x262c] ;  /* 0x00262c0001267983 */ /* 0x000f280000100800 */
[----:B------:R-:W4:Y:S04]  /*efe90*/  LDL R39, [R1+0x2650] ;  /* 0x0026500001277983 */ /* 0x000f280000100800 */
[----:B------:R-:W4:Y:S04]  /*efea0*/  LDL R40, [R1+0x25ec] ;  /* 0x0025ec0001287983 */ /* 0x000f280000100800 */
[----:B------:R-:W4:Y:S04]  /*efeb0*/  LDL R41, [R1+0x2610] ;  /* 0x0026100001297983 */ /* 0x000f280000100800 */
[----:B------:R-:W4:Y:S04]  /*efec0*/  LDL R42, [R1+0x25ac] ;  /* 0x0025ac00012a7983 */ /* 0x000f280000100800 */
[----:B------:R-:W4:Y:S01]  /*efed0*/  LDL R43, [R1+0x25d0] ;  /* 0x0025d000012b7983 */ /* 0x000f220000100800 */
[----:B-1----:R-:W-:-:S03]  /*efee0*/  LOP3.LUT R49, R49, 0x7f, RZ, 0xc0, !PT ;  /* 0x0000007f31317812 */ /* 0x002fc600078ec0ff */
[----:B------:R-:W4:Y:S04]  /*efef0*/  LDL R44, [R1+0x2588] ;  /* 0x00258800012c7983 */ /* 0x000f280000100800 */
[----:B------:R-:W4:Y:S01]  /*eff00*/  LDL R45, [R1+0x258c] ;  /* 0x00258c00012d7983 */ /* 0x000f220000100800 */
[----:B------:R-:W-:-:S03]  /*eff10*/  SHF.L.U32 R49, R49, 0x2, RZ ;  /* 0x0000000231317819 */ /* 0x000fc600000006ff */
[----:B------:R-:W4:Y:S04]  /*eff20*/  LDL R46, [R1+0x2548] ;  /* 0x00254800012e7983 */ /* 0x000f280000100800 */
[----:B------:R-:W4:Y:S04]  /*eff30*/  LDL R47, [R1+0x254c] ;  /* 0x00254c00012f7983 */ /* 0x000f280000100800 */
[----:B------:R1:W-:Y:S04]  /*eff40*/  LDGSTS.E [R4+0x36400], [R24.64], P0 ;  /* 0x3640000018047fae */ /* 0x0003e80008121844 */
[----:B------:R1:W-:Y:S04]  /*eff50*/  LDGSTS.E [R4+0x37400], [R6.64], P0 ;  /* 0x3740000006047fae */ /* 0x0003e80008121844 */
[----:B------:R1:W-:Y:S04]  /*eff60*/  LDGSTS.E [R4+0x38400], [R8.64], P0 ;  /* 0x3840000008047fae */ /* 0x0003e80008121844 */
[----:B------:R1:W-:Y:S02]  /*eff70*/  LDGSTS.E [R4+0x39400], [R10.64], P0 ;  /* 0x394000000a047fae */ /* 0x0003e40008121844 */
[----:B-1----:R-:W-:-:S02]  /*eff80*/  LOP3.LUT R24, R49, 0x30, RZ, 0x3c, !PT ;  /* 0x0000003031187812 */ /* 0x002fc400078e3cff */
[----:B------:R1:W-:Y:S04]  /*eff90*/  LDGSTS.E [R4+0x3a400], [R12.64], P0 ;  /* 0x3a4000000c047fae */ /* 0x0003e80008121844 */
[----:B------:R1:W-:Y:S04]  /*effa0*/  LDGSTS.E [R4+0x3b400], [R14.64], P0 ;  /* 0x3b4000000e047fae */ /* 0x0003e80008121844 */
[----:B------:R-:W4:Y:S04]  /*effb0*/  LDL R48, [R1+0x2508] ;  /* 0x0025080001307983 */ /* 0x000f280000100800 */
[----:B------:R-:W4:Y:S04]  /*effc0*/  LDL R49, [R1+0x250c] ;  /* 0x00250c0001317983 */ /* 0x000f280000100800 */
[----:B------:R1:W-:Y:S01]  /*effd0*/  LDGSTS.E [R4+0x3c400], [R16.64], P0 ;  /* 0x3c40000010047fae */ /* 0x0003e20008121844 */
[----:B------:R-:W-:-:S03]  /*effe0*/  IMAD R3, R203, 0x40000, R24 ;  /* 0x00040000cb037824 */ /* 0x000fc600078e0218 */
[----:B------:R1:W-:Y:S01]  /*efff0*/  LDGSTS.E [R4+0x3d400], [R18.64], P0 ;  /* 0x3d40000012047fae */ /* 0x0003e20008121844 */
[----:B------:R-:W-:-:S03]  /*f0000*/  IMAD.MOV.U32 R5, RZ, RZ, R50 ;  /* 0x000000ffff057224 */ /* 0x000fc600078e0032 */
[----:B------:R1:W-:Y:S04]  /*f0010*/  LDGSTS.E [R4+0x3e400], [R20.64], P0 ;  /* 0x3e40000014047fae */ /* 0x0003e80008121844 */
[----:B------:R1:W-:Y:S04]  /*f0020*/  LDGSTS.E [R4+0x3f400], [R22.64], P0 ;  /* 0x3f40000016047fae */ /* 0x0003e80008121844 */
[----:B------:R-:W4:Y:S01]  /*f0030*/  LDL R50, [R1+0x24c8] ;  /* 0x0024c80001327983 */ /* 0x000f220000100800 */
[----:B-1----:R-:W-:-:S03]  /*f0040*/  IMAD.MOV.U32 R4, RZ, RZ, R51 ;  /* 0x000000ffff047224 */ /* 0x002fc600078e0033 */
[----:B------:R-:W4:Y:S04]  /*f0050*/  LDL R51, [R1+0x24cc] ;  /* 0x0024cc0001337983 */ /* 0x000f280000100800 */
[----:B------:R1:W-:Y:S02]  /*f0060*/  LDGSTS.E [R3+0x600], [R4.64], P0 ;  /* 0x0060000004037fae */ /* 0x0003e40008121844 */
[----:B-1----:R-:W-:Y:S01]  /*f0070*/  IMAD.MOV.U32 R4, RZ, RZ, R249 ;  /* 0x000000ffff047224 */ /* 0x002fe200078e00f9 */
[----:B------:R-:W-:Y:S01]  /*f0080*/  MOV R5, R248 ;  /* 0x000000f800057202 */ /* 0x000fe20000000f00 */
[----:B------:R-:W4:Y:S04]  /*f0090*/  LDL R249, [R1+0x2484] ;  /* 0x0024840001f97983 */ /* 0x000f280000100800 */
[----:B------:R-:W4:Y:S04]  /*f00a0*/  LDL R248, [R1+0x2480] ;  /* 0x0024800001f87983 */ /* 0x000f280000100800 */
[----:B------:R2:W-:Y:S01]  /*f00b0*/  LDGSTS.E [R3+0x1600], [R4.64], P0 ;  /* 0x0160000004037fae */ /* 0x0005e20008121844 */
[----:B------:R-:W-:-:S02]  /*f00c0*/  IMAD.MOV.U32 R35, RZ, RZ, R74 ;  /* 0x000000ffff237224 */ /* 0x000fc400078e004a */
[----:B------:R-:W-:Y:S01]  /*f00d0*/  IMAD.MOV.U32 R24, RZ, RZ, R75 ;  /* 0x000000ffff187224 */ /* 0x000fe200078e004b */
[----:B------:R-:W4:Y:S04]  /*f00e0*/  LDL R74, [R1+0x2400] ;  /* 0x00240000014a7983 */ /* 0x000f280000100800 */
[----:B------:R-:W4:Y:S01]  /*f00f0*/  LDL R75, [R1+0x2404] ;  /* 0x00240400014b7983 */ /* 0x000f220000100800 */
[----:B------:R-:W-:Y:S01]  /*f0100*/  MOV R25, R76 ;  /* 0x0000004c00197202 */ /* 0x000fe20000000f00 */
[----:B------:R-:W-:Y:S02]  /*f0110*/  IMAD.MOV.U32 R33, RZ, RZ, R77 ;  /* 0x000000ffff217224 */ /* 0x000fe400078e004d */
[----:B------:R-:W4:Y:S04]  /*f0120*/  LDL R76, [R1+0x23c0] ;  /* 0x0023c000014c7983 */ /* 0x000f280000100800 */
[----:B------:R-:W4:Y:S01]  /*f0130*/  LDL R77, [R1+0x23c4] ;  /* 0x0023c400014d7983 */ /* 0x000f220000100800 */
[----:B------:R-:W-:-:S02]  /*f0140*/  IMAD.MOV.U32 R32, RZ, RZ, R78 ;  /* 0x000000ffff207224 */ /* 0x000fc400078e004e */
[----:B------:R-:W-:Y:S01]  /*f0150*/  IMAD.MOV.U32 R34, RZ, RZ, R79 ;  /* 0x000000ffff227224 */ /* 0x000fe200078e004f */
[----:B------:R-:W4:Y:S04]  /*f0160*/  LDL R78, [R1+0x2378] ;  /* 0x00237800014e7983 */ /* 0x000f280000100800 */
[----:B------:R-:W4:Y:S01]  /*f0170*/  LDL R79, [R1+0x237c] ;  /* 0x00237c00014f7983 */ /* 0x000f220000100800 */
[----:B--2---:R-:W-:-:S03]  /*f0180*/  IMAD.MOV.U32 R5, RZ, RZ, R250 ;  /* 0x000000ffff057224 */ /* 0x004fc600078e00fa */
[----:B------:R-:W2:Y:S01]  /*f0190*/  LDL R250, [R1+0x2440] ;  /* 0x0024400001fa7983 */ /* 0x000ea20000100800 */
[----:B---3--:R-:W-:-:S03]  /*f01a0*/  IMAD.MOV.U32 R4, RZ, RZ, R251 ;  /* 0x000000ffff047224 */ /* 0x008fc600078e00fb */
[----:B------:R-:W3:Y:S04]  /*f01b0*/  LDL R251, [R1+0x2444] ;  /* 0x0024440001fb7983 */ /* 0x000ee80000100800 */
[----:B------:R1:W-:Y:S04]  /*f01c0*/  LDGSTS.E [R3+0x2600], [R4.64], P0 ;  /* 0x0260000004037fae */ /* 0x0003e80008121844 */
[----:B----4-:R-:W4:Y:S04]  /*f01d0*/  LDL.LU.64 R6, [R1+0x1fb0] ;  /* 0x001fb00001067983 */ /* 0x010f280000300a00 */
[----:B------:R-:W4:Y:S01]  /*f01e0*/  LDL.LU.64 R8, [R1+0x1fa8] ;  /* 0x001fa80001087983 */ /* 0x000f220000300a00 */
[----:B-1----:R-:W-:Y:S01]  /*f01f0*/  IMAD.MOV.U32 R4, RZ, RZ, R24 ;  /* 0x000000ffff047224 */ /* 0x002fe200078e0018 */
[----:B------:R-:W-:-:S02]  /*f0200*/  MOV R5, R25 ;  /* 0x0000001900057202 */ /* 0x000fc40000000f00 */
[----:B------:R-:W4:Y:S04]  /*f0210*/  LDL.LU.64 R10, [R1+0x1fa0] ;  /* 0x001fa000010a7983 */ /* 0x000f280000300a00 */
[----:B------:R1:W-:Y:S04]  /*f0220*/  LDGSTS.E [R3+0x3600], [R4.64], P0 ;  /* 0x0360000004037fae */ /* 0x0003e80008121844 */
[----:B------:R-:W4:Y:S04]  /*f0230*/  LDL.LU.64 R12, [R1+0x1ef8] ;  /* 0x001ef800010c7983 */ /* 0x000f280000300a00 */
[----:B------:R-:W4:Y:S01]  /*f0240*/  LDL.LU.64 R14, [R1+0x1f98] ;  /* 0x001f9800010e7983 */ /* 0x000f220000300a00 */
[----:B-1----:R-:W-:-:S03]  /*f0250*/  IMAD.MOV.U32 R4, RZ, RZ, R33 ;  /* 0x000000ffff047224 */ /* 0x002fc600078e0021 */
[----:B------:R-:W4:Y:S01]  /*f0260*/  LDL.LU.64 R16, [R1+0x1f90] ;  /* 0x001f900001107983 */ /* 0x000f220000300a00 */
[----:B------:R-:W-:-:S03]  /*f0270*/  IMAD.MOV.U32 R5, RZ, RZ, R32 ;  /* 0x000000ffff057224 */ /* 0x000fc600078e0020 */
[----:B------:R-:W4:Y:S04]  /*f0280*/  LDL.LU.64 R18, [R1+0x1f88] ;  /* 0x001f880001127983 */ /* 0x000f280000300a00 */
[----:B------:R1:W-:Y:S04]  /*f0290*/  LDGSTS.E [R3+0x4600], [R4.64], P0 ;  /* 0x0460000004037fae */ /* 0x0003e80008121844 */
[----:B------:R-:W4:Y:S04]  /*f02a0*/  LDL.LU.64 R20, [R1+0x1f80] ;  /* 0x001f800001147983 */ /* 0x000f280000300a00 */
[----:B------:R-:W4:Y:S01]  /*f02b0*/  LDL.LU.64 R22, [R1+0x1f78] ;  /* 0x001f780001167983 */ /* 0x000f220000300a00 */
[----:B-1----:R-:W-:-:S03]  /*f02c0*/  IMAD.MOV.U32 R4, RZ, RZ, R35 ;  /* 0x000000ffff047224 */ /* 0x002fc600078e0023 */
[----:B------:R-:W4:Y:S01]  /*f02d0*/  LDL.LU.64 R24, [R1+0x1f70] ;  /* 0x001f700001187983 */ /* 0x000f220000300a00 */
[----:B------:R-:W-:-:S05]  /*f02e0*/  IMAD.MOV.U32 R5, RZ, RZ, R34 ;  /* 0x000000ffff057224 */ /* 0x000fca00078e0022 */
[----:B------:R1:W-:Y:S02]  /*f02f0*/  LDGSTS.E [R3+0x5600], [R4.64], P0 ;  /* 0x0560000004037fae */ /* 0x0003e40008121844 */
[----:B-1----:R-:W-:Y:S01]  /*f0300*/  MOV R4, R37 ;  /* 0x0000002500047202 */ /* 0x002fe20000000f00 */
[----:B------:R-:W-:-:S05]  /*f0310*/  IMAD.MOV.U32 R5, RZ, RZ, R36 ;  /* 0x000000ffff057224 */ /* 0x000fca00078e0024 */
[----:B------:R1:W-:Y:S02]  /*f0320*/  LDGSTS.E [R3+0x6600], [R4.64], P0 ;  /* 0x0660000004037fae */ /* 0x0003e40008121844 */
[----:B-1----:R-:W-:Y:S02]  /*f0330*/  IMAD.MOV.U32 R4, RZ, RZ, R39 ;  /* 0x000000ffff047224 */ /* 0x002fe400078e0027 */
[----:B------:R-:W-:-:S05]  /*f0340*/  IMAD.MOV.U32 R5, RZ, RZ, R38 ;  /* 0x000000ffff057224 */ /* 0x000fca00078e0026 */
[----:B------:R1:W-:Y:S02]  /*f0350*/  LDGSTS.E [R3+0x7600], [R4.64], P0 ;  /* 0x0760000004037fae */ /* 0x0003e40008121844 */
[----:B-1----:R-:W-:Y:S01]  /*f0360*/  IMAD.MOV.U32 R4, RZ, RZ, R41 ;  /* 0x000000ffff047224 */ /* 0x002fe200078e0029 */
[----:B------:R-:W-:-:S05]  /*f0370*/  MOV R5, R40 ;  /* 0x0000002800057202 */ /* 0x000fca0000000f00 */
[----:B------:R1:W-:Y:S02]  /*f0380*/  LDGSTS.E [R3+0x8600], [R4.64], P0 ;  /* 0x0860000004037fae */ /* 0x0003e40008121844 */
[----:B-1----:R-:W-:Y:S02]  /*f0390*/  IMAD.MOV.U32 R4, RZ, RZ, R43 ;  /* 0x000000ffff047224 */ /* 0x002fe400078e002b */
[----:B------:R-:W-:-:S05]  /*f03a0*/  IMAD.MOV.U32 R5, RZ, RZ, R42 ;  /* 0x000000ffff057224 */ /* 0x000fca00078e002a */
[----:B------:R1:W-:Y:S02]  /*f03b0*/  LDGSTS.E [R3+0x9600], [R4.64], P0 ;  /* 0x0960000004037fae */ /* 0x0003e40008121844 */
[----:B-1----:R-:W-:Y:S02]  /*f03c0*/  IMAD.MOV.U32 R4, RZ, RZ, R45 ;  /* 0x000000ffff047224 */ /* 0x002fe400078e002d */
        /* <DEDUP_REMOVED lines=14> */
[----:B--2---:R-:W-:Y:S02]  /*f04b0*/  IMAD.MOV.U32 R5, RZ, RZ, R250 ;  /* 0x000000ffff057224 */ /* 0x004fe400078e00fa */
[----:B---3--:R-:W-:-:S05]  /*f04c0*/  IMAD.MOV.U32 R4, RZ, RZ, R251 ;  /* 0x000000ffff047224 */ /* 0x008fca00078e00fb */
        /* <DEDUP_REMOVED lines=41> */
[----:B------:R-:W-:Y:S02]  /*f0760*/  IMAD.MOV.U32 R5, RZ, RZ, R27 ;  /* 0x000000ffff057224 */ /* 0x000fe400078e001b */
[----:B------:R-:W2:Y:S04]  /*f0770*/  LDL.LU.64 R26, [R1+0x1f68] ;  /* 0x001f6800011a7983 */ /* 0x000ea80000300a00 */
[----:B------:R1:W-:Y:S02]  /*f0780*/  LDGSTS.E [R3+0x1d600], [R4.64], P0 ;  /* 0x1d60000004037fae */ /* 0x0003e40008121844 */
[----:B-1----:R-:W-:-:S02]  /*f0790*/  IMAD.MOV.U32 R4, RZ, RZ, R28 ;  /* 0x000000ffff047224 */ /* 0x002fc400078e001c */
[----:B------:R-:W-:Y:S02]  /*f07a0*/  IMAD.MOV.U32 R5, RZ, RZ, R29 ;  /* 0x000000ffff057224 */ /* 0x000fe400078e001d */
[----:B------:R-:W3:Y:S04]  /*f07b0*/  LDL.LU.64 R28, [R1+0x1f60] ;  /* 0x001f6000011c7983 */ /* 0x000ee80000300a00 */
[----:B------:R1:W-:Y:S02]  /*f07c0*/  LDGSTS.E [R3+0x1e600], [R4.64], P0 ;  /* 0x1e60000004037fae */ /* 0x0003e40008121844 */
[----:B-1----:R-:W-:Y:S01]  /*f07d0*/  MOV R4, R30 ;  /* 0x0000001e00047202 */ /* 0x002fe20000000f00 */
[----:B------:R-:W-:Y:S02]  /*f07e0*/  IMAD.MOV.U32 R5, RZ, RZ, R31 ;  /* 0x000000ffff057224 */ /* 0x000fe400078e001f */
[----:B------:R-:W3:Y:S04]  /*f07f0*/  LDL.LU.64 R30, [R1+0x1f58] ;  /* 0x001f5800011e7983 */ /* 0x000ee80000300a00 */
[----:B------:R-:W3:Y:S04]  /*f0800*/  LDL.LU.64 R34, [R1+0x1f50] ;  /* 0x001f500001227983 */ /* 0x000ee80000300a00 */
[----:B------:R-:W3:Y:S04]  /*f0810*/  LDL.LU.64 R32, [R1+0x1f48] ;  /* 0x001f480001207983 */ /* 0x000ee80000300a00 */
[----:B------:R4:W-:Y:S04]  /*f0820*/  LDGSTS.E [R3+0x1f600], [R4.64], P0 ;  /* 0x1f60000004037fae */ /* 0x0009e80008121844 */
[----:B------:R-:W3:Y:S04]  /*f0830*/  LDL.LU.64 R56, [R1+0x1f40] ;  /* 0x001f400001387983 */ /* 0x000ee80000300a00 */
[----:B------:R-:W3:Y:S01]  /*f0840*/  LDL.LU.64 R58, [R1+0x1f38] ;  /* 0x001f3800013a7983 */ /* 0x000ee20000300a00 */
[----:B----4-:R-:W-:-:S03]  /*f0850*/  IADD3 R4, P1, R6, R217, RZ ;  /* 0x000000d906047210 */ /* 0x010fc60007f3e0ff */
[----:B------:R-:W4:Y:S02]  /*f0860*/  LDL.LU.64 R44, [R1+0x1f30] ;  /* 0x001f3000012c7983 */ /* 0x000f240000300a00 */
[--C-:B------:R-:W-:Y:S01]  /*f0870*/  IMAD.X R5, R7, 0x1, R2.reuse, P1 ;  /* 0x0000000107057824 */ /* 0x100fe200008e0602 */
[-C--:B------:R-:W-:Y:S01]  /*f0880*/  IADD3 R6, P1, R8, R217.reuse, RZ ;  /* 0x000000d908067210 */ /* 0x080fe20007f3e0ff */
[----:B------:R-:W4:Y:S04]  /*f0890*/  LDL.LU.64 R42, [R1+0x1f28] ;  /* 0x001f2800012a7983 */ /* 0x000f280000300a00 */
[--C-:B------:R-:W-:Y:S01]  /*f08a0*/  IMAD.X R7, R9, 0x1, R2.reuse, P1 ;  /* 0x0000000109077824 */ /* 0x100fe200008e0602 */
[-C--:B------:R-:W-:Y:S01]  /*f08b0*/  IADD3 R8, P1, R10, R217.reuse, RZ ;  /* 0x000000d90a087210 */ /* 0x080fe20007f3e0ff */
[----:B------:R-:W4:Y:S04]  /*f08c0*/  LDL.LU.64 R40, [R1+0x1f20] ;  /* 0x001f200001287983 */ /* 0x000f280000300a00 */
[----:B------:R-:W-:Y:S01]  /*f08d0*/  IMAD.X R9, R11, 0x1, R2, P1 ;  /* 0x000000010b097824 */ /* 0x000fe200008e0602 */
[-C--:B------:R-:W-:Y:S01]  /*f08e0*/  IADD3 R10, P1, R12, R217.reuse, RZ ;  /* 0x000000d90c0a7210 */ /* 0x080fe20007f3e0ff */
[----:B------:R-:W4:Y:S03]  /*f08f0*/  LDL.LU.64 R38, [R1+0x1f18] ;  /* 0x001f180001267983 */ /* 0x000f260000300a00 */
[----:B------:R-:W-:Y:S01]  /*f0900*/  IADD3.X R11, R13, R2, RZ, P1, !PT ;  /* 0x000000020d0b7210 */ /* 0x000fe20000ffe4ff */
[----:B------:R-:W4:Y:S01]  /*f0910*/  LDL.LU.64 R36, [R1+0x1f10] ;  /* 0x001f100001247983 */ /* 0x000f220000300a00 */
[----:B------:R-:W-:-:S03]  /*f0920*/  IADD3 R12, P1, R14, R217, RZ ;  /* 0x000000d90e0c7210 */ /* 0x000fc60007f3e0ff */
[----:B------:R-:W4:Y:S02]  /*f0930*/  LDL.LU R78, [R1+0xb24] ;  /* 0x000b2400014e7983 */ /* 0x000f240000300800 */
[--C-:B------:R-:W-:Y:S01]  /*f0940*/  IMAD.X R13, R15, 0x1, R2.reuse, P1 ;  /* 0x000000010f0d7824 */ /* 0x100fe200008e0602 */
[-C--:B------:R-:W-:Y:S01]  /*f0950*/  IADD3 R14, P1, R16, R217.reuse, RZ ;  /* 0x000000d9100e7210 */ /* 0x080fe20007f3e0ff */
[----:B------:R-:W4:Y:S04]  /*f0960*/  LDL.LU R79, [R1+0xb28] ;  /* 0x000b2800014f7983 */ /* 0x000f280000300800 */
[--C-:B------:R-:W-:Y:S01]  /*f0970*/  IMAD.X R15, R17, 0x1, R2.reuse, P1 ;  /* 0x00000001110f7824 */ /* 0x100fe200008e0602 */
[-C--:B------:R-:W-:Y:S01]  /*f0980*/  IADD3 R16, P1, R18, R217.reuse, RZ ;  /* 0x000000d912107210 */ /* 0x080fe20007f3e0ff */
[----:B------:R-:W4:Y:S04]  /*f0990*/  LDL.LU R76, [R1+0xb0c] ;  /* 0x000b0c00014c7983 */ /* 0x000f280000300800 */
[--C-:B------:R-:W-:Y:S01]  /*f09a0*/  IMAD.X R17, R19, 0x1, R2.reuse, P1 ;  /* 0x0000000113117824 */ /* 0x100fe200008e0602 */
[-C--:B------:R-:W-:Y:S01]  /*f09b0*/  IADD3 R18, P1, R20, R217.reuse, RZ ;  /* 0x000000d914127210 */ /* 0x080fe20007f3e0ff */
[----:B------:R-:W4:Y:S04]  /*f09c0*/  LDL.LU R77, [R1+0xb20] ;  /* 0x000b2000014d7983 */ /* 0x000f280000300800 */
[----:B------:R-:W-:Y:S01]  /*f09d0*/  IMAD.X R19, R21, 0x1, R2, P1 ;  /* 0x0000000115137824 */ /* 0x000fe200008e0602 */
[-C--:B------:R-:W-:Y:S01]  /*f09e0*/  IADD3 R20, P1, R22, R217.reuse, RZ ;  /* 0x000000d916147210 */ /* 0x080fe20007f3e0ff */
[----:B------:R-:W4:Y:S03]  /*f09f0*/  LDL.LU R74, [R1+0xb00] ;  /* 0x000b0000014a7983 */ /* 0x000f260000300800 */
[----:B------:R-:W-:Y:S01]  /*f0a00*/  IADD3.X R21, R23, R2, RZ, P1, !PT ;  /* 0x0000000217157210 */ /* 0x000fe20000ffe4ff */
[----:B------:R-:W4:Y:S01]  /*f0a10*/  LDL.LU R75, [R1+0xb04] ;  /* 0x000b0400014b7983 */ /* 0x000f220000300800 */
[----:B------:R-:W-:-:S03]  /*f0a20*/  IADD3 R22, P1, R24, R217, RZ ;  /* 0x000000d918167210 */ /* 0x000fc60007f3e0ff */
[----:B------:R-:W4:Y:S04]  /*f0a30*/  LDL.LU R250, [R1+0x9bc] ;  /* 0x0009bc0001fa7983 */ /* 0x000f280000300800 */
[----:B------:R-:W4:Y:S01]  /*f0a40*/  LDL.LU R251, [R1+0xb08] ;  /* 0x000b080001fb7983 */ /* 0x000f220000300800 */
[----:B------:R-:W-:-:S03]  /*f0a50*/  IMAD.X R23, R25, 0x1, R2, P1 ;  /* 0x0000000119177824 */ /* 0x000fc600008e0602 */
        /* <DEDUP_REMOVED lines=8> */
[----:B--2---:R-:W-:-:S05]  /*f0ae0*/  IADD3 R24, P1, R26, R217, RZ ;  /* 0x000000d91a187210 */ /* 0x004fca0007f3e0ff */
[----:B------:R-:W-:Y:S01]  /*f0af0*/  IMAD.X R25, R27, 0x1, R2, P1 ;  /* 0x000000011b197824 */ /* 0x000fe200008e0602 */
[----:B---3--:R-:W-:-:S05]  /*f0b00*/  IADD3 R26, P1, R28, R217, RZ ;  /* 0x000000d91c1a7210 */ /* 0x008fca0007f3e0ff */
[----:B------:R-:W-:Y:S01]  /*f0b10*/  IMAD.X R27, R29, 0x1, R2, P1 ;  /* 0x000000011d1b7824 */ /* 0x000fe200008e0602 */
[----:B------:R-:W-:-:S05]  /*f0b20*/  IADD3 R28, P1, R30, R217, RZ ;  /* 0x000000d91e1c7210 */ /* 0x000fca0007f3e0ff */
[----:B------:R-:W-:Y:S01]  /*f0b30*/  IMAD.X R29, R31, 0x1, R2, P1 ;  /* 0x000000011f1d7824 */ /* 0x000fe200008e0602 */
[----:B------:R-:W-:-:S04]  /*f0b40*/  IADD3 R30, P1, R34, R217, RZ ;  /* 0x000000d9221e7210 */ /* 0x000fc80007f3e0ff */
[----:B------:R-:W-:Y:S02]  /*f0b50*/  IADD3.X R31, R35, R2, RZ, P1, !PT ;  /* 0x00000002231f7210 */ /* 0x000fe40000ffe4ff */
[-C--:B------:R-:W-:Y:S01]  /*f0b60*/  IADD3 R52, P1, R32, R217.reuse, RZ ;  /* 0x000000d920347210 */ /* 0x080fe20007f3e0ff */
[----:B------:R-:W2:Y:S04]  /*f0b70*/  LDL.LU.64 R34, [R1+0x1f08] ;  /* 0x001f080001227983 */ /* 0x000ea80000300a00 */
[----:B------:R-:W-:Y:S02]  /*f0b80*/  IMAD.X R53, R33, 0x1, R2, P1 ;  /* 0x0000000121357824 */ /* 0x000fe400008e0602 */
[----:B------:R-:W2:Y:S01]  /*f0b90*/  LDL.LU.64 R32, [R1+0x1f00] ;  /* 0x001f000001207983 */ /* 0x000ea20000300a00 */
[----:B------:R-:W-:-:S05]  /*f0ba0*/  IADD3 R54, P1, R56, R217, RZ ;  /* 0x000000d938367210 */ /* 0x000fca0007f3e0ff */
[----:B------:R-:W-:Y:S01]  /*f0bb0*/  IMAD.X R55, R57, 0x1, R2, P1 ;  /* 0x0000000139377824 */ /* 0x000fe200008e0602 */
[----:B------:R-:W-:-:S05]  /*f0bc0*/  IADD3 R56, P1, R58, R217, RZ ;  /* 0x000000d93a387210 */ /* 0x000fca0007f3e0ff */
[----:B------:R-:W-:Y:S01]  /*f0bd0*/  IMAD.X R57, R59, 0x1, R2, P1 ;  /* 0x000000013b397824 */ /* 0x000fe200008e0602 */
[----:B----4-:R-:W-:-:S05]  /*f0be0*/  IADD3 R58, P1, R44, R217, RZ ;  /* 0x000000d92c3a7210 */ /* 0x010fca0007f3e0ff */
[----:B------:R-:W-:Y:S01]  /*f0bf0*/  IMAD.X R59, R45, 0x1, R2, P1 ;  /* 0x000000012d3b7824 */ /* 0x000fe200008e0602 */
[----:B------:R-:W-:-:S04]  /*f0c00*/  IADD3 R60, P1, R42, R217, RZ ;  /* 0x000000d92a3c7210 */ /* 0x000fc80007f3e0ff */
[----:B------:R-:W-:Y:S02]  /*f0c10*/  IADD3.X R61, R43, R2, RZ, P1, !PT ;  /* 0x000000022b3d7210 */ /* 0x000fe40000ffe4ff */
[----:B------:R-:W-:Y:S02]  /*f0c20*/  IADD3 R62, P1, R40, R217, RZ ;  /* 0x000000d9283e7210 */ /* 0x000fe40007f3e0ff */
[----:B------:R-:W-:-:S04]  /*f0c30*/  LOP3.LUT R79, R79, R78, RZ, 0x3c, !PT ;  /* 0x0000004e4f4f7212 */ /* 0x000fc800078e3cff */
[----:B------:R-:W-:Y:S02]  /*f0c40*/  LOP3.LUT R78, R79, R78, RZ, 0x3c, !PT ;  /* 0x0000004e4f4e7212 */ /* 0x000fe400078e3cff */
[----:B------:R-:W-:-:S04]  /*f0c50*/  LOP3.LUT R77, R77, R76, RZ, 0x3c, !PT ;  /* 0x0000004c4d4d7212 */ /* 0x000fc800078e3cff */
[----:B------:R-:W-:Y:S02]  /*f0c60*/  LOP3.LUT R76, R77, R76, RZ, 0x3c, !PT ;  /* 0x0000004c4d4c7212 */ /* 0x000fe400078e3cff */
[----:B------:R-:W-:Y:S02]  /*f0c70*/  LOP3.LUT R75, R75, R74, RZ, 0x3c, !PT ;  /* 0x0000004a4b4b7212 */ /* 0x000fe400078e3cff */
[----:B------:R-:W-:Y:S02]  /*f0c80*/  LOP3.LUT R79, R79, R78, RZ, 0x3c, !PT ;  /* 0x0000004e4f4f7212 */ /* 0x000fe400078e3cff */
[----:B------:R-:W-:Y:S02]  /*f0c90*/  LOP3.LUT R74, R75, R74, RZ, 0x3c, !PT ;  /* 0x0000004a4b4a7212 */ /* 0x000fe400078e3cff */
[----:B------:R-:W-:Y:S02]  /*f0ca0*/  LOP3.LUT R251, R251, R250, RZ, 0x3c, !PT ;  /* 0x000000fafbfb7212 */ /* 0x000fe400078e3cff */
[----:B------:R-:W-:-:S02]  /*f0cb0*/  LOP3.LUT R249, R249, R248, RZ, 0x3c, !PT ;  /* 0x000000f8f9f97212 */ /* 0x000fc400078e3cff */
[----:B------:R-:W-:Y:S02]  /*f0cc0*/  LOP3.LUT R49, R49, R48, RZ, 0x3c, !PT ;  /* 0x0000003031317212 */ /* 0x000fe400078e3cff */
[----:B------:R-:W-:Y:S01]  /*f0cd0*/  LOP3.LUT R47, R47, R46, RZ, 0x3c, !PT ;  /* 0x0000002e2f2f7212 */ /* 0x000fe200078e3cff */
[----:B------:R-:W-:Y:S01]  /*f0ce0*/  IMAD.X R63, R41, 0x1, R2, P1 ;  /* 0x00000001293f7824 */ /* 0x000fe200008e0602 */
[----:B------:R-:W-:Y:S01]  /*f0cf0*/  LOP3.LUT R250, R251, R250, RZ, 0x3c, !PT ;  /* 0x000000fafbfa7212 */ /* 0x000fe200078e3cff */
[----:B------:R-:W-:Y:S01]  /*f0d00*/  IMAD.MOV.U32 R45, RZ, RZ, R50 ;  /* 0x000000ffff2d7224 */ /* 0x000fe200078e0032 */
        /* <DEDUP_REMOVED lines=9> */
[----:B------:R1:W-:Y:S01]  /*f0da0*/  LDGSTS.E [R3+0x20600], [R78.64], P0 ;  /* 0x206000004e037fae */ /* 0x0003e20008121844 */
[----:B------:R-:W-:-:S02]  /*f0db0*/  LOP3.LUT R251, R251, R250, RZ, 0x3c, !PT ;  /* 0x000000fafbfb7212 */ /* 0x000fc400078e3cff */
[----:B------:R-:W-:Y:S01]  /*f0dc0*/  LOP3.LUT R249, R249, R248, RZ, 0x3c, !PT ;  /* 0x000000f8f9f97212 */ /* 0x000fe200078e3cff */
[----:B------:R1:W-:Y:S01]  /*f0dd0*/  STL.64 [R1+0x18f0], R78 ;  /* 0x0018f04e01007387 */ /* 0x0003e20000100a00 */
[----:B------:R-:W-:Y:S02]  /*f0de0*/  LOP3.LUT R49, R49, R48, RZ, 0x3c, !PT ;  /* 0x0000003031317212 */ /* 0x000fe400078e3cff */
[----:B------:R-:W-:Y:S01]  /*f0df0*/  LOP3.LUT R47, R47, R46, RZ, 0x3c, !PT ;  /* 0x0000002e2f2f7212 */ /* 0x000fe200078e3cff */
[----:B------:R4:W-:Y:S01]  /*f0e00*/  STL.64 [R1+0x18f8], R76 ;  /* 0x0018f84c01007387 */ /* 0x0009e20000100a00 */
[----:B------:R-:W-:-:S03]  /*f0e10*/  IADD3 R64, P1, R38, R217, RZ ;  /* 0x000000d926407210 */ /* 0x000fc60007f3e0ff */
[----:B------:R1:W-:Y:S04]  /*f0e20*/  STL.64 [R1+0x1900], R74 ;  /* 0x0019004a01007387 */ /* 0x0003e80000100a00 */
[----:B------:R1:W-:Y:S01]  /*f0e30*/  STL.64 [R1+0x1908], R250 ;  /* 0x001908fa01007387 */ /* 0x0003e20000100a00 */
[----:B------:R-:W-:-:S03]  /*f0e40*/  IMAD.X R65, R39, 0x1, R2, P1 ;  /* 0x0000000127417824 */ /* 0x000fc600008e0602 */
[----:B------:R1:W-:Y:S01]  /*f0e50*/  STL.64 [R1+0x1910], R248 ;  /* 0x001910f801007387 */ /* 0x0003e20000100a00 */
[----:B------:R-:W-:-:S03]  /*f0e60*/  IADD3 R66, P1, R36, R217, RZ ;  /* 0x000000d924427210 */ /* 0x000fc60007f3e0ff */
[----:B------:R-:W-:Y:S04]  /*f0e70*/  STL.64 [R1+0x1918], R48 ;  /* 0x0019183001007387 */ /* 0x000fe80000100a00 */
[----:B------:R-:W-:Y:S04]  /*f0e80*/  STL.64 [R1+0x1920], R46 ;  /* 0x0019202e01007387 */ /* 0x000fe80000100a00 */
[----:B------:R1:W-:Y:S04]  /*f0e90*/  STL.64 [R1+0x1928], R44 ;  /* 0x0019282c01007387 */ /* 0x0003e80000100a00 */
[----:B------:R-:W-:Y:S04]  /*f0ea0*/  STL.64 [R1+0x1fb0], R4 ;  /* 0x001fb00401007387 */ /* 0x000fe80000100a00 */
[----:B------:R-:W-:Y:S01]  /*f0eb0*/  STL.64 [R1+0x1fa8], R6 ;  /* 0x001fa80601007387 */ /* 0x000fe20000100a00 */
[----:B------:R-:W-:-:S03]  /*f0ec0*/  IMAD.X R67, R37, 0x1, R2, P1 ;  /* 0x0000000125437824 */ /* 0x000fc600008e0602 */
[----:B------:R-:W-:Y:S04]  /*f0ed0*/  STL.64 [R1+0x1fa0], R8 ;  /* 0x001fa00801007387 */ /* 0x000fe80000100a00 */
[----:B------:R-:W-:Y:S04]  /*f0ee0*/  STL.64 [R1+0x1ef8], R10 ;  /* 0x001ef80a01007387 */ /* 0x000fe80000100a00 */
[----:B------:R-:W-:Y:S04]  /*f0ef0*/  STL.64 [R1+0x1f98], R12 ;  /* 0x001f980c01007387 */ /* 0x000fe80000100a00 */
[----:B------:R-:W-:Y:S04]  /*f0f00*/  STL.64 [R1+0x1f90], R14 ;  /* 0x001f900e01007387 */ /* 0x000fe80000100a00 */
[----:B------:R-:W-:Y:S04]  /*f0f10*/  STL.64 [R1+0x1f88], R16 ;  /* 0x001f881001007387 */ /* 0x000fe80000100a00 */
[----:B------:R-:W-:Y:S04]  /*f0f20*/  STL.64 [R1+0x1f80], R18 ;  /* 0x001f801201007387 */ /* 0x000fe80000100a00 */
[----:B------:R-:W-:Y:S01]  /*f0f30*/  STL.64 [R1+0x1f78], R20 ;  /* 0x001f781401007387 */ /* 0x000fe20000100a00 */
[----:B------:R-:W-:-:S03]  /*f0f40*/  MOV R50, R58 ;  /* 0x0000003a00327202 */ /* 0x000fc60000000f00 */
[----:B------:R-:W-:Y:S01]  /*f0f50*/  STL.64 [R1+0x1f70], R22 ;  /* 0x001f701601007387 */ /* 0x000fe20000100a00 */
[----:B------:R-:W-:-:S03]  /*f0f60*/  IMAD.MOV.U32 R51, RZ, RZ, R59 ;  /* 0x000000ffff337224 */ /* 0x000fc600078e003b */
[----:B------:R-:W-:Y:S01]  /*f0f70*/  STL.64 [R1+0x1f68], R24 ;  /* 0x001f681801007387 */ /* 0x000fe20000100a00 */
[----:B------:R-:W-:-:S03]  /*f0f80*/  IMAD.MOV.U32 R41, RZ, RZ, R63 ;  /* 0x000000ffff297224 */ /* 0x000fc600078e003f */
[----:B------:R-:W-:Y:S01]  /*f0f90*/  STL.64 [R1+0x1f60], R26 ;  /* 0x001f601a01007387 */ /* 0x000fe20000100a00 */
[----:B------:R-:W-:-:S03]  /*f0fa0*/  IMAD.MOV.U32 R38, RZ, RZ, R64 ;  /* 0x000000ffff267224 */ /* 0x000fc600078e0040 */
[----:B------:R-:W-:Y:S01]  /*f0fb0*/  STL.64 [R1+0x1f58], R28 ;  /* 0x001f581c01007387 */ /* 0x000fe20000100a00 */
[----:B------:R-:W-:-:S03]  /*f0fc0*/  MOV R39, R65 ;  /* 0x0000004100277202 */ /* 0x000fc60000000f00 */
[----:B------:R-:W-:Y:S01]  /*f0fd0*/  STL.64 [R1+0x1f50], R30 ;  /* 0x001f501e01007387 */ /* 0x000fe20000100a00 */
[----:B------:R-:W-:-:S03]  /*f0fe0*/  IMAD.MOV.U32 R36, RZ, RZ, R66 ;  /* 0x000000ffff247224 */ /* 0x000fc600078e0042 */
[----:B------:R-:W-:Y:S01]  /*f0ff0*/  STL.64 [R1+0x1f48], R52 ;  /* 0x001f483401007387 */ /* 0x000fe20000100a00 */
[----:B------:R-:W-:-:S03]  /*f1000*/  IMAD.MOV.U32 R37, RZ, RZ, R67 ;  /* 0x000000ffff257224 */ /* 0x000fc600078e0043 */
[----:B------:R-:W-:Y:S04]  /*f1010*/  STL.64 [R1+0x1f40], R54 ;  /* 0x001f403601007387 */ /* 0x000fe80000100a00 */
[----:B------:R1:W-:Y:S04]  /*f1020*/  STL.64 [R1+0x1f38], R42 ;  /* 0x001f382a01007387 */ /* 0x0003e80000100a00 */
[----:B------:R1:W-:Y:S04]  /*f1030*/  STL.64 [R1+0x1f30], R50 ;  /* 0x001f303201007387 */ /* 0x0003e80000100a00 */
[----:B------:R-:W-:Y:S04]  /*f1040*/  STL.64 [R1+0x1f28], R60 ;  /* 0x001f283c01007387 */ /* 0x000fe80000100a00 */
[----:B------:R2:W-:Y:S04]  /*f1050*/  STL.64 [R1+0x1f20], R40 ;  /* 0x001f202801007387 */ /* 0x0005e80000100a00 */
[----:B------:R-:W-:Y:S04]  /*f1060*/  STL.64 [R1+0x1f18], R38 ;  /* 0x001f182601007387 */ /* 0x000fe80000100a00 */
[----:B-1----:R-:W3:Y:S04]  /*f1070*/  LDL.LU.64 R78, [R1+0x3da8] ;  /* 0x003da800014e7983 */ /* 0x002ee80000300a00 */
[----:B------:R-:W-:Y:S04]  /*f1080*/  STL.64 [R1+0x1f10], R36 ;  /* 0x001f102401007387 */ /* 0x000fe80000100a00 */
[----:B------:R4:W-:Y:S04]  /*f1090*/  LDGSTS.E [R3+0x21600], [R76.64], P0 ;  /* 0x216000004c037fae */ /* 0x0009e80008121844 */
[----:B------:R1:W-:Y:S04]  /*f10a0*/  LDGSTS.E [R3+0x22600], [R74.64], P0 ;  /* 0x226000004a037fae */ /* 0x0003e80008121844 */
[----:B------:R1:W-:Y:S04]  /*f10b0*/  LDGSTS.E [R3+0x23600], [R250.64], P0 ;  /* 0x23600000fa037fae */ /* 0x0003e80008121844 */
[----:B----4-:R-:W4:Y:S04]  /*f10c0*/  LDL.LU.64 R76, [R1+0x3da0] ;  /* 0x003da000014c7983 */ /* 0x010f280000300a00 */
        /* <DEDUP_REMOVED lines=11> */
[----:B--2---:R-:W-:-:S03]  /*f1180*/  IADD3 R68, P1, R34, R217, RZ ;  /* 0x000000d922447210 */ /* 0x004fc60007f3e0ff */
[----:B------:R2:W-:Y:S02]  /*f1190*/  LDGSTS.E [R3+0x2f600], [R20.64], P0 ;  /* 0x2f60000014037fae */ /* 0x0005e40008121844 */
[----:B------:R-:W-:Y:S01]  /*f11a0*/  IMAD.X R69, R35, 0x1, R2, P1 ;  /* 0x0000000123457824 */ /* 0x000fe200008e0602 */
[----:B------:R-:W-:Y:S01]  /*f11b0*/  IADD3 R70, P1, R32, R217, RZ ;  /* 0x000000d920467210 */ /* 0x000fe20007f3e0ff */
[----:B------:R-:W-:Y:S01]  /*f11c0*/  IMAD.MOV.U32 R34, RZ, RZ, R68 ;  /* 0x000000ffff227224 */ /* 0x000fe200078e0044 */
[----:B------:R1:W-:Y:S02]  /*f11d0*/  LDGSTS.E [R3+0x30600], [R22.64], P0 ;  /* 0x3060000016037fae */ /* 0x0003e40008121844 */
[----:B------:R-:W-:Y:S01]  /*f11e0*/  IADD3.X R71, R33, R2, RZ, P1, !PT ;  /* 0x0000000221477210 */ /* 0x000fe20000ffe4ff */
[----:B------:R-:W-:Y:S01]  /*f11f0*/  IMAD.MOV.U32 R35, RZ, RZ, R69 ;  /* 0x000000ffff237224 */ /* 0x000fe200078e0045 */
[----:B------:R-:W-:Y:S01]  /*f1200*/  MOV R32, R70 ;  /* 0x0000004600207202 */ /* 0x000fe20000000f00 */
[----:B------:R2:W-:Y:S02]  /*f1210*/  LDGSTS.E [R3+0x31600], [R24.64], P0 ;  /* 0x3160000018037fae */ /* 0x0005e40008121844 */
[----:B------:R-:W-:-:S02]  /*f1220*/  IMAD.MOV.U32 R33, RZ, RZ, R71 ;  /* 0x000000ffff217224 */ /* 0x000fc400078e0047 */
[----:B------:R-:W-:Y:S04]  /*f1230*/  STL.64 [R1+0x1f08], R34 ;  /* 0x001f082201007387 */ /* 0x000fe80000100a00 */
[----:B-1----:R-:W2:Y:S04]  /*f1240*/  LDL.LU.64 R74, [R1+0x3d98] ;  /* 0x003d9800014a7983 */ /* 0x002ea80000300a00 */
[----:B------:R1:W-:Y:S04]  /*f1250*/  STL.64 [R1+0x1f00], R32 ;  /* 0x001f002001007387 */ /* 0x0003e80000100a00 */
[----:B------:R1:W5:Y:S04]  /*f1260*/  LDL.LU.64 R250, [R1+0x3d90] ;  /* 0x003d900001fa7983 */ /* 0x0003680000300a00 */
[----:B------:R1:W5:Y:S04]  /*f1270*/  LDL.LU.64 R248, [R1+0x3d88] ;  /* 0x003d880001f87983 */ /* 0x0003680000300a00 */
[----:B------:R-:W2:Y:S04]  /*f1280*/  LDL R44, [R1+0x27e4] ;  /* 0x0027e400012c7983 */ /* 0x000ea80000100800 */
[----:B------:R-:W3:Y:S04]  /*f1290*/  LDL R45, [R1+0x27f0] ;  /* 0x0027f000012d7983 */ /* 0x000ee80000100800 */
[----:B------:R-:W4:Y:S04]  /*f12a0*/  LDL R46, [R1+0x27a4] ;  /* 0x0027a400012e7983 */ /* 0x000f280000100800 */
[----:B------:R-:W4:Y:S04]  /*f12b0*/  LDL R47, [R1+0x27b0] ;  /* 0x0027b000012f7983 */ /* 0x000f280000100800 */
[----:B------:R-:W4:Y:S04]  /*f12c0*/  LDL R48, [R1+0x2764] ;  /* 0x0027640001307983 */ /* 0x000f280000100800 */
[----:B------:R-:W4:Y:S04]  /*f12d0*/  LDL R49, [R1+0x2770] ;  /* 0x0027700001317983 */ /* 0x000f280000100800 */
        /* <DEDUP_REMOVED lines=8> */
[----:B-1----:R-:W1:Y:S04]  /*f1360*/  S2R R43, SR_TID.X ;  /* 0x00000000002b7919 */ /* 0x002e680000002100 */
[----:B------:R-:W4:Y:S04]  /*f1370*/  LDL R50, [R1+0x2724] ;  /* 0x0027240001327983 */ /* 0x000f280000100800 */
[----:B------:R-:W4:Y:S04]  /*f1380*/  LDL R51, [R1+0x2730] ;  /* 0x0027300001337983 */ /* 0x000f280000100800 */
[----:B------:R1:W-:Y:S04]  /*f1390*/  LDGSTS.E [R3+0x3a600], [R40.64], P0 ;  /* 0x3a60000028037fae */ /* 0x0003e80008121844 */
[----:B------:R-:W4:Y:S04]  /*f13a0*/  LDL R9, [R1+0x26a4] ;  /* 0x0026a40001097983 */ /* 0x000f280000100800 */
[----:B------:R-:W4:Y:S04]  /*f13b0*/  LDL R5, [R1+0x26b0] ;  /* 0x0026b00001057983 */ /* 0x000f280000100800 */
[----:B-1----:R-:W4:Y:S01]  /*f13c0*/  LDL R40, [R1+0x26e4] ;  /* 0x0026e40001287983 */ /* 0x002f220000100800 */
[----:B------:R-:W-:-:S03]  /*f13d0*/  LOP3.LUT R43, R43, 0x7f, RZ, 0xc0, !PT ;  /* 0x0000007f2b2b7812 */ /* 0x000fc600078ec0ff */
[----:B------:R-:W4:Y:S02]  /*f13e0*/  LDL R41, [R1+0x26f0] ;  /* 0x0026f00001297983 */ /* 0x000f240000100800 */
[----:B------:R-:W-:Y:S02]  /*f13f0*/  IMAD.SHL.U32 R43, R43, 0x4, RZ ;  /* 0x000000042b2b7824 */ /* 0x000fe400078e00ff */
[----:B------:R1:W-:Y:S04]  /*f1400*/  LDGSTS.E [R3+0x3b600], [R38.64], P0 ;  /* 0x3b60000026037fae */ /* 0x0003e80008121844 */
[----:B------:R1:W-:Y:S01]  /*f1410*/  LDGSTS.E [R3+0x3c600], [R36.64], P0 ;  /* 0x3c60000024037fae */ /* 0x0003e20008121844 */
[----:B------:R-:W-:-:S03]  /*f1420*/  LOP3.LUT R43, R43, 0x40, RZ, 0x3c, !PT ;  /* 0x000000402b2b7812 */ /* 0x000fc600078e3cff */
[----:B------:R1:W-:Y:S04]  /*f1430*/  LDGSTS.E [R3+0x3d600], [R34.64], P0 ;  /* 0x3d60000022037fae */ /* 0x0003e80008121844 */
[----:B------:R1:W-:Y:S01]  /*f1440*/  LDGSTS.E [R3+0x3e600], [R32.64], P0 ;  /* 0x3e60000020037fae */ /* 0x0003e20008121844 */
[----:B------:R-:W-:-:S03]  /*f1450*/  IMAD R4, R203, 0x40000, R43 ;  /* 0x00040000cb047824 */ /* 0x000fc600078e022b */
[----:B------:R-:W4:Y:S04]  /*f1460*/  LDL R42, [R1+0x2624] ;  /* 0x00262400012a7983 */ /* 0x000f280000100800 */
[----:B------:R-:W4:Y:S04]  /*f1470*/  LDL R43, [R1+0x2630] ;  /* 0x00263000012b7983 */ /* 0x000f280000100800 */
[----:B-1----:R-:W4:Y:S04]  /*f1480*/  LDL R32, [R1+0x2664] ;  /* 0x0026640001207983 */ /* 0x002f280000100800 */
[----:B------:R-:W4:Y:S04]  /*f1490*/  LDL R33, [R1+0x2670] ;  /* 0x0026700001217983 */ /* 0x000f280000100800 */
[----:B------:R1:W-:Y:S04]  /*f14a0*/  LDGSTS.E [R3+0x3f600], [R10.64], P0 ;  /* 0x3f6000000a037fae */ /* 0x0003e80008121844 */
[----:B------:R-:W4:Y:S04]  /*f14b0*/  LDL R34, [R1+0x2564] ;  /* 0x0025640001227983 */ /* 0x000f280000100800 */
[----:B------:R-:W4:Y:S04]  /*f14c0*/  LDL R35, [R1+0x2590] ;  /* 0x0025900001237983 */ /* 0x000f280000100800 */
[----:B------:R-:W4:Y:S04]  /*f14d0*/  LDL R36, [R1+0x24e4] ;  /* 0x0024e40001247983 */ /* 0x000f280000100800 */
[----:B------:R-:W4:Y:S04]  /*f14e0*/  LDL R37, [R1+0x2510] ;  /* 0x0025100001257983 */ /* 0x000f280000100800 */
[----:B------:R-:W4:Y:S04]  /*f14f0*/  LDL R38, [R1+0x2488] ;  /* 0x0024880001267983 */ /* 0x000f280000100800 */
[----:B------:R-:W4:Y:S01]  /*f1500*/  LDL R39, [R1+0x248c] ;  /* 0x00248c0001277983 */ /* 0x000f220000100800 */
[----:B--2---:R-:W-:-:S03]  /*f1510*/  MOV R7, R44 ;  /* 0x0000002c00077202 */ /* 0x004fc60000000f00 */
[----:B------:R-:W2:Y:S01]  /*f1520*/  LDL R44, [R1+0x25e4] ;  /* 0x0025e400012c7983 */ /* 0x000ea20000100800 */
[----:B---3--:R-:W-:-:S03]  /*f1530*/  IMAD.MOV.U32 R6, RZ, RZ, R45 ;  /* 0x000000ffff067224 */ /* 0x008fc600078e002d */
[----:B------:R-:W3:Y:S04]  /*f1540*/  LDL R45, [R1+0x25f0] ;  /* 0x0025f000012d7983 */ /* 0x000ee80000100800 */
[----:B------:R4:W-:Y:S02]  /*f1550*/  LDGSTS.E [R4+0x800], [R6.64], P0 ;  /* 0x0080000006047fae */ /* 0x0009e40008121844 */
[----:B----4-:R-:W-:Y:S02]  /*f1560*/  IMAD.MOV.U32 R6, RZ, RZ, R47 ;  /* 0x000000ffff067224 */ /* 0x010fe400078e002f */
[----:B------:R-:W-:Y:S01]  /*f1570*/  IMAD.MOV.U32 R7, RZ, RZ, R46 ;  /* 0x000000ffff077224 */ /* 0x000fe200078e002e */
[----:B------:R-:W4:Y:S04]  /*f1580*/  LDL R47, [R1+0x25b0] ;  /* 0x0025b000012f7983 */ /* 0x000f280000100800 */
[----:B------:R-:W4:Y:S04]  /*f1590*/  LDL R46, [R1+0x25a4] ;  /* 0x0025a400012e7983 */ /* 0x000f280000100800 */
[----:B------:R1:W-:Y:S02]  /*f15a0*/  LDGSTS.E [R4+0x1800], [R6.64], P0 ;  /* 0x0180000006047fae */ /* 0x0003e40008121844 */
[----:B-1----:R-:W-:-:S02]  /*f15b0*/  IMAD.MOV.U32 R6, RZ, RZ, R49 ;  /* 0x000000ffff067224 */ /* 0x002fc400078e0031 */
[----:B------:R-:W-:Y:S01]  /*f15c0*/  IMAD.MOV.U32 R7, RZ, RZ, R48 ;  /* 0x000000ffff077224 */ /* 0x000fe200078e0030 */
[----:B------:R-:W4:Y:S04]  /*f15d0*/  LDL R49, [R1+0x2550] ;  /* 0x0025500001317983 */ /* 0x000f280000100800 */
[----:B------:R-:W4:Y:S04]  /*f15e0*/  LDL R48, [R1+0x2524] ;  /* 0x0025240001307983 */ /* 0x000f280000100800 */
[----:B------:R1:W-:Y:S02]  /*f15f0*/  LDGSTS.E [R4+0x2800], [R6.64], P0 ;  /* 0x0280000006047fae */ /* 0x0003e40008121844 */
[----:B-1----:R-:W-:Y:S01]  /*f1600*/  MOV R6, R51 ;  /* 0x0000003300067202 */ /* 0x002fe20000000f00 */
[----:B------:R-:W-:Y:S01]  /*f1610*/  IMAD.MOV.U32 R7, RZ, RZ, R50 ;  /* 0x000000ffff077224 */ /* 0x000fe200078e0032 */
[----:B------:R-:W4:Y:S04]  /*f1620*/  LDL R51, [R1+0x24d0] ;  /* 0x0024d00001337983 */ /* 0x000f280000100800 */
[----:B------:R-:W4:Y:S04]  /*f1630*/  LDL R50, [R1+0x24a4] ;  /* 0x0024a40001327983 */ /* 0x000f280000100800 */
[----:B------:R1:W-:Y:S02]  /*f1640*/  LDGSTS.E [R4+0x3800], [R6.64], P0 ;  /* 0x0380000006047fae */ /* 0x0003e40008121844 */
[----:B-1----:R-:W-:-:S02]  /*f1650*/  IMAD.MOV.U32 R6, RZ, RZ, R41 ;  /* 0x000000ffff067224 */ /* 0x002fc400078e0029 */
[----:B------:R-:W-:Y:S01]  /*f1660*/  IMAD.MOV.U32 R7, RZ, RZ, R40 ;  /* 0x000000ffff077224 */ /* 0x000fe200078e0028 */
[----:B------:R-:W4:Y:S04]  /*f1670*/  LDL R41, [R1+0x244c] ;  /* 0x00244c0001297983 */ /* 0x000f280000100800 */
[----:B------:R1:W-:Y:S04]  /*f1680*/  LDGSTS.E [R4+0x4800], [R6.64], P0 ;  /* 0x0480000006047fae */ /* 0x0003e80008121844 */
[----:B------:R-:W4:Y:S01]  /*f1690*/  LDL R40, [R1+0x2448] ;  /* 0x0024480001287983 */ /* 0x000f220000100800 */
[----:B-1----:R-:W-:Y:S01]  /*f16a0*/  IMAD.MOV.U32 R6, RZ, RZ, R5 ;  /* 0x000000ffff067224 */ /* 0x002fe200078e0005 */
[----:B------:R-:W-:-:S02]  /*f16b0*/  MOV R7, R9 ;  /* 0x0000000900077202 */ /* 0x000fc40000000f00 */
[----:B------:R-:W4:Y:S04]  /*f16c0*/  LDL R5, [R1+0x22c4] ;  /* 0x0022c40001057983 */ /* 0x000f280000100800 */
[----:B------:R1:W-:Y:S04]  /*f16d0*/  LDGSTS.E [R4+0x5800], [R6.64], P0 ;  /* 0x0580000006047fae */ /* 0x0003e80008121844 */
[----:B------:R-:W4:Y:S01]  /*f16e0*/  LDL R9, [R1+0x22c0] ;  /* 0x0022c00001097983 */ /* 0x000f220000100800 */
[----:B-1----:R-:W-:Y:S02]  /*f16f0*/  IMAD.MOV.U32 R6, RZ, RZ, R33 ;  /* 0x000000ffff067224 */ /* 0x002fe400078e0021 */
[----:B------:R-:W-:Y:S01]  /*f1700*/  IMAD.MOV.U32 R7, RZ, RZ, R32 ;  /* 0x000000ffff077224 */ /* 0x000fe200078e0020 */
[----:B------:R-:W4:Y:S04]  /*f1710*/  LDL R33, [R1+0x227c] ;  /* 0x00227c0001217983 */ /* 0x000f280000100800 */
[----:B------:R1:W-:Y:S04]  /*f1720*/  LDGSTS.E [R4+0x6800], [R6.64], P0 ;  /* 0x0680000006047fae */ /* 0x0003e80008121844 */
[----:B------:R-:W4:Y:S01]  /*f1730*/  LDL R32, [R1+0x2278] ;  /* 0x0022780001207983 */ /* 0x000f220000100800 */
[----:B-1----:R-:W-:-:S02]  /*f1740*/  IMAD.MOV.U32 R6, RZ, RZ, R43 ;  /* 0x000000ffff067224 */ /* 0x002fc400078e002b */
[----:B------:R-:W-:Y:S01]  /*f1750*/  IMAD.MOV.U32 R7, RZ, RZ, R42 ;  /* 0x000000ffff077224 */ /* 0x000fe200078e002a */
[----:B------:R-:W4:Y:S04]  /*f1760*/  LDL R43, [R1+0x240c] ;  /* 0x00240c00012b7983 */ /* 0x000f280000100800 */
[----:B------:R2:W-:Y:S04]  /*f1770*/  LDGSTS.E [R4+0x7800], [R6.64], P0 ;  /* 0x0780000006047fae */ /* 0x0005e80008121844 */
[----:B------:R-:W4:Y:S01]  /*f1780*/  LDL R42, [R1+0x2408] ;  /* 0x00240800012a7983 */ /* 0x000f220000100800 */
[----:B--2---:R-:W-:-:S03]  /*f1790*/  IMAD.MOV.U32 R7, RZ, RZ, R44 ;  /* 0x000000ffff077224 */ /* 0x004fc600078e002c */
[----:B------:R-:W2:Y:S01]  /*f17a0*/  LDL R44, [R1+0x23c8] ;  /* 0x0023c800012c7983 */ /* 0x000ea20000100800 */
[----:B---3--:R-:W-:-:S03]  /*f17b0*/  MOV R6, R45 ;  /* 0x0000002d00067202 */ /* 0x008fc60000000f00 */
[----:B------:R-:W3:Y:S04]  /*f17c0*/  LDL R45, [R1+0x23cc] ;  /* 0x0023cc00012d7983 */ /* 0x000ee80000100800 */
[----:B------:R4:W-:Y:S02]  /*f17d0*/  LDGSTS.E [R4+0x8800], [R6.64], P0 ;  /* 0x0880000006047fae */ /* 0x0009e40008121844 */
[----:B----4-:R-:W-:Y:S02]  /*f17e0*/  IMAD.MOV.U32 R6, RZ, RZ, R47 ;  /* 0x000000ffff067224 */ /* 0x010fe400078e002f */
[----:B------:R-:W4:Y:S01]  /*f17f0*/  LDL R47, [R1+0x2384] ;  /* 0x00238400012f7983 */ /* 0x000f220000100800 */
[----:B------:R-:W-:-:S03]  /*f1800*/  IMAD.MOV.U32 R7, RZ, RZ, R46 ;  /* 0x000000ffff077224 */ /* 0x000fc600078e002e */
[----:B------:R-:W4:Y:S04]  /*f1810*/  LDL R46, [R1+0x2380] ;  /* 0x00238000012e7983 */ /* 0x000f280000100800 */
[----:B------:R1:W-:Y:S02]  /*f1820*/  LDGSTS.E [R4+0x9800], [R6.64], P0 ;  /* 0x0980000006047fae */ /* 0x0003e40008121844 */
[----:B-1----:R-:W-:Y:S01]  /*f1830*/  IMAD.MOV.U32 R6, RZ, RZ, R35 ;  /* 0x000000ffff067224 */ /* 0x002fe200078e0023 */
[----:B------:R-:W-:Y:S01]  /*f1840*/  MOV R7, R34 ;  /* 0x0000002200077202 */ /* 0x000fe20000000f00 */
        /* <DEDUP_REMOVED lines=13> */
[----:B-1----:R-:W-:Y:S01]  /*f1920*/  MOV R6, R51 ;  /* 0x0000003300067202 */ /* 0x002fe20000000f00 */
[----:B------:R-:W-:-:S02]  /*f1930*/  IMAD.MOV.U32 R7, RZ, RZ, R50 ;  /* 0x000000ffff077224 */ /* 0x000fc400078e0032 */
        /* <DEDUP_REMOVED lines=18> */
[----:B--2---:R-:W-:-:S03]  /*f1a60*/  IMAD.MOV.U32 R7, RZ, RZ, R44 ;  /* 0x000000ffff077224 */ /* 0x004fc600078e002c */
[----:B------:R-:W2:Y:S01]  /*f1a70*/  LDL R44, [R1+0x20c4] ;  /* 0x0020c400012c7983 */ /* 0x000ea20000100800 */
[----:B---3--:R-:W-:-:S03]  /*f1a80*/  IMAD.MOV.U32 R6, RZ, RZ, R45 ;  /* 0x000000ffff067224 */ /* 0x008fc600078e002d */
[----:B------:R-:W3:Y:S04]  /*f1a90*/  LDL R45, [R1+0x20c8] ;  /* 0x0020c800012d7983 */ /* 0x000ee80000100800 */
[----:B------:R4:W-:Y:S02]  /*f1aa0*/  LDGSTS.E [R4+0x11800], [R6.64], P0 ;  /* 0x1180000006047fae */ /* 0x0009e40008121844 */
[----:B----4-:R-:W-:Y:S02]  /*f1ab0*/  MOV R6, R47 ;  /* 0x0000002f00067202 */ /* 0x010fe40000000f00 */
[----:B------:R-:W4:Y:S01]  /*f1ac0*/  LDL R47, [R1+0x2110] ;  /* 0x00211000012f7983 */ /* 0x000f220000100800 */
[----:B------:R-:W-:-:S03]  /*f1ad0*/  IMAD.MOV.U32 R7, RZ, RZ, R46 ;  /* 0x000000ffff077224 */ /* 0x000fc600078e002e */
[----:B------:R-:W2:Y:S04]  /*f1ae0*/  LDL R46, [R1+0x210c] ;  /* 0x00210c00012e7983 */ /* 0x000ea80000100800 */
[----:B------:R1:W-:Y:S02]  /*f1af0*/  LDGSTS.E [R4+0x12800], [R6.64], P0 ;  /* 0x1280000006047fae */ /* 0x0003e40008121844 */
[----:B-1----:R-:W-:Y:S02]  /*f1b00*/  IMAD.MOV.U32 R6, RZ, RZ, R49 ;  /* 0x000000ffff067224 */ /* 0x002fe400078e0031 */
[----:B------:R-:W2:Y:S01]  /*f1b10*/  LDL R49, [R1+0x2140] ;  /* 0x0021400001317983 */ /* 0x000ea20000100800 */
[----:B------:R-:W-:-:S03]  /*f1b20*/  IMAD.MOV.U32 R7, RZ, RZ, R48 ;  /* 0x000000ffff077224 */ /* 0x000fc600078e0030 */
[----:B------:R-:W2:Y:S04]  /*f1b30*/  LDL R48, [R1+0x213c] ;  /* 0x00213c0001307983 */ /* 0x000ea80000100800 */
[----:B------:R1:W-:Y:S02]  /*f1b40*/  LDGSTS.E [R4+0x13800], [R6.64], P0 ;  /* 0x1380000006047fae */ /* 0x0003e40008121844 */
[----:B-1----:R-:W-:Y:S02]  /*f1b50*/  IMAD.MOV.U32 R6, RZ, RZ, R51 ;  /* 0x000000ffff067224 */ /* 0x002fe400078e0033 */
[----:B------:R-:W2:Y:S01]  /*f1b60*/  LDL R51, [R1+0x2170] ;  /* 0x0021700001337983 */ /* 0x000ea20000100800 */
[----:B------:R-:W-:-:S03]  /*f1b70*/  MOV R7, R50 ;  /* 0x0000003200077202 */ /* 0x000fc60000000f00 */
[----:B------:R-:W2:Y:S04]  /*f1b80*/  LDL R50, [R1+0x216c] ;  /* 0x00216c0001327983 */ /* 0x000ea80000100800 */
[----:B------:R1:W-:Y:S02]  /*f1b90*/  LDGSTS.E [R4+0x14800], [R6.64], P0 ;  /* 0x1480000006047fae */ /* 0x0003e40008121844 */
[----:B-1----:R-:W-:Y:S02]  /*f1ba0*/  IMAD.MOV.U32 R6, RZ, RZ, R5 ;  /* 0x000000ffff067224 */ /* 0x002fe400078e0005 */
[----:B------:R-:W-:-:S05]  /*f1bb0*/  IMAD.MOV.U32 R7, RZ, RZ, R9 ;  /* 0x000000ffff077224 */ /* 0x000fca00078e0009 */
[----:B------:R1:W-:Y:S02]  /*f1bc0*/  LDGSTS.E [R4+0x15800], [R6.64], P0 ;  /* 0x1580000006047fae */ /* 0x0003e40008121844 */
[----:B-1----:R-:W-:Y:S02]  /*f1bd0*/  IMAD.MOV.U32 R6, RZ, RZ, R33 ;  /* 0x000000ffff067224 */ /* 0x002fe400078e0021 */
[----:B------:R-:W-:Y:S02]  /*f1be0*/  IMAD.MOV.U32 R7, RZ, RZ, R32 ;  /* 0x000000ffff077224 */ /* 0x000fe400078e0020 */
[----:B------:R-:W2:Y:S04]  /*f1bf0*/  LDL.LU.64 R32, [R1+0x1ed8] ;  /* 0x001ed80001207983 */ /* 0x000ea80000300a00 */
        /* <DEDUP_REMOVED lines=12> */
[----:B------:R1:W-:Y:S02]  /*f1cc0*/  LDGSTS.E [R4+0x16800], [R6.64], P0 ;  /* 0x1680000006047fae */ /* 0x0003e40008121844 */
[----:B-1----:R-:W-:Y:S01]  /*f1cd0*/  MOV R6, R35 ;  /* 0x0000002300067202 */ /* 0x002fe20000000f00 */
[----:B------:R-:W-:-:S02]  /*f1ce0*/  IMAD.MOV.U32 R7, RZ, RZ, R34 ;  /* 0x000000ffff077224 */ /* 0x000fc400078e0022 */
[----:B------:R-:W4:Y:S04]  /*f1cf0*/  LDL.LU.64 R34, [R1+0x1e30] ;  /* 0x001e300001227983 */ /* 0x000f280000300a00 */
[----:B------:R1:W-:Y:S02]  /*f1d00*/  LDGSTS.E [R4+0x17800], [R6.64], P0 ;  /* 0x1780000006047fae */ /* 0x0003e40008121844 */
[----:B-1----:R-:W-:Y:S02]  /*f1d10*/  IMAD.MOV.U32 R6, RZ, RZ, R37 ;  /* 0x000000ffff067224 */ /* 0x002fe400078e0025 */
[----:B------:R-:W-:-:S05]  /*f1d20*/  IMAD.MOV.U32 R7, RZ, RZ, R36 ;  /* 0x000000ffff077224 */ /* 0x000fca00078e0024 */
[----:B------:R1:W-:Y:S02]  /*f1d30*/  LDGSTS.E [R4+0x18800], [R6.64], P0 ;  /* 0x1880000006047fae */ /* 0x0003e40008121844 */
[----:B-1----:R-:W-:Y:S01]  /*f1d40*/  IMAD.MOV.U32 R6, RZ, RZ, R39 ;  /* 0x000000ffff067224 */ /* 0x002fe200078e0027 */
[----:B------:R-:W-:-:S05]  /*f1d50*/  MOV R7, R38 ;  /* 0x0000002600077202 */ /* 0x000fca0000000f00 */
[----:B------:R1:W-:Y:S01]  /*f1d60*/  LDGSTS.E [R4+0x19800], [R6.64], P0 ;  /* 0x1980000006047fae */ /* 0x0003e20008121844 */
[----:B--2---:R-:W-:-:S05]  /*f1d70*/  IADD3 R3, P1, R32, R217, RZ ;  /* 0x000000d920037210 */ /* 0x004fca0007f3e0ff */
[----:B------:R-:W-:Y:S02]  /*f1d80*/  IMAD.X R5, R33, 0x1, R2, P1 ;  /* 0x0000000121057824 */ /* 0x000fe400008e0602 */
[----:B------:R-:W2:Y:S01]  /*f1d90*/  LDL.LU.64 R32, [R1+0x1e28] ;  /* 0x001e280001207983 */ /* 0x000ea20000300a00 */
[----:B-1----:R-:W-:Y:S02]  /*f1da0*/  IMAD.MOV.U32 R6, RZ, RZ, R41 ;  /* 0x000000ffff067224 */ /* 0x002fe400078e0029 */
[----:B------:R-:W-:Y:S01]  /*f1db0*/  IMAD.MOV.U32 R7, RZ, RZ, R40 ;  /* 0x000000ffff077224 */ /* 0x000fe200078e0028 */
[----:B------:R-:W2:Y:S04]  /*f1dc0*/  LDL.LU.64 R56, [R1+0x1e20] ;  /* 0x001e200001387983 */ /* 0x000ea80000300a00 */
[----:B------:R1:W-:Y:S04]  /*f1dd0*/  LDGSTS.E [R4+0x1a800], [R6.64], P0 ;  /* 0x1a80000006047fae */ /* 0x0003e80008121844 */
[----:B------:R-:W2:Y:S04]  /*f1de0*/  LDL.LU.64 R58, [R1+0x1e18] ;  /* 0x001e1800013a7983 */ /* 0x000ea80000300a00 */
[----:B------:R-:W2:Y:S01]  /*f1df0*/  LDL.LU.64 R60, [R1+0x1e10] ;  /* 0x001e1000013c7983 */ /* 0x000ea20000300a00 */
[----:B-1----:R-:W-:-:S03]  /*f1e00*/  IMAD.MOV.U32 R6, RZ, RZ, R43 ;  /* 0x000000ffff067224 */ /* 0x002fc600078e002b */
[----:B------:R-:W2:Y:S01]  /*f1e10*/  LDL.LU.64 R62, [R1+0x1e08] ;  /* 0x001e0800013e7983 */ /* 0x000ea20000300a00 */
[----:B------:R-:W-:-:S03]  /*f1e20*/  IMAD.MOV.U32 R7, RZ, RZ, R42 ;  /* 0x000000ffff077224 */ /* 0x000fc600078e002a */
[----:B------:R-:W2:Y:S04]  /*f1e30*/  LDL.LU.64 R64, [R1+0x1e00] ;  /* 0x001e000001407983 */ /* 0x000ea80000300a00 */
[----:B------:R3:W-:Y:S04]  /*f1e40*/  LDGSTS.E [R4+0x1b800], [R6.64], P0 ;  /* 0x1b80000006047fae */ /* 0x0007e80008121844 */
[----:B------:R-:W2:Y:S04]  /*f1e50*/  LDL.LU.64 R66, [R1+0x1df8] ;  /* 0x001df80001427983 */ /* 0x000ea80000300a00 */
[----:B------:R-:W2:Y:S01]  /*f1e60*/  LDL.LU.64 R68, [R1+0x1df0] ;  /* 0x001df00001447983 */ /* 0x000ea20000300a00 */
[----:B---3--:R-:W-:Y:S01]  /*f1e70*/  MOV R6, R45 ;  /* 0x0000002d00067202 */ /* 0x008fe20000000f00 */
[----:B------:R-:W-:-:S05]  /*f1e80*/  IMAD.MOV.U32 R7, RZ, RZ, R44 ;  /* 0x000000ffff077224 */ /* 0x000fca00078e002c */
[----:B------:R4:W-:Y:S02]  /*f1e90*/  LDGSTS.E [R4+0x1c800], [R6.64], P0 ;  /* 0x1c80000006047fae */ /* 0x0009e40008121844 */
[----:B----4-:R-:W-:Y:S02]  /*f1ea0*/  IMAD.MOV.U32 R6, RZ, RZ, R47 ;  /* 0x000000ffff067224 */ /* 0x010fe400078e002f */
[----:B------:R-:W-:-:S05]  /*f1eb0*/  IMAD.MOV.U32 R7, RZ, RZ, R46 ;  /* 0x000000ffff077224 */ /* 0x000fca00078e002e */
[----:B------:R1:W-:Y:S02]  /*f1ec0*/  LDGSTS.E [R4+0x1d800], [R6.64], P0 ;  /* 0x1d80000006047fae */ /* 0x0003e40008121844 */
[----:B-1----:R-:W-:Y:S01]  /*f1ed0*/  IMAD.MOV.U32 R6, RZ, RZ, R49 ;  /* 0x000000ffff067224 */ /* 0x002fe200078e0031 */
[----:B------:R-:W-:-:S05]  /*f1ee0*/  MOV R7, R48 ;  /* 0x0000003000077202 */ /* 0x000fca0000000f00 */
[----:B------:R1:W-:Y:S02]  /*f1ef0*/  LDGSTS.E [R4+0x1e800], [R6.64], P0 ;  /* 0x1e80000006047fae */ /* 0x0003e40008121844 */
[----:B-1----:R-:W-:Y:S02]  /*f1f00*/  IMAD.MOV.U32 R6, RZ, RZ, R51 ;  /* 0x000000ffff067224 */ /* 0x002fe400078e0033 */
[----:B------:R-:W-:Y:S02]  /*f1f10*/  IMAD.MOV.U32 R7, RZ, RZ, R50 ;  /* 0x000000ffff077224 */ /* 0x000fe400078e0032 */
[----:B------:R-:W3:Y:S04]  /*f1f20*/  LDL.LU R50, [R1+0xd5c] ;  /* 0x000d5c0001327983 */ /* 0x000ee80000300800 */
[----:B------:R1:W-:Y:S04]  /*f1f30*/  LDGSTS.E [R4+0x1f800], [R6.64], P0 ;  /* 0x1f80000006047fae */ /* 0x0003e80008121844 */
[----:B------:R-:W3:Y:S04]  /*f1f40*/  LDL.LU R51, [R1+0xd60] ;  /* 0x000d600001337983 */ /* 0x000ee80000300800 */
[----:B------:R-:W4:Y:S01]  /*f1f50*/  LDL.LU R48, [R1+0xd54] ;  /* 0x000d540001307983 */ /* 0x000f220000300800 */
[----:B-1----:R-:W-:-:S03]  /*f1f60*/  IADD3 R6, P1, R8, R217, RZ ;  /* 0x000000d908067210 */ /* 0x002fc60007f3e0ff */
[----:B------:R-:W4:Y:S02]  /*f1f70*/  LDL.LU R49, [R1+0xd58] ;  /* 0x000d580001317983 */ /* 0x000f240000300800 */
[----:B------:R-:W-:Y:S01]  /*f1f80*/  IMAD.X R7, R9, 0x1, R2, P1 ;  /* 0x0000000109077824 */ /* 0x000fe200008e0602 */
[-C--:B------:R-:W-:Y:S01]  /*f1f90*/  IADD3 R8, P1, R10, R217.reuse, RZ ;  /* 0x000000d90a087210 */ /* 0x080fe20007f3e0ff */
[----:B------:R-:W4:Y:S03]  /*f1fa0*/  LDL.LU R46, [R1+0xd1c] ;  /* 0x000d1c00012e7983 */ /* 0x000f260000300800 */
[----:B------:R-:W-:Y:S01]  /*f1fb0*/  IADD3.X R9, R11, R2, RZ, P1, !PT ;  /* 0x000000020b097210 */ /* 0x000fe20000ffe4ff */
[----:B------:R-:W4:Y:S01]  /*f1fc0*/  LDL.LU R47, [R1+0xd50] ;  /* 0x000d5000012f7983 */ /* 0x000f220000300800 */
        /* <DEDUP_REMOVED lines=28> */
[----:B------:R-:W-:-:S04]  /*f2190*/  IADD3 R28, P1, R30, R217, RZ ;  /* 0x000000d91e1c7210 */ /* 0x000fc80007f3e0ff */
[----:B------:R-:W-:Y:S02]  /*f21a0*/  IADD3.X R29, R31, R2, RZ, P1, !PT ;  /* 0x000000021f1d7210 */ /* 0x000fe40000ffe4ff */
[----:B------:R-:W-:-:S05]  /*f21b0*/  IADD3 R30, P1, R34, R217, RZ ;  /* 0x000000d9221e7210 */ /* 0x000fca0007f3e0ff */
[----:B------:R-:W-:Y:S02]  /*f21c0*/  IMAD.X R31, R35, 0x1, R2, P1 ;  /* 0x00000001231f7824 */ /* 0x000fe400008e0602 */
[----:B------:R-:W4:Y:S01]  /*f21d0*/  LDL.LU.64 R34, [R1+0x1de8] ;  /* 0x001de80001227983 */ /* 0x000f220000300a00 */
[----:B--2---:R-:W-:-:S05]  /*f21e0*/  IADD3 R52, P1, R32, R217, RZ ;  /* 0x000000d920347210 */ /* 0x004fca0007f3e0ff */
[----:B------:R-:W-:Y:S02]  /*f21f0*/  IMAD.X R53, R33, 0x1, R2, P1 ;  /* 0x0000000121357824 */ /* 0x000fe400008e0602 */
[----:B------:R-:W2:Y:S01]  /*f2200*/  LDL.LU.64 R32, [R1+0x1de0] ;  /* 0x001de00001207983 */ /* 0x000ea20000300a00 */
[----:B------:R-:W-:-:S05]  /*f2210*/  IADD3 R54, P1, R56, R217, RZ ;  /* 0x000000d938367210 */ /* 0x000fca0007f3e0ff */
[----:B------:R-:W-:Y:S01]  /*f2220*/  IMAD.X R55, R57, 0x1, R2, P1 ;  /* 0x0000000139377824 */ /* 0x000fe200008e0602 */
[----:B------:R-:W-:-:S05]  /*f2230*/  IADD3 R56, P1, R58, R217, RZ ;  /* 0x000000d93a387210 */ /* 0x000fca0007f3e0ff */
[----:B------:R-:W-:Y:S01]  /*f2240*/  IMAD.X R57, R59, 0x1, R2, P1 ;  /* 0x000000013b397824 */ /* 0x000fe200008e0602 */
[----:B------:R-:W-:-:S04]  /*f2250*/  IADD3 R58, P1, R60, R217, RZ ;  /* 0x000000d93c3a7210 */ /* 0x000fc80007f3e0ff */
[----:B------:R-:W-:Y:S02]  /*f2260*/  IADD3.X R59, R61, R2, RZ, P1, !PT ;  /* 0x000000023d3b7210 */ /* 0x000fe40000ffe4ff */
[----:B------:R-:W-:-:S05]  /*f2270*/  IADD3 R60, P1, R62, R217, RZ ;  /* 0x000000d93e3c7210 */ /* 0x000fca0007f3e0ff */
[----:B------:R-:W-:Y:S01]  /*f2280*/  IMAD.X R61, R63, 0x1, R2, P1 ;  /* 0x000000013f3d7824 */ /* 0x000fe200008e0602 */
[----:B------:R-:W-:-:S05]  /*f2290*/  IADD3 R62, P1, R64, R217, RZ ;  /* 0x000000d9403e7210 */ /* 0x000fca0007f3e0ff */
[----:B------:R-:W-:Y:S01]  /*f22a0*/  IMAD.X R63, R65, 0x1, R2, P1 ;  /* 0x00000001413f7824 */ /* 0x000fe200008e0602 */
[----:B------:R-:W-:-:S05]  /*f22b0*/  IADD3 R64, P1, R66, R217, RZ ;  /* 0x000000d942407210 */ /* 0x000fca0007f3e0ff */
[----:B------:R-:W-:Y:S01]  /*f22c0*/  IMAD.X R65, R67, 0x1, R2, P1 ;  /* 0x0000000143417824 */ /* 0x000fe200008e0602 */
[----:B------:R-:W-:-:S05]  /*f22d0*/  IADD3 R66, P1, R68, R217, RZ ;  /* 0x000000d944427210 */ /* 0x000fca0007f3e0ff */
[----:B------:R-:W-:Y:S01]  /*f22e0*/  IMAD.X R67, R69, 0x1, R2, P1 ;  /* 0x0000000145437824 */ /* 0x000fe200008e0602 */
[----:B---3--:R-:W-:-:S04]  /*f22f0*/  LOP3.LUT R51, R51, R50, RZ, 0x3c, !PT ;  /* 0x0000003233337212 */ /* 0x008fc800078e3cff */
[----:B------:R-:W-:Y:S02]  /*f2300*/  LOP3.LUT R50, R51, R50, RZ, 0x3c, !PT ;  /* 0x0000003233327212 */ /* 0x000fe400078e3cff */
[----:B----4-:R-:W-:-:S04]  /*f2310*/  LOP3.LUT R49, R49, R48, RZ, 0x3c, !PT ;  /* 0x0000003031317212 */ /* 0x010fc800078e3cff */
[----:B------:R-:W-:Y:S02]  /*f2320*/  LOP3.LUT R48, R49, R48, RZ, 0x3c, !PT ;  /* 0x0000003031307212 */ /* 0x000fe400078e3cff */
[----:B------:R-:W-:Y:S02]  /*f2330*/  LOP3.LUT R47, R47, R46, RZ, 0x3c, !PT ;  /* 0x0000002e2f2f7212 */ /* 0x000fe400078e3cff */
[----:B------:R-:W-:Y:S02]  /*f2340*/  LOP3.LUT R51, R51, R50, RZ, 0x3c, !PT ;  /* 0x0000003233337212 */ /* 0x000fe400078e3cff */
[----:B------:R-:W-:Y:S02]  /*f2350*/  LOP3.LUT R46, R47, R46, RZ, 0x3c, !PT ;  /* 0x0000002e2f2e7212 */ /* 0x000fe400078e3cff */
[----:B------:R-:W-:Y:S01]  /*f2360*/  LOP3.LUT R45, R45, R44, RZ, 0x3c, !PT ;  /* 0x0000002c2d2d7212 */ /* 0x000fe200078e3cff */
[----:B------:R1:W-:Y:S01]  /*f2370*/  LDGSTS.E [R4+0x20800], [R50.64], P0 ;  /* 0x2080000032047fae */ /* 0x0003e20008121844 */
[----:B------:R-:W-:-:S02]  /*f2380*/  LOP3.LUT R49, R49, R48, RZ, 0x3c, !PT ;  /* 0x0000003031317212 */ /* 0x000fc400078e3cff */
[----:B------:R-:W-:Y:S02]  /*f2390*/  LOP3.LUT R44, R45, R44, RZ, 0x3c, !PT ;  /* 0x0000002c2d2c7212 */ /* 0x000fe400078e3cff */
[----:B------:R-:W-:Y:S02]  /*f23a0*/  LOP3.LUT R47, R47, R46, RZ, 0x3c, !PT ;  /* 0x0000002e2f2f7212 */ /* 0x000fe400078e3cff */
[-C--:B------:R-:W-:Y:S01]  /*f23b0*/  LOP3.LUT R43, R43, R42.reuse, RZ, 0x3c, !PT ;  /* 0x0000002a2b2b7212 */ /* 0x080fe200078e3cff */
[----:B------:R1:W-:Y:S03]  /*f23c0*/  STL.64 [R1+0x18b0], R50 ;  /* 0x0018b03201007387 */ /* 0x0003e60000100a00 */
[----:B------:R-:W-:Y:S01]  /*f23d0*/  LOP3.LUT R42, R43, R42, RZ, 0x3c, !PT ;  /* 0x0000002a2b2a7212 */ /* 0x000fe200078e3cff */
[----:B------:R3:W-:Y:S01]  /*f23e0*/  LDGSTS.E [R4+0x21800], [R48.64], P0 ;  /* 0x2180000030047fae */ /* 0x0007e20008121844 */
[----:B------:R-:W-:-:S02]  /*f23f0*/  LOP3.LUT R41, R41, R40, RZ, 0x3c, !PT ;  /* 0x0000002829297212 */ /* 0x000fc400078e3cff */
[----:B------:R-:W-:Y:S02]  /*f2400*/  LOP3.LUT R45, R45, R44, RZ, 0x3c, !PT ;  /* 0x0000002c2d2d7212 */ /* 0x000fe400078e3cff */
[----:B------:R-:W-:Y:S01]  /*f2410*/  LOP3.LUT R39, R39, R38, RZ, 0x3c, !PT ;  /* 0x0000002627277212 */ /* 0x000fe200078e3cff */
[----:B------:R3:W-:Y:S01]  /*f2420*/  STL.64 [R1+0x18b8], R48 ;  /* 0x0018b83001007387 */ /* 0x0007e20000100a00 */
[----:B------:R-:W-:Y:S02]  /*f2430*/  LOP3.LUT R40, R41, R40, RZ, 0x3c, !PT ;  /* 0x0000002829287212 */ /* 0x000fe400078e3cff */
[----:B------:R-:W-:Y:S01]  /*f2440*/  LOP3.LUT R38, R39, R38, RZ, 0x3c, !PT ;  /* 0x0000002627267212 */ /* 0x000fe200078e3cff */
[----:B------:R4:W-:Y:S01]  /*f2450*/  LDGSTS.E [R4+0x22800], [R46.64], P0 ;  /* 0x228000002e047fae */ /* 0x0009e20008121844 */
[----:B------:R-:W-:Y:S02]  /*f2460*/  LOP3.LUT R43, R43, R42, RZ, 0x3c, !PT ;  /* 0x0000002a2b2b7212 */ /* 0x000fe400078e3cff */
[----:B------:R-:W-:Y:S01]  /*f2470*/  LOP3.LUT R37, R37, R36, RZ, 0x3c, !PT ;  /* 0x0000002425257212 */ /* 0x000fe200078e3cff */
[----:B------:R4:W-:Y:S01]  /*f2480*/  STL.64 [R1+0x18c0], R46 ;  /* 0x0018c02e01007387 */ /* 0x0009e20000100a00 */
[----:B------:R-:W-:-:S02]  /*f2490*/  LOP3.LUT R41, R41, R40, RZ, 0x3c, !PT ;  /* 0x0000002829297212 */ /* 0x000fc400078e3cff */
[----:B------:R-:W-:Y:S02]  /*f24a0*/  LOP3.LUT R36, R37, R36, RZ, 0x3c, !PT ;  /* 0x0000002425247212 */ /* 0x000fe400078e3cff */
[----:B------:R-:W-:Y:S01]  /*f24b0*/  LOP3.LUT R39, R39, R38, RZ, 0x3c, !PT ;  /* 0x0000002627277212 */ /* 0x000fe200078e3cff */
[----:B------:R1:W-:Y:S01]  /*f24c0*/  STL.64 [R1+0x18c8], R44 ;  /* 0x0018c82c01007387 */ /* 0x0003e20000100a00 */
[----:B------:R-:W-:-:S03]  /*f24d0*/  LOP3.LUT R37, R37, R36, RZ, 0x3c, !PT ;  /* 0x0000002425257212 */ /* 0x000fc600078e3cff */
[----:B------:R1:W-:Y:S01]  /*f24e0*/  STL.64 [R1+0x18d0], R42 ;  /* 0x0018d02a01007387 */ /* 0x0003e20000100a00 */
[-C--:B------:R-:W-:Y:S01]  /*f24f0*/  IADD3 R68, P1, R34, R217.reuse, RZ ;  /* 0x000000d922447210 */ /* 0x080fe20007f3e0ff */
[----:B------:R-:W-:Y:S02]  /*f2500*/  IMAD.MOV.U32 R34, RZ, RZ, R3 ;  /* 0x000000ffff227224 */ /* 0x000fe400078e0003 */
[----:B------:R1:W-:Y:S01]  /*f2510*/  LDGSTS.E [R4+0x23800], [R44.64], P0 ;  /* 0x238000002c047fae */ /* 0x0003e20008121844 */
[----:B------:R-:W-:Y:S01]  /*f2520*/  IADD3.X R69, R35, R2, RZ, P1, !PT ;  /* 0x0000000223457210 */ /* 0x000fe20000ffe4ff */
[----:B------:R-:W-:Y:S02]  /*f2530*/  IMAD.MOV.U32 R35, RZ, RZ, R5 ;  /* 0x000000ffff237224 */ /* 0x000fe400078e0005 */
        /* <DEDUP_REMOVED lines=23> */
[----:B------:R-:W1:Y:S04]  /*f26b0*/  S2R R3, SR_TID.X ;  /* 0x0000000000037919 */ /* 0x000e680000002100 */
[----:B------:R1:W-:Y:S04]  /*f26c0*/  LDGSTS.E [R4+0x31800], [R24.64], P0 ;  /* 0x3180000018047fae */ /* 0x0003e80008121844 */
[----:B------:R1:W-:Y:S04]  /*f26d0*/  LDGSTS.E [R4+0x32800], [R26.64], P0 ;  /* 0x328000001a047fae */ /* 0x0003e80008121844 */
[----:B------:R1:W-:Y:S01]  /*f26e0*/  LDGSTS.E [R4+0x33800], [R28.64], P0 ;  /* 0x338000001c047fae */ /* 0x0003e20008121844 */
[----:B--2---:R-:W-:Y:S01]  /*f26f0*/  IADD3 R70, P1, R32, R217, RZ ;  /* 0x000000d920467210 */ /* 0x004fe20007f3e0ff */
[----:B------:R-:W-:-:S02]  /*f2700*/  IMAD.MOV.U32 R32, RZ, RZ, R18 ;  /* 0x000000ffff207224 */ /* 0x000fc400078e0012 */
[----:B------:R2:W-:Y:S02]  /*f2710*/  LDGSTS.E [R4+0x34800], [R30.64], P0 ;  /* 0x348000001e047fae */ /* 0x0005e40008121844 */
[----:B------:R-:W-:Y:S01]  /*f2720*/  IMAD.X R71, R33, 0x1, R2, P1 ;  /* 0x0000000121477824 */ /* 0x000fe200008e0602 */
[----:B------:R-:W-:Y:S01]  /*f2730*/  MOV R33, R19 ;  /* 0x0000001300217202 */ /* 0x000fe20000000f00 */
[----:B------:R2:W-:Y:S04]  /*f2740*/  LDGSTS.E [R4+0x35800], [R52.64], P0 ;  /* 0x3580000034047fae */ /* 0x0005e80008121844 */
        /* <DEDUP_REMOVED lines=14> */
[----:B-1----:R1:W5:Y:S04]  /*f2830*/  LDL.LU.64 R50, [R1+0x3d80] ;  /* 0x003d800001327983 */ /* 0x0023680000300a00 */
[----:B------:R1:W-:Y:S04]  /*f2840*/  STL.64 [R1+0x1df0], R66 ;  /* 0x001df04201007387 */ /* 0x0003e80000100a00 */
[----:B---3--:R3:W5:Y:S04]  /*f2850*/  LDL.LU.64 R48, [R1+0x3d78] ;  /* 0x003d780001307983 */ /* 0x0087680000300a00 */
[----:B------:R1:W-:Y:S04]  /*f2860*/  STL.64 [R1+0x1de8], R68 ;  /* 0x001de84401007387 */ /* 0x0003e80000100a00 */
[----:B----4-:R3:W5:Y:S04]  /*f2870*/  LDL.LU.64 R46, [R1+0x3d70] ;  /* 0x003d7000012e7983 */ /* 0x0107680000300a00 */
[----:B------:R4:W-:Y:S04]  /*f2880*/  STL.64 [R1+0x1de0], R70 ;  /* 0x001de04601007387 */ /* 0x0009e80000100a00 */
[----:B------:R3:W5:Y:S04]  /*f2890*/  LDL.LU.64 R44, [R1+0x3d68] ;  /* 0x003d6800012c7983 */ /* 0x0007680000300a00 */
[----:B------:R3:W5:Y:S04]  /*f28a0*/  LDL.LU.64 R42, [R1+0x3d60] ;  /* 0x003d6000012a7983 */ /* 0x0007680000300a00 */
[----:B------:R3:W5:Y:S04]  /*f28b0*/  LDL.LU.64 R40, [R1+0x3d58] ;  /* 0x003d580001287983 */ /* 0x0007680000300a00 */
[----:B------:R3:W5:Y:S04]  /*f28c0*/  LDL.LU.64 R38, [R1+0x3d50] ;  /* 0x003d500001267983 */ /* 0x0007680000300a00 */
        /* <DEDUP_REMOVED lines=20> */
[----:B------:R-:W4:Y:S01]  /*f2a10*/  LDL R7, [R1+0x259c] ;  /* 0x00259c0001077983 */ /* 0x000f220000100800 */
[----:B------:R-:W-:-:S03]  /*f2a20*/  LOP3.LUT R3, R3, 0x7f, RZ, 0xc0, !PT ;  /* 0x0000007f03037812 */ /* 0x000fc600078ec0ff */
[----:B------:R2:W-:Y:S02]  /*f2a30*/  LDGSTS.E [R4+0x36800], [R54.64], P0 ;  /* 0x3680000036047fae */ /* 0x0005e40008121844 */
[----:B------:R-:W-:Y:S02]  /*f2a40*/  IMAD.SHL.U32 R3, R3, 0x4, RZ ;  /* 0x0000000403037824 */ /* 0x000fe400078e00ff */
[----:B------:R2:W-:Y:S04]  /*f2a50*/  LDGSTS.E [R4+0x37800], [R56.64], P0 ;  /* 0x3780000038047fae */ /* 0x0005e80008121844 */
[----:B------:R2:W-:Y:S01]  /*f2a60*/  LDGSTS.E [R4+0x38800], [R58.64], P0 ;  /* 0x388000003a047fae */ /* 0x0005e20008121844 */
[----:B------:R-:W-:-:S03]  /*f2a70*/  LOP3.LUT R3, R3, 0x50, RZ, 0x3c, !PT ;  /* 0x0000005003037812 */ /* 0x000fc600078e3cff */
[----:B------:R2:W-:Y:S04]  /*f2a80*/  LDGSTS.E [R4+0x39800], [R60.64], P0 ;  /* 0x398000003c047fae */ /* 0x0005e80008121844 */
[----:B------:R2:W-:Y:S04]  /*f2a90*/  LDGSTS.E [R4+0x3a800], [R62.64], P0 ;  /* 0x3a8000003e047fae */ /* 0x0005e80008121844 */
[----:B------:R2:W-:Y:S04]  /*f2aa0*/  LDGSTS.E [R4+0x3b800], [R64.64], P0 ;  /* 0x3b80000040047fae */ /* 0x0005e80008121844 */
[----:B------:R2:W-:Y:S04]  /*f2ab0*/  LDGSTS.E [R4+0x3c800], [R66.64], P0 ;  /* 0x3c80000042047fae */ /* 0x0005e80008121844 */
[----:B------:R2:W-:Y:S01]  /*f2ac0*/  LDGSTS.E [R4+0x3d800], [R68.64], P0 ;  /* 0x3d80000044047fae */ /* 0x0005e20008121844 */
[----:B------:R-:W-:-:S03]  /*f2ad0*/  IMAD R3, R203, 0x40000, R3 ;  /* 0x00040000cb037824 */ /* 0x000fc600078e0203 */
[----:B------:R2:W-:Y:S04]  /*f2ae0*/  LDGSTS.E [R4+0x3e800], [R70.64], P0 ;  /* 0x3e80000046047fae */ /* 0x0005e80008121844 */
[----:B------:R1:W-:Y:S04]  /*f2af0*/  LDGSTS.E [R4+0x3f800], [R32.64], P0 ;  /* 0x3f80000020047fae */ /* 0x0003e80008121844 */
[----:B-1----:R1:W5:Y:S01]  /*f2b00*/  LDL.LU.64 R32, [R1+0x3d38] ;  /* 0x003d380001207983 */ /* 0x0023620000300a00 */
[----:B--2---:R-:W-:Y:S02]  /*f2b10*/  IMAD.MOV.U32 R4, RZ, RZ, R5 ;  /* 0x000000ffff047224 */ /* 0x004fe400078e0005 */
[----:B---3--:R-:W-:-:S05]  /*f2b20*/  IMAD.MOV.U32 R5, RZ, RZ, R22 ;  /* 0x000000ffff057224 */ /* 0x008fca00078e0016 */
[----:B------:R4:W-:Y:S02]  /*f2b30*/  LDGSTS.E [R3+0xa00], [R4.64], P0 ;  /* 0x00a0000004037fae */ /* 0x0009e40008121844 */
[----:B----4-:R-:W-:Y:S01]  /*f2b40*/  MOV R4, R20 ;  /* 0x0000001400047202 */ /* 0x010fe20000000f00 */
[----:B------:R-:W-:-:S05]  /*f2b50*/  IMAD.MOV.U32 R5, RZ, RZ, R23 ;  /* 0x000000ffff057224 */ /* 0x000fca00078e0017 */
[----:B------:R2:W-:Y:S02]  /*f2b60*/  LDGSTS.E [R3+0x1a00], [R4.64], P0 ;  /* 0x01a0000004037fae */ /* 0x0005e40008121844 */
[----:B--2---:R-:W-:Y:S02]  /*f2b70*/  IMAD.MOV.U32 R4, RZ, RZ, R18 ;  /* 0x000000ffff047224 */ /* 0x004fe400078e0012 */
[----:B------:R-:W-:-:S05]  /*f2b80*/  IMAD.MOV.U32 R5, RZ, RZ, R21 ;  /* 0x000000ffff057224 */ /* 0x000fca00078e0015 */
[----:B------:R2:W-:Y:S02]  /*f2b90*/  LDGSTS.E [R3+0x2a00], [R4.64], P0 ;  /* 0x02a0000004037fae */ /* 0x0005e40008121844 */
[----:B--2---:R-:W-:Y:S01]  /*f2ba0*/  IMAD.MOV.U32 R4, RZ, RZ, R16 ;  /* 0x000000ffff047224 */ /* 0x004fe200078e0010 */
[----:B------:R-:W-:-:S05]  /*f2bb0*/  MOV R5, R19 ;  /* 0x0000001300057202 */ /* 0x000fca0000000f00 */
[----:B------:R2:W-:Y:S02]  /*f2bc0*/  LDGSTS.E [R3+0x3a00], [R4.64], P0 ;  /* 0x03a0000004037fae */ /* 0x0005e40008121844 */
[----:B--2---:R-:W-:Y:S02]  /*f2bd0*/  IMAD.MOV.U32 R4, RZ, RZ, R14 ;  /* 0x000000ffff047224 */ /* 0x004fe400078e000e */
[----:B------:R-:W-:-:S05]  /*f2be0*/  IMAD.MOV.U32 R5, RZ, RZ, R17 ;  /* 0x000000ffff057224 */ /* 0x000fca00078e0011 */
[----:B------:R2:W-:Y:S02]  /*f2bf0*/  LDGSTS.E [R3+0x4a00], [R4.64], P0 ;  /* 0x04a0000004037fae */ /* 0x0005e40008121844 */
[----:B--2---:R-:W-:Y:S02]  /*f2c00*/  IMAD.MOV.U32 R4, RZ, RZ, R12 ;  /* 0x000000ffff047224 */ /* 0x004fe400078e000c */
[----:B------:R-:W-:-:S05]  /*f2c10*/  IMAD.MOV.U32 R5, RZ, RZ, R15 ;  /* 0x000000ffff057224 */ /* 0x000fca00078e000f */
[----:B------:R2:W-:Y:S02]  /*f2c20*/  LDGSTS.E [R3+0x5a00], [R4.64], P0 ;  /* 0x05a0000004037fae */ /* 0x0005e40008121844 */
[----:B--2---:R-:W-:Y:S01]  /*f2c30*/  MOV R4, R10 ;  /* 0x0000000a00047202 */ /* 0x004fe20000000f00 */
        /* <DEDUP_REMOVED lines=9> */
[----:B------:R-:W-:Y:S02]  /*f2cd0*/  IMAD.MOV.U32 R5, RZ, RZ, R7 ;  /* 0x000000ffff057224 */ /* 0x000fe400078e0007 */
[----:B------:R-:W2:Y:S04]  /*f2ce0*/  LDL.LU.64 R6, [R1+0x1ef0] ;  /* 0x001ef00001067983 */ /* 0x000ea80000300a00 */
[----:B------:R3:W-:Y:S04]  /*f2cf0*/  LDGSTS.E [R3+0x9a00], [R4.64], P0 ;  /* 0x09a0000004037fae */ /* 0x0007e80008121844 */
[----:B------:R-:W4:Y:S04]  /*f2d00*/  LDL.LU.64 R8, [R1+0x1ed0] ;  /* 0x001ed00001087983 */ /* 0x000f280000300a00 */
[----:B------:R-:W2:Y:S01]  /*f2d10*/  LDL.LU.64 R10, [R1+0x1eb0] ;  /* 0x001eb000010a7983 */ /* 0x000ea20000300a00 */
[----:B---3--:R-:W-:-:S03]  /*f2d20*/  IMAD.MOV.U32 R4, RZ, RZ, R246 ;  /* 0x000000ffff047224 */ /* 0x008fc600078e00f6 */
[----:B------:R-:W2:Y:S01]  /*f2d30*/  LDL.LU.64 R12, [R1+0x1e90] ;  /* 0x001e9000010c7983 */ /* 0x000ea20000300a00 */
[----:B------:R-:W-:-:S03]  /*f2d40*/  IMAD.MOV.U32 R5, RZ, RZ, R247 ;  /* 0x000000ffff057224 */ /* 0x000fc600078e00f7 */
[----:B------:R-:W2:Y:S04]  /*f2d50*/  LDL.LU.64 R14, [R1+0x1dd0] ;  /* 0x001dd000010e7983 */ /* 0x000ea80000300a00 */
[----:B------:R1:W-:Y:S04]  /*f2d60*/  LDGSTS.E [R3+0xaa00], [R4.64], P0 ;  /* 0x0aa0000004037fae */ /* 0x0003e80008121844 */
[----:B------:R-:W2:Y:S04]  /*f2d70*/  LDL.LU.64 R16, [R1+0x1db8] ;  /* 0x001db80001107983 */ /* 0x000ea80000300a00 */
[----:B------:R-:W2:Y:S01]  /*f2d80*/  LDL.LU.64 R18, [R1+0x1da0] ;  /* 0x001da00001127983 */ /* 0x000ea20000300a00 */
[----:B-1----:R-:W-:Y:S01]  /*f2d90*/  MOV R4, R244 ;  /* 0x000000f400047202 */ /* 0x002fe20000000f00 */
[----:B------:R-:W-:-:S02]  /*f2da0*/  IMAD.MOV.U32 R5, RZ, RZ, R245 ;  /* 0x000000ffff057224 */ /* 0x000fc400078e00f5 */
        /* <DEDUP_REMOVED lines=11> */
[----:B-1----:R-:W-:Y:S01]  /*f2e60*/  IMAD.MOV.U32 R4, RZ, RZ, R240 ;  /* 0x000000ffff047224 */ /* 0x002fe200078e00f0 */
[----:B------:R-:W-:-:S02]  /*f2e70*/  MOV R5, R241 ;  /* 0x000000f100057202 */ /* 0x000fc40000000f00 */
        /* <DEDUP_REMOVED lines=62> */
[----:B------:R-:W-:Y:S02]  /*f3260*/  IMAD.MOV.U32 R5, RZ, RZ, R73 ;  /* 0x000000ffff057224 */ /* 0x000fe400078e0049 */
[----:B------:R-:W3:Y:S04]  /*f3270*/  LDL.LU.64 R72, [R1+0x1cd8] ;  /* 0x001cd80001487983 */ /* 0x000ee80000300a00 */
[----:B------:R-:W3:Y:S04]  /*f3280*/  LDL.LU.64 R212, [R1+0x1cd0] ;  /* 0x001cd00001d47983 */ /* 0x000ee80000300a00 */
        /* <DEDUP_REMOVED lines=14> */
[----:B------:R2:W-:Y:S02]  /*f3370*/  LDGSTS.E [R3+0x1fa00], [R4.64], P0 ;  /* 0x1fa0000004037fae */ /* 0x0005e40008121844 */
[----:B--2---:R-:W-:-:S05]  /*f3380*/  IADD3 R4, P1, R6, R217, RZ ;  /* 0x000000d906047210 */ /* 0x004fca0007f3e0ff */
[----:B------:R-:W-:Y:S01]  /*f3390*/  IMAD.X R5, R7, 0x1, R2, P1 ;  /* 0x0000000107057824 */ /* 0x000fe200008e0602 */
[----:B----4-:R-:W-:-:S05]  /*f33a0*/  IADD3 R6, P1, R8, R217, RZ ;  /* 0x000000d908067210 */ /* 0x010fca0007f3e0ff */
        /* <DEDUP_REMOVED lines=43> */
[----:B---3--:R-:W-:-:S04]  /*f3660*/  IADD3 R70, P1, R72, R217, RZ ;  /* 0x000000d948467210 */ /* 0x008fc80007f3e0ff */
[----:B------:R-:W-:Y:S02]  /*f3670*/  IADD3.X R71, R73, R2, RZ, P1, !PT ;  /* 0x0000000249477210 */ /* 0x000fe40000ffe4ff */
[----:B------:R-:W-:Y:S02]  /*f3680*/  IADD3 R72, P1, R212, R217, RZ ;  /* 0x000000d9d4487210 */ /* 0x000fe40007f3e0ff */
[----:B------:R-:W-:-:S04]  /*f3690*/  LOP3.LUT R221, R221, R220, RZ, 0x3c, !PT ;  /* 0x000000dcdddd7212 */ /* 0x000fc800078e3cff */
[----:B------:R-:W-:Y:S02]  /*f36a0*/  LOP3.LUT R220, R221, R220, RZ, 0x3c, !PT ;  /* 0x000000dcdddc7212 */ /* 0x000fe400078e3cff */
[----:B------:R-:W-:-:S04]  /*f36b0*/  LOP3.LUT R219, R219, R218, RZ, 0x3c, !PT ;  /* 0x000000dadbdb7212 */ /* 0x000fc800078e3cff */
[----:B------:R-:W-:Y:S02]  /*f36c0*/  LOP3.LUT R218, R219, R218, RZ, 0x3c, !PT ;  /* 0x000000dadbda7212 */ /* 0x000fe400078e3cff */
[----:B------:R-:W-:Y:S01]  /*f36d0*/  LOP3.LUT R221, R221, R220, RZ, 0x3c, !PT ;  /* 0x000000dcdddd7212 */ /* 0x000fe200078e3cff */
[----:B------:R-:W-:Y:S01]  /*f36e0*/  IMAD.X R73, R213, 0x1, R2, P1 ;  /* 0x00000001d5497824 */ /* 0x000fe200008e0602 */
[----:B------:R-:W-:Y:S01]  /*f36f0*/  LOP3.LUT R219, R219, R218, RZ, 0x3c, !PT ;  /* 0x000000dadbdb7212 */ /* 0x000fe200078e3cff */
[----:B------:R-:W-:Y:S02]  /*f3700*/  IMAD.MOV.U32 R214, RZ, RZ, R223 ;  /* 0x000000ffffd67224 */ /* 0x000fe400078e00df */
[----:B------:R-:W-:Y:S01]  /*f3710*/  IMAD.MOV.U32 R215, RZ, RZ, R222 ;  /* 0x000000ffffd77224 */ /* 0x000fe200078e00de */
[----:B------:R-:W-:Y:S01]  /*f3720*/  MOV R213, R216 ;  /* 0x000000d800d57202 */ /* 0x000fe20000000f00 */
[----:B------:R-:W-:Y:S01]  /*f3730*/  STL.64 [R1+0x1878], R220 ;  /* 0x001878dc01007387 */ /* 0x000fe20000100a00 */
[----:B------:R-:W-:Y:S01]  /*f3740*/  IMAD.MOV.U32 R212, RZ, RZ, R208 ;  /* 0x000000ffffd47224 */ /* 0x000fe200078e00d0 */
[----:B------:R-:W-:-:S02]  /*f3750*/  LOP3.LUT R211, R211, R210, RZ, 0x3c, !PT ;  /* 0x000000d2d3d37212 */ /* 0x000fc400078e3cff */
[----:B------:R1:W-:Y:S02]  /*f3760*/  LDGSTS.E [R3+0x20a00], [R220.64], P0 ;  /* 0x20a00000dc037fae */ /* 0x0003e40008121844 */
[C---:B------:R-:W-:Y:S02]  /*f3770*/  LOP3.LUT R210, R211.reuse, R210, RZ, 0x3c, !PT ;  /* 0x000000d2d3d27212 */ /* 0x040fe400078e3cff */
[----:B------:R-:W-:Y:S02]  /*f3780*/  STL.64 [R1+0x1880], R218 ;  /* 0x001880da01007387 */ /* 0x000fe40000100a00 */
[----:B------:R-:W-:Y:S01]  /*f3790*/  LOP3.LUT R211, R211, R210, RZ, 0x3c, !PT ;  /* 0x000000d2d3d37212 */ /* 0x000fe200078e3cff */
[----:B------:R-:W-:Y:S01]  /*f37a0*/  IMAD.MOV.U32 R208, RZ, RZ, R205 ;  /* 0x000000ffffd07224 */ /* 0x000fe200078e00cd */
[-C--:B------:R-:W-:Y:S01]  /*f37b0*/  LOP3.LUT R207, R207, R206.reuse, RZ, 0x3c, !PT ;  /* 0x000000cecfcf7212 */ /* 0x080fe200078e3cff */
[----:B------:R1:W-:Y:S03]  /*f37c0*/  LDGSTS.E [R3+0x21a00], [R218.64], P0 ;  /* 0x21a00000da037fae */ /* 0x0003e60008121844 */
[C---:B------:R-:W-:Y:S01]  /*f37d0*/  LOP3.LUT R206, R207.reuse, R206, RZ, 0x3c, !PT ;  /* 0x000000cecfce7212 */ /* 0x040fe200078e3cff */
[----:B------:R-:W-:Y:S03]  /*f37e0*/  STL.64 [R1+0x1888], R214 ;  /* 0x001888d601007387 */ /* 0x000fe60000100a00 */
[----:B------:R-:W-:Y:S01]  /*f37f0*/  LOP3.LUT R207, R207, R206, RZ, 0x3c, !PT ;  /* 0x000000cecfcf7212 */ /* 0x000fe200078e3cff */
        /* <DEDUP_REMOVED lines=49> */
[----:B------:R3:W-:Y:S04]  /*f3b10*/  LDGSTS.E [R3+0x36a00], [R54.64], P0 ;  /* 0x36a0000036037fae */ /* 0x0007e80008121844 */
[----:B------:R3:W-:Y:S04]  /*f3b20*/  LDGSTS.E [R3+0x37a00], [R56.64], P0 ;  /* 0x37a0000038037fae */ /* 0x0007e80008121844 */
[----:B-1----:R-:W4:Y:S01]  /*f3b30*/  LDL.LU.64 R52, [R1+0x1ee8] ;  /* 0x001ee80001347983 */ /* 0x002f220000300a00 */
[----:B--2---:R-:W-:-:S03]  /*f3b40*/  IMAD R4, R203, 0x40000, R204 ;  /* 0x00040000cb047824 */ /* 0x004fc600078e02cc */
[----:B------:R4:W-:Y:S01]  /*f3b50*/  LDGSTS.E [R3+0x38a00], [R58.64], P0 ;  /* 0x38a000003a037fae */ /* 0x0009e20008121844 */
[----:B---3--:R-:W-:-:S03]  /*f3b60*/  IMAD.MOV.U32 R6, RZ, RZ, R200 ;  /* 0x000000ffff067224 */ /* 0x008fc600078e00c8 */
        /* <DEDUP_REMOVED lines=9> */
[----:B------:R-:W2:Y:S04]  /*f3c00*/  LDL.LU.64 R8, [R1+0x1ec8] ;  /* 0x001ec80001087983 */ /* 0x000ea80000300a00 */
[----:B------:R-:W3:Y:S01]  /*f3c10*/  LDL.LU.64 R10, [R1+0x1ea8] ;  /* 0x001ea800010a7983 */ /* 0x000ee20000300a00 */
        /* <DEDUP_REMOVED lines=19> */
[----:B-1----:R-:W-:-:S02]  /*f3d50*/  IMAD.MOV.U32 R6, RZ, RZ, R192 ;  /* 0x000000ffff067224 */ /* 0x002fc400078e00c0 */
        /* <DEDUP_REMOVED lines=46> */
[----:B------:R1:W-:Y:S01]  /*f4040*/  LDGSTS.E [R4+0x13c00], [R6.64], P0 ;  /* 0x13c0000006047fae */ /* 0x0003e20008121844 */
[----:B----4-:R-:W-:Y:S01]  /*f4050*/  IADD3 R3, P1, R52, R217, RZ ;  /* 0x000000d934037210 */ /* 0x010fe20007f3e0ff */
[----:B-1----:R-:W-:Y:S02]  /*f4060*/  IMAD.MOV.U32 R6, RZ, RZ, R160 ;  /* 0x000000ffff067224 */ /* 0x002fe400078e00a0 */
[----:B------:R-:W-:-:S05]  /*f4070*/  IMAD.MOV.U32 R7, RZ, RZ, R161 ;  /* 0x000000ffff077224 */ /* 0x000fca00078e00a1 */
[----:B------:R1:W-:Y:S01]  /*f4080*/  LDGSTS.E [R4+0x14c00], [R6.64], P0 ;  /* 0x14c0000006047fae */ /* 0x0003e20008121844 */
[----:B------:R-:W-:-:S03]  /*f4090*/  IMAD.X R5, R53, 0x1, R2, P1 ;  /* 0x0000000135057824 */ /* 0x000fc600008e0602 */
[----:B------:R-:W3:Y:S04]  /*f40a0*/  LDL.LU.64 R52, [R1+0x1c98] ;  /* 0x001c980001347983 */ /* 0x000ee80000300a00 */
[----:B------:R-:W3:Y:S01]  /*f40b0*/  LDL.LU.64 R54, [R1+0x1c88] ;  /* 0x001c880001367983 */ /* 0x000ee20000300a00 */
[----:B-1----:R-:W-:Y:S01]  /*f40c0*/  MOV R6, R158 ;  /* 0x0000009e00067202 */ /* 0x002fe20000000f00 */
[----:B------:R-:W-:Y:S02]  /*f40d0*/  IMAD.MOV.U32 R7, RZ, RZ, R159 ;  /* 0x000000ffff077224 */ /* 0x000fe400078e009f */
[----:B------:R-:W3:Y:S04]  /*f40e0*/  LDL.LU.64 R56, [R1+0x1c78] ;  /* 0x001c780001387983 */ /* 0x000ee80000300a00 */
[----:B------:R1:W-:Y:S04]  /*f40f0*/  LDGSTS.E [R4+0x15c00], [R6.64], P0 ;  /* 0x15c0000006047fae */ /* 0x0003e80008121844 */
[----:B------:R-:W3:Y:S04]  /*f4100*/  LDL.LU.64 R58, [R1+0x1c68] ;  /* 0x001c6800013a7983 */ /* 0x000ee80000300a00 */
[----:B------:R-:W3:Y:S01]  /*f4110*/  LDL.LU.64 R60, [R1+0x1c58] ;  /* 0x001c5800013c7983 */ /* 0x000ee20000300a00 */
[----:B-1----:R-:W-:-:S03]  /*f4120*/  IMAD.MOV.U32 R6, RZ, RZ, R156 ;  /* 0x000000ffff067224 */ /* 0x002fc600078e009c */
[----:B------:R-:W3:Y:S01]  /*f4130*/  LDL.LU.64 R62, [R1+0x1c50] ;  /* 0x001c5000013e7983 */ /* 0x000ee20000300a00 */
[----:B------:R-:W-:-:S03]  /*f4140*/  IMAD.MOV.U32 R7, RZ, RZ, R157 ;  /* 0x000000ffff077224 */ /* 0x000fc600078e009d */
[----:B------:R-:W3:Y:S04]  /*f4150*/  LDL.LU.64 R64, [R1+0x1c48] ;  /* 0x001c480001407983 */ /* 0x000ee80000300a00 */
[----:B------:R1:W-:Y:S04]  /*f4160*/  LDGSTS.E [R4+0x16c00], [R6.64], P0 ;  /* 0x16c0000006047fae */ /* 0x0003e80008121844 */
[----:B------:R-:W3:Y:S04]  /*f4170*/  LDL.LU.64 R66, [R1+0x1c40] ;  /* 0x001c400001427983 */ /* 0x000ee80000300a00 */
[----:B------:R-:W3:Y:S01]  /*f4180*/  LDL.LU.64 R68, [R1+0x1c38] ;  /* 0x001c380001447983 */ /* 0x000ee20000300a00 */
[----:B-1----:R-:W-:Y:S01]  /*f4190*/  IMAD.MOV.U32 R6, RZ, RZ, R154 ;  /* 0x000000ffff067224 */ /* 0x002fe200078e009a */
[----:B------:R-:W-:-:S02]  /*f41a0*/  MOV R7, R155 ;  /* 0x0000009b00077202 */ /* 0x000fc40000000f00 */
[----:B------:R-:W3:Y:S04]  /*f41b0*/  LDL.LU.64 R70, [R1+0x1c30] ;  /* 0x001c300001467983 */ /* 0x000ee80000300a00 */
[----:B------:R1:W-:Y:S04]  /*f41c0*/  LDGSTS.E [R4+0x17c00], [R6.64], P0 ;  /* 0x17c0000006047fae */ /* 0x0003e80008121844 */
[----:B------:R-:W3:Y:S01]  /*f41d0*/  LDL.LU.64 R72, [R1+0x1c28] ;  /* 0x001c280001487983 */ /* 0x000ee20000300a00 */
        /* <DEDUP_REMOVED lines=38> */
[----:B------:R2:W-:Y:S02]  /*f4440*/  LDGSTS.E [R4+0x1fc00], [R6.64], P0 ;  /* 0x1fc0000006047fae */ /* 0x0005e40008121844 */
[----:B--2---:R-:W-:-:S05]  /*f4450*/  IADD3 R6, P1, R8, R217, RZ ;  /* 0x000000d908067210 */ /* 0x004fca0007f3e0ff */
[----:B------:R-:W-:Y:S01]  /*f4460*/  IMAD.X R7, R9, 0x1, R2, P1 ;  /* 0x0000000109077824 */ /* 0x000fe200008e0602 */
[----:B---3--:R-:W-:-:S05]  /*f4470*/  IADD3 R8, P1, R10, R217, RZ ;  /* 0x000000d90a087210 */ /* 0x008fca0007f3e0ff */
        /* <DEDUP_REMOVED lines=43> */
[----:B----4-:R-:W-:Y:S01]  /*f4730*/  IADD3 R72, P1, R138, R217, RZ ;  /* 0x000000d98a487210 */ /* 0x010fe20007f3e0ff */
[----:B------:R-:W-:Y:S02]  /*f4740*/  IMAD.MOV.U32 R153, RZ, RZ, R223 ;  /* 0x000000ffff997224 */ /* 0x000fe400078e00df */
[----:B------:R-:W-:Y:S01]  /*f4750*/  IMAD.MOV.U32 R152, RZ, RZ, R216 ;  /* 0x000000ffff987224 */ /* 0x000fe200078e00d8 */
[----:B------:R-:W-:-:S04]  /*f4760*/  MOV R151, R218 ;  /* 0x000000da00977202 */ /* 0x000fc80000000f00 */
[----:B------:R1:W-:Y:S01]  /*f4770*/  LDGSTS.E [R4+0x20c00], [R152.64], P0 ;  /* 0x20c0000098047fae */ /* 0x0003e20008121844 */
[----:B------:R-:W-:Y:S02]  /*f4780*/  IMAD.MOV.U32 R150, RZ, RZ, R219 ;  /* 0x000000ffff967224 */ /* 0x000fe400078e00db */
[----:B------:R-:W-:-:S03]  /*f4790*/  IMAD.MOV.U32 R149, RZ, RZ, R208 ;  /* 0x000000ffff957224 */ /* 0x000fc600078e00d0 */
[----:B------:R1:W-:Y:S01]  /*f47a0*/  LDGSTS.E [R4+0x21c00], [R150.64], P0 ;  /* 0x21c0000096047fae */ /* 0x0003e20008121844 */
[----:B------:R-:W-:Y:S02]  /*f47b0*/  IMAD.MOV.U32 R148, RZ, RZ, R209 ;  /* 0x000000ffff947224 */ /* 0x000fe400078e00d1 */
[----:B------:R-:W-:-:S03]  /*f47c0*/  IMAD.MOV.U32 R147, RZ, RZ, R210 ;  /* 0x000000ffff937224 */ /* 0x000fc600078e00d2 */
[----:B------:R1:W-:Y:S01]  /*f47d0*/  LDGSTS.E [R4+0x22c00], [R148.64], P0 ;  /* 0x22c0000094047fae */ /* 0x0003e20008121844 */
[----:B------:R-:W-:Y:S02]  /*f47e0*/  IMAD.MOV.U32 R146, RZ, RZ, R211 ;  /* 0x000000ffff927224 */ /* 0x000fe400078e00d3 */
[----:B------:R-:W-:Y:S02]  /*f47f0*/  IMAD.X R73, R139, 0x1, R2, P1 ;  /* 0x000000018b497824 */ /* 0x000fe400008e0602 */
[----:B------:R-:W-:Y:S01]  /*f4800*/  IMAD.MOV.U32 R145, RZ, RZ, R204 ;  /* 0x000000ffff917224 */ /* 0x000fe200078e00cc */
[----:B------:R1:W-:Y:S01]  /*f4810*/  LDGSTS.E [R4+0x23c00], [R146.64], P0 ;  /* 0x23c0000092047fae */ /* 0x0003e20008121844 */
[----:B------:R-:W-:Y:S01]  /*f4820*/  MOV R144, R205 ;  /* 0x000000cd00907202 */ /* 0x000fe20000000f00 */
[----:B------:R-:W-:Y:S02]  /*f4830*/  IMAD.MOV.U32 R138, RZ, RZ, R3 ;  /* 0x000000ffff8a7224 */ /* 0x000fe400078e0003 */
[----:B------:R-:W-:-:S02]  /*f4840*/  IMAD.MOV.U32 R143, RZ, RZ, R206 ;  /* 0x000000ffff8f7224 */ /* 0x000fc400078e00ce */
[----:B------:R1:W-:Y:S01]  /*f4850*/  LDGSTS.E [R4+0x24c00], [R144.64], P0 ;  /* 0x24c0000090047fae */ /* 0x0003e20008121844 */
[----:B------:R-:W-:Y:S02]  /*f4860*/  IMAD.MOV.U32 R139, RZ, RZ, R5 ;  /* 0x000000ffff8b7224 */ /* 0x000fe400078e0005 */
[----:B------:R-:W-:Y:S01]  /*f4870*/  IMAD.MOV.U32 R142, RZ, RZ, R207 ;  /* 0x000000ffff8e7224 */ /* 0x000fe200078e00cf */
[----:B------:R-:W-:-:S04]  /*f4880*/  MOV R141, R200 ;  /* 0x000000c8008d7202 */ /* 0x000fc80000000f00 */
[----:B------:R1:W-:Y:S01]  /*f4890*/  LDGSTS.E [R4+0x25c00], [R142.64], P0 ;  /* 0x25c000008e047fae */ /* 0x0003e20008121844 */
[----:B------:R-:W-:-:S05]  /*f48a0*/  IMAD.MOV.U32 R140, RZ, RZ, R201 ;  /* 0x000000ffff8c7224 */ /* 0x000fca00078e00c9 */
        /* <DEDUP_REMOVED lines=25> */
[----:B------:R1:W-:Y:S01]  /*f4a40*/  LDGSTS.E [R4+0x3dc00], [R68.64], P0 ;  /* 0x3dc0000044047fae */ /* 0x0003e20008121844 */
[----:B------:R-:W-:-:S03]  /*f4a50*/  MOV R5, R137 ;  /* 0x0000008900057202 */ /* 0x000fc60000000f00 */
[----:B------:R1:W-:Y:S04]  /*f4a60*/  LDGSTS.E [R4+0x3ec00], [R70.64], P0 ;  /* 0x3ec0000046047fae */ /* 0x0003e80008121844 */
[----:B------:R1:W-:Y:S02]  /*f4a70*/  LDGSTS.E [R4+0x3fc00], [R72.64], P0 ;  /* 0x3fc0000048047fae */ /* 0x0003e40008121844 */
[----:B-1----:R-:W-:-:S05]  /*f4a80*/  IMAD.MOV.U32 R4, RZ, RZ, R136 ;  /* 0x000000ffff047224 */ /* 0x002fca00078e0088 */
[----:B------:R1:W-:Y:S02]  /*f4a90*/  LDGSTS.E [R3+0xe00], [R4.64], P0 ;  /* 0x00e0000004037fae */ /* 0x0003e40008121844 */
[----:B-1----:R-:W-:Y:S02]  /*f4aa0*/  IMAD.MOV.U32 R4, RZ, RZ, R134 ;  /* 0x000000ffff047224 */ /* 0x002fe400078e0086 */
[----:B------:R-:W-:-:S05]  /*f4ab0*/  IMAD.MOV.U32 R5, RZ, RZ, R135 ;  /* 0x000000ffff057224 */ /* 0x000fca00078e0087 */
[----:B------:R1:W-:Y:S02]  /*f4ac0*/  LDGSTS.E [R3+0x1e00], [R4.64], P0 ;  /* 0x01e0000004037fae */ /* 0x0003e40008121844 */
[----:B-1----:R-:W-:Y:S02]  /*f4ad0*/  IMAD.MOV.U32 R4, RZ, RZ, R132 ;  /* 0x000000ffff047224 */ /* 0x002fe400078e0084 */
[----:B------:R-:W-:-:S05]  /*f4ae0*/  IMAD.MOV.U32 R5, RZ, RZ, R133 ;  /* 0x000000ffff057224 */ /* 0x000fca00078e0085 */
[----:B------:R1:W-:Y:S04]  /*f4af0*/  LDGSTS.E [R3+0x2e00], [R4.64], P0 ;  /* 0x02e0000004037fae */ /* 0x0003e80008121844 */
[----:B------:R-:W-:Y:S01]  /*f4b00*/  STL.64 [R1+0x1840], R152 ;  /* 0x0018409801007387 */ /* 0x000fe20000100a00 */
[----:B-1----:R-:W-:Y:S01]  /*f4b10*/  MOV R4, R130 ;  /* 0x0000008200047202 */ /* 0x002fe20000000f00 */
[----:B------:R-:W-:Y:S02]  /*f4b20*/  IMAD.MOV.U32 R5, RZ, RZ, R131 ;  /* 0x000000ffff057224 */ /* 0x000fe400078e0083 */
[----:B------:R-:W-:Y:S04]  /*f4b30*/  STL.64 [R1+0x1848], R150 ;  /* 0x0018489601007387 */ /* 0x000fe80000100a00 */
[----:B------:R1:W-:Y:S04]  /*f4b40*/  LDGSTS.E [R3+0x3e00], [R4.64], P0 ;  /* 0x03e0000004037fae */ /* 0x0003e80008121844 */
[----:B------:R-:W-:Y:S04]  /*f4b50*/  STL.64 [R1+0x1850], R148 ;  /* 0x0018509401007387 */ /* 0x000fe80000100a00 */
[----:B------:R-:W-:Y:S01]  /*f4b60*/  STL.64 [R1+0x1858], R146 ;  /* 0x0018589201007387 */ /* 0x000fe20000100a00 */
[----:B-1----:R-:W-:-:S02]  /*f4b70*/  IMAD.MOV.U32 R4, RZ, RZ, R128 ;  /* 0x000000ffff047224 */ /* 0x002fc400078e0080 */
[----:B------:R-:W-:Y:S01]  /*f4b80*/  IMAD.MOV.U32 R5, RZ, RZ, R129 ;  /* 0x000000ffff057224 */ /* 0x000fe200078e0081 */
[----:B------:R-:W-:Y:S04]  /*f4b90*/  STL.64 [R1+0x1860], R144 ;  /* 0x0018609001007387 */ /* 0x000fe80000100a00 */
[----:B------:R-:W-:Y:S04]  /*f4ba0*/  STL.64 [R1+0x1868], R142 ;  /* 0x0018688e01007387 */ /* 0x000fe80000100a00 */
[----:B------:R1:W-:Y:S04]  /*f4bb0*/  LDGSTS.E [R3+0x4e00], [R4.64], P0 ;  /* 0x04e0000004037fae */ /* 0x0003e80008121844 */
[----:B------:R-:W-:Y:S04]  /*f4bc0*/  STL.64 [R1+0x1870], R140 ;  /* 0x0018708c01007387 */ /* 0x000fe80000100a00 */
[----:B------:R-:W-:Y:S01]  /*f4bd0*/  STL.64 [R1+0x1ee8], R138 ;  /* 0x001ee88a01007387 */ /* 0x000fe20000100a00 */
[----:B-1----:R-:W-:Y:S01]  /*f4be0*/  IMAD.MOV.U32 R4, RZ, RZ, R126 ;  /* 0x000000ffff047224 */ /* 0x002fe200078e007e */
[----:B------:R-:W-:-:S02]  /*f4bf0*/  MOV R5, R127 ;  /* 0x0000007f00057202 */ /* 0x000fc40000000f00 */
[----:B------:R1:W-:Y:S04]  /*f4c00*/  STL.64 [R1+0x1ec8], R6 ;  /* 0x001ec80601007387 */ /* 0x0003e80000100a00 */
[----:B------:R2:W-:Y:S04]  /*f4c10*/  STL.64 [R1+0x1ea8], R8 ;  /* 0x001ea80801007387 */ /* 0x0005e80000100a00 */
[----:B------:R3:W-:Y:S04]  /*f4c20*/  STL.64 [R1+0x1e88], R10 ;  /* 0x001e880a01007387 */ /* 0x0007e80000100a00 */
[----:B------:R2:W-:Y:S04]  /*f4c30*/  STL.64 [R1+0x1dc8], R12 ;  /* 0x001dc80c01007387 */ /* 0x0005e80000100a00 */
[----:B------:R1:W-:Y:S04]  /*f4c40*/  LDGSTS.E [R3+0x5e00], [R4.64], P0 ;  /* 0x05e0000004037fae */ /* 0x0003e80008121844 */
[----:B------:R2:W-:Y:S04]  /*f4c50*/  STL.64 [R1+0x1db0], R14 ;  /* 0x001db00e01007387 */ /* 0x0005e80000100a00 */
[----:B------:R2:W-:Y:S01]  /*f4c60*/  STL.64 [R1+0x1d98], R16 ;  /* 0x001d981001007387 */ /* 0x0005e20000100a00 */
[----:B-1----:R-:W-:-:S02]  /*f4c70*/  IMAD.MOV.U32 R4, RZ, RZ, R124 ;  /* 0x000000ffff047224 */ /* 0x002fc400078e007c */
[----:B------:R-:W-:Y:S01]  /*f4c80*/  IMAD.MOV.U32 R5, RZ, RZ, R125 ;  /* 0x000000ffff057224 */ /* 0x000fe200078e007d */
        /* <DEDUP_REMOVED lines=16> */
[----:B-1----:R-:W-:Y:S01]  /*f4d90*/  MOV R4, R120 ;  /* 0x0000007800047202 */ /* 0x002fe20000000f00 */
[----:B------:R-:W-:-:S02]  /*f4da0*/  IMAD.MOV.U32 R5, RZ, RZ, R121 ;  /* 0x000000ffff057224 */ /* 0x000fc400078e0079 */
[----:B------:R1:W-:Y:S04]  /*f4db0*/  STL.64 [R1+0x1c48], R62 ;  /* 0x001c483e01007387 */ /* 0x0003e80000100a00 */
[----:B------:R1:W-:Y:S04]  /*f4dc0*/  STL.64 [R1+0x1c40], R64 ;  /* 0x001c404001007387 */ /* 0x0003e80000100a00 */
[----:B------:R1:W-:Y:S04]  /*f4dd0*/  STL.64 [R1+0x1c38], R66 ;  /* 0x001c384201007387 */ /* 0x0003e80000100a00 */
[----:B------:R1:W-:Y:S04]  /*f4de0*/  STL.64 [R1+0x1c30], R68 ;  /* 0x001c304401007387 */ /* 0x0003e80000100a00 */
[----:B------:R1:W-:Y:S04]  /*f4df0*/  LDGSTS.E [R3+0x8e00], [R4.64], P0 ;  /* 0x08e0000004037fae */ /* 0x0003e80008121844 */
[----:B------:R2:W-:Y:S04]  /*f4e00*/  STL.64 [R1+0x1c28], R70 ;  /* 0x001c284601007387 */ /* 0x0005e80000100a00 */
[----:B------:R3:W-:Y:S01]  /*f4e10*/  STL.64 [R1+0x1c20], R72 ;  /* 0x001c204801007387 */ /* 0x0007e20000100a00 */
[----:B-1----:R-:W-:-:S03]  /*f4e20*/  IMAD.MOV.U32 R4, RZ, RZ, R118 ;  /* 0x000000ffff047224 */ /* 0x002fc600078e0076 */
[----:B------:R-:W4:Y:S01]  /*f4e30*/  LDL.LU.64 R6, [R1+0x1ee0] ;  /* 0x001ee00001067983 */ /* 0x000f220000300a00 */
[----:B------:R-:W-:-:S03]  /*f4e40*/  IMAD.MOV.U32 R5, RZ, RZ, R119 ;  /* 0x000000ffff057224 */ /* 0x000fc600078e0077 */
[----:B--2---:R-:W2:Y:S04]  /*f4e50*/  LDL.LU.64 R8, [R1+0x1ec0] ;  /* 0x001ec00001087983 */ /* 0x004ea80000300a00 */
[----:B------:R1:W-:Y:S04]  /*f4e60*/  LDGSTS.E [R3+0x9e00], [R4.64], P0 ;  /* 0x09e0000004037fae */ /* 0x0003e80008121844 */
[----:B---3--:R-:W2:Y:S04]  /*f4e70*/  LDL.LU.64 R10, [R1+0x1ea0] ;  /* 0x001ea000010a7983 */ /* 0x008ea80000300a00 */
        /* <DEDUP_REMOVED lines=38> */
[----:B------:R-:W2:Y:S01]  /*f50e0*/  LDL.LU.64 R72, [R1+0x1be8] ;  /* 0x001be80001487983 */ /* 0x000ea20000300a00 */
        /* <DEDUP_REMOVED lines=63> */
[----:B----4-:R-:W-:-:S05]  /*f54e0*/  IADD3 R4, P1, R6, R217, RZ ;  /* 0x000000d906047210 */ /* 0x010fca0007f3e0ff */
[----:B------:R-:W-:Y:S01]  /*f54f0*/  IMAD.X R5, R7, 0x1, R2, P1 ;  /* 0x0000000107057824 */ /* 0x000fe200008e0602 */
[----:B--2---:R-:W-:-:S05]  /*f5500*/  IADD3 R6, P1, R8, R217, RZ ;  /* 0x000000d908067210 */ /* 0x004fca0007f3e0ff */
        /* <DEDUP_REMOVED lines=45> */
[----:B---3--:R-:W-:Y:S01]  /*f57e0*/  IADD3 R72, P1, R74, R217, RZ ;  /* 0x000000d94a487210 */ /* 0x008fe20007f3e0ff */
[----:B------:R-:W-:Y:S02]  /*f57f0*/  IMAD.MOV.U32 R87, RZ, RZ, R218 ;  /* 0x000000ffff577224 */ /* 0x000fe400078e00da */
[----:B------:R-:W-:Y:S02]  /*f5800*/  IMAD.MOV.U32 R86, RZ, RZ, R219 ;  /* 0x000000ffff567224 */ /* 0x000fe400078e00db */
[----:B------:R-:W-:Y:S01]  /*f5810*/  IMAD.MOV.U32 R85, RZ, RZ, R208 ;  /* 0x000000ffff557224 */ /* 0x000fe200078e00d0 */
[----:B------:R-:W-:Y:S01]  /*f5820*/  MOV R84, R209 ;  /* 0x000000d100547202 */ /* 0x000fe20000000f00 */
[----:B------:R-:W-:Y:S02]  /*f5830*/  IMAD.X R73, R75, 0x1, R2, P1 ;  /* 0x000000014b497824 */ /* 0x000fe400008e0602 */
[----:B------:R-:W-:Y:S01]  /*f5840*/  IMAD.MOV.U32 R83, RZ, RZ, R210 ;  /* 0x000000ffff537224 */ /* 0x000fe200078e00d2 */
[----:B------:R-:W-:Y:S01]  /*f5850*/  STL.64 [R1+0x1808], R86 ;  /* 0x0018085601007387 */ /* 0x000fe20000100a00 */
[----:B------:R-:W-:-:S03]  /*f5860*/  IMAD.MOV.U32 R82, RZ, RZ, R211 ;  /* 0x000000ffff527224 */ /* 0x000fc600078e00d3 */
[----:B------:R-:W-:Y:S01]  /*f5870*/  STL.64 [R1+0x1810], R84 ;  /* 0x0018105401007387 */ /* 0x000fe20000100a00 */
[----:B------:R-:W-:Y:S01]  /*f5880*/  MOV R81, R204 ;  /* 0x000000cc00517202 */ /* 0x000fe20000000f00 */
[----:B------:R-:W-:Y:S02]  /*f5890*/  IMAD.MOV.U32 R80, RZ, RZ, R205 ;  /* 0x000000ffff507224 */ /* 0x000fe400078e00cd */
        /* <DEDUP_REMOVED lines=36> */
[----:B------:R-:W3:Y:S04]  /*f5ae0*/  LDL.LU R203, [R1+0x1800] ;  /* 0x0018000001cb7983 */ /* 0x000ee80000300800 */
        /* <DEDUP_REMOVED lines=8> */
[----:B------:R-:W-:-:S03]  /*f5b70*/  IMAD.MOV.U32 R202, RZ, RZ, c[0x0][0x180] ;  /* 0x00006000ffca7624 */ /* 0x000fc600078e00ff */
[----:B------:R2:W-:Y:S04]  /*f5b80*/  LDGSTS.E [R3+0x28e00], [R6.64], P0 ;  /* 0x28e0000006037fae */ /* 0x0005e80008121844 */
[----:B------:R2:W-:Y:S04]  /*f5b90*/  LDGSTS.E [R3+0x29e00], [R8.64], P0 ;  /* 0x29e0000008037fae */ /* 0x0005e80008121844 */
[----:B------:R2:W-:Y:S04]  /*f5ba0*/  LDGSTS.E [R3+0x2ae00], [R10.64], P0 ;  /* 0x2ae000000a037fae */ /* 0x0005e80008121844 */
[----:B------:R2:W-:Y:S04]  /*f5bb0*/  LDGSTS.E [R3+0x2be00], [R12.64], P0 ;  /* 0x2be000000c037fae */ /* 0x0005e80008121844 */
[----:B------:R2:W-:Y:S01]  /*f5bc0*/  LDGSTS.E [R3+0x2ce00], [R14.64], P0 ;  /* 0x2ce000000e037fae */ /* 0x0005e20008121844 */
[----:B------:R-:W-:-:S03]  /*f5bd0*/  IADD3 R202, R202, 0x7f, RZ ;  /* 0x0000007fcaca7810 */ /* 0x000fc60007ffe0ff */
[----:B------:R2:W-:Y:S04]  /*f5be0*/  LDGSTS.E [R3+0x2de00], [R16.64], P0 ;  /* 0x2de0000010037fae */ /* 0x0005e80008121844 */
[----:B------:R2:W-:Y:S04]  /*f5bf0*/  LDGSTS.E [R3+0x2ee00], [R18.64], P0 ;  /* 0x2ee0000012037fae */ /* 0x0005e80008121844 */
[----:B------:R2:W-:Y:S04]  /*f5c00*/  LDGSTS.E [R3+0x2fe00], [R20.64], P0 ;  /* 0x2fe0000014037fae */ /* 0x0005e80008121844 */
[----:B------:R2:W-:Y:S01]  /*f5c10*/  LDGSTS.E [R3+0x30e00], [R22.64], P0 ;  /* 0x30e0000016037fae */ /* 0x0005e20008121844 */
[----:B-1----:R-:W-:-:S03]  /*f5c20*/  SHF.R.S32.HI R4, RZ, 0x1f, R202 ;  /* 0x0000001fff047819 */ /* 0x002fc600000114ca */
[----:B------:R2:W-:Y:S04]  /*f5c30*/  LDGSTS.E [R3+0x31e00], [R24.64], P0 ;  /* 0x31e0000018037fae */ /* 0x0005e80008121844 */
[----:B------:R2:W-:Y:S04]  /*f5c40*/  LDGSTS.E [R3+0x32e00], [R26.64], P0 ;  /* 0x32e000001a037fae */ /* 0x0005e80008121844 */
[----:B------:R2:W-:Y:S04]  /*f5c50*/  LDGSTS.E [R3+0x33e00], [R28.64], P0 ;  /* 0x33e000001c037fae */ /* 0x0005e80008121844 */
[----:B------:R2:W-:Y:S01]  /*f5c60*/  LDGSTS.E [R3+0x34e00], [R30.64], P0 ;  /* 0x34e000001e037fae */ /* 0x0005e20008121844 */
[----:B------:R-:W-:-:S03]  /*f5c70*/  LEA.HI R4, R4, R202, RZ, 0x7 ;  /* 0x000000ca04047211 */ /* 0x000fc600078f38ff */
[----:B------:R2:W-:Y:S04]  /*f5c80*/  LDGSTS.E [R3+0x35e00], [R52.64], P0 ;  /* 0x35e0000034037fae */ /* 0x0005e80008121844 */
[----:B------:R2:W-:Y:S04]  /*f5c90*/  LDGSTS.E [R3+0x36e00], [R54.64], P0 ;  /* 0x36e0000036037fae */ /* 0x0005e80008121844 */
[----:B------:R2:W-:Y:S04]  /*f5ca0*/  LDGSTS.E [R3+0x37e00], [R56.64], P0 ;  /* 0x37e0000038037fae */ /* 0x0005e80008121844 */
[----:B------:R2:W-:Y:S01]  /*f5cb0*/  LDGSTS.E [R3+0x38e00], [R58.64], P0 ;  /* 0x38e000003a037fae */ /* 0x0005e20008121844 */
[----:B------:R-:W-:-:S03]  /*f5cc0*/  SHF.R.S32.HI R4, RZ, 0x7, R4 ;  /* 0x00000007ff047819 */ /* 0x000fc60000011404 */
[----:B------:R2:W-:Y:S04]  /*f5cd0*/  LDGSTS.E [R3+0x39e00], [R60.64], P0 ;  /* 0x39e000003c037fae */ /* 0x0005e80008121844 */
[----:B------:R2:W-:Y:S04]  /*f5ce0*/  LDGSTS.E [R3+0x3ae00], [R62.64], P0 ;  /* 0x3ae000003e037fae */ /* 0x0005e80008121844 */
[----:B------:R2:W-:Y:S04]  /*f5cf0*/  LDGSTS.E [R3+0x3be00], [R64.64], P0 ;  /* 0x3be0000040037fae */ /* 0x0005e80008121844 */
[----:B------:R2:W-:Y:S04]  /*f5d00*/  LDGSTS.E [R3+0x3ce00], [R66.64], P0 ;  /* 0x3ce0000042037fae */ /* 0x0005e80008121844 */
[----:B------:R2:W-:Y:S04]  /*f5d10*/  LDGSTS.E [R3+0x3de00], [R68.64], P0 ;  /* 0x3de0000044037fae */ /* 0x0005e80008121844 */
[----:B------:R2:W-:Y:S04]  /*f5d20*/  LDGSTS.E [R3+0x3ee00], [R70.64], P0 ;  /* 0x3ee0000046037fae */ /* 0x0005e80008121844 */
[----:B------:R2:W-:Y:S04]  /*f5d30*/  LDGSTS.E [R3+0x3fe00], [R72.64], P0 ;  /* 0x3fe0000048037fae */ /* 0x0005e80008121844 */
[----:B------:R-:W0:Y:S01]  /*f5d40*/  LDGDEPBAR ;  /* 0x00000000000079af */ /* 0x000e220000000000 */
[----:B---3--:R-:W-:-:S05]  /*f5d50*/  IADD3 R203, R203, 0x1, RZ ;  /* 0x00000001cbcb7810 */ /* 0x008fca0007ffe0ff */
[----:B------:R2:W-:Y:S01]  /*f5d60*/  STL [R1+0x1800], R203 ;  /* 0x001800cb01007387 */ /* 0x0005e20000100800 */
[----:B------:R-:W-:-:S13]  /*f5d70*/  ISETP.NE.U32.AND P0, PT, R203, R4, PT ;  /* 0x00000004cb00720c */ /* 0x000fda0003f05070 */
[----:B--2---:R-:W-:Y:S01]  /*f5d80*/  @!P0 CALL.REL.NOINC `(.L_x_0) ;  /* 0x0000001000008944 */ /* 0x004fe20003c00000 */
[----:B------:R-:W-:Y:S05]  /*f5d90*/  BRA `(.L_x_1) ;  /* 0xfff7e41000007947 */ /* 0x000fea000383ffff */
.L_x_0:
[----:B--2---:R-:W2:Y:S01]  /*f5da0*/  LDL.LU R4, [R1+0x3538] ;  /* 0x0035380001047983 */ /* 0x004ea20000300800 */
[----:B------:R-:W-:-:S04]  /*f5db0*/  DEPBAR.LE SB0, 0x0 ;  /* 0x000080000000791a */ /* 0x000fc80000000000 */
[----:B------:R-:W3:Y:S04]  /*f5dc0*/  LDL.LU R3, [R1+0x353c] ;  /* 0x00353c0001037983 */ /* 0x000ee80000300800 */
[----:B------:R-:W4:Y:S04]  /*f5dd0*/  LDL.LU R8, [R1+0x3544] ;  /* 0x0035440001087983 */ /* 0x000f280000300800 */
[----:B------:R-:W4:Y:S04]  /*f5de0*/  LDL.LU R7, [R1+0x3540] ;  /* 0x0035400001077983 */ /* 0x000f280000300800 */
[----:B------:R-:W1:Y:S02]  /*f5df0*/  S2R R6, SR_TID.X ;  /* 0x0000000000067919 */ /* 0x000e640000002100 */
[----:B-1----:R-:W-:-:S02]  /*f5e00*/  IMAD.SHL.U32 R2, R6, 0x20, RZ ;  /* 0x0000002006027824 */ /* 0x002fc400078e00ff */
[C---:B------:R-:W-:Y:S02]  /*f5e10*/  IMAD.SHL.U32 R0, R6.reuse, 0x4, RZ ;  /* 0x0000000406007824 */ /* 0x040fe400078e00ff */
[----:B------:R-:W-:Y:S01]  /*f5e20*/  IMAD.SHL.U32 R5, R6, 0x40, RZ ;  /* 0x0000004006057824 */ /* 0x000fe200078e00ff */
[----:B------:R-:W-:-:S04]  /*f5e30*/  LOP3.LUT R2, R2, 0x60, RZ, 0xc0, !PT ;  /* 0x0000006002027812 */ /* 0x000fc800078ec0ff */
[----:B------:R-:W-:Y:S01]  /*f5e40*/  LOP3.LUT R2, R2, 0x70, R0, 0x78, !PT ;  /* 0x0000007002027812 */ /* 0x000fe200078e7800 */
[----:B------:R-:W-:Y:S01]  /*f5e50*/  BAR.SYNC.DEFER_BLOCKING 0x0 ;  /* 0x0000000000007b1d */ /* 0x000fe20000010000 */
[----:B--2---:R-:W-:Y:S02]  /*f5e60*/  ISETP.GE.AND P1, PT, R4, c[0x0][0x17c], PT ;  /* 0x00005f0004007a0c */ /* 0x004fe40003f26270 */
[C---:B------:R-:W-:Y:S02]  /*f5e70*/  SHF.L.U32 R4, R6.reuse, 0xa, RZ ;  /* 0x0000000a06047819 */ /* 0x040fe400000006ff */
[----:B---3--:R-:W-:Y:S01]  /*f5e80*/  ISETP.GE.AND P4, PT, R3, c[0x0][0x17c], PT ;  /* 0x00005f0003007a0c */ /* 0x008fe20003f86270 */
[----:B------:R-:W-:Y:S01]  /*f5e90*/  IMAD.SHL.U32 R3, R6, 0x1000, RZ ;  /* 0x0000100006037824 */ /* 0x000fe200078e00ff */
[----:B------:R-:W-:Y:S02]  /*f5ea0*/  LOP3.LUT R4, R4, 0x6000, RZ, 0xc0, !PT ;  /* 0x0000600004047812 */ /* 0x000fe400078ec0ff */
[----:B------:R-:W-:-:S02]  /*f5eb0*/  LOP3.LUT R6, R6, 0x7f, RZ, 0xc0, !PT ;  /* 0x0000007f06067812 */ /* 0x000fc400078ec0ff */
[----:B------:R-:W-:Y:S02]  /*f5ec0*/  LOP3.LUT R0, R3, 0x6000, RZ, 0xc0, !PT ;  /* 0x0000600003007812 */ /* 0x000fe400078ec0ff */
[----:B------:R-:W-:-:S04]  /*f5ed0*/  LOP3.LUT R3, R5, 0x1800, RZ, 0xc0, !PT ;  /* 0x0000180005037812 */ /* 0x000fc800078ec0ff */
[----:B------:R-:W-:Y:S01]  /*f5ee0*/  IADD3 R2, R2, R4, R3 ;  /* 0x0000000402027210 */ /* 0x000fe20007ffe003 */
[----:B------:R-:W-:Y:S01]  /*f5ef0*/  IMAD R0, R6, 0x10, R0 ;  /* 0x0000001006007824 */ /* 0x000fe200078e0200 */
[----:B------:R-:W2:Y:S01]  /*f5f00*/  LDL.LU R4, [R1+0x16b0] ;  /* 0x0016b00001047983 */ /* 0x000ea20000300800 */
[----:B----4-:R-:W-:-:S03]  /*f5f10*/  ISETP.GE.AND P0, PT, R7, c[0x0][0x17c], PT ;  /* 0x00005f0007007a0c */ /* 0x010fc60003f06270 */
        /* <DEDUP_REMOVED lines=11> */
[----:B------:R-:W-:-:S03]  /*f5fd0*/  ISETP.GE.AND P2, PT, R8, c[0x0][0x17c], PT ;  /* 0x00005f0008007a0c */ /* 0x000fc60003f46270 */
        /* <DEDUP_REMOVED lines=8> */
[----:B--2---:R1:W-:Y:S04]  /*f6060*/  STS.128 [R2], R4 ;  /* 0x0000000402007388 */ /* 0x0043e80000000c00 */
[----:B-1----:R-:W2:Y:S04]  /*f6070*/  LDL.LU R4, [R1+0x15d8] ;  /* 0x0015d80001047983 */ /* 0x002ea80000300800 */
[----:B------:R-:W2:Y:S04]  /*f6080*/  LDL.LU R5, [R1+0x15dc] ;  /* 0x0015dc0001057983 */ /* 0x000ea80000300800 */
[----:B------:R-:W2:Y:S04]  /*f6090*/  LDL.LU R6, [R1+0x15c8] ;  /* 0x0015c80001067983 */ /* 0x000ea80000300800 */
[----:B------:R-:W2:Y:S04]  /*f60a0*/  LDL.LU R7, [R1+0x15cc] ;  /* 0x0015cc0001077983 */ /* 0x000ea80000300800 */
[----:B---3--:R1:W-:Y:S04]  /*f60b0*/  STS.128 [R2+0x80], R20 ;  /* 0x0000801402007388 */ /* 0x0083e80000000c00 */
[----:B----4-:R3:W-:Y:S04]  /*f60c0*/  STS.128 [R2+0x100], R16 ;  /* 0x0001001002007388 */ /* 0x0107e80000000c00 */
[----:B-1----:R-:W4:Y:S04]  /*f60d0*/  LDL.LU R20, [R1+0x550] ;  /* 0x0005500001147983 */ /* 0x002f280000300800 */
[----:B------:R-:W4:Y:S04]  /*f60e0*/  LDL.LU R21, [R1+0x554] ;  /* 0x0005540001157983 */ /* 0x000f280000300800 */
[----:B------:R-:W4:Y:S04]  /*f60f0*/  LDL.LU R22, [R1+0x540] ;  /* 0x0005400001167983 */ /* 0x000f280000300800 */
[----:B------:R-:W4:Y:S04]  /*f6100*/  LDL.LU R23, [R1+0x544] ;  /* 0x0005440001177983 */ /* 0x000f280000300800 */
[----:B---3--:R-:W3:Y:S04]  /*f6110*/  LDL.LU R16, [R1+0x558] ;  /* 0x0005580001107983 */ /* 0x008ee80000300800 */
[----:B------:R-:W3:Y:S04]  /*f6120*/  LDL.LU R17, [R1+0x55c] ;  /* 0x00055c0001117983 */ /* 0x000ee80000300800 */
[----:B------:R-:W3:Y:S04]  /*f6130*/  LDL.LU R18, [R1+0x548] ;  /* 0x0005480001127983 */ /* 0x000ee80000300800 */
[----:B------:R1:W-:Y:S04]  /*f6140*/  STS.128 [R2+0x180], R12 ;  /* 0x0001800c02007388 */ /* 0x0003e80000000c00 */
[----:B------:R-:W3:Y:S04]  /*f6150*/  LDL.LU R19, [R1+0x54c] ;  /* 0x00054c0001137983 */ /* 0x000ee80000300800 */
[----:B------:R1:W-:Y:S04]  /*f6160*/  STS.128 [R2+0x200], R8 ;  /* 0x0002000802007388 */ /* 0x0003e80000000c00 */
        /* <DEDUP_REMOVED lines=8> */
[----:B--2---:R1:W-:Y:S04]  /*f61f0*/  STS.128 [R2+0x280], R4 ;  /* 0x0002800402007388 */ /* 0x0043e80000000c00 */
[----:B-1----:R-:W2:Y:S04]  /*f6200*/  LDL.LU R4, [R1+0x460] ;  /* 0x0004600001047983 */ /* 0x002ea80000300800 */
[----:B------:R-:W2:Y:S04]  /*f6210*/  LDL.LU R5, [R1+0x464] ;  /* 0x0004640001057983 */ /* 0x000ea80000300800 */
[----:B------:R-:W2:Y:S04]  /*f6220*/  LDL.LU R6, [R1+0x450] ;  /* 0x0004500001067983 */ /* 0x000ea80000300800 */
[----:B------:R-:W2:Y:S04]  /*f6230*/  LDL.LU R7, [R1+0x454] ;  /* 0x0004540001077983 */ /* 0x000ea80000300800 */
[----:B----4-:R1:W-:Y:S04]  /*f6240*/  STS.128 [R2+0x300], R20 ;  /* 0x0003001402007388 */ /* 0x0103e80000000c00 */
[----:B-1----:R-:W4:Y:S04]  /*f6250*/  LDL.LU R20, [R1+0x468] ;  /* 0x0004680001147983 */ /* 0x002f280000300800 */
[----:B------:R-:W4:Y:S04]  /*f6260*/  LDL.LU R21, [R1+0x46c] ;  /* 0x00046c0001157983 */ /* 0x000f280000300800 */
[----:B------:R-:W4:Y:S04]  /*f6270*/  LDL.LU R22, [R1+0x458] ;  /* 0x0004580001167983 */ /* 0x000f280000300800 */
[----:B---3--:R1:W-:Y:S04]  /*f6280*/  STS.128 [R2+0x380], R16 ;  /* 0x0003801002007388 */ /* 0x0083e80000000c00 */
[----:B------:R-:W4:Y:S04]  /*f6290*/  LDL.LU R23, [R1+0x45c] ;  /* 0x00045c0001177983 */ /* 0x000f280000300800 */
[----:B-1----:R-:W3:Y:S04]  /*f62a0*/  LDL.LU R16, [R1+0x13d0] ;  /* 0x0013d00001107983 */ /* 0x002ee80000300800 */
        /* <DEDUP_REMOVED lines=18> */
[----:B----4-:R-:W-:Y:S04]  /*f63d0*/  STS.128 [R2+0x580], R20 ;  /* 0x0005801402007388 */ /* 0x010fe80000000c00 */
[----:B---3--:R-:W-:Y:S04]  /*f63e0*/  STS.128 [R2+0x600], R16 ;  /* 0x0006001002007388 */ /* 0x008fe80000000c00 */
[----:B------:R-:W-:Y:S04]  /*f63f0*/  STS.128 [R2+0x680], R12 ;  /* 0x0006800c02007388 */ /* 0x000fe80000000c00 */
[----:B------:R-:W-:Y:S01]  /*f6400*/  STS.128 [R2+0x700], R8 ;  /* 0x0007000802007388 */ /* 0x000fe20000000c00 */
[----:B------:R-:W-:-:S02]  /*f6410*/  LOP3.LUT R176, R0, 0x20, RZ, 0x3c, !PT ;  /* 0x0000002000b07812 */ /* 0x000fc400078e3cff */
[C---:B------:R-:W-:Y:S02]  /*f6420*/  LOP3.LUT R3, R0.reuse, 0x40, RZ, 0x3c, !PT ;  /* 0x0000004000037812 */ /* 0x040fe400078e3cff */
[----:B------:R-:W-:Y:S01]  /*f6430*/  LOP3.LUT R252, R0, 0x60, RZ, 0x3c, !PT ;  /* 0x0000006000fc7812 */ /* 0x000fe200078e3cff */
[----:B--2---:R1:W-:Y:S04]  /*f6440*/  STS.128 [R2+0x780], R4 ;  /* 0x0007800402007388 */ /* 0x0043e80000000c00 */
[----:B------:R-:W-:Y:S06]  /*f6450*/  BAR.SYNC.DEFER_BLOCKING 0x0 ;  /* 0x0000000000007b1d */ /* 0x000fec0000010000 */
[----:B-1----:R-:W3:Y:S04]  /*f6460*/  LDL.LU R4, [R1+0x12e0] ;  /* 0x0012e00001047983 */ /* 0x002ee80000300800 */
[----:B------:R-:W3:Y:S04]  /*f6470*/  LDL.LU R5, [R1+0x12e4] ;  /* 0x0012e40001057983 */ /* 0x000ee80000300800 */
[----:B------:R-:W3:Y:S04]  /*f6480*/  LDL.LU R6, [R1+0x12d0] ;  /* 0x0012d00001067983 */ /* 0x000ee80000300800 */
[----:B------:R-:W3:Y:S04]  /*f6490*/  LDL.LU R7, [R1+0x12d4] ;  /* 0x0012d40001077983 */ /* 0x000ee80000300800 */
[----:B------:R-:W1:Y:S04]  /*f64a0*/  LDS.128 R8, [R0] ;  /* 0x0000000000087984 */ /* 0x000e680000000c00 */
[----:B------:R-:W3:Y:S04]  /*f64b0*/  LDS.128 R16, [R0+0x800] ;  /* 0x0008000000107984 */ /* 0x000ee80000000c00 */
[----:B------:R-:W4:Y:S04]  /*f64c0*/  LDS.128 R12, [R0+0x1000] ;  /* 0x00100000000c7984 */ /* 0x000f280000000c00 */
[----:B-1----:R-:W-:Y:S04]  /*f64d0*/  STL.64 [R1+0xb0], R8 ;  /* 0x0000b00801007387 */ /* 0x002fe80000100a00 */
[----:B------:R-:W-:Y:S04]  /*f64e0*/  STL.64 [R1+0xb8], R10 ;  /* 0x0000b80a01007387 */ /* 0x000fe80000100a00 */
[----:B------:R-:W1:Y:S04]  /*f64f0*/  LDS.128 R8, [R0+0x1800] ;  /* 0x0018000000087984 */ /* 0x000e680000000c00 */
[----:B---3--:R-:W-:Y:S04]  /*f6500*/  STL.64 [R1+0x150], R16 ;  /* 0x0001501001007387 */ /* 0x008fe80000100a00 */
[----:B------:R-:W-:Y:S04]  /*f6510*/  STL.64 [R1+0x158], R18 ;  /* 0x0001581201007387 */ /* 0x000fe80000100a00 */
[----:B------:R-:W3:Y:S04]  /*f6520*/  LDS.128 R16, [R176] ;  /* 0x00000000b0107984 */ /* 0x000ee80000000c00 */
[----:B----4-:R-:W-:Y:S04]  /*f6530*/  STL.64 [R1+0x290], R12 ;  /* 0x0002900c01007387 */ /* 0x010fe80000100a00 */
[----:B------:R-:W-:Y:S04]  /*f6540*/  STL.64 [R1+0x298], R14 ;  /* 0x0002980e01007387 */ /* 0x000fe80000100a00 */
[----:B------:R-:W4:Y:S04]  /*f6550*/  LDS.128 R12, [R176+0x800] ;  /* 0x00080000b00c7984 */ /* 0x000f280000000c00 */
[----:B-1----:R-:W-:Y:S04]  /*f6560*/  STL.64 [R1+0x310], R8 ;  /* 0x0003100801007387 */ /* 0x002fe80000100a00 */
[----:B------:R-:W-:Y:S04]  /*f6570*/  STL.64 [R1+0x318], R10 ;  /* 0x0003180a01007387 */ /* 0x000fe80000100a00 */
[----:B------:R-:W1:Y:S04]  /*f6580*/  LDS.128 R8, [R176+0x1000] ;  /* 0x00100000b0087984 */ /* 0x000e680000000c00 */
[----:B---3--:R-:W-:Y:S04]  /*f6590*/  STL.64 [R1+0xe0], R16 ;  /* 0x0000e01001007387 */ /* 0x008fe80000100a00 */
[----:B------:R-:W-:Y:S04]  /*f65a0*/  STL.64 [R1+0xe8], R18 ;  /* 0x0000e81201007387 */ /* 0x000fe80000100a00 */
[----:B------:R-:W3:Y:S04]  /*f65b0*/  LDS.128 R16, [R176+0x1800] ;  /* 0x00180000b0107984 */ /* 0x000ee80000000c00 */
[----:B----4-:R-:W-:Y:S04]  /*f65c0*/  STL.64 [R1+0x160], R12 ;  /* 0x0001600c01007387 */ /* 0x010fe80000100a00 */
[----:B------:R-:W-:Y:S04]  /*f65d0*/  STL.64 [R1+0x168], R14 ;  /* 0x0001680e01007387 */ /* 0x000fe80000100a00 */
[----:B------:R-:W4:Y:S04]  /*f65e0*/  LDS.128 R12, [R3] ;  /* 0x00000000030c7984 */ /* 0x000f280000000c00 */
        /* <DEDUP_REMOVED lines=8> */
[----:B------:R-:W4:Y:S04]  /*f6670*/  LDS.128 R12, [R3+0x1800] ;  /* 0x00180000030c7984 */ /* 0x000f280000000c00 */
[----:B-1----:R-:W-:Y:S04]  /*f6680*/  STL.64 [R1+0x1d0], R8 ;  /* 0x0001d00801007387 */ /* 0x002fe80000100a00 */
[----:B------:R-:W-:Y:S04]  /*f6690*/  STL.64 [R1+0x1d8], R10 ;  /* 0x0001d80a01007387 */ /* 0x000fe80000100a00 */
[----:B------:R-:W1:Y:S04]  /*f66a0*/  LDS.128 R8, [R252] ;  /* 0x00000000fc087984 */ /* 0x000e680000000c00 */
        /* <DEDUP_REMOVED lines=8> */
[----:B------:R-:W1:Y:S04]  /*f6730*/  LDS.128 R8, [R252+0x1800] ;  /* 0x00180000fc087984 */ /* 0x000e680000000c00 */
[----:B------:R-:W-:Y:S06]  /*f6740*/  BAR.SYNC.DEFER_BLOCKING 0x0 ;  /* 0x0000000000007b1d */ /* 0x000fec0000010000 */
[----:B---3--:R3:W-:Y:S04]  /*f6750*/  STL.64 [R1+0x1f0], R16 ;  /* 0x0001f01001007387 */ /* 0x0087e80000100a00 */
[----:B------:R1:W-:Y:S04]  /*f6760*/  STL.64 [R1+0x1f8], R18 ;  /* 0x0001f81201007387 */ /* 0x0003e80000100a00 */
[----:B----4-:R4:W-:Y:S04]  /*f6770*/  STL.64 [R1+0x2f0], R12 ;  /* 0x0002f00c01007387 */ /* 0x0109e80000100a00 */
[----:B------:R1:W-:Y:S04]  /*f6780*/  STL.64 [R1+0x2f8], R14 ;  /* 0x0002f80e01007387 */ /* 0x0003e80000100a00 */
[----:B-1----:R1:W-:Y:S04]  /*f6790*/  STL.64 [R1+0x350], R8 ;  /* 0x0003500801007387 */ /* 0x0023e80000100a00 */
[----:B------:R1:W-:Y:S04]  /*f67a0*/  STL.64 [R1+0x358], R10 ;  /* 0x0003580a01007387 */ /* 0x0003e80000100a00 */
[----:B------:R-:W2:Y:S04]  /*f67b0*/  LDL.LU R20, [R1+0x12e8] ;  /* 0x0012e80001147983 */ /* 0x000ea80000300800 */
[----:B------:R-:W2:Y:S04]  /*f67c0*/  LDL.LU R21, [R1+0x12ec] ;  /* 0x0012ec0001157983 */ /* 0x000ea80000300800 */
[----:B------:R-:W2:Y:S04]  /*f67d0*/  LDL.LU R22, [R1+0x12d8] ;  /* 0x0012d80001167983 */ /* 0x000ea80000300800 */
[----:B------:R-:W2:Y:S04]  /*f67e0*/  LDL.LU R23, [R1+0x12dc] ;  /* 0x0012dc0001177983 */ /* 0x000ea80000300800 */
[----:B---3--:R-:W3:Y:S04]  /*f67f0*/  LDL.LU R16, [R1+0x7a0] ;  /* 0x0007a00001107983 */ /* 0x008ee80000300800 */
[----:B------:R-:W3:Y:S04]  /*f6800*/  LDL.LU R17, [R1+0x7a4] ;  /* 0x0007a40001117983 */ /* 0x000ee80000300800 */
[----:B------:R-:W3:Y:S04]  /*f6810*/  LDL.LU R18, [R1+0x7b0] ;  /* 0x0007b00001127983 */ /* 0x000ee80000300800 */
[----:B------:R-:W3:Y:S04]  /*f6820*/  LDL.LU R19, [R1+0x7b4] ;  /* 0x0007b40001137983 */ /* 0x000ee80000300800 */
[----:B----4-:R-:W4:Y:S04]  /*f6830*/  LDL.LU R12, [R1+0x7a8] ;  /* 0x0007a800010c7983 */ /* 0x010f280000300800 */
[----:B------:R-:W4:Y:S04]  /*f6840*/  LDL.LU R13, [R1+0x7ac] ;  /* 0x0007ac00010d7983 */ /* 0x000f280000300800 */
[----:B------:R-:W4:Y:S04]  /*f6850*/  LDL.LU R14, [R1+0x7b8] ;  /* 0x0007b800010e7983 */ /* 0x000f280000300800 */
[----:B------:R-:W4:Y:S04]  /*f6860*/  LDL.LU R15, [R1+0x7bc] ;  /* 0x0007bc00010f7983 */ /* 0x000f280000300800 */
[----:B-1----:R-:W4:Y:S04]  /*f6870*/  LDL.LU R8, [R1+0x920] ;  /* 0x0009200001087983 */ /* 0x002f280000300800 */
[----:B------:R-:W4:Y:S04]  /*f6880*/  LDL.LU R9, [R1+0x924] ;  /* 0x0009240001097983 */ /* 0x000f280000300800 */
[----:B------:R-:W4:Y:S04]  /*f6890*/  LDL.LU R10, [R1+0x910] ;  /* 0x00091000010a7983 */ /* 0x000f280000300800 */
[----:B------:R1:W-:Y:S04]  /*f68a0*/  STS.128 [R2], R4 ;  /* 0x0000000402007388 */ /* 0x0003e80000000c00 */
[----:B------:R-:W4:Y:S04]  /*f68b0*/  LDL.LU R11, [R1+0x914] ;  /* 0x00091400010b7983 */ /* 0x000f280000300800 */
[----:B-1----:R-:W4:Y:S04]  /*f68c0*/  LDL.LU R4, [R1+0x928] ;  /* 0x0009280001047983 */ /* 0x002f280000300800 */
[----:B------:R-:W4:Y:S04]  /*f68d0*/  LDL.LU R5, [R1+0x92c] ;  /* 0x00092c0001057983 */ /* 0x000f280000300800 */
[----:B------:R-:W4:Y:S04]  /*f68e0*/  LDL.LU R6, [R1+0x918] ;  /* 0x0009180001067983 */ /* 0x000f280000300800 */
[----:B------:R-:W4:Y:S04]  /*f68f0*/  LDL.LU R7, [R1+0x91c] ;  /* 0x00091c0001077983 */ /* 0x000f280000300800 */
[----:B--2---:R1:W-:Y:S04]  /*f6900*/  STS.128 [R2+0x80], R20 ;  /* 0x0000801402007388 */ /* 0x0043e80000000c00 */
[----:B-1----:R-:W2:Y:S04]  /*f6910*/  LDL.LU R20, [R1+0x8c0] ;  /* 0x0008c00001147983 */ /* 0x002ea80000300800 */
[----:B------:R-:W2:Y:S04]  /*f6920*/  LDL.LU R21, [R1+0x8c4] ;  /* 0x0008c40001157983 */ /* 0x000ea80000300800 */
[----:B------:R-:W2:Y:S04]  /*f6930*/  LDL.LU R22, [R1+0x9c0] ;  /* 0x0009c00001167983 */ /* 0x000ea80000300800 */
[----:B---3--:R1:W-:Y:S04]  /*f6940*/  STS.128 [R2+0x100], R16 ;  /* 0x0001001002007388 */ /* 0x0083e80000000c00 */
[----:B------:R-:W2:Y:S04]  /*f6950*/  LDL.LU R23, [R1+0x9c4] ;  /* 0x0009c40001177983 */ /* 0x000ea80000300800 */
        /* <DEDUP_REMOVED lines=23> */
[----:B----4-:R1:W-:Y:S04]  /*f6ad0*/  STS.128 [R2+0x380], R16 ;  /* 0x0003801002007388 */ /* 0x0103e80000000c00 */
[----:B------:R-:W2:Y:S04]  /*f6ae0*/  LDL.LU R23, [R1+0xb6c] ;  /* 0x000b6c0001177983 */ /* 0x000ea80000300800 */
[----:B-1----:R-:W4:Y:S04]  /*f6af0*/  LDL.LU R16, [R1+0xd20] ;  /* 0x000d200001107983 */ /* 0x002f280000300800 */
[----:B------:R-:W4:Y:S04]  /*f6b00*/  LDL.LU R17, [R1+0xd24] ;  /* 0x000d240001117983 */ /* 0x000f280000300800 */
[----:B------:R-:W4:Y:S04]  /*f6b10*/  LDL.LU R18, [R1+0xcf0] ;  /* 0x000cf00001127983 */ /* 0x000f280000300800 */
[----:B---3--:R1:W-:Y:S04]  /*f6b20*/  STS.128 [R2+0x400], R12 ;  /* 0x0004000c02007388 */ /* 0x0083e80000000c00 */
[----:B------:R-:W4:Y:S04]  /*f6b30*/  LDL.LU R19, [R1+0xcf4] ;  /* 0x000cf40001137983 */ /* 0x000f280000300800 */
[----:B------:R3:W-:Y:S04]  /*f6b40*/  STS.128 [R2+0x480], R8 ;  /* 0x0004800802007388 */ /* 0x0007e80000000c00 */
        /* <DEDUP_REMOVED lines=9> */
[----:B-1----:R-:W3:Y:S04]  /*f6be0*/  LDL.LU R4, [R1+0x378] ;  /* 0x0003780001047983 */ /* 0x002ee80000300800 */
[----:B------:R-:W3:Y:S04]  /*f6bf0*/  LDL.LU R5, [R1+0x37c] ;  /* 0x00037c0001057983 */ /* 0x000ee80000300800 */
[----:B------:R-:W3:Y:S04]  /*f6c00*/  LDL.LU R6, [R1+0x348] ;  /* 0x0003480001067983 */ /* 0x000ee80000300800 */
[----:B------:R-:W3:Y:S04]  /*f6c10*/  LDL.LU R7, [R1+0x34c] ;  /* 0x00034c0001077983 */ /* 0x000ee80000300800 */
[----:B--2---:R-:W-:Y:S04]  /*f6c20*/  STS.128 [R2+0x580], R20 ;  /* 0x0005801402007388 */ /* 0x004fe80000000c00 */
[----:B----4-:R-:W-:Y:S04]  /*f6c30*/  STS.128 [R2+0x600], R16 ;  /* 0x0006001002007388 */ /* 0x010fe80000000c00 */
[----:B------:R-:W-:Y:S04]  /*f6c40*/  STS.128 [R2+0x680], R12 ;  /* 0x0006800c02007388 */ /* 0x000fe80000000c00 */
[----:B---3--:R-:W-:Y:S04]  /*f6c50*/  STS.128 [R2+0x700], R8 ;  /* 0x0007000802007388 */ /* 0x008fe80000000c00 */
[----:B------:R1:W-:Y:S04]  /*f6c60*/  STS.128 [R2+0x780], R4 ;  /* 0x0007800402007388 */ /* 0x0003e80000000c00 */
        /* <DEDUP_REMOVED lines=716> */
[----:B-1----:R-:W3:Y:S04]  /*f9930*/  LDL.LU R8, [R1+0x940] ;  /* 0x0009400001087983 */ /* 0x002ee80000300800 */
[----:B------:R-:W3:Y:S04]  /*f9940*/  LDL.LU R9, [R1+0x944] ;  /* 0x0009440001097983 */ /* 0x000ee80000300800 */
[----:B------:R-:W3:Y:S04]  /*f9950*/  LDL.LU R10, [R1+0x930] ;  /* 0x00093000010a7983 */ /* 0x000ee80000300800 */
[----:B------:R1:W-:Y:S04]  /*f9960*/  STS.128 [R2], R4 ;  /* 0x0000000402007388 */ /* 0x0003e80000000c00 */
[----:B------:R-:W3:Y:S04]  /*f9970*/  LDL.LU R11, [R1+0x934] ;  /* 0x00093400010b7983 */ /* 0x000ee80000300800 */
[----:B-1----:R-:W3:Y:S04]  /*f9980*/  LDL.LU R4, [R1+0x948] ;  /* 0x0009480001047983 */ /* 0x002ee80000300800 */
        /* <DEDUP_REMOVED lines=11> */
[----:B------:R1:W-:Y:S04]  /*f9a40*/  STS.128 [R2+0x280], R4 ;  /* 0x0002800402007388 */ /* 0x0003e80000000c00 */
        /* <DEDUP_REMOVED lines=16> */
[----:B--2---:R-:W-:Y:S04]  /*f9b50*/  STS.128 [R2+0x300], R20 ;  /* 0x0003001402007388 */ /* 0x004fe80000000c00 */
[----:B---3--:R1:W-:Y:S04]  /*f9b60*/  STS.128 [R2+0x380], R4 ;  /* 0x0003800402007388 */ /* 0x0083e80000000c00 */
[----:B-1----:R-:W2:Y:S04]  /*f9b70*/  LDL.LU R4, [R1+0x818] ;  /* 0x0008180001047983 */ /* 0x002ea80000300800 */
[----:B------:R-:W2:Y:S04]  /*f9b80*/  LDL.LU R5, [R1+0x81c] ;  /* 0x00081c0001057983 */ /* 0x000ea80000300800 */
[----:B------:R-:W2:Y:S04]  /*f9b90*/  LDL.LU R6, [R1+0x748] ;  /* 0x0007480001067983 */ /* 0x000ea80000300800 */
[----:B----4-:R1:W-:Y:S04]  /*f9ba0*/  STS.128 [R2+0x400], R8 ;  /* 0x0004000802007388 */ /* 0x0103e80000000c00 */
[----:B------:R-:W2:Y:S04]  /*f9bb0*/  LDL.LU R7, [R1+0x74c] ;  /* 0x00074c0001077983 */ /* 0x000ea80000300800 */
        /* <DEDUP_REMOVED lines=22> */
[----:B--2---:R-:W-:Y:S04]  /*f9d20*/  STS.128 [R2+0x580], R4 ;  /* 0x0005800402007388 */ /* 0x004fe80000000c00 */
[----:B----4-:R-:W-:Y:S04]  /*f9d30*/  STS.128 [R2+0x600], R8 ;  /* 0x0006000802007388 */ /* 0x010fe80000000c00 */
[----:B---3--:R-:W-:Y:S04]  /*f9d40*/  STS.128 [R2+0x680], R12 ;  /* 0x0006800c02007388 */ /* 0x008fe80000000c00 */
[----:B------:R-:W-:Y:S04]  /*f9d50*/  STS.128 [R2+0x700], R16 ;  /* 0x0007001002007388 */ /* 0x000fe80000000c00 */
[----:B------:R-:W-:Y:S04]  /*f9d60*/  STS.128 [R2+0x780], R20 ;  /* 0x0007801402007388 */ /* 0x000fe80000000c00 */
[----:B------:R-:W-:Y:S06]  /*f9d70*/  BAR.SYNC.DEFER_BLOCKING 0x0 ;  /* 0x0000000000007b1d */ /* 0x000fec0000010000 */
[----:B------:R-:W1:Y:S04]  /*f9d80*/  LDS.128 R4, [R0] ;  /* 0x0000000000047984 */ /* 0x000e680000000c00 */
[----:B------:R-:W2:Y:S04]  /*f9d90*/  LDS.128 R12, [R0+0x800] ;  /* 0x00080000000c7984 */ /* 0x000ea80000000c00 */
[----:B------:R-:W3:Y:S04]  /*f9da0*/  LDS.128 R8, [R0+0x1000] ;  /* 0x0010000000087984 */ /* 0x000ee80000000c00 */
[----:B-1----:R-:W-:Y:S04]  /*f9db0*/  STL.64 [R1+0xf0], R4 ;  /* 0x0000f00401007387 */ /* 0x002fe80000100a00 */
[----:B------:R-:W-:Y:S04]  /*f9dc0*/  STL.64 [R1+0xf8], R6 ;  /* 0x0000f80601007387 */ /* 0x000fe80000100a00 */
[----:B------:R-:W1:Y:S04]  /*f9dd0*/  LDS.128 R4, [R0+0x1800] ;  /* 0x0018000000047984 */ /* 0x000e680000000c00 */
[----:B--2---:R-:W-:Y:S04]  /*f9de0*/  STL.64 [R1+0x3b0], R12 ;  /* 0x0003b00c01007387 */ /* 0x004fe80000100a00 */
[----:B------:R-:W-:Y:S04]  /*f9df0*/  STL.64 [R1+0x3b8], R14 ;  /* 0x0003b80e01007387 */ /* 0x000fe80000100a00 */
[----:B------:R-:W2:Y:S04]  /*f9e00*/  LDS.128 R12, [R176] ;  /* 0x00000000b00c7984 */ /* 0x000ea80000000c00 */
[----:B---3--:R-:W-:Y:S04]  /*f9e10*/  STL.64 [R1+0x740], R8 ;  /* 0x0007400801007387 */ /* 0x008fe80000100a00 */
[----:B------:R-:W-:Y:S04]  /*f9e20*/  STL.64 [R1+0x748], R10 ;  /* 0x0007480a01007387 */ /* 0x000fe80000100a00 */
[----:B------:R-:W3:Y:S04]  /*f9e30*/  LDS.128 R8, [R176+0x800] ;  /* 0x00080000b0087984 */ /* 0x000ee80000000c00 */
[----:B-1----:R-:W-:Y:S04]  /*f9e40*/  STL.64 [R1+0x930], R4 ;  /* 0x0009300401007387 */ /* 0x002fe80000100a00 */
[----:B------:R-:W-:Y:S04]  /*f9e50*/  STL.64 [R1+0x938], R6 ;  /* 0x0009380601007387 */ /* 0x000fe80000100a00 */
[----:B------:R-:W1:Y:S04]  /*f9e60*/  LDS.128 R4, [R176+0x1000] ;  /* 0x00100000b0047984 */ /* 0x000e680000000c00 */
[----:B--2---:R-:W-:Y:S04]  /*f9e70*/  STL.64 [R1+0x170], R12 ;  /* 0x0001700c01007387 */ /* 0x004fe80000100a00 */
[----:B------:R-:W-:Y:S04]  /*f9e80*/  STL.64 [R1+0x178], R14 ;  /* 0x0001780e01007387 */ /* 0x000fe80000100a00 */
[----:B------:R-:W2:Y:S04]  /*f9e90*/  LDS.128 R12, [R176+0x1800] ;  /* 0x00180000b00c7984 */ /* 0x000ea80000000c00 */
[----:B---3--:R-:W-:Y:S04]  /*f9ea0*/  STL.64 [R1+0x3c0], R8 ;  /* 0x0003c00801007387 */ /* 0x008fe80000100a00 */
[----:B------:R-:W-:Y:S04]  /*f9eb0*/  STL.64 [R1+0x3c8], R10 ;  /* 0x0003c80a01007387 */ /* 0x000fe80000100a00 */
[----:B------:R-:W3:Y:S04]  /*f9ec0*/  LDS.128 R8, [R3] ;  /* 0x0000000003087984 */ /* 0x000ee80000000c00 */
        /* <DEDUP_REMOVED lines=8> */
[----:B------:R-:W3:Y:S04]  /*f9f50*/  LDS.128 R8, [R3+0x1800] ;  /* 0x0018000003087984 */ /* 0x000ee80000000c00 */
[----:B-1----:R-:W-:Y:S04]  /*f9f60*/  STL.64 [R1+0x4c0], R4 ;  /* 0x0004c00401007387 */ /* 0x002fe80000100a00 */
[----:B------:R-:W-:Y:S04]  /*f9f70*/  STL.64 [R1+0x4c8], R6 ;  /* 0x0004c80601007387 */ /* 0x000fe80000100a00 */
[----:B------:R-:W1:Y:S04]  /*f9f80*/  LDS.128 R4, [R252] ;  /* 0x00000000fc047984 */ /* 0x000e680000000c00 */
        /* <DEDUP_REMOVED lines=11> */
[----:B------:R-:W-:Y:S06]  /*fa040*/  BAR.SYNC.DEFER_BLOCKING 0x0 ;  /* 0x0000000000007b1d */ /* 0x000fec0000010000 */
[----:B---3--:R-:W-:Y:S04]  /*fa050*/  STL.64 [R1+0x820], R8 ;  /* 0x0008200801007387 */ /* 0x008fe80000100a00 */
[----:B------:R-:W-:Y:S04]  /*fa060*/  STL.64 [R1+0x828], R10 ;  /* 0x0008280a01007387 */ /* 0x000fe80000100a00 */
[----:B-1----:R1:W-:Y:S04]  /*fa070*/  STL.64 [R1+0x990], R4 ;  /* 0x0009900401007387 */ /* 0x0023e80000100a00 */
[----:B------:R2:W-:Y:S04]  /*fa080*/  STL.64 [R1+0x998], R6 ;  /* 0x0009980601007387 */ /* 0x0005e80000100a00 */
[----:B-1----:R-:W3:Y:S04]  /*fa090*/  LDL.LU R4, [R1+0x1708] ;  /* 0x0017080001047983 */ /* 0x002ee80000300800 */
[----:B------:R-:W3:Y:S04]  /*fa0a0*/  LDL.LU R5, [R1+0x170c] ;  /* 0x00170c0001057983 */ /* 0x000ee80000300800 */
[----:B--2---:R-:W3:Y:S04]  /*fa0b0*/  LDL.LU R6, [R1+0x16f8] ;  /* 0x0016f80001067983 */ /* 0x004ee80000300800 */
[----:B------:R-:W3:Y:S04]  /*fa0c0*/  LDL.LU R7, [R1+0x16fc] ;  /* 0x0016fc0001077983 */ /* 0x000ee80000300800 */
        /* <DEDUP_REMOVED lines=16> */
[----:B---3--:R1:W-:Y:S04]  /*fa1d0*/  STS.128 [R2+0x80], R4 ;  /* 0x0000800402007388 */ /* 0x0083e80000000c00 */
[----:B-1----:R-:W3:Y:S04]  /*fa1e0*/  LDL.LU R4, [R1+0x780] ;  /* 0x0007800001047983 */ /* 0x002ee80000300800 */
[----:B------:R-:W3:Y:S04]  /*fa1f0*/  LDL.LU R5, [R1+0x784] ;  /* 0x0007840001057983 */ /* 0x000ee80000300800 */
[----:B------:R-:W3:Y:S04]  /*fa200*/  LDL.LU R6, [R1+0x770] ;  /* 0x0007700001067983 */ /* 0x000ee80000300800 */
[----:B--2---:R1:W-:Y:S04]  /*fa210*/  STS.128 [R2+0x100], R8 ;  /* 0x0001000802007388 */ /* 0x0043e80000000c00 */
[----:B------:R-:W3:Y:S04]  /*fa220*/  LDL.LU R7, [R1+0x774] ;  /* 0x0007740001077983 */ /* 0x000ee80000300800 */
[----:B----4-:R2:W-:Y:S04]  /*fa230*/  STS.128 [R2+0x180], R12 ;  /* 0x0001800c02007388 */ /* 0x0105e80000000c00 */
[----:B-1----:R-:W4:Y:S04]  /*fa240*/  LDL.LU R8, [R1+0x788] ;  /* 0x0007880001087983 */ /* 0x002f280000300800 */
[----:B------:R-:W4:Y:S04]  /*fa250*/  LDL.LU R9, [R1+0x78c] ;  /* 0x00078c0001097983 */ /* 0x000f280000300800 */
[----:B------:R-:W4:Y:S04]  /*fa260*/  LDL.LU R10, [R1+0x778] ;  /* 0x00077800010a7983 */ /* 0x000f280000300800 */
[----:B------:R-:W4:Y:S04]  /*fa270*/  LDL.LU R11, [R1+0x77c] ;  /* 0x00077c00010b7983 */ /* 0x000f280000300800 */
[----:B--2---:R-:W2:Y:S04]  /*fa280*/  LDL.LU R12, [R1+0x1500] ;  /* 0x00150000010c7983 */ /* 0x004ea80000300800 */
[----:B------:R-:W2:Y:S04]  /*fa290*/  LDL.LU R13, [R1+0x1504] ;  /* 0x00150400010d7983 */ /* 0x000ea80000300800 */
[----:B------:R-:W2:Y:S04]  /*fa2a0*/  LDL.LU R14, [R1+0x1510] ;  /* 0x00151000010e7983 */ /* 0x000ea80000300800 */
[----:B------:R1:W-:Y:S04]  /*fa2b0*/  STS.128 [R2+0x200], R16 ;  /* 0x0002001002007388 */ /* 0x0003e80000000c00 */
[----:B------:R-:W2:Y:S04]  /*fa2c0*/  LDL.LU R15, [R1+0x1514] ;  /* 0x00151400010f7983 */ /* 0x000ea80000300800 */
[----:B------:R1:W-:Y:S04]  /*fa2d0*/  STS.128 [R2+0x280], R20 ;  /* 0x0002801402007388 */ /* 0x0003e80000000c00 */
        /* <DEDUP_REMOVED lines=8> */
[----:B---3--:R1:W-:Y:S04]  /*fa360*/  STS.128 [R2+0x300], R4 ;  /* 0x0003000402007388 */ /* 0x0083e80000000c00 */
[----:B-1----:R-:W3:Y:S04]  /*fa370*/  LDL.LU R4, [R1+0x3d8] ;  /* 0x0003d80001047983 */ /* 0x002ee80000300800 */
[----:B------:R-:W3:Y:S04]  /*fa380*/  LDL.LU R5, [R1+0x3dc] ;  /* 0x0003dc0001057983 */ /* 0x000ee80000300800 */
[----:B------:R-:W3:Y:S04]  /*fa390*/  LDL.LU R6, [R1+0x3e8] ;  /* 0x0003e80001067983 */ /* 0x000ee80000300800 */
[----:B----4-:R1:W-:Y:S04]  /*fa3a0*/  STS.128 [R2+0x380], R8 ;  /* 0x0003800802007388 */ /* 0x0103e80000000c00 */
[----:B------:R-:W3:Y:S04]  /*fa3b0*/  LDL.LU R7, [R1+0x3ec] ;  /* 0x0003ec0001077983 */ /* 0x000ee80000300800 */
[----:B-1----:R-:W4:Y:S04]  /*fa3c0*/  LDL.LU R8, [R1+0x1430] ;  /* 0x0014300001087983 */ /* 0x002f280000300800 */
[----:B------:R-:W4:Y:S04]  /*fa3d0*/  LDL.LU R9, [R1+0x1434] ;  /* 0x0014340001097983 */ /* 0x000f280000300800 */
[----:B------:R-:W4:Y:S04]  /*fa3e0*/  LDL.LU R10, [R1+0x1420] ;  /* 0x00142000010a7983 */ /* 0x000f280000300800 */
[----:B--2---:R1:W-:Y:S04]  /*fa3f0*/  STS.128 [R2+0x400], R12 ;  /* 0x0004000c02007388 */ /* 0x0043e80000000c00 */
[----:B------:R-:W4:Y:S04]  /*fa400*/  LDL.LU R11, [R1+0x1424] ;  /* 0x00142400010b7983 */ /* 0x000f280000300800 */
[----:B------:R2:W-:Y:S04]  /*fa410*/  STS.128 [R2+0x480], R16 ;  /* 0x0004801002007388 */ /* 0x0005e80000000c00 */
        /* <DEDUP_REMOVED lines=9> */
[----:B-1----:R-:W2:Y:S04]  /*fa4b0*/  LDL.LU R20, [R1+0x588] ;  /* 0x0005880001147983 */ /* 0x002ea80000300800 */
[----:B------:R-:W2:Y:S04]  /*fa4c0*/  LDL.LU R21, [R1+0x58c] ;  /* 0x00058c0001157983 */ /* 0x000ea80000300800 */
[----:B------:R-:W2:Y:S04]  /*fa4d0*/  LDL.LU R22, [R1+0x6f8] ;  /* 0x0006f80001167983 */ /* 0x000ea80000300800 */
[----:B------:R-:W2:Y:S04]  /*fa4e0*/  LDL.LU R23, [R1+0x6fc] ;  /* 0x0006fc0001177983 */ /* 0x000ea80000300800 */
[----:B------:R1:W-:Y:S04]  /*fa4f0*/  STS.128 [R2], R24 ;  /* 0x0000001802007388 */ /* 0x0003e80000000c00 */
[----:B-1----:R-:W2:Y:S04]  /*fa500*/  LDL.LU R24, [R1+0x1350] ;  /* 0x0013500001187983 */ /* 0x002ea80000300800 */
[----:B------:R-:W2:Y:S04]  /*fa510*/  LDL.LU R25, [R1+0x1354] ;  /* 0x0013540001197983 */ /* 0x000ea80000300800 */
[----:B------:R-:W2:Y:S04]  /*fa520*/  LDL.LU R26, [R1+0x1340] ;  /* 0x00134000011a7983 */ /* 0x000ea80000300800 */
[----:B------:R-:W2:Y:S04]  /*fa530*/  LDL.LU R27, [R1+0x1344] ;  /* 0x00134400011b7983 */ /* 0x000ea80000300800 */
[----:B---3--:R-:W-:Y:S04]  /*fa540*/  STS.128 [R2+0x580], R4 ;  /* 0x0005800402007388 */ /* 0x008fe80000000c00 */
[----:B----4-:R-:W-:Y:S04]  /*fa550*/  STS.128 [R2+0x600], R8 ;  /* 0x0006000802007388 */ /* 0x010fe80000000c00 */
[----:B------:R-:W-:Y:S04]  /*fa560*/  STS.128 [R2+0x680], R12 ;  /* 0x0006800c02007388 */ /* 0x000fe80000000c00 */
[----:B--2---:R-:W-:Y:S04]  /*fa570*/  STS.128 [R2+0x700], R16 ;  /* 0x0007001002007388 */ /* 0x004fe80000000c00 */
        /* <DEDUP_REMOVED lines=47> */
[----:B---3--:R2:W-:Y:S04]  /*fa870*/  STL.64 [R1+0xce0], R8 ;  /* 0x000ce00801007387 */ /* 0x0085e80000100a00 */
[----:B------:R3:W-:Y:S04]  /*fa880*/  STL.64 [R1+0xce8], R10 ;  /* 0x000ce80a01007387 */ /* 0x0007e80000100a00 */
[----:B-1----:R1:W-:Y:S04]  /*fa890*/  STL.64 [R1+0xd30], R4 ;  /* 0x000d300401007387 */ /* 0x0023e80000100a00 */
[----:B------:R4:W-:Y:S04]  /*fa8a0*/  STL.64 [R1+0xd38], R6 ;  /* 0x000d380601007387 */ /* 0x0009e80000100a00 */
[----:B--2---:R-:W2:Y:S04]  /*fa8b0*/  LDL.LU R8, [R1+0x1358] ;  /* 0x0013580001087983 */ /* 0x004ea80000300800 */
[----:B------:R-:W2:Y:S04]  /*fa8c0*/  LDL.LU R9, [R1+0x135c] ;  /* 0x00135c0001097983 */ /* 0x000ea80000300800 */
[----:B---3--:R-:W2:Y:S04]  /*fa8d0*/  LDL.LU R10, [R1+0x1348] ;  /* 0x00134800010a7983 */ /* 0x008ea80000300800 */
[----:B------:R-:W2:Y:S04]  /*fa8e0*/  LDL.LU R11, [R1+0x134c] ;  /* 0x00134c00010b7983 */ /* 0x000ea80000300800 */
[----:B-1----:R-:W3:Y:S04]  /*fa8f0*/  LDL.LU R4, [R1+0x830] ;  /* 0x0008300001047983 */ /* 0x002ee80000300800 */
        /* <DEDUP_REMOVED lines=20> */
[----:B------:R-:W2:Y:S04]  /*faa40*/  LDL.LU R7, [R1+0xa44] ;  /* 0x000a440001077983 */ /* 0x000ea80000300800 */
[----:B------:R-:W3:Y:S04]  /*faa50*/  LDL.LU R8, [R1+0xa38] ;  /* 0x000a380001087983 */ /* 0x000ee80000300800 */
[----:B------:R-:W3:Y:S04]  /*faa60*/  LDL.LU R9, [R1+0xa3c] ;  /* 0x000a3c0001097983 */ /* 0x000ee80000300800 */
[----:B------:R-:W3:Y:S04]  /*faa70*/  LDL.LU R10, [R1+0xa48] ;  /* 0x000a4800010a7983 */ /* 0x000ee80000300800 */
[----:B------:R-:W3:Y:S04]  /*faa80*/  LDL.LU R11, [R1+0xa4c] ;  /* 0x000a4c00010b7983 */ /* 0x000ee80000300800 */
[----:B----4-:R1:W-:Y:S04]  /*faa90*/  STS.128 [R2+0x180], R12 ;  /* 0x0001800c02007388 */ /* 0x0103e80000000c00 */
[----:B------:R4:W-:Y:S04]  /*faaa0*/  STS.128 [R2+0x200], R16 ;  /* 0x0002001002007388 */ /* 0x0009e80000000c00 */
[----:B------:R4:W-:Y:S04]  /*faab0*/  STS.128 [R2+0x280], R20 ;  /* 0x0002801402007388 */ /* 0x0009e80000000c00 */
[----:B-1----:R-:W3:Y:S04]  /*faac0*/  LDL.LU R12, [R1+0xc40] ;  /* 0x000c4000010c7983 */ /* 0x002ee80000300800 */
        /* <DEDUP_REMOVED lines=20> */
[----:B------:R1:W-:Y:S04]  /*fac10*/  STS.128 [R2+0x400], R12 ;  /* 0x0004000c02007388 */ /* 0x0003e80000000c00 */
[----:B------:R-:W3:Y:S04]  /*fac20*/  LDL.LU R7, [R1+0x1294] ;  /* 0x0012940001077983 */ /* 0x000ee80000300800 */
[----:B----4-:R4:W-:Y:S04]  /*fac30*/  STS.128 [R2+0x480], R16 ;  /* 0x0004801002007388 */ /* 0x0109e80000000c00 */
[----:B-1----:R-:W3:Y:S04]  /*fac40*/  LDL.LU R12, [R1+0x12a8] ;  /* 0x0012a800010c7983 */ /* 0x002ee80000300800 */
[----:B------:R-:W3:Y:S04]  /*fac50*/  LDL.LU R13, [R1+0x12ac] ;  /* 0x0012ac00010d7983 */ /* 0x000ee80000300800 */
[----:B------:R-:W3:Y:S04]  /*fac60*/  LDL.LU R14, [R1+0x1298] ;  /* 0x00129800010e7983 */ /* 0x000ee80000300800 */
[----:B------:R-:W3:Y:S04]  /*fac70*/  LDL.LU R15, [R1+0x129c] ;  /* 0x00129c00010f7983 */ /* 0x000ee80000300800 */
[----:B----4-:R-:W4:Y:S04]  /*fac80*/  LDL.LU R16, [R1+0x90] ;  /* 0x0000900001107983 */ /* 0x010f280000300800 */
[----:B------:R-:W4:Y:S04]  /*fac90*/  LDL.LU R17, [R1+0x94] ;  /* 0x0000940001117983 */ /* 0x000f280000300800 */
[----:B------:R-:W4:Y:S04]  /*faca0*/  LDL.LU R18, [R1+0x60] ;  /* 0x0000600001127983 */ /* 0x000f280000300800 */
[----:B------:R1:W-:Y:S04]  /*facb0*/  STS.128 [R2+0x500], R20 ;  /* 0x0005001402007388 */ /* 0x0003e80000000c00 */
[----:B------:R-:W4:Y:S04]  /*facc0*/  LDL.LU R19, [R1+0x64] ;  /* 0x0000640001137983 */ /* 0x000f280000300800 */
[----:B-1----:R-:W4:Y:S04]  /*facd0*/  LDL.LU R20, [R1+0x98] ;  /* 0x0000980001147983 */ /* 0x002f280000300800 */
[----:B------:R-:W4:Y:S04]  /*face0*/  LDL.LU R21, [R1+0x9c] ;  /* 0x00009c0001157983 */ /* 0x000f280000300800 */
[----:B------:R-:W4:Y:S04]  /*facf0*/  LDL.LU R22, [R1+0x68] ;  /* 0x0000680001167983 */ /* 0x000f280000300800 */
[----:B------:R-:W4:Y:S04]  /*fad00*/  LDL.LU R23, [R1+0x6c] ;  /* 0x00006c0001177983 */ /* 0x000f280000300800 */
[----:B------:R1:W-:Y:S04]  /*fad10*/  STS.128 [R2], R24 ;  /* 0x0000001802007388 */ /* 0x0003e80000000c00 */
[----:B-1----:R-:W4:Y:S04]  /*fad20*/  LDL.LU R24, [R1+0x1770] ;  /* 0x0017700001187983 */ /* 0x002f280000300800 */
[----:B------:R-:W4:Y:S04]  /*fad30*/  LDL.LU R25, [R1+0x1774] ;  /* 0x0017740001197983 */ /* 0x000f280000300800 */
[----:B------:R-:W4:Y:S04]  /*fad40*/  LDL.LU R26, [R1+0x1760] ;  /* 0x00176000011a7983 */ /* 0x000f280000300800 */
[----:B------:R-:W4:Y:S04]  /*fad50*/  LDL.LU R27, [R1+0x1764] ;  /* 0x00176400011b7983 */ /* 0x000f280000300800 */
[----:B--2---:R-:W-:Y:S04]  /*fad60*/  STS.128 [R2+0x580], R8 ;  /* 0x0005800802007388 */ /* 0x004fe80000000c00 */
[----:B---3--:R-:W-:Y:S04]  /*fad70*/  STS.128 [R2+0x600], R4 ;  /* 0x0006000402007388 */ /* 0x008fe80000000c00 */
[----:B------:R-:W-:Y:S04]  /*fad80*/  STS.128 [R2+0x680], R12 ;  /* 0x0006800c02007388 */ /* 0x000fe80000000c00 */
[----:B----4-:R-:W-:Y:S04]  /*fad90*/  STS.128 [R2+0x700], R16 ;  /* 0x0007001002007388 */ /* 0x010fe80000000c00 */
        /* <DEDUP_REMOVED lines=80> */
[----:B----4-:R1:W-:Y:S04]  /*fb2a0*/  STS.128 [R2+0x180], R12 ;  /* 0x0001800c02007388 */ /* 0x0103e80000000c00 */
[----:B------:R-:W3:Y:S04]  /*fb2b0*/  LDL.LU R11, [R1+0x75c] ;  /* 0x00075c00010b7983 */ /* 0x000ee80000300800 */
        /* <DEDUP_REMOVED lines=18> */
[----:B------:R-:W2:Y:S04]  /*fb3e0*/  LDL.LU R7, [R1+0x40c] ;  /* 0x00040c0001077983 */ /* 0x000ea80000300800 */
[----:B---3--:R1:W-:Y:S04]  /*fb3f0*/  STS.128 [R2+0x380], R8 ;  /* 0x0003800802007388 */ /* 0x0083e80000000c00 */
[----:B------:R3:W-:Y:S04]  /*fb400*/  STS.128 [R2+0x400], R12 ;  /* 0x0004000c02007388 */ /* 0x0007e80000000c00 */
[----:B-1----:R-:W2:Y:S04]  /*fb410*/  LDL.LU R8, [R1+0x1530] ;  /* 0x0015300001087983 */ /* 0x002ea80000300800 */
[----:B------:R-:W2:Y:S04]  /*fb420*/  LDL.LU R9, [R1+0x1534] ;  /* 0x0015340001097983 */ /* 0x000ea80000300800 */
[----:B------:R-:W2:Y:S04]  /*fb430*/  LDL.LU R10, [R1+0x1520] ;  /* 0x00152000010a7983 */ /* 0x000ea80000300800 */
[----:B------:R-:W2:Y:S04]  /*fb440*/  LDL.LU R11, [R1+0x1524] ;  /* 0x00152400010b7983 */ /* 0x000ea80000300800 */
[----:B---3--:R-:W3:Y:S04]  /*fb450*/  LDL.LU R12, [R1+0x1538] ;  /* 0x00153800010c7983 */ /* 0x008ee80000300800 */
        /* <DEDUP_REMOVED lines=13> */
[----:B------:R-:W-:Y:S04]  /*fb530*/  STS.128 [R2], R24 ;  /* 0x0000001802007388 */ /* 0x000fe80000000c00 */
[----:B--2---:R1:W-:Y:S04]  /*fb540*/  STS.128 [R2+0x580], R4 ;  /* 0x0005800402007388 */ /* 0x0043e80000000c00 */
[----:B-1----:R-:W2:Y:S04]  /*fb550*/  LDL.LU R4, [R1+0x13f0] ;  /* 0x0013f00001047983 */ /* 0x002ea80000300800 */
[----:B------:R-:W2:Y:S04]  /*fb560*/  LDL.LU R5, [R1+0x13f4] ;  /* 0x0013f40001057983 */ /* 0x000ea80000300800 */
[----:B------:R-:W2:Y:S04]  /*fb570*/  LDL.LU R6, [R1+0x13e0] ;  /* 0x0013e00001067983 */ /* 0x000ea80000300800 */
[----:B------:R-:W2:Y:S04]  /*fb580*/  LDL.LU R7, [R1+0x13e4] ;  /* 0x0013e40001077983 */ /* 0x000ea80000300800 */
[----:B------:R-:W-:Y:S04]  /*fb590*/  STS.128 [R2+0x600], R8 ;  /* 0x0006000802007388 */ /* 0x000fe80000000c00 */
[----:B---3--:R-:W-:Y:S04]  /*fb5a0*/  STS.128 [R2+0x680], R12 ;  /* 0x0006800c02007388 */ /* 0x008fe80000000c00 */
[----:B------:R-:W-:Y:S04]  /*fb5b0*/  STS.128 [R2+0x700], R16 ;  /* 0x0007001002007388 */ /* 0x000fe80000000c00 */
[----:B----4-:R-:W-:Y:S04]  /*fb5c0*/  STS.128 [R2+0x780], R20 ;  /* 0x0007801402007388 */ /* 0x010fe80000000c00 */
[----:B------:R-:W-:Y:S06]  /*fb5d0*/  BAR.SYNC.DEFER_BLOCKING 0x0 ;  /* 0x0000000000007b1d */ /* 0x000fec0000010000 */
        /* <DEDUP_REMOVED lines=43> */
[----:B---3--:R-:W-:Y:S04]  /*fb890*/  STL.64 [R1+0x760], R16 ;  /* 0x0007601001007387 */ /* 0x008fe80000100a00 */
[----:B------:R-:W-:Y:S04]  /*fb8a0*/  STL.64 [R1+0x768], R18 ;  /* 0x0007681201007387 */ /* 0x000fe80000100a00 */
[----:B----4-:R-:W-:Y:S04]  /*fb8b0*/  STL.64 [R1+0x750], R12 ;  /* 0x0007500c01007387 */ /* 0x010fe80000100a00 */
[----:B------:R-:W-:Y:S04]  /*fb8c0*/  STL.64 [R1+0x758], R14 ;  /* 0x0007580e01007387 */ /* 0x000fe80000100a00 */
[----:B--2---:R-:W-:Y:S04]  /*fb8d0*/  STS.128 [R2], R4 ;  /* 0x0000000402007388 */ /* 0x004fe80000000c00 */
        /* <DEDUP_REMOVED lines=22> */
[----:B---3--:R-:W-:Y:S04]  /*fba40*/  STS.128 [R2+0x80], R8 ;  /* 0x0000800802007388 */ /* 0x008fe80000000c00 */
[----:B--2---:R1:W-:Y:S04]  /*fba50*/  STS.128 [R2+0x100], R4 ;  /* 0x0001000402007388 */ /* 0x0043e80000000c00 */
[----:B-1----:R-:W2:Y:S04]  /*fba60*/  LDL.LU R4, [R1+0xa50] ;  /* 0x000a500001047983 */ /* 0x002ea80000300800 */
[----:B------:R-:W2:Y:S04]  /*fba70*/  LDL.LU R5, [R1+0xa54] ;  /* 0x000a540001057983 */ /* 0x000ea80000300800 */
[----:B------:R-:W2:Y:S04]  /*fba80*/  LDL.LU R6, [R1+0xa70] ;  /* 0x000a700001067983 */ /* 0x000ea80000300800 */
[----:B----4-:R1:W-:Y:S04]  /*fba90*/  STS.128 [R2+0x180], R12 ;  /* 0x0001800c02007388 */ /* 0x0103e80000000c00 */
[----:B------:R-:W2:Y:S04]  /*fbaa0*/  LDL.LU R7, [R1+0xa74] ;  /* 0x000a740001077983 */ /* 0x000ea80000300800 */
        /* <DEDUP_REMOVED lines=8> */
[----:B------:R1:W-:Y:S04]  /*fbb30*/  STS.128 [R2+0x200], R16 ;  /* 0x0002001002007388 */ /* 0x0003e80000000c00 */
        /* <DEDUP_REMOVED lines=10> */
[----:B----4-:R1:W-:Y:S04]  /*fbbe0*/  STS.128 [R2+0x400], R8 ;  /* 0x0004000802007388 */ /* 0x0103e80000000c00 */
[----:B-1----:R-:W2:Y:S04]  /*fbbf0*/  LDL.LU R8, [R1+0xbd8] ;  /* 0x000bd80001087983 */ /* 0x002ea80000300800 */
[----:B------:R-:W2:Y:S04]  /*fbc00*/  LDL.LU R9, [R1+0xbdc] ;  /* 0x000bdc0001097983 */ /* 0x000ea80000300800 */
[----:B------:R-:W2:Y:S04]  /*fbc10*/  LDL.LU R10, [R1+0xba8] ;  /* 0x000ba800010a7983 */ /* 0x000ea80000300800 */
[----:B------:R-:W2:Y:S04]  /*fbc20*/  LDL.LU R11, [R1+0xbac] ;  /* 0x000bac00010b7983 */ /* 0x000ea80000300800 */
        /* <DEDUP_REMOVED lines=8> */
[----:B------:R-:W3:Y:S04]  /*fbcb0*/  LDL.LU R15, [R1+0x127c] ;  /* 0x00127c00010f7983 */ /* 0x000ee80000300800 */
[----:B------:R1:W-:Y:S04]  /*fbcc0*/  STS.128 [R2+0x480], R16 ;  /* 0x0004801002007388 */ /* 0x0003e80000000c00 */
[----:B------:R-:W-:Y:S01]  /*fbcd0*/  STS.128 [R2+0x500], R20 ;  /* 0x0005001402007388 */ /* 0x000fe20000000c00 */
[----:B-1---5:R-:W-:Y:S01]  /*fbce0*/  IMAD.MOV.U32 R18, RZ, RZ, R36 ;  /* 0x000000ffff127224 */ /* 0x022fe200078e0024 */
[----:B------:R-:W-:Y:S01]  /*fbcf0*/  MOV R17, R33 ;  /* 0x0000002100117202 */ /* 0x000fe20000000f00 */
[----:B------:R-:W-:-:S02]  /*fbd00*/  IMAD.MOV.U32 R19, RZ, RZ, R37 ;  /* 0x000000ffff137224 */ /* 0x000fc400078e0025 */
[----:B------:R-:W-:Y:S02]  /*fbd10*/  IMAD.MOV.U32 R16, RZ, RZ, R32 ;  /* 0x000000ffff107224 */ /* 0x000fe400078e0020 */
[----:B------:R-:W-:Y:S02]  /*fbd20*/  IMAD.MOV.U32 R36, RZ, RZ, R34 ;  /* 0x000000ffff247224 */ /* 0x000fe400078e0022 */
[----:B------:R-:W-:Y:S01]  /*fbd30*/  IMAD.MOV.U32 R37, RZ, RZ, R35 ;  /* 0x000000ffff257224 */ /* 0x000fe200078e0023 */
[----:B------:R-:W-:Y:S04]  /*fbd40*/  STS.128 [R2+0x700], R16 ;  /* 0x0007001002007388 */ /* 0x000fe80000000c00 */
[----:B------:R-:W-:Y:S04]  /*fbd50*/  STS.128 [R2+0x780], R36 ;  /* 0x0007802402007388 */ /* 0x000fe80000000c00 */
[----:B----4-:R1:W-:Y:S04]  /*fbd60*/  STS.128 [R2+0x600], R4 ;  /* 0x0006000402007388 */ /* 0x0103e80000000c00 */
[----:B-1----:R-:W4:Y:S04]  /*fbd70*/  LDL.LU R4, [R1+0x17a0] ;  /* 0x0017a00001047983 */ /* 0x002f280000300800 */
[----:B------:R-:W4:Y:S04]  /*fbd80*/  LDL.LU R5, [R1+0x17a4] ;  /* 0x0017a40001057983 */ /* 0x000f280000300800 */
[----:B------:R-:W4:Y:S04]  /*fbd90*/  LDL.LU R6, [R1+0x1790] ;  /* 0x0017900001067983 */ /* 0x000f280000300800 */
[----:B------:R-:W4:Y:S04]  /*fbda0*/  LDL.LU R7, [R1+0x1794] ;  /* 0x0017940001077983 */ /* 0x000f280000300800 */
[----:B--2---:R-:W-:Y:S04]  /*fbdb0*/  STS.128 [R2+0x580], R8 ;  /* 0x0005800802007388 */ /* 0x004fe80000000c00 */
[----:B---3--:R-:W-:Y:S04]  /*fbdc0*/  STS.128 [R2+0x680], R12 ;  /* 0x0006800c02007388 */ /* 0x008fe80000000c00 */
[----:B------:R-:W-:Y:S06]  /*fbdd0*/  BAR.SYNC.DEFER_BLOCKING 0x0 ;  /* 0x0000000000007b1d */ /* 0x000fec0000010000 */
[----:B------:R-:W1:Y:S04]  /*fbde0*/  LDS.128 R16, [R0] ;  /* 0x0000000000107984 */ /* 0x000e680000000c00 */
[----:B------:R-:W2:Y:S04]  /*fbdf0*/  LDS.128 R12, [R0+0x800] ;  /* 0x00080000000c7984 */ /* 0x000ea80000000c00 */
[----:B------:R-:W3:Y:S04]  /*fbe00*/  LDS.128 R8, [R0+0x1000] ;  /* 0x0010000000087984 */ /* 0x000ee80000000c00 */
[----:B------:R-:W-:Y:S04]  /*fbe10*/  LDS.128 R244, [R3+0x800] ;  /* 0x0008000003f47984 */ /* 0x000fe80000000c00 */
[----:B------:R-:W-:Y:S04]  /*fbe20*/  LDS.128 R240, [R3+0x1000] ;  /* 0x0010000003f07984 */ /* 0x000fe80000000c00 */
[----:B------:R-:W-:Y:S04]  /*fbe30*/  LDS.128 R236, [R3+0x1800] ;  /* 0x0018000003ec7984 */ /* 0x000fe80000000c00 */
[----:B------:R-:W-:Y:S04]  /*fbe40*/  LDS.128 R232, [R252] ;  /* 0x00000000fce87984 */ /* 0x000fe80000000c00 */
[----:B------:R-:W-:Y:S04]  /*fbe50*/  LDS.128 R228, [R252+0x800] ;  /* 0x00080000fce47984 */ /* 0x000fe80000000c00 */
[----:B------:R-:W-:Y:S04]  /*fbe60*/  LDS.128 R224, [R252+0x1000] ;  /* 0x00100000fce07984 */ /* 0x000fe80000000c00 */
[----:B------:R-:W-:Y:S04]  /*fbe70*/  LDS.128 R220, [R252+0x1800] ;  /* 0x00180000fcdc7984 */ /* 0x000fe80000000c00 */
        /* <DEDUP_REMOVED lines=18> */
[----:B------:R-:W-:Y:S06]  /*fbfa0*/  BAR.SYNC.DEFER_BLOCKING 0x0 ;  /* 0x0000000000007b1d */ /* 0x000fec0000010000 */
[----:B-1----:R-:W-:Y:S04]  /*fbfb0*/  STL.64 [R1+0x20], R16 ;  /* 0x0000201001007387 */ /* 0x002fe80000100a00 */
[----:B------:R-:W-:Y:S04]  /*fbfc0*/  STL.64 [R1+0x28], R18 ;  /* 0x0000281201007387 */ /* 0x000fe80000100a00 */
[----:B--2---:R-:W-:Y:S04]  /*fbfd0*/  STL.64 [R1+0x10], R12 ;  /* 0x0000100c01007387 */ /* 0x004fe80000100a00 */
[----:B------:R-:W-:Y:S04]  /*fbfe0*/  STL.64 [R1+0x18], R14 ;  /* 0x0000180e01007387 */ /* 0x000fe80000100a00 */
[----:B---3--:R1:W-:Y:S04]  /*fbff0*/  STL.64 [R1], R8 ;  /* 0x0000000801007387 */ /* 0x0083e80000100a00 */
[----:B------:R2:W-:Y:S04]  /*fc000*/  STL.64 [R1+0x8], R10 ;  /* 0x0000080a01007387 */ /* 0x0005e80000100a00 */
[----:B-1----:R-:W3:Y:S04]  /*fc010*/  LDL.LU R8, [R1+0x17a8] ;  /* 0x0017a80001087983 */ /* 0x002ee80000300800 */
[----:B------:R-:W3:Y:S04]  /*fc020*/  LDL.LU R9, [R1+0x17ac] ;  /* 0x0017ac0001097983 */ /* 0x000ee80000300800 */
[----:B--2---:R-:W3:Y:S04]  /*fc030*/  LDL.LU R10, [R1+0x1798] ;  /* 0x00179800010a7983 */ /* 0x004ee80000300800 */
[----:B------:R-:W3:Y:S04]  /*fc040*/  LDL.LU R11, [R1+0x179c] ;  /* 0x00179c00010b7983 */ /* 0x000ee80000300800 */
[----:B----4-:R1:W-:Y:S04]  /*fc050*/  STS.128 [R2], R4 ;  /* 0x0000000402007388 */ /* 0x0103e80000000c00 */
        /* <DEDUP_REMOVED lines=54> */
[----:B---3--:R-:W-:Y:S04]  /*fc3c0*/  STS.128 [R2+0x380], R12 ;  /* 0x0003800c02007388 */ /* 0x008fe80000000c00 */
[----:B----4-:R1:W-:Y:S04]  /*fc3d0*/  STS.128 [R2+0x400], R8 ;  /* 0x0004000802007388 */ /* 0x0103e80000000c00 */
        /* <DEDUP_REMOVED lines=12> */
[----:B------:R-:W-:Y:S04]  /*fc4a0*/  STS.128 [R2+0x480], R16 ;  /* 0x0004801002007388 */ /* 0x000fe80000000c00 */
[----:B------:R-:W-:Y:S04]  /*fc4b0*/  STS.128 [R2+0x500], R20 ;  /* 0x0005001402007388 */ /* 0x000fe80000000c00 */
[----:B------:R-:W-:Y:S04]  /*fc4c0*/  STS.128 [R2+0x580], R28 ;  /* 0x0005801c02007388 */ /* 0x000fe80000000c00 */
[----:B------:R-:W4:Y:S04]  /*fc4d0*/  LDL.LU R84, [R1+0x1458] ;  /* 0x0014580001547983 */ /* 0x000f280000300800 */
[----:B------:R-:W-:Y:S04]  /*fc4e0*/  STS.128 [R2+0x600], R24 ;  /* 0x0006001802007388 */ /* 0x000fe80000000c00 */
[----:B------:R-:W4:Y:S04]  /*fc4f0*/  LDL.LU R85, [R1+0x145c] ;  /* 0x00145c0001557983 */ /* 0x000f280000300800 */
[----:B------:R-:W4:Y:S04]  /*fc500*/  LDL.LU R86, [R1+0x1448] ;  /* 0x0014480001567983 */ /* 0x000f280000300800 */
[----:B------:R-:W4:Y:S04]  /*fc510*/  LDL.LU R87, [R1+0x144c] ;  /* 0x00144c0001577983 */ /* 0x000f280000300800 */
[----:B--2---:R-:W-:Y:S04]  /*fc520*/  STS.128 [R2+0x680], R4 ;  /* 0x0006800402007388 */ /* 0x004fe80000000c00 */
[----:B---3--:R-:W-:Y:S04]  /*fc530*/  STS.128 [R2+0x700], R8 ;  /* 0x0007000802007388 */ /* 0x008fe80000000c00 */
[----:B----4-:R-:W-:Y:S04]  /*fc540*/  STS.128 [R2+0x780], R12 ;  /* 0x0007800c02007388 */ /* 0x010fe80000000c00 */
[----:B------:R-:W-:Y:S06]  /*fc550*/  BAR.SYNC.DEFER_BLOCKING 0x0 ;  /* 0x0000000000007b1d */ /* 0x000fec0000010000 */
[----:B------:R-:W1:Y:S04]  /*fc560*/  LDS.128 R4, [R0] ;  /* 0x0000000000047984 */ /* 0x000e680000000c00 */
[----:B------:R-:W2:Y:S04]  /*fc570*/  LDS.128 R8, [R0+0x800] ;  /* 0x0008000000087984 */ /* 0x000ea80000000c00 */
[----:B------:R-:W3:Y:S04]  /*fc580*/  LDS.128 R12, [R0+0x1000] ;  /* 0x00100000000c7984 */ /* 0x000ee80000000c00 */
[----:B------:R-:W4:Y:S04]  /*fc590*/  LDS.128 R16, [R0+0x1800] ;  /* 0x0018000000107984 */ /* 0x000f280000000c00 */
[----:B------:R-:W1:Y:S04]  /*fc5a0*/  LDS.128 R20, [R176] ;  /* 0x00000000b0147984 */ /* 0x000e680000000c00 */
[----:B------:R-:W1:Y:S04]  /*fc5b0*/  LDS.128 R24, [R176+0x800] ;  /* 0x00080000b0187984 */ /* 0x000e680000000c00 */
[----:B------:R-:W1:Y:S04]  /*fc5c0*/  LDS.128 R28, [R176+0x1000] ;  /* 0x00100000b01c7984 */ /* 0x000e680000000c00 */
[----:B------:R-:W1:Y:S04]  /*fc5d0*/  LDS.128 R32, [R176+0x1800] ;  /* 0x00180000b0207984 */ /* 0x000e680000000c00 */
        /* <DEDUP_REMOVED lines=8> */
[----:B------:R-:W-:Y:S06]  /*fc660*/  BAR.SYNC.DEFER_BLOCKING 0x0 ;  /* 0x0000000000007b1d */ /* 0x000fec0000010000 */
[----:B------:R1:W-:Y:S04]  /*fc670*/  STS.128 [R2], R80 ;  /* 0x0000005002007388 */ /* 0x0003e80000000c00 */
        /* <DEDUP_REMOVED lines=16> */
[----:B------:R-:W-:Y:S04]  /*fc780*/  STS.128 [R2+0x80], R84 ;  /* 0x0000805402007388 */ /* 0x000fe80000000c00 */
[----:B--2---:R1:W-:Y:S04]  /*fc790*/  STS.128 [R2+0x100], R80 ;  /* 0x0001005002007388 */ /* 0x0043e80000000c00 */
[----:B-1----:R-:W2:Y:S04]  /*fc7a0*/  LDL.LU R80, [R1+0xa80] ;  /* 0x000a800001507983 */ /* 0x002ea80000300800 */
[----:B------:R-:W2:Y:S04]  /*fc7b0*/  LDL.LU R81, [R1+0xa84] ;  /* 0x000a840001517983 */ /* 0x000ea80000300800 */
[----:B------:R-:W2:Y:S04]  /*fc7c0*/  LDL.LU R82, [R1+0xa90] ;  /* 0x000a900001527983 */ /* 0x000ea80000300800 */
[----:B---3--:R1:W-:Y:S04]  /*fc7d0*/  STS.128 [R2+0x180], R88 ;  /* 0x0001805802007388 */ /* 0x0083e80000000c00 */
[----:B------:R-:W2:Y:S04]  /*fc7e0*/  LDL.LU R83, [R1+0xa94] ;  /* 0x000a940001537983 */ /* 0x000ea80000300800 */
        /* <DEDUP_REMOVED lines=8> */
[----:B----4-:R1:W-:Y:S04]  /*fc870*/  STS.128 [R2+0x200], R92 ;  /* 0x0002005c02007388 */ /* 0x0103e80000000c00 */
        /* <DEDUP_REMOVED lines=9> */
[----:B--2---:R-:W-:Y:S04]  /*fc910*/  STS.128 [R2+0x300], R80 ;  /* 0x0003005002007388 */ /* 0x004fe80000000c00 */
[----:B---3--:R-:W-:Y:S04]  /*fc920*/  STS.128 [R2+0x380], R88 ;  /* 0x0003805802007388 */ /* 0x008fe80000000c00 */
[----:B------:R1:W-:Y:S04]  /*fc930*/  STS.128 [R2+0x400], R84 ;  /* 0x0004005402007388 */ /* 0x0003e80000000c00 */
        /* <DEDUP_REMOVED lines=16> */
[----:B------:R1:W-:Y:S04]  /*fca40*/  STS.128 [R2+0x480], R92 ;  /* 0x0004805c02007388 */ /* 0x0003e80000000c00 */
[----:B----4-:R-:W-:Y:S04]  /*fca50*/  STS.128 [R2+0x500], R96 ;  /* 0x0005006002007388 */ /* 0x010fe80000000c00 */
[----:B------:R-:W4:Y:S04]  /*fca60*/  LDL.LU R140, [R1+0x17e8] ;  /* 0x0017e800018c7983 */ /* 0x000f280000300800 */
[----:B------:R-:W4:Y:S01]  /*fca70*/  LDL.LU R141, [R1+0x17ec] ;  /* 0x0017ec00018d7983 */ /* 0x000f220000300800 */
[----:B-1----:R-:W-:Y:S01]  /*fca80*/  IMAD.MOV.U32 R94, RZ, RZ, R44 ;  /* 0x000000ffff5e7224 */ /* 0x002fe200078e002c */
[----:B------:R-:W-:Y:S01]  /*fca90*/  MOV R92, R40 ;  /* 0x00000028005c7202 */ /* 0x000fe20000000f00 */
[----:B------:R-:W-:Y:S01]  /*fcaa0*/  IMAD.MOV.U32 R95, RZ, RZ, R45 ;  /* 0x000000ffff5f7224 */ /* 0x000fe200078e002d */
[----:B------:R-:W-:Y:S01]  /*fcab0*/  MOV R45, R43 ;  /* 0x0000002b002d7202 */ /* 0x000fe20000000f00 */
[----:B------:R-:W-:Y:S01]  /*fcac0*/  IMAD.MOV.U32 R93, RZ, RZ, R41 ;  /* 0x000000ffff5d7224 */ /* 0x000fe200078e0029 */
[----:B------:R-:W4:Y:S01]  /*fcad0*/  LDL.LU R142, [R1+0x17d8] ;  /* 0x0017d800018e7983 */ /* 0x000f220000300800 */
[----:B------:R-:W-:-:S03]  /*fcae0*/  IMAD.MOV.U32 R44, RZ, RZ, R42 ;  /* 0x000000ffff2c7224 */ /* 0x000fc600078e002a */
[----:B------:R-:W-:Y:S04]  /*fcaf0*/  STS.128 [R2+0x700], R92 ;  /* 0x0007005c02007388 */ /* 0x000fe80000000c00 */
[----:B------:R-:W-:Y:S04]  /*fcb00*/  STS.128 [R2+0x780], R44 ;  /* 0x0007802c02007388 */ /* 0x000fe80000000c00 */
[----:B------:R-:W4:Y:S04]  /*fcb10*/  LDL.LU R143, [R1+0x17dc] ;  /* 0x0017dc00018f7983 */ /* 0x000f280000300800 */
[----:B--2---:R-:W-:Y:S04]  /*fcb20*/  STS.128 [R2+0x580], R84 ;  /* 0x0005805402007388 */ /* 0x004fe80000000c00 */
[----:B---3--:R-:W-:Y:S04]  /*fcb30*/  STS.128 [R2+0x600], R80 ;  /* 0x0006005002007388 */ /* 0x008fe80000000c00 */
[----:B------:R-:W-:Y:S04]  /*fcb40*/  STS.128 [R2+0x680], R88 ;  /* 0x0006805802007388 */ /* 0x000fe80000000c00 */
[----:B------:R-:W-:Y:S06]  /*fcb50*/  BAR.SYNC.DEFER_BLOCKING 0x0 ;  /* 0x0000000000007b1d */ /* 0x000fec0000010000 */
[----:B------:R-:W1:Y:S04]  /*fcb60*/  LDS.128 R132, [R0] ;  /* 0x0000000000847984 */ /* 0x000e680000000c00 */
[----:B------:R-:W2:Y:S04]  /*fcb70*/  LDS.128 R128, [R0+0x800] ;  /* 0x0008000000807984 */ /* 0x000ea80000000c00 */
[----:B------:R-:W3:Y:S04]  /*fcb80*/  LDS.128 R124, [R0+0x1000] ;  /* 0x00100000007c7984 */ /* 0x000ee80000000c00 */
        /* <DEDUP_REMOVED lines=31> */
[----:B----4-:R-:W-:Y:S04]  /*fcd80*/  STS.128 [R2+0x80], R140 ;  /* 0x0000808c02007388 */ /* 0x010fe80000000c00 */
        /* <DEDUP_REMOVED lines=47> */
[----:B--2---:R-:W-:Y:S04]  /*fd080*/  STS.128 [R2+0x680], R136 ;  /* 0x0006808802007388 */ /* 0x004fe80000000c00 */
[----:B---3--:R-:W-:Y:S04]  /*fd090*/  STS.128 [R2+0x700], R140 ;  /* 0x0007008c02007388 */ /* 0x008fe80000000c00 */
[----:B----4-:R1:W-:Y:S04]  /*fd0a0*/  STS.128 [R2+0x780], R144 ;  /* 0x0007809002007388 */ /* 0x0103e80000000c00 */
        /* <DEDUP_REMOVED lines=23> */
[----:B------:R-:W-:Y:S04]  /*fd220*/  STS.128 [R2+0x600], R156 ;  /* 0x0006009c02007388 */ /* 0x000fe80000000c00 */
[----:B------:R-:W-:Y:S06]  /*fd230*/  BAR.SYNC.DEFER_BLOCKING 0x0 ;  /* 0x0000000000007b1d */ /* 0x000fec0000010000 */
[----:B------:R-:W1:Y:S04]  /*fd240*/  LDS.128 R164, [R176] ;  /* 0x00000000b0a47984 */ /* 0x000e680000000c00 */
[----:B------:R-:W1:Y:S04]  /*fd250*/  LDS.128 R168, [R176+0x800] ;  /* 0x00080000b0a87984 */ /* 0x000e680000000c00 */
[----:B------:R-:W1:Y:S04]  /*fd260*/  LDS.128 R172, [R176+0x1000] ;  /* 0x00100000b0ac7984 */ /* 0x000e680000000c00 */
[----:B------:R-:W1:Y:S04]  /*fd270*/  LDS.128 R148, [R0] ;  /* 0x0000000000947984 */ /* 0x000e680000000c00 */
[----:B------:R-:W1:Y:S04]  /*fd280*/  LDS.128 R152, [R0+0x800] ;  /* 0x0008000000987984 */ /* 0x000e680000000c00 */
        /* <DEDUP_REMOVED lines=12> */
[----:B--2---:R-:W-:Y:S04]  /*fd350*/  STS.128 [R2], R144 ;  /* 0x0000009002007388 */ /* 0x004fe80000000c00 */
[----:B---3--:R2:W-:Y:S04]  /*fd360*/  STS.128 [R2+0x80], R140 ;  /* 0x0000808c02007388 */ /* 0x0085e80000000c00 */
[----:B--2---:R-:W2:Y:S04]  /*fd370*/  LDL.LU R140, [R1+0x1418] ;  /* 0x00141800018c7983 */ /* 0x004ea80000300800 */
[----:B------:R-:W2:Y:S04]  /*fd380*/  LDL.LU R141, [R1+0x141c] ;  /* 0x00141c00018d7983 */ /* 0x000ea80000300800 */
[----:B------:R-:W2:Y:S04]  /*fd390*/  LDL.LU R142, [R1+0x1408] ;  /* 0x00140800018e7983 */ /* 0x000ea80000300800 */
[----:B----4-:R3:W-:Y:S04]  /*fd3a0*/  STS.128 [R2+0x100], R136 ;  /* 0x0001008802007388 */ /* 0x0107e80000000c00 */
[----:B------:R-:W2:Y:S04]  /*fd3b0*/  LDL.LU R143, [R1+0x140c] ;  /* 0x00140c00018f7983 */ /* 0x000ea80000300800 */
[----:B------:R4:W-:Y:S04]  /*fd3c0*/  STS.128 [R2+0x180], R212 ;  /* 0x000180d402007388 */ /* 0x0009e80000000c00 */
        /* <DEDUP_REMOVED lines=23> */
[----:B------:R3:W-:Y:S04]  /*fd540*/  STS.128 [R2+0x380], R144 ;  /* 0x0003809002007388 */ /* 0x0007e80000000c00 */
[----:B-1----:R-:W2:Y:S04]  /*fd550*/  LDL.LU R136, [R1+0x12b0] ;  /* 0x0012b00001887983 */ /* 0x002ea80000300800 */
[----:B------:R-:W2:Y:S04]  /*fd560*/  LDL.LU R137, [R1+0x12b4] ;  /* 0x0012b40001897983 */ /* 0x000ea80000300800 */
[----:B------:R-:W2:Y:S04]  /*fd570*/  LDL.LU R138, [R1+0x1240] ;  /* 0x00124000018a7983 */ /* 0x000ea80000300800 */
[----:B------:R-:W2:Y:S04]  /*fd580*/  LDL.LU R139, [R1+0x1244] ;  /* 0x00124400018b7983 */ /* 0x000ea80000300800 */
[----:B---3--:R-:W3:Y:S04]  /*fd590*/  LDL.LU R144, [R1+0x12b8] ;  /* 0x0012b80001907983 */ /* 0x008ee80000300800 */
[----:B------:R-:W3:Y:S04]  /*fd5a0*/  LDL.LU R145, [R1+0x12bc] ;  /* 0x0012bc0001917983 */ /* 0x000ee80000300800 */
[----:B----4-:R1:W-:Y:S04]  /*fd5b0*/  STS.128 [R2+0x480], R212 ;  /* 0x000480d402007388 */ /* 0x0103e80000000c00 */
[----:B------:R4:W-:Y:S01]  /*fd5c0*/  STS.128 [R2+0x500], R216 ;  /* 0x000500d802007388 */ /* 0x0009e20000000c00 */
[----:B-1----:R-:W-:-:S03]  /*fd5d0*/  IMAD.MOV.U32 R212, RZ, RZ, R48 ;  /* 0x000000ffffd47224 */ /* 0x002fc600078e0030 */
[----:B----4-:R-:W4:Y:S04]  /*fd5e0*/  LDL R217, [R1+0x168c] ;  /* 0x00168c0001d97983 */ /* 0x010f280000100800 */
[----:B------:R-:W3:Y:S01]  /*fd5f0*/  LDL.LU R146, [R1+0x1248] ;  /* 0x0012480001927983 */ /* 0x000ee20000300800 */
[----:B------:R-:W-:-:S03]  /*fd600*/  IMAD.MOV.U32 R213, RZ, RZ, R49 ;  /* 0x000000ffffd57224 */ /* 0x000fc600078e0031 */
[----:B------:R-:W3:Y:S01]  /*fd610*/  LDL.LU R147, [R1+0x124c] ;  /* 0x00124c0001937983 */ /* 0x000ee20000300800 */
[----:B------:R-:W-:-:S03]  /*fd620*/  IMAD.MOV.U32 R215, RZ, RZ, R249 ;  /* 0x000000ffffd77224 */ /* 0x000fc600078e00f9 */
[----:B------:R-:W3:Y:S01]  /*fd630*/  LDL.LU R218, [R1+0x17f0] ;  /* 0x0017f00001da7983 */ /* 0x000ee20000300800 */
[----:B------:R-:W-:-:S03]  /*fd640*/  IMAD.MOV.U32 R214, RZ, RZ, R248 ;  /* 0x000000ffffd67224 */ /* 0x000fc600078e00f8 */
[----:B------:R-:W3:Y:S01]  /*fd650*/  LDL R216, [R1+0x17f4] ;  /* 0x0017f40001d87983 */ /* 0x000ee20000100800 */
[----:B------:R-:W-:Y:S01]  /*fd660*/  IMAD.MOV.U32 R249, RZ, RZ, R51 ;  /* 0x000000fffff97224 */ /* 0x000fe200078e0033 */
[----:B------:R-:W-:Y:S02]  /*fd670*/  MOV R248, R50 ;  /* 0x0000003200f87202 */ /* 0x000fe40000000f00 */
[----:B------:R-:W3:Y:S04]  /*fd680*/  LDL.LU R48, [R1+0x1310] ;  /* 0x0013100001307983 */ /* 0x000ee80000300800 */
[----:B------:R-:W3:Y:S04]  /*fd690*/  LDL.LU R49, [R1+0x1314] ;  /* 0x0013140001317983 */ /* 0x000ee80000300800 */
[----:B------:R-:W3:Y:S04]  /*fd6a0*/  LDL.LU R51, [R1+0xd04] ;  /* 0x000d040001337983 */ /* 0x000ee80000300800 */
[----:B------:R-:W3:Y:S04]  /*fd6b0*/  LDL.LU R50, [R1+0xd00] ;  /* 0x000d000001327983 */ /* 0x000ee80000300800 */
[----:B------:R-:W-:Y:S04]  /*fd6c0*/  STS.128 [R2+0x700], R212 ;  /* 0x000700d402007388 */ /* 0x000fe80000000c00 */
[----:B------:R-:W-:Y:S04]  /*fd6d0*/  STS.128 [R2+0x780], R248 ;  /* 0x000780f802007388 */ /* 0x000fe80000000c00 */
[----:B--2---:R-:W-:Y:S04]  /*fd6e0*/  STS.128 [R2+0x580], R140 ;  /* 0x0005808c02007388 */ /* 0x004fe80000000c00 */
[----:B------:R1:W-:Y:S02]  /*fd6f0*/  STS.128 [R2+0x600], R136 ;  /* 0x0006008802007388 */ /* 0x0003e40000000c00 */
[----:B-1----:R-:W-:-:S02]  /*fd700*/  IMAD.MOV.U32 R137, RZ, RZ, c[0x0][0x194] ;  /* 0x00006500ff897624 */ /* 0x002fc400078e00ff */
[----:B----4-:R-:W-:-:S04]  /*fd710*/  IMAD R3, R217, c[0x0][0x194], RZ ;  /* 0x00006500d9037a24 */ /* 0x010fc800078e02ff */
[----:B------:R-:W-:Y:S01]  /*fd720*/  IMAD R137, R137, 0x80, R3 ;  /* 0x0000008089897824 */ /* 0x000fe200078e0203 */
[----:B------:R-:W-:-:S04]  /*fd730*/  LEA R138, P6, R3, c[0x0][0x170], 0x2 ;  /* 0x00005c00038a7a11 */ /* 0x000fc800078c10ff */
[----:B------:R-:W-:Y:S02]  /*fd740*/  LEA.HI.X.SX32 R139, R3, c[0x0][0x174], 0x2, P6 ;  /* 0x00005d00038b7a11 */ /* 0x000fe400030f16ff */
[----:B------:R-:W-:Y:S01]  /*fd750*/  LEA R136, P6, R137, c[0x0][0x170], 0x2 ;  /* 0x00005c0089887a11 */ /* 0x000fe200078c10ff */
[C---:B---3--:R-:W-:Y:S01]  /*fd760*/  IMAD R140, R218.reuse, c[0x0][0x198], RZ ;  /* 0x00006600da8c7a24 */ /* 0x048fe200078e02ff */
[----:B------:R-:W-:Y:S02]  /*fd770*/  ISETP.GE.AND P5, PT, R217, c[0x0][0x178], PT ;  /* 0x00005e00d9007a0c */ /* 0x000fe40003fa6270 */
[----:B------:R-:W-:Y:S02]  /*fd780*/  LEA.HI.X.SX32 R137, R137, c[0x0][0x174], 0x2, P6 ;  /* 0x00005d0089897a11 */ /* 0x000fe400030f16ff */
[----:B------:R-:W-:Y:S01]  /*fd790*/  ISETP.GE.AND P3, PT, R218, c[0x0][0x17c], PT ;  /* 0x00005f00da007a0c */ /* 0x000fe20003f66270 */
[----:B------:R-:W-:Y:S01]  /*fd7a0*/  STS.128 [R2+0x680], R144 ;  /* 0x0006809002007388 */ /* 0x000fe20000000c00 */
[----:B------:R-:W-:-:S02]  /*fd7b0*/  ISETP.LT.AND P6, PT, R217, c[0x0][0x178], !P4 ;  /* 0x00005e00d9007a0c */ /* 0x000fc400067c1270 */
[----:B------:R-:W-:Y:S02]  /*fd7c0*/  ISETP.LT.AND P5, PT, R218, c[0x0][0x17c], !P5 ;  /* 0x00005f00da007a0c */ /* 0x000fe40006fa1270 */
[C---:B------:R-:W-:Y:S02]  /*fd7d0*/  ISETP.LT.AND P3, PT, R216.reuse, c[0x0][0x178], !P3 ;  /* 0x00005e00d8007a0c */ /* 0x040fe40005f61270 */
[----:B------:R-:W-:Y:S01]  /*fd7e0*/  ISETP.LT.AND P4, PT, R216, c[0x0][0x178], !P4 ;  /* 0x00005e00d8007a0c */ /* 0x000fe20006781270 */
[----:B------:R1:W-:Y:S02]  /*fd7f0*/  STS.128 [R2+0x400], R48 ;  /* 0x0004003002007388 */ /* 0x0003e40000000c00 */
[C---:B-1----:R-:W-:Y:S01]  /*fd800*/  IADD3 R51, R140.reuse, c[0x0][0x198], RZ ;  /* 0x000066008c337a10 */ /* 0x042fe20007ffe0ff */
[----:B------:R-:W-:-:S04]  /*fd810*/  IMAD.WIDE R2, R140, 0x4, R138 ;  /* 0x000000048c027825 */ /* 0x000fc800078e028a */
[----:B------:R-:W-:-:S04]  /*fd820*/  IMAD.WIDE R48, R140, 0x4, R136 ;  /* 0x000000048c307825 */ /* 0x000fc800078e0288 */
[----:B------:R-:W2:Y:S04]  /*fd830*/  LDL.LU R214, [R1+0xb0] ;  /* 0x0000b00001d67983 */ /* 0x000ea80000300800 */
[----:B------:R-:W3:Y:S04]  /*fd840*/  LDL.LU R215, [R1+0x40] ;  /* 0x0000400001d77983 */ /* 0x000ee80000300800 */
[----:B------:R-:W4:Y:S04]  /*fd850*/  LDL.LU R146, [R1+0x3548] ;  /* 0x0035480001927983 */ /* 0x000f280000300800 */
[----:B------:R-:W5:Y:S04]  /*fd860*/  LDL.LU R141, [R1+0xb4] ;  /* 0x0000b400018d7983 */ /* 0x000f680000300800 */
[----:B------:R-:W5:Y:S04]  /*fd870*/  LDL.LU R147, [R1+0x44] ;  /* 0x0000440001937983 */ /* 0x000f680000300800 */
[----:B------:R-:W5:Y:S04]  /*fd880*/  LDL.LU R144, [R1+0x354c] ;  /* 0x00354c0001907983 */ /* 0x000f680000300800 */
[----:B------:R-:W5:Y:S04]  /*fd890*/  LDL.LU R145, [R1+0xe0] ;  /* 0x0000e00001917983 */ /* 0x000f680000300800 */
[----:B------:R-:W5:Y:S04]  /*fd8a0*/  LDL.LU R143, [R1+0x50] ;  /* 0x00005000018f7983 */ /* 0x000f680000300800 */
[----:B------:R-:W5:Y:S04]  /*fd8b0*/  LDL.LU R142, [R1+0x3550] ;  /* 0x00355000018e7983 */ /* 0x000f680000300800 */
[----:B------:R-:W-:Y:S06]  /*fd8c0*/  BAR.SYNC.DEFER_BLOCKING 0x0 ;  /* 0x0000000000007b1d */ /* 0x000fec0000010000 */
[----:B------:R-:W5:Y:S01]  /*fd8d0*/  LDL.LU R218, [R1+0xe4] ;  /* 0x0000e40001da7983 */ /* 0x000f620000300800 */
[----:B------:R-:W-:-:S03]  /*fd8e0*/  IADD3 R50, R51, c[0x0][0x198], RZ ;  /* 0x0000660033327a10 */ /* 0x000fc60007ffe0ff */
[----:B------:R-:W5:Y:S04]  /*fd8f0*/  LDL.LU R219, [R1+0x54] ;  /* 0x0000540001db7983 */ /* 0x000f680000300800 */
[----:B--2---:R1:W-:Y:S01]  /*fd900*/  @P5 STG.E [R2.64], R214 ;  /* 0x000000d602005986 */ /* 0x0043e2000c101904 */
[----:B------:R-:W-:Y:S02]  /*fd910*/  ISETP.LT.AND P5, PT, R217, c[0x0][0x178], !P2 ;  /* 0x00005e00d9007a0c */ /* 0x000fe400057a1270 */
[----:B------:R-:W-:Y:S01]  /*fd920*/  ISETP.LT.AND P2, PT, R216, c[0x0][0x178], !P2 ;  /* 0x00005e00d8007a0c */ /* 0x000fe20005741270 */
[----:B---3--:R2:W-:Y:S01]  /*fd930*/  @P3 STG.E [R48.64], R215 ;  /* 0x000000d730003986 */ /* 0x0085e2000c101904 */
[----:B----4-:R-:W-:Y:S01]  /*fd940*/  ISETP.GE.AND P3, PT, R146, c[0x0][0x17c], PT ;  /* 0x00005f0092007a0c */ /* 0x010fe20003f66270 */
[----:B-1----:R-:W-:-:S04]  /*fd950*/  IMAD.WIDE R2, R51, 0x4, R136 ;  /* 0x0000000433027825 */ /* 0x002fc800078e0288 */
[----:B--2---:R-:W-:-:S05]  /*fd960*/  IMAD.WIDE R48, R51, 0x4, R138 ;  /* 0x0000000433307825 */ /* 0x004fca00078e028a */
[----:B-----5:R1:W-:Y:S04]  /*fd970*/  @P6 STG.E [R48.64], R141 ;  /* 0x0000008d30006986 */ /* 0x0203e8000c101904 */
[----:B------:R2:W-:Y:S04]  /*fd980*/  @P4 STG.E [R2.64], R147 ;  /* 0x0000009302004986 */ /* 0x0005e8000c101904 */
[----:B-1----:R-:W3:Y:S01]  /*fd990*/  LDL.LU R141, [R1+0x3554] ;  /* 0x00355400018d7983 */ /* 0x002ee20000300800 */
[----:B------:R-:W-:Y:S01]  /*fd9a0*/  IMAD.WIDE R48, R50, 0x4, R138 ;  /* 0x0000000432307825 */ /* 0x000fe200078e028a */
[----:B------:R-:W-:-:S02]  /*fd9b0*/  ISETP.LT.AND P6, PT, R217, c[0x0][0x178], !P0 ;  /* 0x00005e00d9007a0c */ /* 0x000fc400047c1270 */
[----:B------:R-:W4:Y:S01]  /*fd9c0*/  LDL.LU R213, [R1+0x110] ;  /* 0x0001100001d57983 */ /* 0x000f220000300800 */
[----:B--2---:R-:W-:-:S03]  /*fd9d0*/  IMAD.WIDE R2, R50, 0x4, R136 ;  /* 0x0000000432027825 */ /* 0x004fc600078e0288 */
[----:B------:R-:W2:Y:S01]  /*fd9e0*/  LDL.LU R215, [R1+0x70] ;  /* 0x0000700001d77983 */ /* 0x000ea20000300800 */
[----:B------:R-:W-:Y:S02]  /*fd9f0*/  ISETP.GE.AND P4, PT, R144, c[0x0][0x17c], PT ;  /* 0x00005f0090007a0c */ /* 0x000fe40003f86270 */
[----:B------:R-:W-:Y:S01]  /*fda00*/  IADD3 R50, R50, c[0x0][0x198], RZ ;  /* 0x0000660032327a10 */ /* 0x000fe20007ffe0ff */
[----:B------:R-:W5:Y:S04]  /*fda10*/  LDL.LU R144, [R1+0x3558] ;  /* 0x0035580001907983 */ /* 0x000f680000300800 */
[----:B------:R-:W5:Y:S04]  /*fda20*/  LDL.LU R146, [R1+0x114] ;  /* 0x0001140001927983 */ /* 0x000f680000300800 */
[----:B------:R-:W-:Y:S04]  /*fda30*/  @P5 STG.E [R48.64], R145 ;  /* 0x0000009130005986 */ /* 0x000fe8000c101904 */
[----:B------:R-:W5:Y:S01]  /*fda40*/  LDL.LU R147, [R1+0x74] ;  /* 0x0000740001937983 */ /* 0x000f620000300800 */
[----:B------:R-:W-:-:S02]  /*fda50*/  ISETP.LT.AND P0, PT, R216, c[0x0][0x178], !P0 ;  /* 0x00005e00d8007a0c */ /* 0x000fc40004701270 */
[----:B------:R-:W-:Y:S01]  /*fda60*/  ISETP.LT.AND P5, PT, R217, c[0x0][0x178], !P3 ;  /* 0x00005e00d9007a0c */ /* 0x000fe20005fa1270 */
[----:B------:R1:W-:Y:S01]  /*fda70*/  @P2 STG.E [R2.64], R143 ;  /* 0x0000008f02002986 */ /* 0x0003e2000c101904 */
[----:B------:R-:W-:Y:S02]  /*fda80*/  ISETP.GE.AND P2, PT, R142, c[0x0][0x17c], PT ;  /* 0x00005f008e007a0c */ /* 0x000fe40003f46270 */
[----:B------:R-:W-:Y:S02]  /*fda90*/  ISETP.LT.AND P3, PT, R216, c[0x0][0x178], !P3 ;  /* 0x00005e00d8007a0c */ /* 0x000fe40005f61270 */
[C---:B------:R-:W-:Y:S01]  /*fdaa0*/  IADD3 R140, R50.reuse, c[0x0][0x198], RZ ;  /* 0x00006600328c7a10 */ /* 0x040fe20007ffe0ff */
[----:B-1----:R-:W5:Y:S01]  /*fdab0*/  LDL.LU R143, [R1+0x355c] ;  /* 0x00355c00018f7983 */ /* 0x002f620000300800 */
[----:B------:R-:W-:-:S03]  /*fdac0*/  IMAD.WIDE R2, R50, 0x4, R138 ;  /* 0x0000000432027825 */ /* 0x000fc600078e028a */
[----:B------:R-:W5:Y:S04]  /*fdad0*/  LDL.LU R214, [R1+0x130] ;  /* 0x0001300001d67983 */ /* 0x000f680000300800 */
[----:B------:R-:W5:Y:S04]  /*fdae0*/  LDL.LU R145, [R1+0x80] ;  /* 0x0000800001917983 */ /* 0x000f680000300800 */
[----:B------:R-:W5:Y:S04]  /*fdaf0*/  LDL.LU R142, [R1+0x3560] ;  /* 0x00356000018e7983 */ /* 0x000f680000300800 */
[----:B------:R1:W-:Y:S01]  /*fdb00*/  @P6 STG.E [R2.64], R218 ;  /* 0x000000da02006986 */ /* 0x0003e2000c101904 */
[----:B------:R-:W-:Y:S01]  /*fdb10*/  ISETP.LT.AND P6, PT, R216, c[0x0][0x178], !P4 ;  /* 0x00005e00d8007a0c */ /* 0x000fe200067c1270 */
[----:B------:R-:W-:Y:S01]  /*fdb20*/  IMAD.WIDE R48, R140, 0x4, R138 ;  /* 0x000000048c307825 */ /* 0x000fe200078e028a */
[----:B------:R-:W-:-:S03]  /*fdb30*/  ISETP.LT.AND P4, PT, R217, c[0x0][0x178], !P4 ;  /* 0x00005e00d9007a0c */ /* 0x000fc60006781270 */
[--C-:B-1----:R-:W-:Y:S01]  /*fdb40*/  IMAD.WIDE R2, R50, 0x4, R136.reuse ;  /* 0x0000000432027825 */ /* 0x102fe200078e0288 */
[----:B------:R-:W5:Y:S04]  /*fdb50*/  LDL.LU R218, [R1+0x134] ;  /* 0x0001340001da7983 */ /* 0x000f680000300800 */
[----:B------:R1:W-:Y:S01]  /*fdb60*/  @P0 STG.E [R2.64], R219 ;  /* 0x000000db02000986 */ /* 0x0003e2000c101904 */
[C---:B------:R-:W-:Y:S01]  /*fdb70*/  IMAD.WIDE R50, R140.reuse, 0x4, R136 ;  /* 0x000000048c327825 */ /* 0x040fe200078e0288 */
[----:B------:R-:W-:Y:S02]  /*fdb80*/  IADD3 R140, R140, c[0x0][0x198], RZ ;  /* 0x000066008c8c7a10 */ /* 0x000fe40007ffe0ff */
[----:B-1----:R-:W5:Y:S03]  /*fdb90*/  LDL.LU R219, [R1+0x84] ;  /* 0x0000840001db7983 */ /* 0x002f660000300800 */
[----:B------:R-:W-:Y:S01]  /*fdba0*/  IMAD.WIDE R2, R140, 0x4, R138 ;  /* 0x000000048c027825 */ /* 0x000fe200078e028a */
[----:B---3--:R-:W-:-:S02]  /*fdbb0*/  ISETP.GE.AND P0, PT, R141, c[0x0][0x17c], PT ;  /* 0x00005f008d007a0c */ /* 0x008fc40003f06270 */
[----:B------:R-:W3:Y:S04]  /*fdbc0*/  LDL.LU R141, [R1+0x3564] ;  /* 0x00356400018d7983 */ /* 0x000ee80000300800 */
[----:B----4-:R1:W-:Y:S01]  /*fdbd0*/  @P5 STG.E [R48.64], R213 ;  /* 0x000000d530005986 */ /* 0x0103e2000c101904 */
[----:B------:R-:W-:Y:S02]  /*fdbe0*/  ISETP.LT.AND P5, PT, R217, c[0x0][0x178], !P2 ;  /* 0x00005e00d9007a0c */ /* 0x000fe400057a1270 */
[----:B------:R-:W-:Y:S01]  /*fdbf0*/  ISETP.LT.AND P2, PT, R216, c[0x0][0x178], !P2 ;  /* 0x00005e00d8007a0c */ /* 0x000fe20005741270 */
[----:B--2---:R2:W-:Y:S01]  /*fdc00*/  @P3 STG.E [R50.64], R215 ;  /* 0x000000d732003986 */ /* 0x0045e2000c101904 */
[----:B-----5:R-:W-:Y:S01]  /*fdc10*/  ISETP.GE.AND P3, PT, R144, c[0x0][0x17c], PT ;  /* 0x00005f0090007a0c */ /* 0x020fe20003f66270 */
[----:B-1----:R-:W-:-:S02]  /*fdc20*/  IMAD.WIDE R48, R140, 0x4, R136 ;  /* 0x000000048c307825 */ /* 0x002fc400078e0288 */
[----:B--2---:R-:W2:Y:S01]  /*fdc30*/  LDL.LU R215, [R1+0x150] ;  /* 0x0001500001d77983 */ /* 0x004ea20000300800 */
[----:B------:R-:W-:-:S03]  /*fdc40*/  IADD3 R51, R140, c[0x0][0x198], RZ ;  /* 0x000066008c337a10 */ /* 0x000fc60007ffe0ff */
[----:B------:R1:W-:Y:S04]  /*fdc50*/  @P4 STG.E [R2.64], R146 ;  /* 0x0000009202004986 */ /* 0x0003e8000c101904 */
[----:B------:R4:W-:Y:S04]  /*fdc60*/  @P6 STG.E [R48.64], R147 ;  /* 0x0000009330006986 */ /* 0x0009e8000c101904 */
[----:B------:R-:W5:Y:S01]  /*fdc70*/  LDL.LU R144, [R1+0xa0] ;  /* 0x0000a00001907983 */ /* 0x000f620000300800 */
[----:B-1----:R-:W-:Y:S01]  /*fdc80*/  IMAD.WIDE R2, R51, 0x4, R136 ;  /* 0x0000000433027825 */ /* 0x002fe200078e0288 */
[----:B------:R-:W-:-:S03]  /*fdc90*/  ISETP.GE.AND P4, PT, R143, c[0x0][0x17c], PT ;  /* 0x00005f008f007a0c */ /* 0x000fc60003f86270 */
[----:B----4-:R-:W-:Y:S01]  /*fdca0*/  IMAD.WIDE R48, R51, 0x4, R138 ;  /* 0x0000000433307825 */ /* 0x010fe200078e028a */
[----:B------:R-:W4:Y:S04]  /*fdcb0*/  LDL.LU R143, [R1+0x3568] ;  /* 0x00356800018f7983 */ /* 0x000f280000300800 */
[----:B------:R-:W4:Y:S04]  /*fdcc0*/  LDL.LU R146, [R1+0x154] ;  /* 0x0001540001927983 */ /* 0x000f280000300800 */
[----:B------:R1:W-:Y:S04]  /*fdcd0*/  @P5 STG.E [R48.64], R214 ;  /* 0x000000d630005986 */ /* 0x0003e8000c101904 */
[----:B------:R1:W-:Y:S01]  /*fdce0*/  @P2 STG.E [R2.64], R145 ;  /* 0x0000009102002986 */ /* 0x0003e2000c101904 */
[----:B------:R-:W-:-:S03]  /*fdcf0*/  ISETP.GE.AND P2, PT, R142, c[0x0][0x17c], PT ;  /* 0x00005f008e007a0c */ /* 0x000fc60003f46270 */
[----:B------:R-:W4:Y:S04]  /*fdd00*/  LDL.LU R147, [R1+0xa4] ;  /* 0x0000a40001937983 */ /* 0x000f280000300800 */
[----:B------:R-:W4:Y:S01]  /*fdd10*/  LDL.LU R142, [R1+0x356c] ;  /* 0x00356c00018e7983 */ /* 0x000f220000300800 */
[----:B------:R-:W-:Y:S02]  /*fdd20*/  ISETP.LT.AND P6, PT, R217, c[0x0][0x178], !P0 ;  /* 0x00005e00d9007a0c */ /* 0x000fe400047c1270 */
[----:B------:R-:W-:Y:S01]  /*fdd30*/  ISETP.LT.AND P0, PT, R216, c[0x0][0x178], !P0 ;  /* 0x00005e00d8007a0c */ /* 0x000fe20004701270 */
[----:B-1----:R-:W4:Y:S01]  /*fdd40*/  LDL.LU R214, [R1+0x160] ;  /* 0x0001600001d67983 */ /* 0x002f220000300800 */
[----:B------:R-:W-:Y:S02]  /*fdd50*/  IADD3 R50, R51, c[0x0][0x198], RZ ;  /* 0x0000660033327a10 */ /* 0x000fe40007ffe0ff */
[----:B------:R-:W-:Y:S01]  /*fdd60*/  ISETP.LT.AND P5, PT, R217, c[0x0][0x178], !P3 ;  /* 0x00005e00d9007a0c */ /* 0x000fe20005fa1270 */
[----:B------:R-:W4:Y:S02]  /*fdd70*/  LDL.LU R145, [R1+0xc0] ;  /* 0x0000c00001917983 */ /* 0x000f240000300800 */
[----:B------:R-:W-:-:S04]  /*fdd80*/  IMAD.WIDE R48, R50, 0x4, R138 ;  /* 0x0000000432307825 */ /* 0x000fc800078e028a */
[C---:B------:R-:W-:Y:S01]  /*fdd90*/  IMAD.WIDE R2, R50.reuse, 0x4, R136 ;  /* 0x0000000432027825 */ /* 0x040fe200078e0288 */
[----:B------:R-:W-:Y:S01]  /*fdda0*/  IADD3 R50, R50, c[0x0][0x198], RZ ;  /* 0x0000660032327a10 */ /* 0x000fe20007ffe0ff */
[----:B------:R-:W-:Y:S01]  /*fddb0*/  @P6 STG.E [R48.64], R218 ;  /* 0x000000da30006986 */ /* 0x000fe2000c101904 */
[----:B------:R-:W-:-:S03]  /*fddc0*/  ISETP.LT.AND P3, PT, R216, c[0x0][0x178], !P3 ;  /* 0x00005e00d8007a0c */ /* 0x000fc60005f61270 */
[----:B------:R1:W-:Y:S01]  /*fddd0*/  @P0 STG.E [R2.64], R219 ;  /* 0x000000db02000986 */ /* 0x0003e2000c101904 */
[----:B------:R-:W-:Y:S02]  /*fdde0*/  ISETP.LT.AND P6, PT, R217, c[0x0][0x178], !P4 ;  /* 0x00005e00d9007a0c */ /* 0x000fe400067c1270 */
[----:B------:R-:W-:Y:S02]  /*fddf0*/  IADD3 R140, R50, c[0x0][0x198], RZ ;  /* 0x00006600328c7a10 */ /* 0x000fe40007ffe0ff */
[----:B------:R-:W-:Y:S01]  /*fde00*/  ISETP.LT.AND P4, PT, R216, c[0x0][0x178], !P4 ;  /* 0x00005e00d8007a0c */ /* 0x000fe20006781270 */
[----:B-1----:R-:W-:-:S04]  /*fde10*/  IMAD.WIDE R2, R50, 0x4, R138 ;  /* 0x0000000432027825 */ /* 0x002fc800078e028a */
[----:B------:R-:W-:Y:S01]  /*fde20*/  IMAD.WIDE R48, R140, 0x4, R138 ;  /* 0x000000048c307825 */ /* 0x000fe200078e028a */
[----:B---3--:R-:W-:Y:S02]  /*fde30*/  ISETP.GE.AND P0, PT, R141, c[0x0][0x17c], PT ;  /* 0x00005f008d007a0c */ /* 0x008fe40003f06270 */
[----:B------:R-:W3:Y:S04]  /*fde40*/  LDL.LU R141, [R1+0x3570] ;  /* 0x00357000018d7983 */ /* 0x000ee80000300800 */
[----:B------:R-:W3:Y:S04]  /*fde50*/  LDL.LU R218, [R1+0x164] ;  /* 0x0001640001da7983 */ /* 0x000ee80000300800 */
[----:B------:R-:W3:Y:S04]  /*fde60*/  LDL.LU R219, [R1+0xc4] ;  /* 0x0000c40001db7983 */ /* 0x000ee80000300800 */
[----:B--2---:R1:W-:Y:S02]  /*fde70*/  @P5 STG.E [R2.64], R215 ;  /* 0x000000d702005986 */ /* 0x0043e4000c101904 */
[----:B-1----:R-:W-:-:S05]  /*fde80*/  IMAD.WIDE R2, R50, 0x4, R136 ;  /* 0x0000000432027825 */ /* 0x002fca00078e0288 */
[----:B-----5:R-:W-:Y:S01]  /*fde90*/  @P3 STG.E [R2.64], R144 ;  /* 0x0000009002003986 */ /* 0x020fe2000c101904 */
[----:B------:R-:W-:Y:S01]  /*fdea0*/  IMAD.WIDE R50, R140, 0x4, R136 ;  /* 0x000000048c327825 */ /* 0x000fe200078e0288 */
[----:B----4-:R-:W-:Y:S02]  /*fdeb0*/  ISETP.GE.AND P3, PT, R143, c[0x0][0x17c], PT ;  /* 0x00005f008f007a0c */ /* 0x010fe40003f66270 */
[----:B------:R-:W2:Y:S04]  /*fdec0*/  LDL.LU R143, [R1+0x3574] ;  /* 0x00357400018f7983 */ /* 0x000ea80000300800 */
[----:B------:R1:W-:Y:S04]  /*fded0*/  @P6 STG.E [R48.64], R146 ;  /* 0x0000009230006986 */ /* 0x0003e8000c101904 */
[----:B------:R-:W4:Y:S04]  /*fdee0*/  LDL.LU R215, [R1+0x1d0] ;  /* 0x0001d00001d77983 */ /* 0x000f280000300800 */
[----:B-1----:R-:W5:Y:S04]  /*fdef0*/  LDL.LU R146, [R1+0xd0] ;  /* 0x0000d00001927983 */ /* 0x002f680000300800 */
[----:B------:R1:W-:Y:S01]  /*fdf00*/  @P4 STG.E [R50.64], R147 ;  /* 0x0000009332004986 */ /* 0x0003e2000c101904 */
[----:B------:R-:W-:-:S03]  /*fdf10*/  ISETP.GE.AND P4, PT, R142, c[0x0][0x17c], PT ;  /* 0x00005f008e007a0c */ /* 0x000fc60003f86270 */
[----:B------:R-:W5:Y:S04]  /*fdf20*/  LDL.LU R144, [R1+0x3578] ;  /* 0x0035780001907983 */ /* 0x000f680000300800 */
[----:B------:R-:W5:Y:S01]  /*fdf30*/  LDL.LU R142, [R1+0x1d4] ;  /* 0x0001d400018e7983 */ /* 0x000f620000300800 */
[----:B------:R-:W-:Y:S02]  /*fdf40*/  ISETP.LT.AND P5, PT, R216, c[0x0][0x178], !P2 ;  /* 0x00005e00d8007a0c */ /* 0x000fe400057a1270 */
[C---:B------:R-:W-:Y:S01]  /*fdf50*/  ISETP.LT.AND P2, PT, R217.reuse, c[0x0][0x178], !P2 ;  /* 0x00005e00d9007a0c */ /* 0x040fe20005741270 */
[----:B-1----:R-:W5:Y:S01]  /*fdf60*/  LDL.LU R147, [R1+0xd4] ;  /* 0x0000d40001937983 */ /* 0x002f620000300800 */
[----:B------:R-:W-:Y:S02]  /*fdf70*/  IADD3 R140, R140, c[0x0][0x198], RZ ;  /* 0x000066008c8c7a10 */ /* 0x000fe40007ffe0ff */
[----:B------:R-:W-:-:S03]  /*fdf80*/  ISETP.LT.AND P6, PT, R217, c[0x0][0x178], !P0 ;  /* 0x00005e00d9007a0c */ /* 0x000fc600047c1270 */
[----:B------:R-:W-:Y:S01]  /*fdf90*/  IMAD.WIDE R2, R140, 0x4, R138 ;  /* 0x000000048c027825 */ /* 0x000fe200078e028a */
[----:B------:R-:W-:-:S03]  /*fdfa0*/  ISETP.LT.AND P0, PT, R216, c[0x0][0x178], !P0 ;  /* 0x00005e00d8007a0c */ /* 0x000fc60004701270 */
[C-C-:B------:R-:W-:Y:S01]  /*fdfb0*/  IMAD.WIDE R48, R140.reuse, 0x4, R136.reuse ;  /* 0x000000048c307825 */ /* 0x140fe200078e0288 */
[----:B------:R-:W-:Y:S01]  /*fdfc0*/  IADD3 R51, R140, c[0x0][0x198], RZ ;  /* 0x000066008c337a10 */ /* 0x000fe20007ffe0ff */
[----:B------:R1:W-:Y:S04]  /*fdfd0*/  @P2 STG.E [R2.64], R214 ;  /* 0x000000d602002986 */ /* 0x0003e8000c101904 */
[----:B------:R1:W-:Y:S01]  /*fdfe0*/  @P5 STG.E [R48.64], R145 ;  /* 0x0000009130005986 */ /* 0x0003e2000c101904 */
[----:B------:R-:W-:Y:S02]  /*fdff0*/  ISETP.LT.AND P5, PT, R217, c[0x0][0x178], !P3 ;  /* 0x00005e00d9007a0c */ /* 0x000fe40005fa1270 */
[----:B------:R-:W-:Y:S02]  /*fe000*/  ISETP.LT.AND P3, PT, R216, c[0x0][0x178], !P3 ;  /* 0x00005e00d8007a0c */ /* 0x000fe40005f61270 */
[C---:B------:R-:W-:Y:S01]  /*fe010*/  IADD3 R50, R51.reuse, c[0x0][0x198], RZ ;  /* 0x0000660033327a10 */ /* 0x040fe20007ffe0ff */
[----:B-1----:R-:W-:-:S04]  /*fe020*/  IMAD.WIDE R2, R51, 0x4, R136 ;  /* 0x0000000433027825 */ /* 0x002fc800078e0288 */
[----:B------:R-:W-:Y:S01]  /*fe030*/  IMAD.WIDE R48, R51, 0x4, R138 ;  /* 0x0000000433307825 */ /* 0x000fe200078e028a */
[----:B---3--:R-:W-:Y:S02]  /*fe040*/  ISETP.GE.AND P2, PT, R141, c[0x0][0x17c], PT ;  /* 0x00005f008d007a0c */ /* 0x008fe40003f46270 */
[----:B------:R-:W3:Y:S04]  /*fe050*/  LDL.LU R141, [R1+0x357c] ;  /* 0x00357c00018d7983 */ /* 0x000ee80000300800 */
[----:B------:R1:W-:Y:S01]  /*fe060*/  @P6 STG.E [R48.64], R218 ;  /* 0x000000da30006986 */ /* 0x0003e2000c101904 */
[----:B------:R-:W-:-:S03]  /*fe070*/  ISETP.LT.AND P6, PT, R217, c[0x0][0x178], !P4 ;  /* 0x00005e00d9007a0c */ /* 0x000fc600067c1270 */
[----:B------:R-:W3:Y:S04]  /*fe080*/  LDL.LU R213, [R1+0x1f0] ;  /* 0x0001f00001d57983 */ /* 0x000ee80000300800 */
[----:B------:R-:W3:Y:S01]  /*fe090*/  LDL.LU R145, [R1+0x100] ;  /* 0x0001000001917983 */ /* 0x000ee20000300800 */
[----:B-1----:R-:W-:-:S03]  /*fe0a0*/  IMAD.WIDE R48, R50, 0x4, R138 ;  /* 0x0000000432307825 */ /* 0x002fc600078e028a */
[----:B------:R1:W-:Y:S02]  /*fe0b0*/  @P0 STG.E [R2.64], R219 ;  /* 0x000000db02000986 */ /* 0x0003e4000c101904 */
[C---:B-1----:R-:W-:Y:S01]  /*fe0c0*/  IMAD.WIDE R2, R50.reuse, 0x4, R136 ;  /* 0x0000000432027825 */ /* 0x042fe200078e0288 */
[----:B------:R-:W-:Y:S02]  /*fe0d0*/  IADD3 R50, R50, c[0x0][0x198], RZ ;  /* 0x0000660032327a10 */ /* 0x000fe40007ffe0ff */
[----:B--2---:R-:W-:Y:S02]  /*fe0e0*/  ISETP.GE.AND P0, PT, R143, c[0x0][0x17c], PT ;  /* 0x00005f008f007a0c */ /* 0x004fe40003f06270 */
[----:B------:R-:W2:Y:S04]  /*fe0f0*/  LDL.LU R143, [R1+0x3580] ;  /* 0x00358000018f7983 */ /* 0x000ea80000300800 */
[----:B------:R-:W2:Y:S04]  /*fe100*/  LDL.LU R218, [R1+0x1f4] ;  /* 0x0001f40001da7983 */ /* 0x000ea80000300800 */
[----:B----4-:R-:W-:Y:S04]  /*fe110*/  @P5 STG.E [R48.64], R215 ;  /* 0x000000d730005986 */ /* 0x010fe8000c101904 */
[----:B------:R-:W4:Y:S04]  /*fe120*/  LDL.LU R219, [R1+0x104] ;  /* 0x0001040001db7983 */ /* 0x000f280000300800 */
[----:B-----5:R1:W-:Y:S02]  /*fe130*/  @P3 STG.E [R2.64], R146 ;  /* 0x0000009202003986 */ /* 0x0203e4000c101904 */
[----:B-1----:R-:W-:-:S05]  /*fe140*/  IMAD.WIDE R2, R50, 0x4, R138 ;  /* 0x0000000432027825 */ /* 0x002fca00078e028a */
[----:B------:R1:W-:Y:S04]  /*fe150*/  @P6 STG.E [R2.64], R142 ;  /* 0x0000008e02006986 */ /* 0x0003e8000c101904 */
[----:B-1----:R-:W5:Y:S01]  /*fe160*/  LDL.LU R142, [R1+0x3584] ;  /* 0x00358400018e7983 */ /* 0x002f620000300800 */
[----:B------:R-:W-:Y:S01]  /*fe170*/  ISETP.LT.AND P4, PT, R216, c[0x0][0x178], !P4 ;  /* 0x00005e00d8007a0c */ /* 0x000fe20006781270 */
[----:B------:R-:W-:Y:S01]  /*fe180*/  IMAD.WIDE R2, R50, 0x4, R136 ;  /* 0x0000000432027825 */ /* 0x000fe200078e0288 */
[----:B------:R-:W-:Y:S01]  /*fe190*/  ISETP.LT.AND P5, PT, R217, c[0x0][0x178], !P2 ;  /* 0x00005e00d9007a0c */ /* 0x000fe200057a1270 */
[----:B------:R-:W4:Y:S01]  /*fe1a0*/  LDL.LU R214, [R1+0x290] ;  /* 0x0002900001d67983 */ /* 0x000f220000300800 */
[----:B------:R-:W-:-:S03]  /*fe1b0*/  ISETP.LT.AND P2, PT, R216, c[0x0][0x178], !P2 ;  /* 0x00005e00d8007a0c */ /* 0x000fc60005741270 */
[----:B------:R-:W4:Y:S01]  /*fe1c0*/  LDL.LU R215, [R1+0x120] ;  /* 0x0001200001d77983 */ /* 0x000f220000300800 */
[----:B------:R-:W-:Y:S02]  /*fe1d0*/  ISETP.GE.AND P3, PT, R144, c[0x0][0x17c], PT ;  /* 0x00005f0090007a0c */ /* 0x000fe40003f66270 */
[----:B------:R-:W-:Y:S01]  /*fe1e0*/  IADD3 R140, R50, c[0x0][0x198], RZ ;  /* 0x00006600328c7a10 */ /* 0x000fe20007ffe0ff */
[----:B------:R-:W4:Y:S04]  /*fe1f0*/  LDL.LU R144, [R1+0x3588] ;  /* 0x0035880001907983 */ /* 0x000f280000300800 */
[----:B------:R1:W-:Y:S01]  /*fe200*/  @P4 STG.E [R2.64], R147 ;  /* 0x0000009302004986 */ /* 0x0003e2000c101904 */
[----:B------:R-:W-:-:S03]  /*fe210*/  IMAD.WIDE R48, R140, 0x4, R138 ;  /* 0x000000048c307825 */ /* 0x000fc600078e028a */
[----:B------:R-:W4:Y:S01]  /*fe220*/  LDL.LU R146, [R1+0x294] ;  /* 0x0002940001927983 */ /* 0x000f220000300800 */
[----:B------:R-:W-:-:S03]  /*fe230*/  IMAD.WIDE R50, R140, 0x4, R136 ;  /* 0x000000048c327825 */ /* 0x000fc600078e0288 */
[----:B-1----:R-:W4:Y:S01]  /*fe240*/  LDL.LU R147, [R1+0x124] ;  /* 0x0001240001937983 */ /* 0x002f220000300800 */
[----:B------:R-:W-:Y:S02]  /*fe250*/  ISETP.LT.AND P6, PT, R216, c[0x0][0x178], !P0 ;  /* 0x00005e00d8007a0c */ /* 0x000fe400047c1270 */
[----:B------:R-:W-:Y:S02]  /*fe260*/  ISETP.LT.AND P0, PT, R217, c[0x0][0x178], !P0 ;  /* 0x00005e00d9007a0c */ /* 0x000fe40004701270 */
[----:B------:R-:W-:-:S05]  /*fe270*/  IADD3 R140, R140, c[0x0][0x198], RZ ;  /* 0x000066008c8c7a10 */ /* 0x000fca0007ffe0ff */
[----:B------:R-:W-:Y:S01]  /*fe280*/  IMAD.WIDE R2, R140, 0x4, R138 ;  /* 0x000000048c027825 */ /* 0x000fe200078e028a */
[----:B---3--:R-:W-:Y:S02]  /*fe290*/  ISETP.GE.AND P4, PT, R141, c[0x0][0x17c], PT ;  /* 0x00005f008d007a0c */ /* 0x008fe40003f86270 */
[----:B------:R-:W3:Y:S04]  /*fe2a0*/  LDL.LU R141, [R1+0x358c] ;  /* 0x00358c00018d7983 */ /* 0x000ee80000300800 */
[----:B------:R-:W-:Y:S04]  /*fe2b0*/  @P5 STG.E [R48.64], R213 ;  /* 0x000000d530005986 */ /* 0x000fe8000c101904 */
[----:B------:R1:W-:Y:S04]  /*fe2c0*/  @P2 STG.E [R50.64], R145 ;  /* 0x0000009132002986 */ /* 0x0003e8000c101904 */
[----:B-1----:R-:W3:Y:S01]  /*fe2d0*/  LDL.LU R145, [R1+0x2b0] ;  /* 0x0002b00001917983 */ /* 0x002ee20000300800 */
[----:B--2---:R-:W-:-:S03]  /*fe2e0*/  ISETP.GE.AND P2, PT, R143, c[0x0][0x17c], PT ;  /* 0x00005f008f007a0c */ /* 0x004fc60003f46270 */
[----:B------:R-:W2:Y:S04]  /*fe2f0*/  LDL.LU R143, [R1+0x140] ;  /* 0x00014000018f7983 */ /* 0x000ea80000300800 */
[----:B------:R1:W-:Y:S01]  /*fe300*/  @P0 STG.E [R2.64], R218 ;  /* 0x000000da02000986 */ /* 0x0003e2000c101904 */
[----:B-----5:R-:W-:-:S03]  /*fe310*/  ISETP.GE.AND P0, PT, R142, c[0x0][0x17c], PT ;  /* 0x00005f008e007a0c */ /* 0x020fc60003f06270 */
[----:B------:R-:W5:Y:S01]  /*fe320*/  LDL.LU R142, [R1+0x3590] ;  /* 0x00359000018e7983 */ /* 0x000f620000300800 */
[----:B------:R-:W-:Y:S01]  /*fe330*/  ISETP.LT.AND P5, PT, R217, c[0x0][0x178], !P3 ;  /* 0x00005e00d9007a0c */ /* 0x000fe20005fa1270 */
[----:B------:R-:W-:Y:S01]  /*fe340*/  IMAD.WIDE R48, R140, 0x4, R136 ;  /* 0x000000048c307825 */ /* 0x000fe200078e0288 */
[----:B------:R-:W-:Y:S01]  /*fe350*/  ISETP.LT.AND P3, PT, R216, c[0x0][0x178], !P3 ;  /* 0x00005e00d8007a0c */ /* 0x000fe20005f61270 */
[----:B-1----:R-:W5:Y:S01]  /*fe360*/  LDL.LU R218, [R1+0x2b4] ;  /* 0x0002b40001da7983 */ /* 0x002f620000300800 */
[----:B------:R-:W-:-:S03]  /*fe370*/  IADD3 R51, R140, c[0x0][0x198], RZ ;  /* 0x000066008c337a10 */ /* 0x000fc60007ffe0ff */
[----:B----4-:R1:W-:Y:S01]  /*fe380*/  @P6 STG.E [R48.64], R219 ;  /* 0x000000db30006986 */ /* 0x0103e2000c101904 */
[----:B------:R-:W-:Y:S02]  /*fe390*/  ISETP.LT.AND P6, PT, R217, c[0x0][0x178], !P4 ;  /* 0x00005e00d9007a0c */ /* 0x000fe400067c1270 */
[----:B------:R-:W-:Y:S01]  /*fe3a0*/  ISETP.LT.AND P4, PT, R216, c[0x0][0x178], !P4 ;  /* 0x00005e00d8007a0c */ /* 0x000fe20006781270 */
[C---:B------:R-:W-:Y:S01]  /*fe3b0*/  IMAD.WIDE R2, R51.reuse, 0x4, R136 ;  /* 0x0000000433027825 */ /* 0x040fe200078e0288 */
[----:B------:R-:W-:-:S03]  /*fe3c0*/  IADD3 R50, R51, c[0x0][0x198], RZ ;  /* 0x0000660033327a10 */ /* 0x000fc60007ffe0ff */
[----:B-1----:R-:W-:Y:S01]  /*fe3d0*/  IMAD.WIDE R48, R51, 0x4, R138 ;  /* 0x0000000433307825 */ /* 0x002fe200078e028a */
[----:B------:R-:W4:Y:S04]  /*fe3e0*/  LDL.LU R219, [R1+0x144] ;  /* 0x0001440001db7983 */ /* 0x000f280000300800 */
[----:B------:R1:W-:Y:S01]  /*fe3f0*/  @P5 STG.E [R48.64], R214 ;  /* 0x000000d630005986 */ /* 0x0003e2000c101904 */
[----:B------:R-:W-:-:S03]  /*fe400*/  ISETP.LT.AND P5, PT, R217, c[0x0][0x178], !P2 ;  /* 0x00005e00d9007a0c */ /* 0x000fc600057a1270 */
[----:B------:R1:W-:Y:S04]  /*fe410*/  @P3 STG.E [R2.64], R215 ;  /* 0x000000d702003986 */ /* 0x0003e8000c101904 */
[----:B------:R-:W4:Y:S01]  /*fe420*/  LDL.LU R212, [R1+0x3594] ;  /* 0x0035940001d47983 */ /* 0x000f220000300800 */
[----:B-1----:R-:W-:-:S03]  /*fe430*/  IMAD.WIDE R48, R50, 0x4, R138 ;  /* 0x0000000432307825 */ /* 0x002fc600078e028a */
[----:B------:R-:W4:Y:S01]  /*fe440*/  LDL.LU R214, [R1+0x2c0] ;  /* 0x0002c00001d67983 */ /* 0x000f220000300800 */
[----:B------:R-:W-:-:S03]  /*fe450*/  IMAD.WIDE R2, R50, 0x4, R136 ;  /* 0x0000000432027825 */ /* 0x000fc600078e0288 */
[----:B------:R-:W4:Y:S01]  /*fe460*/  LDL.LU R215, [R1+0x1a0] ;  /* 0x0001a00001d77983 */ /* 0x000f220000300800 */
[----:B------:R-:W-:-:S03]  /*fe470*/  IADD3 R50, R50, c[0x0][0x198], RZ ;  /* 0x0000660032327a10 */ /* 0x000fc60007ffe0ff */
[----:B------:R1:W-:Y:S01]  /*fe480*/  @P6 STG.E [R48.64], R146 ;  /* 0x0000009230006986 */ /* 0x0003e2000c101904 */
[----:B------:R-:W-:-:S03]  /*fe490*/  ISETP.LT.AND P2, PT, R216, c[0x0][0x178], !P2 ;  /* 0x00005e00d8007a0c */ /* 0x000fc60005741270 */
[----:B------:R1:W-:Y:S04]  /*fe4a0*/  @P4 STG.E [R2.64], R147 ;  /* 0x0000009302004986 */ /* 0x0003e8000c101904 */
[----:B-1----:R-:W4:Y:S01]  /*fe4b0*/  LDL.LU R146, [R1+0x3598] ;  /* 0x0035980001927983 */ /* 0x002f220000300800 */
[----:B------:R-:W-:Y:S01]  /*fe4c0*/  IMAD.WIDE R2, R50, 0x4, R138 ;  /* 0x0000000432027825 */ /* 0x000fe200078e028a */
[----:B------:R-:W-:Y:S02]  /*fe4d0*/  ISETP.GE.AND P3, PT, R144, c[0x0][0x17c], PT ;  /* 0x00005f0090007a0c */ /* 0x000fe40003f66270 */
[----:B---3--:R-:W-:Y:S02]  /*fe4e0*/  ISETP.GE.AND P4, PT, R141, c[0x0][0x17c], PT ;  /* 0x00005f008d007a0c */ /* 0x008fe40003f86270 */
[----:B------:R-:W3:Y:S04]  /*fe4f0*/  LDL.LU R141, [R1+0x2c4] ;  /* 0x0002c400018d7983 */ /* 0x000ee80000300800 */
[----:B------:R-:W3:Y:S04]  /*fe500*/  LDL.LU R147, [R1+0x1a4] ;  /* 0x0001a40001937983 */ /* 0x000ee80000300800 */
[----:B------:R-:W3:Y:S04]  /*fe510*/  LDL.LU R144, [R1+0x359c] ;  /* 0x00359c0001907983 */ /* 0x000ee80000300800 */
[----:B------:R1:W-:Y:S02]  /*fe520*/  @P5 STG.E [R2.64], R145 ;  /* 0x0000009102005986 */ /* 0x0003e4000c101904 */
[----:B-1----:R-:W-:-:S02]  /*fe530*/  IMAD.WIDE R2, R50, 0x4, R136 ;  /* 0x0000000432027825 */ /* 0x002fc400078e0288 */
[----:B------:R-:W3:Y:S04]  /*fe540*/  LDL.LU R145, [R1+0x2f0] ;  /* 0x0002f00001917983 */ /* 0x000ee80000300800 */
[----:B--2---:R1:W-:Y:S04]  /*fe550*/  @P2 STG.E [R2.64], R143 ;  /* 0x0000008f02002986 */ /* 0x0043e8000c101904 */
[----:B-1----:R-:W2:Y:S01]  /*fe560*/  LDL.LU R143, [R1+0x1b0] ;  /* 0x0001b000018f7983 */ /* 0x002ea20000300800 */
[----:B-----5:R-:W-:-:S03]  /*fe570*/  ISETP.GE.AND P2, PT, R142, c[0x0][0x17c], PT ;  /* 0x00005f008e007a0c */ /* 0x020fc60003f46270 */
[----:B------:R-:W5:Y:S01]  /*fe580*/  LDL.LU R142, [R1+0x35a0] ;  /* 0x0035a000018e7983 */ /* 0x000f620000300800 */
[C---:B------:R-:W-:Y:S02]  /*fe590*/  ISETP.LT.AND P6, PT, R217.reuse, c[0x0][0x178], !P0 ;  /* 0x00005e00d9007a0c */ /* 0x040fe400047c1270 */
[----:B------:R-:W-:Y:S02]  /*fe5a0*/  ISETP.LT.AND P0, PT, R216, c[0x0][0x178], !P0 ;  /* 0x00005e00d8007a0c */ /* 0x000fe40004701270 */
[----:B------:R-:W-:Y:S02]  /*fe5b0*/  IADD3 R140, R50, c[0x0][0x198], RZ ;  /* 0x00006600328c7a10 */ /* 0x000fe40007ffe0ff */
[----:B------:R-:W-:Y:S02]  /*fe5c0*/  ISETP.LT.AND P5, PT, R216, c[0x0][0x178], !P3 ;  /* 0x00005e00d8007a0c */ /* 0x000fe40005fa1270 */
[----:B------:R-:W-:Y:S01]  /*fe5d0*/  ISETP.LT.AND P3, PT, R217, c[0x0][0x178], !P3 ;  /* 0x00005e00d9007a0c */ /* 0x000fe20005f61270 */
[----:B------:R-:W-:-:S04]  /*fe5e0*/  IMAD.WIDE R48, R140, 0x4, R138 ;  /* 0x000000048c307825 */ /* 0x000fc800078e028a */
[C---:B------:R-:W-:Y:S01]  /*fe5f0*/  IMAD.WIDE R50, R140.reuse, 0x4, R136 ;  /* 0x000000048c327825 */ /* 0x040fe200078e0288 */
[----:B------:R-:W-:Y:S01]  /*fe600*/  IADD3 R140, R140, c[0x0][0x198], RZ ;  /* 0x000066008c8c7a10 */ /* 0x000fe20007ffe0ff */
[----:B------:R1:W-:Y:S01]  /*fe610*/  @P6 STG.E [R48.64], R218 ;  /* 0x000000da30006986 */ /* 0x0003e2000c101904 */
[----:B------:R-:W-:-:S03]  /*fe620*/  ISETP.LT.AND P6, PT, R217, c[0x0][0x178], !P4 ;  /* 0x00005e00d9007a0c */ /* 0x000fc600067c1270 */
[----:B------:R-:W-:Y:S01]  /*fe630*/  IMAD.WIDE R2, R140, 0x4, R138 ;  /* 0x000000048c027825 */ /* 0x000fe200078e028a */
[----:B----4-:R4:W-:Y:S01]  /*fe640*/  @P0 STG.E [R50.64], R219 ;  /* 0x000000db32000986 */ /* 0x0109e2000c101904 */
[----:B------:R-:W-:Y:S02]  /*fe650*/  ISETP.LT.AND P4, PT, R216, c[0x0][0x178], !P4 ;  /* 0x00005e00d8007a0c */ /* 0x000fe40006781270 */
[C---:B-1----:R-:W-:Y:S01]  /*fe660*/  IMAD.WIDE R48, R140.reuse, 0x4, R136 ;  /* 0x000000048c307825 */ /* 0x042fe200078e0288 */
[----:B------:R-:W5:Y:S01]  /*fe670*/  LDL.LU R218, [R1+0x2f4] ;  /* 0x0002f40001da7983 */ /* 0x000f620000300800 */
[----:B----4-:R-:W-:-:S03]  /*fe680*/  IADD3 R51, R140, c[0x0][0x198], RZ ;  /* 0x000066008c337a10 */ /* 0x010fc60007ffe0ff */
[----:B------:R-:W5:Y:S04]  /*fe690*/  LDL.LU R219, [R1+0x1b4] ;  /* 0x0001b40001db7983 */ /* 0x000f680000300800 */
[----:B------:R-:W-:Y:S04]  /*fe6a0*/  @P3 STG.E [R2.64], R214 ;  /* 0x000000d602003986 */ /* 0x000fe8000c101904 */
[----:B------:R1:W-:Y:S01]  /*fe6b0*/  @P5 STG.E [R48.64], R215 ;  /* 0x000000d730005986 */ /* 0x0003e2000c101904 */
[----:B------:R-:W-:Y:S02]  /*fe6c0*/  ISETP.LT.AND P5, PT, R217, c[0x0][0x178], !P2 ;  /* 0x00005e00d9007a0c */ /* 0x000fe400057a1270 */
[----:B------:R-:W-:Y:S01]  /*fe6d0*/  ISETP.LT.AND P2, PT, R216, c[0x0][0x178], !P2 ;  /* 0x00005e00d8007a0c */ /* 0x000fe20005741270 */
[C---:B-1----:R-:W-:Y:S01]  /*fe6e0*/  IMAD.WIDE R48, R51.reuse, 0x4, R138 ;  /* 0x0000000433307825 */ /* 0x042fe200078e028a */
[----:B------:R-:W-:-:S03]  /*fe6f0*/  IADD3 R50, R51, c[0x0][0x198], RZ ;  /* 0x0000660033327a10 */ /* 0x000fc60007ffe0ff */
[----:B------:R-:W-:Y:S01]  /*fe700*/  IMAD.WIDE R2, R51, 0x4, R136 ;  /* 0x0000000433027825 */ /* 0x000fe200078e0288 */
[----:B------:R-:W-:Y:S01]  /*fe710*/  ISETP.GE.AND P3, PT, R146, c[0x0][0x17c], PT ;  /* 0x00005f0092007a0c */ /* 0x000fe20003f66270 */
[----:B---3--:R1:W-:Y:S04]  /*fe720*/  @P6 STG.E [R48.64], R141 ;  /* 0x0000008d30006986 */ /* 0x0083e8000c101904 */
[----:B------:R3:W-:Y:S04]  /*fe730*/  @P4 STG.E [R2.64], R147 ;  /* 0x0000009302004986 */ /* 0x0007e8000c101904 */
[----:B-1----:R-:W4:Y:S01]  /*fe740*/  LDL.LU R141, [R1+0x35a4] ;  /* 0x0035a400018d7983 */ /* 0x002f220000300800 */
[----:B------:R-:W-:-:S03]  /*fe750*/  IMAD.WIDE R48, R50, 0x4, R138 ;  /* 0x0000000432307825 */ /* 0x000fc600078e028a */
[----:B------:R-:W4:Y:S01]  /*fe760*/  LDL.LU R213, [R1+0x310] ;  /* 0x0003100001d57983 */ /* 0x000f220000300800 */
[----:B---3--:R-:W-:-:S03]  /*fe770*/  IMAD.WIDE R2, R50, 0x4, R136 ;  /* 0x0000000432027825 */ /* 0x008fc600078e0288 */
[----:B------:R-:W3:Y:S01]  /*fe780*/  LDL.LU R215, [R1+0x1e0] ;  /* 0x0001e00001d77983 */ /* 0x000ee20000300800 */
[----:B------:R-:W-:-:S03]  /*fe790*/  ISETP.GE.AND P4, PT, R144, c[0x0][0x17c], PT ;  /* 0x00005f0090007a0c */ /* 0x000fc60003f86270 */
[----:B------:R-:W3:Y:S04]  /*fe7a0*/  LDL.LU R144, [R1+0x35a8] ;  /* 0x0035a80001907983 */ /* 0x000ee80000300800 */
[----:B------:R-:W3:Y:S04]  /*fe7b0*/  LDL.LU R146, [R1+0x314] ;  /* 0x0003140001927983 */ /* 0x000ee80000300800 */
[----:B------:R-:W3:Y:S04]  /*fe7c0*/  LDL.LU R147, [R1+0x1e4] ;  /* 0x0001e40001937983 */ /* 0x000ee80000300800 */
[----:B------:R-:W-:Y:S04]  /*fe7d0*/  @P5 STG.E [R48.64], R145 ;  /* 0x0000009130005986 */ /* 0x000fe8000c101904 */
[----:B--2---:R1:W-:Y:S04]  /*fe7e0*/  @P2 STG.E [R2.64], R143 ;  /* 0x0000008f02002986 */ /* 0x0043e8000c101904 */
[----:B-1----:R-:W2:Y:S04]  /*fe7f0*/  LDL.LU R143, [R1+0x35ac] ;  /* 0x0035ac00018f7983 */ /* 0x002ea80000300800 */
[----:B------:R-:W2:Y:S04]  /*fe800*/  LDL.LU R214, [R1+0x320] ;  /* 0x0003200001d67983 */ /* 0x000ea80000300800 */
[----:B------:R-:W2:Y:S01]  /*fe810*/  LDL.LU R145, [R1+0x200] ;  /* 0x0002000001917983 */ /* 0x000ea20000300800 */
[----:B-----5:R-:W-:-:S03]  /*fe820*/  ISETP.GE.AND P2, PT, R142, c[0x0][0x17c], PT ;  /* 0x00005f008e007a0c */ /* 0x020fc60003f46270 */
[----:B------:R-:W5:Y:S01]  /*fe830*/  LDL.LU R142, [R1+0x35b4] ;  /* 0x0035b400018e7983 */ /* 0x000f620000300800 */
[----:B------:R-:W-:-:S04]  /*fe840*/  ISETP.GE.AND P0, PT, R212, c[0x0][0x17c], PT ;  /* 0x00005f00d4007a0c */ /* 0x000fc80003f06270 */
[----:B------:R-:W-:Y:S02]  /*fe850*/  ISETP.LT.AND P6, PT, R217, c[0x0][0x178], !P0 ;  /* 0x00005e00d9007a0c */ /* 0x000fe400047c1270 */
[----:B------:R-:W-:Y:S02]  /*fe860*/  IADD3 R50, R50, c[0x0][0x198], RZ ;  /* 0x0000660032327a10 */ /* 0x000fe40007ffe0ff */
[----:B------:R-:W-:-:S03]  /*fe870*/  ISETP.LT.AND P0, PT, R216, c[0x0][0x178], !P0 ;  /* 0x00005e00d8007a0c */ /* 0x000fc60004701270 */
[----:B------:R-:W-:Y:S01]  /*fe880*/  IMAD.WIDE R2, R50, 0x4, R138 ;  /* 0x0000000432027825 */ /* 0x000fe200078e028a */
[----:B------:R-:W-:Y:S02]  /*fe890*/  ISETP.LT.AND P5, PT, R217, c[0x0][0x178], !P3 ;  /* 0x00005e00d9007a0c */ /* 0x000fe40005fa1270 */
[----:B------:R-:W-:Y:S02]  /*fe8a0*/  ISETP.LT.AND P3, PT, R216, c[0x0][0x178], !P3 ;  /* 0x00005e00d8007a0c */ /* 0x000fe40005f61270 */
[----:B------:R-:W-:Y:S01]  /*fe8b0*/  IADD3 R140, R50, c[0x0][0x198], RZ ;  /* 0x00006600328c7a10 */ /* 0x000fe20007ffe0ff */
[----:B------:R1:W-:Y:S01]  /*fe8c0*/  @P6 STG.E [R2.64], R218 ;  /* 0x000000da02006986 */ /* 0x0003e2000c101904 */
[----:B------:R-:W-:-:S03]  /*fe8d0*/  ISETP.LT.AND P6, PT, R216, c[0x0][0x178], !P4 ;  /* 0x00005e00d8007a0c */ /* 0x000fc600067c1270 */
        /* <DEDUP_REMOVED lines=9> */
[----:B----4-:R-:W-:-:S02]  /*fe970*/  ISETP.GE.AND P0, PT, R141, c[0x0][0x17c], PT ;  /* 0x00005f008d007a0c */ /* 0x010fc40003f06270 */
[----:B------:R-:W4:Y:S04]  /*fe980*/  LDL.LU R141, [R1+0x35b8] ;  /* 0x0035b800018d7983 */ /* 0x000f280000300800 */
[----:B------:R1:W-:Y:S01]  /*fe990*/  @P5 STG.E [R48.64], R213 ;  /* 0x000000d530005986 */ /* 0x0003e2000c101904 */
[----:B------:R-:W-:Y:S02]  /*fe9a0*/  ISETP.LT.AND P5, PT, R217, c[0x0][0x178], !P2 ;  /* 0x00005e00d9007a0c */ /* 0x000fe400057a1270 */
[----:B------:R-:W-:Y:S01]  /*fe9b0*/  ISETP.LT.AND P2, PT, R216, c[0x0][0x178], !P2 ;  /* 0x00005e00d8007a0c */ /* 0x000fe20005741270 */
[----:B---3--:R3:W-:Y:S01]  /*fe9c0*/  @P3 STG.E [R50.64], R215 ;  /* 0x000000d732003986 */ /* 0x0087e2000c101904 */
[----:B------:R-:W-:Y:S01]  /*fe9d0*/  ISETP.GE.AND P3, PT, R144, c[0x0][0x17c], PT ;  /* 0x00005f0090007a0c */ /* 0x000fe20003f66270 */
[----:B-1----:R-:W-:-:S02]  /*fe9e0*/  IMAD.WIDE R48, R140, 0x4, R136 ;  /* 0x000000048c307825 */ /* 0x002fc400078e0288 */
[----:B---3--:R-:W3:Y:S01]  /*fe9f0*/  LDL.LU R215, [R1+0x330] ;  /* 0x0003300001d77983 */ /* 0x008ee20000300800 */
[----:B------:R-:W-:-:S03]  /*fea00*/  IADD3 R51, R140, c[0x0][0x198], RZ ;  /* 0x000066008c337a10 */ /* 0x000fc60007ffe0ff */
[----:B------:R1:W-:Y:S04]  /*fea10*/  @P4 STG.E [R2.64], R146 ;  /* 0x0000009202004986 */ /* 0x0003e8000c101904 */
[----:B------:R1:W-:Y:S04]  /*fea20*/  @P6 STG.E [R48.64], R147 ;  /* 0x0000009330006986 */ /* 0x0003e8000c101904 */
[----:B------:R-:W3:Y:S01]  /*fea30*/  LDL.LU R144, [R1+0x2a0] ;  /* 0x0002a00001907983 */ /* 0x000ee20000300800 */
[----:B-1----:R-:W-:-:S04]  /*fea40*/  IMAD.WIDE R2, R51, 0x4, R136 ;  /* 0x0000000433027825 */ /* 0x002fc800078e0288 */
[----:B------:R-:W-:Y:S01]  /*fea50*/  IMAD.WIDE R48, R51, 0x4, R138 ;  /* 0x0000000433307825 */ /* 0x000fe200078e028a */
[----:B--2---:R-:W-:Y:S02]  /*fea60*/  ISETP.GE.AND P4, PT, R143, c[0x0][0x17c], PT ;  /* 0x00005f008f007a0c */ /* 0x004fe40003f86270 */
[----:B------:R-:W2:Y:S04]  /*fea70*/  LDL.LU R143, [R1+0x35bc] ;  /* 0x0035bc00018f7983 */ /* 0x000ea80000300800 */
[----:B------:R-:W2:Y:S04]  /*fea80*/  LDL.LU R146, [R1+0x334] ;  /* 0x0003340001927983 */ /* 0x000ea80000300800 */
[----:B------:R1:W-:Y:S04]  /*fea90*/  @P5 STG.E [R48.64], R214 ;  /* 0x000000d630005986 */ /* 0x0003e8000c101904 */
[----:B------:R1:W-:Y:S04]  /*feaa0*/  @P2 STG.E [R2.64], R145 ;  /* 0x0000009102002986 */ /* 0x0003e8000c101904 */
[----:B------:R-:W2:Y:S01]  /*feab0*/  LDL.LU R147, [R1+0x2a4] ;  /* 0x0002a40001937983 */ /* 0x000ea20000300800 */
[----:B-----5:R-:W-:-:S03]  /*feac0*/  ISETP.GE.AND P2, PT, R142, c[0x0][0x17c], PT ;  /* 0x00005f008e007a0c */ /* 0x020fc60003f46270 */
[----:B------:R-:W5:Y:S01]  /*fead0*/  LDL.LU R142, [R1+0x35c4] ;  /* 0x0035c400018e7983 */ /* 0x000f620000300800 */
[----:B------:R-:W-:Y:S02]  /*feae0*/  ISETP.LT.AND P6, PT, R217, c[0x0][0x178], !P0 ;  /* 0x00005e00d9007a0c */ /* 0x000fe400047c1270 */
[----:B------:R-:W-:Y:S01]  /*feaf0*/  ISETP.LT.AND P0, PT, R216, c[0x0][0x178], !P0 ;  /* 0x00005e00d8007a0c */ /* 0x000fe20004701270 */
[----:B-1----:R-:W5:Y:S01]  /*feb00*/  LDL.LU R214, [R1+0x350] ;  /* 0x0003500001d67983 */ /* 0x002f620000300800 */
[----:B------:R-:W-:Y:S02]  /*feb10*/  IADD3 R50, R51, c[0x0][0x198], RZ ;  /* 0x0000660033327a10 */ /* 0x000fe40007ffe0ff */
[----:B------:R-:W-:Y:S01]  /*feb20*/  ISETP.LT.AND P5, PT, R217, c[0x0][0x178], !P3 ;  /* 0x00005e00d9007a0c */ /* 0x000fe20005fa1270 */
[----:B------:R-:W5:Y:S02]  /*feb30*/  LDL.LU R145, [R1+0x2e0] ;  /* 0x0002e00001917983 */ /* 0x000f640000300800 */
[----:B------:R-:W-:-:S04]  /*feb40*/  IMAD.WIDE R48, R50, 0x4, R138 ;  /* 0x0000000432307825 */ /* 0x000fc800078e028a */
[C---:B------:R-:W-:Y:S01]  /*feb50*/  IMAD.WIDE R2, R50.reuse, 0x4, R136 ;  /* 0x0000000432027825 */ /* 0x040fe200078e0288 */
[----:B------:R-:W-:Y:S02]  /*feb60*/  IADD3 R50, R50, c[0x0][0x198], RZ ;  /* 0x0000660032327a10 */ /* 0x000fe40007ffe0ff */
[----:B------:R-:W-:Y:S02]  /*feb70*/  ISETP.LT.AND P3, PT, R216, c[0x0][0x178], !P3 ;  /* 0x00005e00d8007a0c */ /* 0x000fe40005f61270 */
[----:B------:R-:W-:Y:S01]  /*feb80*/  IADD3 R140, R50, c[0x0][0x198], RZ ;  /* 0x00006600328c7a10 */ /* 0x000fe20007ffe0ff */
[----:B------:R1:W-:Y:S01]  /*feb90*/  @P6 STG.E [R48.64], R218 ;  /* 0x000000da30006986 */ /* 0x0003e2000c101904 */
[----:B------:R-:W-:Y:S02]  /*feba0*/  ISETP.LT.AND P6, PT, R217, c[0x0][0x178], !P4 ;  /* 0x00005e00d9007a0c */ /* 0x000fe400067c1270 */
[----:B------:R-:W-:Y:S01]  /*febb0*/  ISETP.LT.AND P4, PT, R216, c[0x0][0x178], !P4 ;  /* 0x00005e00d8007a0c */ /* 0x000fe20006781270 */
[----:B------:R1:W-:Y:S02]  /*febc0*/  @P0 STG.E [R2.64], R219 ;  /* 0x000000db02000986 */ /* 0x0003e4000c101904 */
[----:B-1----:R-:W-:-:S04]  /*febd0*/  IMAD.WIDE R48, R140, 0x4, R138 ;  /* 0x000000048c307825 */ /* 0x002fc800078e028a */
[C---:B------:R-:W-:Y:S01]  /*febe0*/  IMAD.WIDE R2, R50.reuse, 0x4, R138 ;  /* 0x0000000432027825 */ /* 0x040fe200078e028a */
[----:B----4-:R-:W-:Y:S02]  /*febf0*/  ISETP.GE.AND P0, PT, R141, c[0x0][0x17c], PT ;  /* 0x00005f008d007a0c */ /* 0x010fe40003f06270 */
[----:B------:R-:W4:Y:S04]  /*fec00*/  LDL.LU R141, [R1+0x35c8] ;  /* 0x0035c800018d7983 */ /* 0x000f280000300800 */
[----:B------:R-:W4:Y:S04]  /*fec10*/  LDL.LU R218, [R1+0x354] ;  /* 0x0003540001da7983 */ /* 0x000f280000300800 */
[----:B------:R-:W4:Y:S04]  /*fec20*/  LDL.LU R219, [R1+0x2e4] ;  /* 0x0002e40001db7983 */ /* 0x000f280000300800 */
[----:B---3--:R1:W-:Y:S02]  /*fec30*/  @P5 STG.E [R2.64], R215 ;  /* 0x000000d702005986 */ /* 0x0083e4000c101904 */
[----:B-1----:R-:W-:-:S05]  /*fec40*/  IMAD.WIDE R2, R50, 0x4, R136 ;  /* 0x0000000432027825 */ /* 0x002fca00078e0288 */
[----:B------:R-:W-:Y:S01]  /*fec50*/  @P3 STG.E [R2.64], R144 ;  /* 0x0000009002003986 */ /* 0x000fe2000c101904 */
[----:B------:R-:W-:Y:S01]  /*fec60*/  IMAD.WIDE R50, R140, 0x4, R136 ;  /* 0x000000048c327825 */ /* 0x000fe200078e0288 */
[----:B--2---:R-:W-:Y:S02]  /*fec70*/  ISETP.GE.AND P3, PT, R143, c[0x0][0x17c], PT ;  /* 0x00005f008f007a0c */ /* 0x004fe40003f66270 */
[----:B------:R-:W2:Y:S04]  /*fec80*/  LDL.LU R143, [R1+0x35cc] ;  /* 0x0035cc00018f7983 */ /* 0x000ea80000300800 */
[----:B------:R1:W-:Y:S04]  /*fec90*/  @P6 STG.E [R48.64], R146 ;  /* 0x0000009230006986 */ /* 0x0003e8000c101904 */
[----:B------:R-:W3:Y:S04]  /*feca0*/  LDL.LU R215, [R1+0xb8] ;  /* 0x0000b80001d77983 */ /* 0x000ee80000300800 */
[----:B-1----:R-:W3:Y:S04]  /*fecb0*/  LDL.LU R146, [R1+0x48] ;  /* 0x0000480001927983 */ /* 0x002ee80000300800 */
[----:B------:R1:W-:Y:S01]  /*fecc0*/  @P4 STG.E [R50.64], R147 ;  /* 0x0000009332004986 */ /* 0x0003e2000c101904 */
[----:B-----5:R-:W-:-:S03]  /*fecd0*/  ISETP.GE.AND P4, PT, R142, c[0x0][0x17c], PT ;  /* 0x00005f008e007a0c */ /* 0x020fc60003f86270 */
        /* <DEDUP_REMOVED lines=18> */
[----:B----4-:R-:W-:Y:S02]  /*fee00*/  ISETP.GE.AND P2, PT, R141, c[0x0][0x17c], PT ;  /* 0x00005f008d007a0c */ /* 0x010fe40003f46270 */
[----:B------:R-:W4:Y:S04]  /*fee10*/  LDL.LU R141, [R1+0x35d4] ;  /* 0x0035d400018d7983 */ /* 0x000f280000300800 */
[----:B------:R1:W-:Y:S01]  /*fee20*/  @P6 STG.E [R48.64], R218 ;  /* 0x000000da30006986 */ /* 0x0003e2000c101904 */
[----:B------:R-:W-:-:S03]  /*fee30*/  ISETP.LT.AND P6, PT, R217, c[0x0][0x178], !P4 ;  /* 0x00005e00d9007a0c */ /* 0x000fc600067c1270 */
[----:B------:R-:W4:Y:S04]  /*fee40*/  LDL.LU R213, [R1+0xe8] ;  /* 0x0000e80001d57983 */ /* 0x000f280000300800 */
[----:B------:R-:W4:Y:S01]  /*fee50*/  LDL.LU R145, [R1+0x58] ;  /* 0x0000580001917983 */ /* 0x000f220000300800 */
[----:B-1----:R-:W-:-:S03]  /*fee60*/  IMAD.WIDE R48, R50, 0x4, R138 ;  /* 0x0000000432307825 */ /* 0x002fc600078e028a */
[----:B------:R1:W-:Y:S02]  /*fee70*/  @P0 STG.E [R2.64], R219 ;  /* 0x000000db02000986 */ /* 0x0003e4000c101904 */
[C---:B-1----:R-:W-:Y:S01]  /*fee80*/  IMAD.WIDE R2, R50.reuse, 0x4, R136 ;  /* 0x0000000432027825 */ /* 0x042fe200078e0288 */
[----:B------:R-:W-:Y:S02]  /*fee90*/  IADD3 R50, R50, c[0x0][0x198], RZ ;  /* 0x0000660032327a10 */ /* 0x000fe40007ffe0ff */
[----:B--2---:R-:W-:Y:S02]  /*feea0*/  ISETP.GE.AND P0, PT, R143, c[0x0][0x17c], PT ;  /* 0x00005f008f007a0c */ /* 0x004fe40003f06270 */
[----:B------:R-:W2:Y:S04]  /*feeb0*/  LDL.LU R143, [R1+0x35dc] ;  /* 0x0035dc00018f7983 */ /* 0x000ea80000300800 */
[----:B------:R-:W2:Y:S04]  /*feec0*/  LDL.LU R218, [R1+0xec] ;  /* 0x0000ec0001da7983 */ /* 0x000ea80000300800 */
[----:B---3--:R-:W-:Y:S04]  /*feed0*/  @P5 STG.E [R48.64], R215 ;  /* 0x000000d730005986 */ /* 0x008fe8000c101904 */
[----:B------:R-:W3:Y:S04]  /*feee0*/  LDL.LU R219, [R1+0x5c] ;  /* 0x00005c0001db7983 */ /* 0x000ee80000300800 */
[----:B------:R1:W-:Y:S02]  /*feef0*/  @P3 STG.E [R2.64], R146 ;  /* 0x0000009202003986 */ /* 0x0003e4000c101904 */
[----:B-1----:R-:W-:-:S05]  /*fef00*/  IMAD.WIDE R2, R50, 0x4, R138 ;  /* 0x0000000432027825 */ /* 0x002fca00078e028a */
[----:B-----5:R1:W-:Y:S04]  /*fef10*/  @P6 STG.E [R2.64], R142 ;  /* 0x0000008e02006986 */ /* 0x0203e8000c101904 */
[----:B-1----:R-:W5:Y:S01]  /*fef20*/  LDL.LU R142, [R1+0x35e4] ;  /* 0x0035e400018e7983 */ /* 0x002f620000300800 */
[----:B------:R-:W-:Y:S01]  /*fef30*/  ISETP.LT.AND P4, PT, R216, c[0x0][0x178], !P4 ;  /* 0x00005e00d8007a0c */ /* 0x000fe20006781270 */
[----:B------:R-:W-:Y:S01]  /*fef40*/  IMAD.WIDE R2, R50, 0x4, R136 ;  /* 0x0000000432027825 */ /* 0x000fe200078e0288 */
[----:B------:R-:W-:Y:S01]  /*fef50*/  ISETP.LT.AND P5, PT, R217, c[0x0][0x178], !P2 ;  /* 0x00005e00d9007a0c */ /* 0x000fe200057a1270 */
[----:B------:R-:W3:Y:S01]  /*fef60*/  LDL.LU R214, [R1+0x118] ;  /* 0x0001180001d67983 */ /* 0x000ee20000300800 */
[----:B------:R-:W-:-:S03]  /*fef70*/  ISETP.LT.AND P2, PT, R216, c[0x0][0x178], !P2 ;  /* 0x00005e00d8007a0c */ /* 0x000fc60005741270 */
[----:B------:R-:W3:Y:S01]  /*fef80*/  LDL.LU R215, [R1+0x78] ;  /* 0x0000780001d77983 */ /* 0x000ee20000300800 */
[----:B------:R-:W-:Y:S02]  /*fef90*/  ISETP.GE.AND P3, PT, R144, c[0x0][0x17c], PT ;  /* 0x00005f0090007a0c */ /* 0x000fe40003f66270 */
[----:B------:R-:W-:Y:S01]  /*fefa0*/  IADD3 R140, R50, c[0x0][0x198], RZ ;  /* 0x00006600328c7a10 */ /* 0x000fe20007ffe0ff */
[----:B------:R-:W3:Y:S04]  /*fefb0*/  LDL.LU R144, [R1+0x35e8] ;  /* 0x0035e80001907983 */ /* 0x000ee80000300800 */
[----:B------:R1:W-:Y:S01]  /*fefc0*/  @P4 STG.E [R2.64], R147 ;  /* 0x0000009302004986 */ /* 0x0003e2000c101904 */
[----:B------:R-:W-:-:S03]  /*fefd0*/  IMAD.WIDE R48, R140, 0x4, R138 ;  /* 0x000000048c307825 */ /* 0x000fc600078e028a */
[----:B------:R-:W3:Y:S01]  /*fefe0*/  LDL.LU R146, [R1+0x11c] ;  /* 0x00011c0001927983 */ /* 0x000ee20000300800 */
[----:B------:R-:W-:-:S03]  /*feff0*/  IMAD.WIDE R50, R140, 0x4, R136 ;  /* 0x000000048c327825 */ /* 0x000fc600078e0288 */
[----:B-1----:R-:W3:Y:S01]  /*ff000*/  LDL.LU R147, [R1+0x7c] ;  /* 0x00007c0001937983 */ /* 0x002ee20000300800 */
[----:B------:R-:W-:Y:S02]  /*ff010*/  ISETP.LT.AND P6, PT, R216, c[0x0][0x178], !P0 ;  /* 0x00005e00d8007a0c */ /* 0x000fe400047c1270 */
[----:B------:R-:W-:Y:S02]  /*ff020*/  ISETP.LT.AND P0, PT, R217, c[0x0][0x178], !P0 ;  /* 0x00005e00d9007a0c */ /* 0x000fe40004701270 */
[----:B------:R-:W-:-:S05]  /*ff030*/  IADD3 R140, R140, c[0x0][0x198], RZ ;  /* 0x000066008c8c7a10 */ /* 0x000fca0007ffe0ff */
[----:B------:R-:W-:Y:S01]  /*ff040*/  IMAD.WIDE R2, R140, 0x4, R138 ;  /* 0x000000048c027825 */ /* 0x000fe200078e028a */
[----:B----4-:R-:W-:Y:S02]  /*ff050*/  ISETP.GE.AND P4, PT, R141, c[0x0][0x17c], PT ;  /* 0x00005f008d007a0c */ /* 0x010fe40003f86270 */
[----:B------:R-:W4:Y:S04]  /*ff060*/  LDL.LU R141, [R1+0x35ec] ;  /* 0x0035ec00018d7983 */ /* 0x000f280000300800 */
[----:B------:R-:W-:Y:S04]  /*ff070*/  @P5 STG.E [R48.64], R213 ;  /* 0x000000d530005986 */ /* 0x000fe8000c101904 */
[----:B------:R1:W-:Y:S04]  /*ff080*/  @P2 STG.E [R50.64], R145 ;  /* 0x0000009132002986 */ /* 0x0003e8000c101904 */
[----:B-1----:R-:W4:Y:S01]  /*ff090*/  LDL.LU R145, [R1+0x138] ;  /* 0x0001380001917983 */ /* 0x002f220000300800 */
        /* <DEDUP_REMOVED lines=10> */
[----:B---3--:R1:W-:Y:S01]  /*ff140*/  @P6 STG.E [R48.64], R219 ;  /* 0x000000db30006986 */ /* 0x0083e2000c101904 */
[----:B------:R-:W-:Y:S02]  /*ff150*/  ISETP.LT.AND P6, PT, R217, c[0x0][0x178], !P4 ;  /* 0x00005e00d9007a0c */ /* 0x000fe400067c1270 */
[----:B------:R-:W-:Y:S01]  /*ff160*/  ISETP.LT.AND P4, PT, R216, c[0x0][0x178], !P4 ;  /* 0x00005e00d8007a0c */ /* 0x000fe20006781270 */
[C---:B------:R-:W-:Y:S01]  /*ff170*/  IMAD.WIDE R2, R51.reuse, 0x4, R136 ;  /* 0x0000000433027825 */ /* 0x040fe200078e0288 */
[----:B------:R-:W-:-:S03]  /*ff180*/  IADD3 R50, R51, c[0x0][0x198], RZ ;  /* 0x0000660033327a10 */ /* 0x000fc60007ffe0ff */
[----:B-1----:R-:W-:Y:S01]  /*ff190*/  IMAD.WIDE R48, R51, 0x4, R138 ;  /* 0x0000000433307825 */ /* 0x002fe200078e028a */
[----:B------:R-:W3:Y:S04]  /*ff1a0*/  LDL.LU R219, [R1+0x8c] ;  /* 0x00008c0001db7983 */ /* 0x000ee80000300800 */
[----:B------:R1:W-:Y:S01]  /*ff1b0*/  @P5 STG.E [R48.64], R214 ;  /* 0x000000d630005986 */ /* 0x0003e2000c101904 */
[----:B------:R-:W-:-:S03]  /*ff1c0*/  ISETP.LT.AND P5, PT, R217, c[0x0][0x178], !P2 ;  /* 0x00005e00d9007a0c */ /* 0x000fc600057a1270 */
[----:B------:R1:W-:Y:S04]  /*ff1d0*/  @P3 STG.E [R2.64], R215 ;  /* 0x000000d702003986 */ /* 0x0003e8000c101904 */
[----:B------:R-:W3:Y:S01]  /*ff1e0*/  LDL.LU R212, [R1+0x35f8] ;  /* 0x0035f80001d47983 */ /* 0x000ee20000300800 */
[----:B-1----:R-:W-:-:S03]  /*ff1f0*/  IMAD.WIDE R48, R50, 0x4, R138 ;  /* 0x0000000432307825 */ /* 0x002fc600078e028a */
[----:B------:R-:W3:Y:S01]  /*ff200*/  LDL.LU R214, [R1+0x158] ;  /* 0x0001580001d67983 */ /* 0x000ee20000300800 */
[----:B------:R-:W-:-:S03]  /*ff210*/  IMAD.WIDE R2, R50, 0x4, R136 ;  /* 0x0000000432027825 */ /* 0x000fc600078e0288 */
[----:B------:R-:W3:Y:S01]  /*ff220*/  LDL.LU R215, [R1+0xa8] ;  /* 0x0000a80001d77983 */ /* 0x000ee20000300800 */
[----:B------:R-:W-:-:S03]  /*ff230*/  IADD3 R50, R50, c[0x0][0x198], RZ ;  /* 0x0000660032327a10 */ /* 0x000fc60007ffe0ff */
[----:B------:R1:W-:Y:S01]  /*ff240*/  @P6 STG.E [R48.64], R146 ;  /* 0x0000009230006986 */ /* 0x0003e2000c101904 */
[----:B------:R-:W-:-:S03]  /*ff250*/  ISETP.LT.AND P2, PT, R216, c[0x0][0x178], !P2 ;  /* 0x00005e00d8007a0c */ /* 0x000fc60005741270 */
[----:B------:R1:W-:Y:S04]  /*ff260*/  @P4 STG.E [R2.64], R147 ;  /* 0x0000009302004986 */ /* 0x0003e8000c101904 */
[----:B-1----:R-:W3:Y:S01]  /*ff270*/  LDL.LU R146, [R1+0x35fc] ;  /* 0x0035fc0001927983 */ /* 0x002ee20000300800 */
[----:B------:R-:W-:Y:S01]  /*ff280*/  IMAD.WIDE R2, R50, 0x4, R138 ;  /* 0x0000000432027825 */ /* 0x000fe200078e028a */
[----:B------:R-:W-:Y:S02]  /*ff290*/  ISETP.GE.AND P3, PT, R144, c[0x0][0x17c], PT ;  /* 0x00005f0090007a0c */ /* 0x000fe40003f66270 */
[----:B----4-:R-:W-:Y:S02]  /*ff2a0*/  ISETP.GE.AND P4, PT, R141, c[0x0][0x17c], PT ;  /* 0x00005f008d007a0c */ /* 0x010fe40003f86270 */
[----:B------:R-:W4:Y:S04]  /*ff2b0*/  LDL.LU R141, [R1+0x15c] ;  /* 0x00015c00018d7983 */ /* 0x000f280000300800 */
[----:B------:R-:W4:Y:S04]  /*ff2c0*/  LDL.LU R147, [R1+0xac] ;  /* 0x0000ac0001937983 */ /* 0x000f280000300800 */
[----:B------:R-:W4:Y:S04]  /*ff2d0*/  LDL.LU R144, [R1+0x3600] ;  /* 0x0036000001907983 */ /* 0x000f280000300800 */
[----:B------:R1:W-:Y:S02]  /*ff2e0*/  @P5 STG.E [R2.64], R145 ;  /* 0x0000009102005986 */ /* 0x0003e4000c101904 */
[----:B-1----:R-:W-:-:S02]  /*ff2f0*/  IMAD.WIDE R2, R50, 0x4, R136 ;  /* 0x0000000432027825 */ /* 0x002fc400078e0288 */
[----:B------:R-:W4:Y:S04]  /*ff300*/  LDL.LU R145, [R1+0x168] ;  /* 0x0001680001917983 */ /* 0x000f280000300800 */
        /* <DEDUP_REMOVED lines=15> */
[----:B---3--:R3:W-:Y:S01]  /*ff400*/  @P0 STG.E [R50.64], R219 ;  /* 0x000000db32000986 */ /* 0x0087e2000c101904 */
[----:B------:R-:W-:Y:S02]  /*ff410*/  ISETP.LT.AND P4, PT, R216, c[0x0][0x178], !P4 ;  /* 0x00005e00d8007a0c */ /* 0x000fe40006781270 */
[C---:B-1----:R-:W-:Y:S01]  /*ff420*/  IMAD.WIDE R48, R140.reuse, 0x4, R136 ;  /* 0x000000048c307825 */ /* 0x042fe200078e0288 */
[----:B------:R-:W5:Y:S01]  /*ff430*/  LDL.LU R218, [R1+0x16c] ;  /* 0x00016c0001da7983 */ /* 0x000f620000300800 */
[----:B---3--:R-:W-:-:S03]  /*ff440*/  IADD3 R51, R140, c[0x0][0x198], RZ ;  /* 0x000066008c337a10 */ /* 0x008fc60007ffe0ff */
        /* <DEDUP_REMOVED lines=9> */
[----:B----4-:R1:W-:Y:S04]  /*ff4e0*/  @P6 STG.E [R48.64], R141 ;  /* 0x0000008d30006986 */ /* 0x0103e8000c101904 */
[----:B------:R4:W-:Y:S04]  /*ff4f0*/  @P4 STG.E [R2.64], R147 ;  /* 0x0000009302004986 */ /* 0x0009e8000c101904 */
[----:B-1----:R-:W3:Y:S01]  /*ff500*/  LDL.LU R141, [R1+0x360c] ;  /* 0x00360c00018d7983 */ /* 0x002ee20000300800 */
[----:B------:R-:W-:-:S03]  /*ff510*/  IMAD.WIDE R48, R50, 0x4, R138 ;  /* 0x0000000432307825 */ /* 0x000fc600078e028a */
[----:B------:R-:W3:Y:S01]  /*ff520*/  LDL.LU R213, [R1+0x1d8] ;  /* 0x0001d80001d57983 */ /* 0x000ee20000300800 */
[----:B----4-:R-:W-:-:S03]  /*ff530*/  IMAD.WIDE R2, R50, 0x4, R136 ;  /* 0x0000000432027825 */ /* 0x010fc600078e0288 */
[----:B------:R-:W4:Y:S01]  /*ff540*/  LDL.LU R215, [R1+0xd8] ;  /* 0x0000d80001d77983 */ /* 0x000f220000300800 */
[----:B------:R-:W-:-:S03]  /*ff550*/  ISETP.GE.AND P4, PT, R144, c[0x0][0x17c], PT ;  /* 0x00005f0090007a0c */ /* 0x000fc60003f86270 */
[----:B------:R-:W4:Y:S04]  /*ff560*/  LDL.LU R144, [R1+0x3614] ;  /* 0x0036140001907983 */ /* 0x000f280000300800 */
[----:B------:R-:W4:Y:S04]  /*ff570*/  LDL.LU R146, [R1+0x1dc] ;  /* 0x0001dc0001927983 */ /* 0x000f280000300800 */
[----:B------:R-:W4:Y:S04]  /*ff580*/  LDL.LU R147, [R1+0xdc] ;  /* 0x0000dc0001937983 */ /* 0x000f280000300800 */
        /* <DEDUP_REMOVED lines=28> */
[----:B------:R1:W-:Y:S01]  /*ff750*/  @P5 STG.E [R48.64], R213 ;  /* 0x000000d530005986 */ /* 0x0003e2000c101904 */
[----:B------:R-:W-:Y:S02]  /*ff760*/  ISETP.LT.AND P5, PT, R217, c[0x0][0x178], !P2 ;  /* 0x00005e00d9007a0c */ /* 0x000fe400057a1270 */
[----:B------:R-:W-:Y:S01]  /*ff770*/  ISETP.LT.AND P2, PT, R216, c[0x0][0x178], !P2 ;  /* 0x00005e00d8007a0c */ /* 0x000fe20005741270 */
[----:B----4-:R4:W-:Y:S01]  /*ff780*/  @P3 STG.E [R50.64], R215 ;  /* 0x000000d732003986 */ /* 0x0109e2000c101904 */
[----:B------:R-:W-:Y:S01]  /*ff790*/  ISETP.GE.AND P3, PT, R144, c[0x0][0x17c], PT ;  /* 0x00005f0090007a0c */ /* 0x000fe20003f66270 */
[----:B-1----:R-:W-:-:S02]  /*ff7a0*/  IMAD.WIDE R48, R140, 0x4, R136 ;  /* 0x000000048c307825 */ /* 0x002fc400078e0288 */
[----:B----4-:R-:W4:Y:S01]  /*ff7b0*/  LDL.LU R215, [R1+0x298] ;  /* 0x0002980001d77983 */ /* 0x010f220000300800 */
[----:B------:R-:W-:-:S03]  /*ff7c0*/  IADD3 R51, R140, c[0x0][0x198], RZ ;  /* 0x000066008c337a10 */ /* 0x000fc60007ffe0ff */
[----:B------:R1:W-:Y:S04]  /*ff7d0*/  @P4 STG.E [R2.64], R146 ;  /* 0x0000009202004986 */ /* 0x0003e8000c101904 */
[----:B------:R1:W-:Y:S04]  /*ff7e0*/  @P6 STG.E [R48.64], R147 ;  /* 0x0000009330006986 */ /* 0x0003e8000c101904 */
[----:B------:R-:W4:Y:S01]  /*ff7f0*/  LDL.LU R144, [R1+0x128] ;  /* 0x0001280001907983 */ /* 0x000f220000300800 */
        /* <DEDUP_REMOVED lines=27> */
[----:B---3--:R-:W-:Y:S02]  /*ff9b0*/  ISETP.GE.AND P0, PT, R141, c[0x0][0x17c], PT ;  /* 0x00005f008d007a0c */ /* 0x008fe40003f06270 */
[----:B------:R-:W3:Y:S04]  /*ff9c0*/  LDL.LU R141, [R1+0x3634] ;  /* 0x00363400018d7983 */ /* 0x000ee80000300800 */
[----:B------:R-:W3:Y:S04]  /*ff9d0*/  LDL.LU R218, [R1+0x2bc] ;  /* 0x0002bc0001da7983 */ /* 0x000ee80000300800 */
[----:B------:R-:W3:Y:S04]  /*ff9e0*/  LDL.LU R219, [R1+0x14c] ;  /* 0x00014c0001db7983 */ /* 0x000ee80000300800 */
[----:B----4-:R1:W-:Y:S02]  /*ff9f0*/  @P5 STG.E [R2.64], R215 ;  /* 0x000000d702005986 */ /* 0x0103e4000c101904 */
[----:B-1----:R-:W-:-:S05]  /*ffa00*/  IMAD.WIDE R2, R50, 0x4, R136 ;  /* 0x0000000432027825 */ /* 0x002fca00078e0288 */
[----:B------:R-:W-:Y:S01]  /*ffa10*/  @P3 STG.E [R2.64], R144 ;  /* 0x0000009002003986 */ /* 0x000fe2000c101904 */
[----:B------:R-:W-:Y:S01]  /*ffa20*/  IMAD.WIDE R50, R140, 0x4, R136 ;  /* 0x000000048c327825 */ /* 0x000fe200078e0288 */
[----:B--2---:R-:W-:Y:S02]  /*ffa30*/  ISETP.GE.AND P3, PT, R143, c[0x0][0x17c], PT ;  /* 0x00005f008f007a0c */ /* 0x004fe40003f66270 */
[----:B------:R-:W2:Y:S04]  /*ffa40*/  LDL.LU R143, [R1+0x3638] ;  /* 0x00363800018f7983 */ /* 0x000ea80000300800 */
[----:B------:R1:W-:Y:S04]  /*ffa50*/  @P6 STG.E [R48.64], R146 ;  /* 0x0000009230006986 */ /* 0x0003e8000c101904 */
[----:B------:R-:W4:Y:S04]  /*ffa60*/  LDL.LU R215, [R1+0x2c8] ;  /* 0x0002c80001d77983 */ /* 0x000f280000300800 */
[----:B-1----:R-:W4:Y:S04]  /*ffa70*/  LDL.LU R146, [R1+0x1a8] ;  /* 0x0001a80001927983 */ /* 0x002f280000300800 */
        /* <DEDUP_REMOVED lines=35> */
[----:B------:R1:W-:Y:S02]  /*ffcb0*/  @P3 STG.E [R2.64], R146 ;  /* 0x0000009202003986 */ /* 0x0003e4000c101904 */
[----:B-1----:R-:W-:-:S05]  /*ffcc0*/  IMAD.WIDE R2, R50, 0x4, R138 ;  /* 0x0000000432027825 */ /* 0x002fca00078e028a */
[----:B-----5:R1:W-:Y:S04]  /*ffcd0*/  @P6 STG.E [R2.64], R142 ;  /* 0x0000008e02006986 */ /* 0x0203e8000c101904 */
        /* <DEDUP_REMOVED lines=1403> */
[----:B------:R-:W4:Y:S04]  /*105490*/  LDL.LU R219, [R1+0x92c] ;  /* 0x00092c0001db7983 */ /* 0x000f280000300800 */
        /* <DEDUP_REMOVED lines=40> */
[----:B----4-:R1:W-:Y:S01]  /*105720*/  @P3 STG.E [R2.64], R219 ;  /* 0x000000db02003986 */ /* 0x0103e2000c101904 */
[C---:B------:R-:W-:Y:S01]  /*105730*/  IMAD.WIDE R50, R140.reuse, 0x4, R136 ;  /* 0x000000048c327825 */ /* 0x040fe200078e0288 */
[----:B------:R-:W-:Y:S02]  /*105740*/  IADD3 R140, R140, c[0x0][0x198], RZ ;  /* 0x000066008c8c7a10 */ /* 0x000fe40007ffe0ff */
[----:B-1----:R-:W4:Y:S03]  /*105750*/  LDL.LU R219, [R1+0x96c] ;  /* 0x00096c0001db7983 */ /* 0x002f260000300800 */
[----:B------:R-:W-:Y:S01]  /*105760*/  IMAD.WIDE R2, R140, 0x4, R138 ;  /* 0x000000048c027825 */ /* 0x000fe200078e028a */
[----:B------:R-:W-:-:S02]  /*105770*/  ISETP.GE.AND P3, PT, R141, c[0x0][0x17c], PT ;  /* 0x00005f008d007a0c */ /* 0x000fc40003f66270 */
        /* <DEDUP_REMOVED lines=36> */
[----:B----4-:R4:W-:Y:S01]  /*1059c0*/  @P3 STG.E [R2.64], R219 ;  /* 0x000000db02003986 */ /* 0x0109e2000c101904 */
[----:B-1----:R-:W-:-:S04]  /*1059d0*/  IMAD.WIDE R48, R140, 0x4, R138 ;  /* 0x000000048c307825 */ /* 0x002fc800078e028a */
[C---:B----4-:R-:W-:Y:S01]  /*1059e0*/  IMAD.WIDE R2, R50.reuse, 0x4, R138 ;  /* 0x0000000432027825 */ /* 0x050fe200078e028a */
[----:B------:R-:W-:Y:S02]  /*1059f0*/  ISETP.GE.AND P3, PT, R141, c[0x0][0x17c], PT ;  /* 0x00005f008d007a0c */ /* 0x000fe40003f66270 */
        /* <DEDUP_REMOVED lines=133> */
[----:B------:R-:W3:Y:S04]  /*106250*/  LDL.LU R219, [R1+0x3c4] ;  /* 0x0003c40001db7983 */ /* 0x000ee80000300800 */
        /* <DEDUP_REMOVED lines=40> */
[----:B---3--:R1:W-:Y:S01]  /*1064e0*/  @P3 STG.E [R2.64], R219 ;  /* 0x000000db02003986 */ /* 0x0083e2000c101904 */
[C---:B------:R-:W-:Y:S01]  /*1064f0*/  IMAD.WIDE R50, R140.reuse, 0x4, R136 ;  /* 0x000000048c327825 */ /* 0x040fe200078e0288 */
[----:B------:R-:W-:Y:S02]  /*106500*/  IADD3 R140, R140, c[0x0][0x198], RZ ;  /* 0x000066008c8c7a10 */ /* 0x000fe40007ffe0ff */
[----:B-1----:R-:W3:Y:S03]  /*106510*/  LDL.LU R219, [R1+0x5a4] ;  /* 0x0005a40001db7983 */ /* 0x002ee60000300800 */
[----:B------:R-:W-:Y:S01]  /*106520*/  IMAD.WIDE R2, R140, 0x4, R138 ;  /* 0x000000048c027825 */ /* 0x000fe200078e028a */
[----:B------:R-:W-:-:S02]  /*106530*/  ISETP.GE.AND P3, PT, R141, c[0x0][0x17c], PT ;  /* 0x00005f008d007a0c */ /* 0x000fc40003f66270 */
        /* <DEDUP_REMOVED lines=36> */
[----:B---3--:R3:W-:Y:S01]  /*106780*/  @P3 STG.E [R2.64], R219 ;  /* 0x000000db02003986 */ /* 0x0087e2000c101904 */
[----:B-1----:R-:W-:-:S04]  /*106790*/  IMAD.WIDE R48, R140, 0x4, R138 ;  /* 0x000000048c307825 */ /* 0x002fc800078e028a */
[C---:B---3--:R-:W-:Y:S01]  /*1067a0*/  IMAD.WIDE R2, R50.reuse, 0x4, R138 ;  /* 0x0000000432027825 */ /* 0x048fe200078e028a */
[----:B------:R-:W-:Y:S02]  /*1067b0*/  ISETP.GE.AND P3, PT, R141, c[0x0][0x17c], PT ;  /* 0x00005f008d007a0c */ /* 0x000fe40003f66270 */
        /* <DEDUP_REMOVED lines=492> */
[----:B------:R-:W-:Y:S02]  /*108680*/  IMAD.WIDE R2, R50, 0x4, R136 ;  /* 0x0000000432027825 */ /* 0x000fe400078e0288 */
[----:B------:R-:W4:Y:S01]  /*108690*/  LDL.LU R214, [R1+0x580] ;  /* 0x0005800001d67983 */ /* 0x000f220000300800 */
[----:B------:R-:W-:-:S03]  /*1086a0*/  ISETP.LT.AND P5, PT, R217, c[0x0][0x178], !P2 ;  /* 0x00005e00d9007a0c */ /* 0x000fc600057a1270 */
[----:B------:R-:W4:Y:S01]  /*1086b0*/  LDL.LU R215, [R1+0x60] ;  /* 0x0000600001d77983 */ /* 0x000f220000300800 */
[----:B------:R-:W-:Y:S02]  /*1086c0*/  ISETP.LT.AND P2, PT, R216, c[0x0][0x178], !P2 ;  /* 0x00005e00d8007a0c */ /* 0x000fe40005741270 */
[----:B------:R-:W-:Y:S02]  /*1086d0*/  ISETP.GE.AND P0, PT, R144, c[0x0][0x17c], PT ;  /* 0x00005f0090007a0c */ /* 0x000fe40003f06270 */
[----:B------:R-:W4:Y:S01]  /*1086e0*/  LDL.LU R144, [R1+0x3a18] ;  /* 0x003a180001907983 */ /* 0x000f220000300800 */
[----:B------:R-:W-:-:S03]  /*1086f0*/  IADD3 R140, R50, c[0x0][0x198], RZ ;  /* 0x00006600328c7a10 */ /* 0x000fc60007ffe0ff */
[----:B------:R1:W-:Y:S04]  /*108700*/  @P4 STG.E [R2.64], R147 ;  /* 0x0000009302004986 */ /* 0x0003e8000c101904 */
[----:B------:R-:W4:Y:S01]  /*108710*/  LDL.LU R146, [R1+0x584] ;  /* 0x0005840001927983 */ /* 0x000f220000300800 */
[----:B------:R-:W-:-:S03]  /*108720*/  IMAD.WIDE R48, R140, 0x4, R138 ;  /* 0x000000048c307825 */ /* 0x000fc600078e028a */
[----:B-1----:R-:W4:Y:S01]  /*108730*/  LDL.LU R147, [R1+0x64] ;  /* 0x0000640001937983 */ /* 0x002f220000300800 */
[----:B------:R-:W-:Y:S01]  /*108740*/  IMAD.WIDE R50, R140, 0x4, R136 ;  /* 0x000000048c327825 */ /* 0x000fe200078e0288 */
        /* <DEDUP_REMOVED lines=28> */
[----:B------:R1:W-:Y:S01]  /*108910*/  @P3 STG.E [R2.64], R215 ;  /* 0x000000d702003986 */ /* 0x0003e2000c101904 */
[----:B------:R-:W-:-:S03]  /*108920*/  ISETP.GE.AND P3, PT, R144, c[0x0][0x17c], PT ;  /* 0x00005f0090007a0c */ /* 0x000fc60003f66270 */
        /* <DEDUP_REMOVED lines=8> */
[----:B------:R1:W-:Y:S01]  /*1089b0*/  @P4 STG.E [R2.64], R147 ;  /* 0x0000009302004986 */ /* 0x0003e2000c101904 */
[----:B------:R-:W-:Y:S02]  /*1089c0*/  ISETP.LT.AND P4, PT, R217, c[0x0][0x178], !P3 ;  /* 0x00005e00d9007a0c */ /* 0x000fe40005f81270 */
[----:B------:R-:W-:Y:S01]  /*1089d0*/  ISETP.LT.AND P2, PT, R216, c[0x0][0x178], !P2 ;  /* 0x00005e00d8007a0c */ /* 0x000fe20005741270 */
[----:B-1----:R-:W4:Y:S01]  /*1089e0*/  LDL.LU R146, [R1+0x3a14] ;  /* 0x003a140001927983 */ /* 0x002f220000300800 */
[C---:B------:R-:W-:Y:S01]  /*1089f0*/  IMAD.WIDE R2, R50.reuse, 0x4, R138 ;  /* 0x0000000432027825 */ /* 0x040fe200078e028a */
        /* <DEDUP_REMOVED lines=19> */
[C---:B------:R-:W-:Y:S01]  /*108b30*/  IMAD.WIDE R2, R140.reuse, 0x4, R138 ;  /* 0x000000048c027825 */ /* 0x040fe200078e028a */
[----:B----4-:R4:W-:Y:S03]  /*108b40*/  @P6 STG.E [R50.64], R219 ;  /* 0x000000db32006986 */ /* 0x0109e6000c101904 */
[----:B-1----:R-:W-:Y:S01]  /*108b50*/  IMAD.WIDE R48, R140, 0x4, R136 ;  /* 0x000000048c307825 */ /* 0x002fe200078e0288 */
[----:B------:R-:W5:Y:S01]  /*108b60*/  LDL.LU R218, [R1+0xa14] ;  /* 0x000a140001da7983 */ /* 0x000f620000300800 */
[----:B------:R-:W-:Y:S02]  /*108b70*/  ISETP.LT.AND P1, PT, R216, c[0x0][0x178], !P1 ;  /* 0x00005e00d8007a0c */ /* 0x000fe40004f21270 */
[----:B----4-:R-:W-:Y:S01]  /*108b80*/  IADD3 R51, R140, c[0x0][0x198], RZ ;  /* 0x000066008c337a10 */ /* 0x010fe20007ffe0ff */
[----:B------:R-:W4:Y:S04]  /*108b90*/  LDL.LU R219, [R1+0x264] ;  /* 0x0002640001db7983 */ /* 0x000f280000300800 */
[----:B------:R-:W-:Y:S04]  /*108ba0*/  @P0 STG.E [R2.64], R214 ;  /* 0x000000d602000986 */ /* 0x000fe8000c101904 */
[----:B------:R1:W-:Y:S01]  /*108bb0*/  @P5 STG.E [R48.64], R215 ;  /* 0x000000d730005986 */ /* 0x0003e2000c101904 */
[----:B------:R-:W-:-:S02]  /*108bc0*/  ISETP.LT.AND P5, PT, R217, c[0x0][0x178], !P3 ;  /* 0x00005e00d9007a0c */ /* 0x000fc40005fa1270 */
        /* <DEDUP_REMOVED lines=23> */
[----:B------:R-:W-:Y:S02]  /*108d40*/  ISETP.LT.AND P4, PT, R217, c[0x0][0x178], !P2 ;  /* 0x00005e00d9007a0c */ /* 0x000fe40005781270 */
[----:B------:R-:W-:Y:S02]  /*108d50*/  IADD3 R50, R50, c[0x0][0x198], RZ ;  /* 0x0000660032327a10 */ /* 0x000fe40007ffe0ff */
[----:B------:R-:W-:Y:S02]  /*108d60*/  ISETP.LT.AND P2, PT, R216, c[0x0][0x178], !P2 ;  /* 0x00005e00d8007a0c */ /* 0x000fe40005741270 */
[----:B------:R-:W-:Y:S01]  /*108d70*/  ISETP.GE.AND P6, PT, R212, c[0x0][0x17c], PT ;  /* 0x00005f00d4007a0c */ /* 0x000fe20003fc6270 */
[----:B------:R-:W-:-:S03]  /*108d80*/  IMAD.WIDE R2, R50, 0x4, R138 ;  /* 0x0000000432027825 */ /* 0x000fc600078e028a */
[C---:B------:R-:W-:Y:S02]  /*108d90*/  ISETP.LT.AND P5, PT, R217.reuse, c[0x0][0x178], !P6 ;  /* 0x00005e00d9007a0c */ /* 0x040fe400077a1270 */
        /* <DEDUP_REMOVED lines=16> */
[----:B------:R-:W-:-:S03]  /*108ea0*/  ISETP.LT.AND P5, PT, R217, c[0x0][0x178], !P1 ;  /* 0x00005e00d9007a0c */ /* 0x000fc60004fa1270 */
[----:B---3--:R3:W-:Y:S01]  /*108eb0*/  @P6 STG.E [R50.64], R215 ;  /* 0x000000d732006986 */ /* 0x0087e2000c101904 */
[----:B------:R-:W-:Y:S02]  /*108ec0*/  ISETP.LT.AND P6, PT, R216, c[0x0][0x178], !P1 ;  /* 0x00005e00d8007a0c */ /* 0x000fe40004fc1270 */
[----:B------:R-:W-:Y:S01]  /*108ed0*/  ISETP.GE.AND P1, PT, R144, c[0x0][0x17c], PT ;  /* 0x00005f0090007a0c */ /* 0x000fe20003f26270 */
[C---:B-1----:R-:W-:Y:S01]  /*108ee0*/  IMAD.WIDE R48, R140.reuse, 0x4, R136 ;  /* 0x000000048c307825 */ /* 0x042fe200078e0288 */
        /* <DEDUP_REMOVED lines=26> */
[----:B------:R1:W-:Y:S04]  /*109090*/  @P0 STG.E [R48.64], R218 ;  /* 0x000000da30000986 */ /* 0x0003e8000c101904 */
[----:B----4-:R4:W-:Y:S01]  /*1090a0*/  @P3 STG.E [R2.64], R219 ;  /* 0x000000db02003986 */ /* 0x0109e2000c101904 */
[----:B------:R-:W-:Y:S01]  /*1090b0*/  ISETP.LT.AND P3, PT, R217, c[0x0][0x178], !P1 ;  /* 0x00005e00d9007a0c */ /* 0x000fe20004f61270 */
        /* <DEDUP_REMOVED lines=9> */
[----:B--2---:R-:W-:-:S03]  /*109150*/  ISETP.GE.AND P2, PT, R143, c[0x0][0x17c], PT ;  /* 0x00005f008f007a0c */ /* 0x004fc60003f46270 */
[----:B------:R-:W2:Y:S04]  /*109160*/  LDL.LU R143, [R1+0x3a78] ;  /* 0x003a7800018f7983 */ /* 0x000ea80000300800 */
[----:B------:R1:W-:Y:S04]  /*109170*/  @P3 STG.E [R48.64], R146 ;  /* 0x0000009230003986 */ /* 0x0003e8000c101904 */
[----:B------:R-:W3:Y:S04]  /*109180*/  LDL.LU R215, [R1+0xc50] ;  /* 0x000c500001d77983 */ /* 0x000ee80000300800 */
[----:B-1----:R-:W3:Y:S04]  /*109190*/  LDL.LU R146, [R1+0x830] ;  /* 0x0008300001927983 */ /* 0x002ee80000300800 */
[----:B------:R-:W3:Y:S01]  /*1091a0*/  LDL.LU R144, [R1+0x3a7c] ;  /* 0x003a7c0001907983 */ /* 0x000ee20000300800 */
[----:B-----5:R-:W-:-:S03]  /*1091b0*/  ISETP.GE.AND P3, PT, R142, c[0x0][0x17c], PT ;  /* 0x00005f008e007a0c */ /* 0x020fc60003f66270 */
[----:B------:R-:W5:Y:S01]  /*1091c0*/  LDL.LU R142, [R1+0xc54] ;  /* 0x000c5400018e7983 */ /* 0x000f620000300800 */
[----:B------:R-:W-:Y:S02]  /*1091d0*/  ISETP.LT.AND P1, PT, R216, c[0x0][0x178], !P1 ;  /* 0x00005e00d8007a0c */ /* 0x000fe40004f21270 */
[----:B------:R-:W-:Y:S01]  /*1091e0*/  ISETP.LT.AND P5, PT, R217, c[0x0][0x178], !P4 ;  /* 0x00005e00d9007a0c */ /* 0x000fe200067a1270 */
[----:B------:R-:W-:Y:S01]  /*1091f0*/  IMAD.WIDE R50, R140, 0x4, R136 ;  /* 0x000000048c327825 */ /* 0x000fe200078e0288 */
[----:B------:R-:W-:Y:S02]  /*109200*/  ISETP.LT.AND P4, PT, R216, c[0x0][0x178], !P4 ;  /* 0x00005e00d8007a0c */ /* 0x000fe40006781270 */
[----:B------:R-:W-:-:S05]  /*109210*/  IADD3 R140, R140, c[0x0][0x198], RZ ;  /* 0x000066008c8c7a10 */ /* 0x000fca0007ffe0ff */
[C---:B------:R-:W-:Y:S02]  /*109220*/  IMAD.WIDE R2, R140.reuse, 0x4, R138 ;  /* 0x000000048c027825 */ /* 0x040fe400078e028a */
[----:B------:R1:W-:Y:S02]  /*109230*/  @P1 STG.E [R50.64], R147 ;  /* 0x0000009332001986 */ /* 0x0003e4000c101904 */
[----:B------:R-:W-:Y:S01]  /*109240*/  IMAD.WIDE R48, R140, 0x4, R136 ;  /* 0x000000048c307825 */ /* 0x000fe200078e0288 */
[C---:B------:R-:W-:Y:S01]  /*109250*/  ISETP.LT.AND P1, PT, R217.reuse, c[0x0][0x178], !P6 ;  /* 0x00005e00d9007a0c */ /* 0x040fe20007721270 */
[----:B------:R1:W-:Y:S01]  /*109260*/  @P5 STG.E [R2.64], R214 ;  /* 0x000000d602005986 */ /* 0x0003e2000c101904 */
[C---:B------:R-:W-:Y:S02]  /*109270*/  ISETP.LT.AND P6, PT, R216.reuse, c[0x0][0x178], !P6 ;  /* 0x00005e00d8007a0c */ /* 0x040fe400077c1270 */
[----:B------:R-:W-:Y:S01]  /*109280*/  ISETP.LT.AND P5, PT, R216, c[0x0][0x178], !P0 ;  /* 0x00005e00d8007a0c */ /* 0x000fe200047a1270 */
[----:B------:R1:W-:Y:S01]  /*109290*/  @P4 STG.E [R48.64], R145 ;  /* 0x0000009130004986 */ /* 0x0003e2000c101904 */
[----:B------:R-:W-:-:S02]  /*1092a0*/  ISETP.LT.AND P4, PT, R217, c[0x0][0x178], !P0 ;  /* 0x00005e00d9007a0c */ /* 0x000fc40004781270 */
[----:B-1----:R-:W-:Y:S01]  /*1092b0*/  IADD3 R51, R140, c[0x0][0x198], RZ ;  /* 0x000066008c337a10 */ /* 0x002fe20007ffe0ff */
[----:B------:R-:W5:Y:S03]  /*1092c0*/  LDL.LU R147, [R1+0x834] ;  /* 0x0008340001937983 */ /* 0x000f660000300800 */
[C---:B------:R-:W-:Y:S01]  /*1092d0*/  IADD3 R50, R51.reuse, c[0x0][0x198], RZ ;  /* 0x0000660033327a10 */ /* 0x040fe20007ffe0ff */
[----:B------:R-:W-:-:S04]  /*1092e0*/  IMAD.WIDE R2, R51, 0x4, R136 ;  /* 0x0000000433027825 */ /* 0x000fc800078e0288 */
        /* <DEDUP_REMOVED lines=23> */
[----:B------:R-:W5:Y:S01]  /*109460*/  LDL.LU R214, [R1+0xcd0] ;  /* 0x000cd00001d67983 */ /* 0x000f620000300800 */
[----:B------:R-:W-:-:S03]  /*109470*/  ISETP.LT.AND P5, PT, R216, c[0x0][0x178], !P3 ;  /* 0x00005e00d8007a0c */ /* 0x000fc60005fa1270 */
[----:B------:R-:W5:Y:S01]  /*109480*/  LDL.LU R215, [R1+0xa30] ;  /* 0x000a300001d77983 */ /* 0x000f620000300800 */
[----:B------:R-:W-:Y:S02]  /*109490*/  ISETP.GE.AND P3, PT, R144, c[0x0][0x17c], PT ;  /* 0x00005f0090007a0c */ /* 0x000fe40003f66270 */
[----:B------:R-:W-:Y:S01]  /*1094a0*/  IADD3 R140, R50, c[0x0][0x198], RZ ;  /* 0x00006600328c7a10 */ /* 0x000fe20007ffe0ff */
[----:B------:R-:W5:Y:S04]  /*1094b0*/  LDL.LU R144, [R1+0x3a8c] ;  /* 0x003a8c0001907983 */ /* 0x000f680000300800 */
[----:B------:R1:W-:Y:S01]  /*1094c0*/  @P2 STG.E [R2.64], R147 ;  /* 0x0000009302002986 */ /* 0x0003e2000c101904 */
[----:B------:R-:W-:-:S03]  /*1094d0*/  IMAD.WIDE R48, R140, 0x4, R138 ;  /* 0x000000048c307825 */ /* 0x000fc600078e028a */
[----:B------:R-:W5:Y:S01]  /*1094e0*/  LDL.LU R146, [R1+0xcd4] ;  /* 0x000cd40001927983 */ /* 0x000f620000300800 */
[----:B------:R-:W-:-:S03]  /*1094f0*/  IMAD.WIDE R50, R140, 0x4, R136 ;  /* 0x000000048c327825 */ /* 0x000fc600078e0288 */
[----:B-1----:R-:W5:Y:S01]  /*109500*/  LDL.LU R147, [R1+0xa34] ;  /* 0x000a340001937983 */ /* 0x002f620000300800 */
[----:B------:R-:W-:Y:S02]  /*109510*/  ISETP.LT.AND P1, PT, R217, c[0x0][0x178], !P0 ;  /* 0x00005e00d9007a0c */ /* 0x000fe40004721270 */
[----:B------:R-:W-:Y:S02]  /*109520*/  ISETP.LT.AND P0, PT, R216, c[0x0][0x178], !P0 ;  /* 0x00005e00d8007a0c */ /* 0x000fe40004701270 */
[----:B------:R-:W-:-:S05]  /*109530*/  IADD3 R140, R140, c[0x0][0x198], RZ ;  /* 0x000066008c8c7a10 */ /* 0x000fca0007ffe0ff */
[C---:B------:R-:W-:Y:S01]  /*109540*/  IMAD.WIDE R2, R140.reuse, 0x4, R138 ;  /* 0x000000048c027825 */ /* 0x040fe200078e028a */
[----:B----4-:R-:W-:Y:S02]  /*109550*/  ISETP.GE.AND P2, PT, R141, c[0x0][0x17c], PT ;  /* 0x00005f008d007a0c */ /* 0x010fe40003f46270 */
[----:B------:R-:W4:Y:S04]  /*109560*/  LDL.LU R141, [R1+0x3a90] ;  /* 0x003a9000018d7983 */ /* 0x000f280000300800 */
[----:B------:R-:W-:Y:S04]  /*109570*/  @P4 STG.E [R48.64], R213 ;  /* 0x000000d530004986 */ /* 0x000fe8000c101904 */
[----:B------:R1:W-:Y:S04]  /*109580*/  @P5 STG.E [R50.64], R145 ;  /* 0x0000009132005986 */ /* 0x0003e8000c101904 */
[----:B-1----:R-:W4:Y:S01]  /*109590*/  LDL.LU R145, [R1+0xce0] ;  /* 0x000ce00001917983 */ /* 0x002f220000300800 */
[----:B------:R-:W-:Y:S01]  /*1095a0*/  IMAD.WIDE R48, R140, 0x4, R136 ;  /* 0x000000048c307825 */ /* 0x000fe200078e0288 */
[----:B--2---:R-:W-:-:S02]  /*1095b0*/  ISETP.GE.AND P4, PT, R143, c[0x0][0x17c], PT ;  /* 0x00005f008f007a0c */ /* 0x004fc40003f86270 */
[----:B------:R-:W2:Y:S04]  /*1095c0*/  LDL.LU R143, [R1+0xa40] ;  /* 0x000a4000018f7983 */ /* 0x000ea80000300800 */
[----:B------:R1:W-:Y:S04]  /*1095d0*/  @P1 STG.E [R2.64], R218 ;  /* 0x000000da02001986 */ /* 0x0003e8000c101904 */
[----:B---3--:R3:W-:Y:S01]  /*1095e0*/  @P0 STG.E [R48.64], R219 ;  /* 0x000000db30000986 */ /* 0x0087e2000c101904 */
[----:B-----5:R-:W-:-:S03]  /*1095f0*/  ISETP.GE.AND P0, PT, R142, c[0x0][0x17c], PT ;  /* 0x00005f008e007a0c */ /* 0x020fc60003f06270 */
[----:B------:R-:W5:Y:S01]  /*109600*/  LDL.LU R142, [R1+0x3a4c] ;  /* 0x003a4c00018e7983 */ /* 0x000f620000300800 */
[C---:B------:R-:W-:Y:S02]  /*109610*/  ISETP.LT.AND P5, PT, R217.reuse, c[0x0][0x178], !P6 ;  /* 0x00005e00d9007a0c */ /* 0x040fe400077a1270 */
[----:B------:R-:W-:Y:S01]  /*109620*/  ISETP.LT.AND P6, PT, R216, c[0x0][0x178], !P6 ;  /* 0x00005e00d8007a0c */ /* 0x000fe200077c1270 */
[----:B-1----:R-:W5:Y:S01]  /*109630*/  LDL.LU R218, [R1+0xce4] ;  /* 0x000ce40001da7983 */ /* 0x002f620000300800 */
[----:B------:R-:W-:Y:S02]  /*109640*/  IADD3 R51, R140, c[0x0][0x198], RZ ;  /* 0x000066008c337a10 */ /* 0x000fe40007ffe0ff */
[----:B------:R-:W-:Y:S01]  /*109650*/  ISETP.LT.AND P1, PT, R217, c[0x0][0x178], !P3 ;  /* 0x00005e00d9007a0c */ /* 0x000fe20005f21270 */
[----:B---3--:R-:W3:Y:S01]  /*109660*/  LDL.LU R219, [R1+0xa44] ;  /* 0x000a440001db7983 */ /* 0x008ee20000300800 */
[----:B------:R-:W-:Y:S01]  /*109670*/  ISETP.LT.AND P3, PT, R216, c[0x0][0x178], !P3 ;  /* 0x00005e00d8007a0c */ /* 0x000fe20005f61270 */
[C---:B------:R-:W-:Y:S01]  /*109680*/  IMAD.WIDE R48, R51.reuse, 0x4, R138 ;  /* 0x0000000433307825 */ /* 0x040fe200078e028a */
[C---:B------:R-:W-:Y:S01]  /*109690*/  IADD3 R50, R51.reuse, c[0x0][0x198], RZ ;  /* 0x0000660033327a10 */ /* 0x040fe20007ffe0ff */
[----:B------:R-:W3:Y:S02]  /*1096a0*/  LDL.LU R212, [R1+0x3a70] ;  /* 0x003a700001d47983 */ /* 0x000ee40000300800 */
[----:B------:R-:W-:-:S02]  /*1096b0*/  IMAD.WIDE R2, R51, 0x4, R136 ;  /* 0x0000000433027825 */ /* 0x000fc400078e0288 */
[----:B------:R1:W-:Y:S01]  /*1096c0*/  @P5 STG.E [R48.64], R214 ;  /* 0x000000d630005986 */ /* 0x0003e2000c101904 */
[----:B------:R-:W-:-:S03]  /*1096d0*/  ISETP.LT.AND P5, PT, R217, c[0x0][0x178], !P2 ;  /* 0x00005e00d9007a0c */ /* 0x000fc600057a1270 */
[----:B------:R1:W-:Y:S01]  /*1096e0*/  @P6 STG.E [R2.64], R215 ;  /* 0x000000d702006986 */ /* 0x0003e2000c101904 */
[----:B------:R-:W-:Y:S01]  /*1096f0*/  ISETP.LT.AND P2, PT, R216, c[0x0][0x178], !P2 ;  /* 0x00005e00d8007a0c */ /* 0x000fe20005741270 */
[C---:B-1----:R-:W-:Y:S02]  /*109700*/  IMAD.WIDE R48, R50.reuse, 0x4, R138 ;  /* 0x0000000432307825 */ /* 0x042fe400078e028a */
[----:B------:R-:W3:Y:S04]  /*109710*/  LDL.LU R214, [R1+0xcf0] ;  /* 0x000cf00001d67983 */ /* 0x000ee80000300800 */
[----:B------:R-:W3:Y:S01]  /*109720*/  LDL.LU R215, [R1+0xb50] ;  /* 0x000b500001d77983 */ /* 0x000ee20000300800 */
[C---:B------:R-:W-:Y:S01]  /*109730*/  IMAD.WIDE R2, R50.reuse, 0x4, R136 ;  /* 0x0000000432027825 */ /* 0x040fe200078e0288 */
[----:B------:R-:W-:-:S02]  /*109740*/  IADD3 R50, R50, c[0x0][0x198], RZ ;  /* 0x0000660032327a10 */ /* 0x000fc40007ffe0ff */
[----:B------:R1:W-:Y:S04]  /*109750*/  @P1 STG.E [R48.64], R146 ;  /* 0x0000009230001986 */ /* 0x0003e8000c101904 */
[----:B------:R1:W-:Y:S04]  /*109760*/  @P3 STG.E [R2.64], R147 ;  /* 0x0000009302003986 */ /* 0x0003e8000c101904 */
[----:B-1----:R-:W3:Y:S01]  /*109770*/  LDL.LU R146, [R1+0x3a88] ;  /* 0x003a880001927983 */ /* 0x002ee20000300800 */
[----:B------:R-:W-:Y:S01]  /*109780*/  IMAD.WIDE R2, R50, 0x4, R138 ;  /* 0x0000000432027825 */ /* 0x000fe200078e028a */
[----:B------:R-:W-:-:S02]  /*109790*/  ISETP.GE.AND P6, PT, R144, c[0x0][0x17c], PT ;  /* 0x00005f0090007a0c */ /* 0x000fc40003fc6270 */
        /* <DEDUP_REMOVED lines=19> */
[----:B------:R1:W-:Y:S04]  /*1098d0*/  @P3 STG.E [R48.64], R218 ;  /* 0x000000da30003986 */ /* 0x0003e8000c101904 */
[----:B---3--:R3:W-:Y:S01]  /*1098e0*/  @P4 STG.E [R50.64], R219 ;  /* 0x000000db32004986 */ /* 0x0087e2000c101904 */
[----:B------:R-:W-:Y:S01]  /*1098f0*/  ISETP.LT.AND P4, PT, R217, c[0x0][0x178], !P6 ;  /* 0x00005e00d9007a0c */ /* 0x000fe20007781270 */
[----:B------:R-:W-:-:S04]  /*109900*/  IMAD.WIDE R2, R140, 0x4, R138 ;  /* 0x000000048c027825 */ /* 0x000fc800078e028a */
[C---:B-1----:R-:W-:Y:S01]  /*109910*/  IMAD.WIDE R48, R140.reuse, 0x4, R136 ;  /* 0x000000048c307825 */ /* 0x042fe200078e0288 */
[----:B------:R-:W5:Y:S01]  /*109920*/  LDL.LU R218, [R1+0xd14] ;  /* 0x000d140001da7983 */ /* 0x000f620000300800 */
[----:B---3--:R-:W-:-:S03]  /*109930*/  IADD3 R51, R140, c[0x0][0x198], RZ ;  /* 0x000066008c337a10 */ /* 0x008fc60007ffe0ff */
[----:B------:R-:W-:Y:S01]  /*109940*/  @P5 STG.E [R2.64], R214 ;  /* 0x000000d602005986 */ /* 0x000fe2000c101904 */
[----:B------:R-:W-:-:S03]  /*109950*/  ISETP.LT.AND P6, PT, R216, c[0x0][0x178], !P6 ;  /* 0x00005e00d8007a0c */ /* 0x000fc600077c1270 */
[----:B------:R1:W-:Y:S01]  /*109960*/  @P0 STG.E [R48.64], R215 ;  /* 0x000000d730000986 */ /* 0x0003e2000c101904 */
[----:B------:R-:W-:-:S03]  /*109970*/  ISETP.LT.AND P0, PT, R217, c[0x0][0x178], !P1 ;  /* 0x00005e00d9007a0c */ /* 0x000fc60004f01270 */
[----:B------:R-:W3:Y:S01]  /*109980*/  LDL.LU R219, [R1+0xc14] ;  /* 0x000c140001db7983 */ /* 0x000ee20000300800 */
        /* <DEDUP_REMOVED lines=10> */
[----:B----4-:R-:W-:Y:S01]  /*109a30*/  IMAD.WIDE R2, R50, 0x4, R136 ;  /* 0x0000000432027825 */ /* 0x010fe200078e0288 */
[----:B------:R-:W-:Y:S02]  /*109a40*/  ISETP.GE.AND P6, PT, R144, c[0x0][0x17c], PT ;  /* 0x00005f0090007a0c */ /* 0x000fe40003fc6270 */
[----:B------:R-:W4:Y:S04]  /*109a50*/  LDL.LU R215, [R1+0xc40] ;  /* 0x000c400001d77983 */ /* 0x000f280000300800 */
        /* <DEDUP_REMOVED lines=12> */
[----:B------:R-:W-:-:S03]  /*109b20*/  ISETP.LT.AND P2, PT, R216, c[0x0][0x178], !P2 ;  /* 0x00005e00d8007a0c */ /* 0x000fc60005741270 */
[--C-:B------:R-:W-:Y:S01]  /*109b30*/  IMAD.WIDE R2, R50, 0x4, R138.reuse ;  /* 0x0000000432027825 */ /* 0x100fe200078e028a */
[----:B------:R-:W-:Y:S02]  /*109b40*/  ISETP.GE.AND P3, PT, R212, c[0x0][0x17c], PT ;  /* 0x00005f00d4007a0c */ /* 0x000fe40003f66270 */
[----:B------:R-:W-:Y:S02]  /*109b50*/  IADD3 R140, R50, c[0x0][0x198], RZ ;  /* 0x00006600328c7a10 */ /* 0x000fe40007ffe0ff */
[C---:B------:R-:W-:Y:S02]  /*109b60*/  ISETP.LT.AND P1, PT, R217.reuse, c[0x0][0x178], !P3 ;  /* 0x00005e00d9007a0c */ /* 0x040fe40005f21270 */
[----:B------:R-:W-:Y:S01]  /*109b70*/  ISETP.LT.AND P3, PT, R216, c[0x0][0x178], !P3 ;  /* 0x00005e00d8007a0c */ /* 0x000fe20005f61270 */
[----:B------:R-:W-:Y:S01]  /*109b80*/  IMAD.WIDE R48, R140, 0x4, R138 ;  /* 0x000000048c307825 */ /* 0x000fe200078e028a */
[----:B------:R1:W-:Y:S01]  /*109b90*/  @P4 STG.E [R2.64], R218 ;  /* 0x000000da02004986 */ /* 0x0003e2000c101904 */
[----:B------:R-:W-:-:S02]  /*109ba0*/  ISETP.LT.AND P4, PT, R217, c[0x0][0x178], !P5 ;  /* 0x00005e00d9007a0c */ /* 0x000fc40006f81270 */
[----:B------:R-:W-:Y:S01]  /*109bb0*/  ISETP.LT.AND P5, PT, R216, c[0x0][0x178], !P5 ;  /* 0x00005e00d8007a0c */ /* 0x000fe20006fa1270 */
        /* <DEDUP_REMOVED lines=15> */
[----:B------:R1:W-:Y:S04]  /*109cb0*/  @P4 STG.E [R2.64], R146 ;  /* 0x0000009202004986 */ /* 0x0003e8000c101904 */
[----:B----4-:R-:W4:Y:S01]  /*109cc0*/  LDL.LU R215, [R1+0x588] ;  /* 0x0005880001d77983 */ /* 0x010f220000300800 */
[----:B------:R-:W-:Y:S02]  /*109cd0*/  IADD3 R51, R140, c[0x0][0x198], RZ ;  /* 0x000066008c337a10 */ /* 0x000fe40007ffe0ff */
[----:B------:R-:W-:Y:S01]  /*109ce0*/  ISETP.LT.AND P4, PT, R217, c[0x0][0x178], !P0 ;  /* 0x00005e00d9007a0c */ /* 0x000fe20004781270 */
[----:B------:R1:W-:Y:S01]  /*109cf0*/  @P5 STG.E [R48.64], R147 ;  /* 0x0000009330005986 */ /* 0x0003e2000c101904 */
[----:B------:R-:W-:-:S03]  /*109d00*/  ISETP.LT.AND P5, PT, R216, c[0x0][0x178], !P0 ;  /* 0x00005e00d8007a0c */ /* 0x000fc600047a1270 */
        /* <DEDUP_REMOVED lines=11> */
[----:B------:R-:W-:Y:S02]  /*109dc0*/  IADD3 R50, R51, c[0x0][0x198], RZ ;  /* 0x0000660033327a10 */ /* 0x000fe40007ffe0ff */
[----:B------:R-:W-:Y:S01]  /*109dd0*/  ISETP.LT.AND P1, PT, R217, c[0x0][0x178], !P2 ;  /* 0x00005e00d9007a0c */ /* 0x000fe20005721270 */
[----:B-1----:R-:W5:Y:S02]  /*109de0*/  LDL.LU R214, [R1+0x778] ;  /* 0x0007780001d67983 */ /* 0x002f640000300800 */
[----:B------:R-:W-:-:S04]  /*109df0*/  IMAD.WIDE R48, R50, 0x4, R138 ;  /* 0x0000000432307825 */ /* 0x000fc800078e028a */
[C---:B------:R-:W-:Y:S01]  /*109e00*/  IMAD.WIDE R2, R50.reuse, 0x4, R136 ;  /* 0x0000000432027825 */ /* 0x040fe200078e0288 */
[----:B------:R-:W-:Y:S01]  /*109e10*/  IADD3 R50, R50, c[0x0][0x198], RZ ;  /* 0x0000660032327a10 */ /* 0x000fe20007ffe0ff */
[----:B------:R-:W5:Y:S01]  /*109e20*/  LDL.LU R145, [R1+0x98] ;  /* 0x0000980001917983 */ /* 0x000f620000300800 */
[----:B------:R-:W-:Y:S02]  /*109e30*/  ISETP.LT.AND P2, PT, R216, c[0x0][0x178], !P2 ;  /* 0x00005e00d8007a0c */ /* 0x000fe40005741270 */
[----:B------:R-:W-:Y:S01]  /*109e40*/  IADD3 R140, R50, c[0x0][0x198], RZ ;  /* 0x00006600328c7a10 */ /* 0x000fe20007ffe0ff */
[----:B------:R1:W-:Y:S01]  /*109e50*/  @P4 STG.E [R48.64], R218 ;  /* 0x000000da30004986 */ /* 0x0003e2000c101904 */
[----:B------:R-:W-:-:S03]  /*109e60*/  ISETP.LT.AND P4, PT, R217, c[0x0][0x178], !P3 ;  /* 0x00005e00d9007a0c */ /* 0x000fc60005f81270 */
[----:B---3--:R3:W-:Y:S01]  /*109e70*/  @P5 STG.E [R2.64], R219 ;  /* 0x000000db02005986 */ /* 0x0087e2000c101904 */
[----:B------:R-:W-:Y:S01]  /*109e80*/  ISETP.LT.AND P5, PT, R216, c[0x0][0x178], !P3 ;  /* 0x00005e00d8007a0c */ /* 0x000fe20005fa1270 */
        /* <DEDUP_REMOVED lines=9> */
[----:B--2---:R-:W-:-:S03]  /*109f20*/  ISETP.GE.AND P2, PT, R143, c[0x0][0x17c], PT ;  /* 0x00005f008f007a0c */ /* 0x004fc60003f46270 */
[----:B------:R-:W2:Y:S04]  /*109f30*/  LDL.LU R143, [R1+0x3ad0] ;  /* 0x003ad000018f7983 */ /* 0x000ea80000300800 */
[----:B------:R1:W-:Y:S04]  /*109f40*/  @P4 STG.E [R48.64], R146 ;  /* 0x0000009230004986 */ /* 0x0003e8000c101904 */
[----:B------:R-:W4:Y:S04]  /*109f50*/  LDL.LU R215, [R1+0x788] ;  /* 0x0007880001d77983 */ /* 0x000f280000300800 */
[----:B-1----:R-:W4:Y:S04]  /*109f60*/  LDL.LU R146, [R1+0x258] ;  /* 0x0002580001927983 */ /* 0x002f280000300800 */
[----:B------:R-:W4:Y:S01]  /*109f70*/  LDL.LU R144, [R1+0x3ad4] ;  /* 0x003ad40001907983 */ /* 0x000f220000300800 */
[----:B-----5:R-:W-:-:S03]  /*109f80*/  ISETP.GE.AND P4, PT, R142, c[0x0][0x17c], PT ;  /* 0x00005f008e007a0c */ /* 0x020fc60003f86270 */
[----:B------:R-:W5:Y:S01]  /*109f90*/  LDL.LU R142, [R1+0x78c] ;  /* 0x00078c00018e7983 */ /* 0x000f620000300800 */
[C---:B------:R-:W-:Y:S01]  /*109fa0*/  ISETP.LT.AND P1, PT, R217.reuse, c[0x0][0x178], !P0 ;  /* 0x00005e00d9007a0c */ /* 0x040fe20004721270 */
[----:B------:R-:W-:Y:S01]  /*109fb0*/  IMAD.WIDE R50, R140, 0x4, R136 ;  /* 0x000000048c327825 */ /* 0x000fe200078e0288 */
[----:B------:R-:W-:Y:S02]  /*109fc0*/  ISETP.LT.AND P0, PT, R216, c[0x0][0x178], !P0 ;  /* 0x00005e00d8007a0c */ /* 0x000fe40004701270 */
[----:B------:R-:W-:Y:S02]  /*109fd0*/  IADD3 R140, R140, c[0x0][0x198], RZ ;  /* 0x000066008c8c7a10 */ /* 0x000fe40007ffe0ff */
[----:B------:R1:W-:Y:S01]  /*109fe0*/  @P5 STG.E [R50.64], R147 ;  /* 0x0000009332005986 */ /* 0x0003e2000c101904 */
[----:B------:R-:W-:Y:S02]  /*109ff0*/  ISETP.LT.AND P5, PT, R217, c[0x0][0x178], !P6 ;  /* 0x00005e00d9007a0c */ /* 0x000fe400077a1270 */
[----:B------:R-:W-:Y:S01]  /*10a000*/  IMAD.WIDE R2, R140, 0x4, R138 ;  /* 0x000000048c027825 */ /* 0x000fe200078e028a */
[----:B------:R-:W-:-:S03]  /*10a010*/  ISETP.LT.AND P6, PT, R216, c[0x0][0x178], !P6 ;  /* 0x00005e00d8007a0c */ /* 0x000fc600077c1270 */
[C---:B------:R-:W-:Y:S01]  /*10a020*/  IMAD.WIDE R48, R140.reuse, 0x4, R136 ;  /* 0x000000048c307825 */ /* 0x040fe200078e0288 */
[----:B------:R1:W-:Y:S02]  /*10a030*/  @P1 STG.E [R2.64], R214 ;  /* 0x000000d602001986 */ /* 0x0003e4000c101904 */
[----:B-1----:R-:W-:Y:S02]  /*10a040*/  IADD3 R51, R140, c[0x0][0x198], RZ ;  /* 0x000066008c337a10 */ /* 0x002fe40007ffe0ff */
[----:B------:R-:W5:Y:S04]  /*10a050*/  LDL.LU R147, [R1+0x25c] ;  /* 0x00025c0001937983 */ /* 0x000f680000300800 */
[----:B------:R1:W-:Y:S01]  /*10a060*/  @P0 STG.E [R48.64], R145 ;  /* 0x0000009130000986 */ /* 0x0003e2000c101904 */
[----:B------:R-:W-:-:S02]  /*10a070*/  ISETP.LT.AND P0, PT, R217, c[0x0][0x178], !P3 ;  /* 0x00005e00d9007a0c */ /* 0x000fc40005f01270 */
[----:B------:R-:W-:Y:S01]  /*10a080*/  ISETP.LT.AND P3, PT, R216, c[0x0][0x178], !P3 ;  /* 0x00005e00d8007a0c */ /* 0x000fe20005f61270 */
[C---:B------:R-:W-:Y:S01]  /*10a090*/  IMAD.WIDE R2, R51.reuse, 0x4, R136 ;  /* 0x0000000433027825 */ /* 0x040fe200078e0288 */
[----:B------:R-:W-:-:S03]  /*10a0a0*/  IADD3 R50, R51, c[0x0][0x198], RZ ;  /* 0x0000660033327a10 */ /* 0x000fc60007ffe0ff */
[----:B-1----:R-:W-:Y:S01]  /*10a0b0*/  IMAD.WIDE R48, R51, 0x4, R138 ;  /* 0x0000000433307825 */ /* 0x002fe200078e028a */
        /* <DEDUP_REMOVED lines=31> */
[----:B------:R-:W-:Y:S01]  /*10a2b0*/  IMAD.WIDE R50, R140, 0x4, R136 ;  /* 0x000000048c327825 */ /* 0x000fe200078e0288 */
[----:B------:R-:W-:Y:S02]  /*10a2c0*/  ISETP.LT.AND P5, PT, R217, c[0x0][0x178], !P1 ;  /* 0x00005e00d9007a0c */ /* 0x000fe40004fa1270 */
[----:B-1----:R-:W5:Y:S01]  /*10a2d0*/  LDL.LU R147, [R1+0x3dc] ;  /* 0x0003dc0001937983 */ /* 0x002f620000300800 */
[----:B------:R-:W-:Y:S02]  /*10a2e0*/  ISETP.LT.AND P1, PT, R216, c[0x0][0x178], !P1 ;  /* 0x00005e00d8007a0c */ /* 0x000fe40004f21270 */
[----:B------:R-:W-:-:S05]  /*10a2f0*/  IADD3 R140, R140, c[0x0][0x198], RZ ;  /* 0x000066008c8c7a10 */ /* 0x000fca0007ffe0ff */
[C---:B------:R-:W-:Y:S01]  /*10a300*/  IMAD.WIDE R2, R140.reuse, 0x4, R138 ;  /* 0x000000048c027825 */ /* 0x040fe200078e028a */
[----:B---3--:R-:W-:Y:S02]  /*10a310*/  ISETP.GE.AND P2, PT, R141, c[0x0][0x17c], PT ;  /* 0x00005f008d007a0c */ /* 0x008fe40003f46270 */
[----:B------:R-:W3:Y:S04]  /*10a320*/  LDL.LU R141, [R1+0x3aec] ;  /* 0x003aec00018d7983 */ /* 0x000ee80000300800 */
[----:B------:R-:W-:Y:S04]  /*10a330*/  @P3 STG.E [R48.64], R213 ;  /* 0x000000d530003986 */ /* 0x000fe8000c101904 */
[----:B------:R1:W-:Y:S04]  /*10a340*/  @P4 STG.E [R50.64], R145 ;  /* 0x0000009132004986 */ /* 0x0003e8000c101904 */
[----:B-1----:R-:W3:Y:S01]  /*10a350*/  LDL.LU R145, [R1+0xbe8] ;  /* 0x000be80001917983 */ /* 0x002ee20000300800 */
[----:B------:R-:W-:Y:S01]  /*10a360*/  IMAD.WIDE R48, R140, 0x4, R136 ;  /* 0x000000048c307825 */ /* 0x000fe200078e0288 */
[----:B--2---:R-:W-:-:S02]  /*10a370*/  ISETP.GE.AND P4, PT, R143, c[0x0][0x17c], PT ;  /* 0x00005f008f007a0c */ /* 0x004fc40003f86270 */
[----:B------:R-:W2:Y:S04]  /*10a380*/  LDL.LU R143, [R1+0x3e8] ;  /* 0x0003e800018f7983 */ /* 0x000ea80000300800 */
[----:B------:R1:W-:Y:S01]  /*10a390*/  @P5 STG.E [R2.64], R218 ;  /* 0x000000da02005986 */ /* 0x0003e2000c101904 */
[----:B------:R-:W-:-:S03]  /*10a3a0*/  ISETP.LT.AND P5, PT, R216, c[0x0][0x178], !P0 ;  /* 0x00005e00d8007a0c */ /* 0x000fc600047a1270 */
[----:B----4-:R4:W-:Y:S01]  /*10a3b0*/  @P1 STG.E [R48.64], R219 ;  /* 0x000000db30001986 */ /* 0x0109e2000c101904 */
[C---:B------:R-:W-:Y:S02]  /*10a3c0*/  ISETP.LT.AND P1, PT, R217.reuse, c[0x0][0x178], !P0 ;  /* 0x00005e00d9007a0c */ /* 0x040fe40004721270 */
[----:B-----5:R-:W-:Y:S02]  /*10a3d0*/  ISETP.GE.AND P0, PT, R142, c[0x0][0x17c], PT ;  /* 0x00005f008e007a0c */ /* 0x020fe40003f06270 */
[----:B------:R-:W5:Y:S01]  /*10a3e0*/  LDL.LU R142, [R1+0x3aac] ;  /* 0x003aac00018e7983 */ /* 0x000f620000300800 */
[----:B------:R-:W-:Y:S02]  /*10a3f0*/  ISETP.LT.AND P3, PT, R217, c[0x0][0x178], !P6 ;  /* 0x00005e00d9007a0c */ /* 0x000fe40007761270 */
[----:B------:R-:W-:Y:S01]  /*10a400*/  ISETP.LT.AND P6, PT, R216, c[0x0][0x178], !P6 ;  /* 0x00005e00d8007a0c */ /* 0x000fe200077c1270 */
[----:B-1----:R-:W5:Y:S01]  /*10a410*/  LDL.LU R218, [R1+0xbec] ;  /* 0x000bec0001da7983 */ /* 0x002f620000300800 */
[----:B------:R-:W-:-:S03]  /*10a420*/  IADD3 R51, R140, c[0x0][0x198], RZ ;  /* 0x000066008c337a10 */ /* 0x000fc60007ffe0ff */
[----:B----4-:R-:W4:Y:S01]  /*10a430*/  LDL.LU R219, [R1+0x3ec] ;  /* 0x0003ec0001db7983 */ /* 0x010f220000300800 */
[C---:B------:R-:W-:Y:S01]  /*10a440*/  IADD3 R50, R51.reuse, c[0x0][0x198], RZ ;  /* 0x0000660033327a10 */ /* 0x040fe20007ffe0ff */
[C---:B------:R-:W-:Y:S02]  /*10a450*/  IMAD.WIDE R48, R51.reuse, 0x4, R138 ;  /* 0x0000000433307825 */ /* 0x040fe400078e028a */
[----:B------:R-:W4:Y:S02]  /*10a460*/  LDL.LU R212, [R1+0x3ac8] ;  /* 0x003ac80001d47983 */ /* 0x000f240000300800 */
[----:B------:R-:W-:Y:S02]  /*10a470*/  IMAD.WIDE R2, R51, 0x4, R136 ;  /* 0x0000000433027825 */ /* 0x000fe400078e0288 */
[----:B------:R1:W-:Y:S01]  /*10a480*/  @P3 STG.E [R48.64], R214 ;  /* 0x000000d630003986 */ /* 0x0003e2000c101904 */
[----:B------:R-:W-:-:S03]  /*10a490*/  ISETP.LT.AND P3, PT, R217, c[0x0][0x178], !P2 ;  /* 0x00005e00d9007a0c */ /* 0x000fc60005761270 */
[----:B------:R1:W-:Y:S01]  /*10a4a0*/  @P6 STG.E [R2.64], R215 ;  /* 0x000000d702006986 */ /* 0x0003e2000c101904 */
[----:B------:R-:W-:Y:S01]  /*10a4b0*/  ISETP.LT.AND P2, PT, R216, c[0x0][0x178], !P2 ;  /* 0x00005e00d8007a0c */ /* 0x000fe20005741270 */
[C---:B-1----:R-:W-:Y:S02]  /*10a4c0*/  IMAD.WIDE R48, R50.reuse, 0x4, R138 ;  /* 0x0000000432307825 */ /* 0x042fe400078e028a */
[----:B------:R-:W4:Y:S04]  /*10a4d0*/  LDL.LU R214, [R1+0xbf8] ;  /* 0x000bf80001d67983 */ /* 0x000f280000300800 */
[----:B------:R-:W4:Y:S01]  /*10a4e0*/  LDL.LU R215, [R1+0x6f8] ;  /* 0x0006f80001d77983 */ /* 0x000f220000300800 */
[C---:B------:R-:W-:Y:S01]  /*10a4f0*/  IMAD.WIDE R2, R50.reuse, 0x4, R136 ;  /* 0x0000000432027825 */ /* 0x040fe200078e0288 */
[----:B------:R-:W-:-:S02]  /*10a500*/  IADD3 R50, R50, c[0x0][0x198], RZ ;  /* 0x0000660032327a10 */ /* 0x000fc40007ffe0ff */
[----:B------:R1:W-:Y:S04]  /*10a510*/  @P1 STG.E [R48.64], R146 ;  /* 0x0000009230001986 */ /* 0x0003e8000c101904 */
[----:B------:R1:W-:Y:S04]  /*10a520*/  @P5 STG.E [R2.64], R147 ;  /* 0x0000009302005986 */ /* 0x0003e8000c101904 */
[----:B-1----:R-:W4:Y:S01]  /*10a530*/  LDL.LU R146, [R1+0x3ae4] ;  /* 0x003ae40001927983 */ /* 0x002f220000300800 */
[----:B------:R-:W-:Y:S01]  /*10a540*/  IMAD.WIDE R2, R50, 0x4, R138 ;  /* 0x0000000432027825 */ /* 0x000fe200078e028a */
[----:B------:R-:W-:-:S02]  /*10a550*/  ISETP.GE.AND P6, PT, R144, c[0x0][0x17c], PT ;  /* 0x00005f0090007a0c */ /* 0x000fc40003fc6270 */
[----:B---3--:R-:W-:Y:S02]  /*10a560*/  ISETP.GE.AND P1, PT, R141, c[0x0][0x17c], PT ;  /* 0x00005f008d007a0c */ /* 0x008fe40003f26270 */
[----:B------:R-:W3:Y:S04]  /*10a570*/  LDL.LU R141, [R1+0xbfc] ;  /* 0x000bfc00018d7983 */ /* 0x000ee80000300800 */
[----:B------:R-:W3:Y:S04]  /*10a580*/  LDL.LU R147, [R1+0x6fc] ;  /* 0x0006fc0001937983 */ /* 0x000ee80000300800 */
[----:B------:R1:W-:Y:S02]  /*10a590*/  @P3 STG.E [R2.64], R145 ;  /* 0x0000009102003986 */ /* 0x0003e4000c101904 */
[----:B-1----:R-:W-:-:S02]  /*10a5a0*/  IMAD.WIDE R2, R50, 0x4, R136 ;  /* 0x0000000432027825 */ /* 0x002fc400078e0288 */
[----:B------:R-:W3:Y:S04]  /*10a5b0*/  LDL.LU R145, [R1+0x3afc] ;  /* 0x003afc0001917983 */ /* 0x000ee80000300800 */
        /* <DEDUP_REMOVED lines=19> */
[----:B------:R-:W-:Y:S01]  /*10a6f0*/  @P3 STG.E [R2.64], R214 ;  /* 0x000000d602003986 */ /* 0x000fe2000c101904 */
[----:B----4-:R-:W-:-:S03]  /*10a700*/  IADD3 R51, R140, c[0x0][0x198], RZ ;  /* 0x000066008c337a10 */ /* 0x010fc60007ffe0ff */
[----:B------:R-:W4:Y:S04]  /*10a710*/  LDL.LU R218, [R1+0xc3c] ;  /* 0x000c3c0001da7983 */ /* 0x000f280000300800 */
[----:B------:R1:W-:Y:S01]  /*10a720*/  @P0 STG.E [R48.64], R215 ;  /* 0x000000d730000986 */ /* 0x0003e2000c101904 */
[----:B------:R-:W-:Y:S02]  /*10a730*/  ISETP.LT.AND P3, PT, R217, c[0x0][0x178], !P1 ;  /* 0x00005e00d9007a0c */ /* 0x000fe40004f61270 */
[----:B------:R-:W-:Y:S01]  /*10a740*/  ISETP.LT.AND P1, PT, R216, c[0x0][0x178], !P1 ;  /* 0x00005e00d8007a0c */ /* 0x000fe20004f21270 */
[----:B------:R-:W4:Y:S01]  /*10a750*/  LDL.LU R219, [R1+0x72c] ;  /* 0x00072c0001db7983 */ /* 0x000f220000300800 */
        /* <DEDUP_REMOVED lines=14> */
[----:B------:R-:W-:Y:S04]  /*10a840*/  @P3 STG.E [R48.64], R144 ;  /* 0x0000009030003986 */ /* 0x000fe8000c101904 */
[----:B------:R-:W3:Y:S04]  /*10a850*/  LDL.LU R147, [R1+0x83c] ;  /* 0x00083c0001937983 */ /* 0x000ee80000300800 */
        /* <DEDUP_REMOVED lines=11> */
[----:B------:R-:W-:Y:S02]  /*10a910*/  ISETP.LT.AND P3, PT, R217, c[0x0][0x178], !P4 ;  /* 0x00005e00d9007a0c */ /* 0x000fe40006761270 */
[----:B------:R-:W-:Y:S02]  /*10a920*/  ISETP.LT.AND P4, PT, R216, c[0x0][0x178], !P4 ;  /* 0x00005e00d8007a0c */ /* 0x000fe40006781270 */
[----:B------:R-:W-:-:S05]  /*10a930*/  IADD3 R140, R50, c[0x0][0x198], RZ ;  /* 0x00006600328c7a10 */ /* 0x000fca0007ffe0ff */
[----:B------:R-:W-:Y:S01]  /*10a940*/  IMAD.WIDE R48, R140, 0x4, R138 ;  /* 0x000000048c307825 */ /* 0x000fe200078e028a */
[----:B----4-:R1:W-:Y:S01]  /*10a950*/  @P5 STG.E [R2.64], R218 ;  /* 0x000000da02005986 */ /* 0x0103e2000c101904 */
[----:B------:R-:W-:Y:S02]  /*10a960*/  ISETP.LT.AND P5, PT, R217, c[0x0][0x178], !P0 ;  /* 0x00005e00d9007a0c */ /* 0x000fe400047a1270 */
[----:B------:R-:W-:Y:S01]  /*10a970*/  ISETP.LT.AND P0, PT, R216, c[0x0][0x178], !P0 ;  /* 0x00005e00d8007a0c */ /* 0x000fe20004701270 */
[--C-:B-1----:R-:W-:Y:S01]  /*10a980*/  IMAD.WIDE R2, R50, 0x4, R136.reuse ;  /* 0x0000000432027825 */ /* 0x102fe200078e0288 */
[----:B------:R-:W4:Y:S04]  /*10a990*/  LDL.LU R218, [R1+0xc7c] ;  /* 0x000c7c0001da7983 */ /* 0x000f280000300800 */
[----:B------:R1:W-:Y:S01]  /*10a9a0*/  @P2 STG.E [R2.64], R219 ;  /* 0x000000db02002986 */ /* 0x0003e2000c101904 */
[C---:B------:R-:W-:Y:S01]  /*10a9b0*/  IMAD.WIDE R50, R140.reuse, 0x4, R136 ;  /* 0x000000048c327825 */ /* 0x040fe200078e0288 */
[----:B------:R-:W-:-:S02]  /*10a9c0*/  IADD3 R140, R140, c[0x0][0x198], RZ ;  /* 0x000066008c8c7a10 */ /* 0x000fc40007ffe0ff */
[----:B-1----:R-:W4:Y:S03]  /*10a9d0*/  LDL.LU R219, [R1+0x8ac] ;  /* 0x0008ac0001db7983 */ /* 0x002f260000300800 */
[----:B------:R-:W-:Y:S01]  /*10a9e0*/  IMAD.WIDE R2, R140, 0x4, R138 ;  /* 0x000000048c027825 */ /* 0x000fe200078e028a */
[----:B------:R-:W-:Y:S02]  /*10a9f0*/  ISETP.GE.AND P2, PT, R141, c[0x0][0x17c], PT ;  /* 0x00005f008d007a0c */ /* 0x000fe40003f46270 */
[----:B------:R-:W4:Y:S04]  /*10aa00*/  LDL.LU R141, [R1+0x3b20] ;  /* 0x003b2000018d7983 */ /* 0x000f280000300800 */
[----:B------:R1:W-:Y:S04]  /*10aa10*/  @P3 STG.E [R48.64], R213 ;  /* 0x000000d530003986 */ /* 0x0003e8000c101904 */
[----:B---3--:R3:W-:Y:S01]  /*10aa20*/  @P4 STG.E [R50.64], R215 ;  /* 0x000000d732004986 */ /* 0x0087e2000c101904 */
[----:B------:R-:W-:-:S02]  /*10aa30*/  ISETP.LT.AND P4, PT, R217, c[0x0][0x178], !P6 ;  /* 0x00005e00d9007a0c */ /* 0x000fc40007781270 */
[----:B------:R-:W-:Y:S01]  /*10aa40*/  ISETP.LT.AND P6, PT, R216, c[0x0][0x178], !P6 ;  /* 0x00005e00d8007a0c */ /* 0x000fe200077c1270 */
[C-C-:B-1----:R-:W-:Y:S01]  /*10aa50*/  IMAD.WIDE R48, R140.reuse, 0x4, R136.reuse ;  /* 0x000000048c307825 */ /* 0x142fe200078e0288 */
[----:B---3--:R-:W3:Y:S01]  /*10aa60*/  LDL.LU R215, [R1+0xcd8] ;  /* 0x000cd80001d77983 */ /* 0x008ee20000300800 */
[----:B------:R-:W-:Y:S02]  /*10aa70*/  IADD3 R51, R140, c[0x0][0x198], RZ ;  /* 0x000066008c337a10 */ /* 0x000fe40007ffe0ff */
[----:B------:R-:W-:Y:S01]  /*10aa80*/  ISETP.GE.AND P3, PT, R145, c[0x0][0x17c], PT ;  /* 0x00005f0091007a0c */ /* 0x000fe20003f66270 */
[----:B------:R1:W-:Y:S04]  /*10aa90*/  @P5 STG.E [R2.64], R146 ;  /* 0x0000009202005986 */ /* 0x0003e8000c101904 */
[----:B------:R-:W3:Y:S04]  /*10aaa0*/  LDL.LU R145, [R1+0xa38] ;  /* 0x000a380001917983 */ /* 0x000ee80000300800 */
[----:B------:R1:W-:Y:S02]  /*10aab0*/  @P0 STG.E [R48.64], R147 ;  /* 0x0000009330000986 */ /* 0x0003e4000c101904 */
        /* <DEDUP_REMOVED lines=21> */
[----:B----4-:R-:W-:Y:S04]  /*10ac10*/  @P0 STG.E [R48.64], R218 ;  /* 0x000000da30000986 */ /* 0x010fe8000c101904 */
[----:B------:R1:W-:Y:S01]  /*10ac20*/  @P1 STG.E [R2.64], R219 ;  /* 0x000000db02001986 */ /* 0x0003e2000c101904 */
[----:B------:R-:W-:-:S02]  /*10ac30*/  ISETP.LT.AND P1, PT, R217, c[0x0][0x178], !P3 ;  /* 0x00005e00d9007a0c */ /* 0x000fc40005f21270 */
[----:B------:R-:W-:Y:S01]  /*10ac40*/  ISETP.LT.AND P3, PT, R216, c[0x0][0x178], !P3 ;  /* 0x00005e00d8007a0c */ /* 0x000fe20005f61270 */
[--C-:B-1----:R-:W-:Y:S01]  /*10ac50*/  IMAD.WIDE R2, R50, 0x4, R138.reuse ;  /* 0x0000000432027825 */ /* 0x102fe200078e028a */
[----:B------:R-:W-:Y:S02]  /*10ac60*/  ISETP.GE.AND P0, PT, R141, c[0x0][0x17c], PT ;  /* 0x00005f008d007a0c */ /* 0x000fe40003f06270 */
[----:B------:R-:W4:Y:S01]  /*10ac70*/  LDL.LU R141, [R1+0x3b10] ;  /* 0x003b1000018d7983 */ /* 0x000f220000300800 */
[----:B------:R-:W-:-:S03]  /*10ac80*/  IMAD.WIDE R48, R140, 0x4, R138 ;  /* 0x000000048c307825 */ /* 0x000fc600078e028a */
        /* <DEDUP_REMOVED lines=15> */
[C---:B------:R-:W-:Y:S02]  /*10ad80*/  ISETP.LT.AND P4, PT, R217.reuse, c[0x0][0x178], !P5 ;  /* 0x00005e00d9007a0c */ /* 0x040fe40006f81270 */
[----:B------:R-:W-:Y:S01]  /*10ad90*/  ISETP.LT.AND P5, PT, R216, c[0x0][0x178], !P5 ;  /* 0x00005e00d8007a0c */ /* 0x000fe20006fa1270 */
[----:B-1----:R-:W5:Y:S01]  /*10ada0*/  LDL.LU R147, [R1+0xb5c] ;  /* 0x000b5c0001937983 */ /* 0x002f620000300800 */
[----:B------:R-:W-:Y:S02]  /*10adb0*/  IADD3 R140, R140, c[0x0][0x198], RZ ;  /* 0x000066008c8c7a10 */ /* 0x000fe40007ffe0ff */
[----:B------:R-:W-:-:S03]  /*10adc0*/  ISETP.LT.AND P1, PT, R217, c[0x0][0x178], !P6 ;  /* 0x00005e00d9007a0c */ /* 0x000fc60007721270 */
[----:B------:R-:W-:-:S04]  /*10add0*/  IMAD.WIDE R2, R140, 0x4, R138 ;  /* 0x000000048c027825 */ /* 0x000fc800078e028a */
[--C-:B------:R-:W-:Y:S01]  /*10ade0*/  IMAD.WIDE R48, R140, 0x4, R136.reuse ;  /* 0x000000048c307825 */ /* 0x100fe200078e0288 */
[----:B------:R-:W-:Y:S01]  /*10adf0*/  ISETP.LT.AND P6, PT, R216, c[0x0][0x178], !P6 ;  /* 0x00005e00d8007a0c */ /* 0x000fe200077c1270 */
[----:B------:R1:W-:Y:S01]  /*10ae00*/  @P4 STG.E [R2.64], R214 ;  /* 0x000000d602004986 */ /* 0x0003e2000c101904 */
[----:B------:R-:W-:Y:S02]  /*10ae10*/  IADD3 R51, R140, c[0x0][0x198], RZ ;  /* 0x000066008c337a10 */ /* 0x000fe40007ffe0ff */
[----:B------:R-:W-:Y:S01]  /*10ae20*/  ISETP.LT.AND P4, PT, R217, c[0x0][0x178], !P0 ;  /* 0x00005e00d9007a0c */ /* 0x000fe20004781270 */
[----:B------:R1:W-:Y:S01]  /*10ae30*/  @P5 STG.E [R48.64], R144 ;  /* 0x0000009030005986 */ /* 0x0003e2000c101904 */
        /* <DEDUP_REMOVED lines=8> */
[----:B------:R1:W-:Y:S04]  /*10aec0*/  @P6 STG.E [R2.64], R219 ;  /* 0x000000db02006986 */ /* 0x0003e8000c101904 */
[----:B------:R-:W4:Y:S01]  /*10aed0*/  LDL.LU R213, [R1+0xd18] ;  /* 0x000d180001d57983 */ /* 0x000f220000300800 */
[----:B-1----:R-:W-:-:S03]  /*10aee0*/  IMAD.WIDE R48, R50, 0x4, R138 ;  /* 0x0000000432307825 */ /* 0x002fc600078e028a */
[----:B------:R-:W4:Y:S01]  /*10aef0*/  LDL.LU R144, [R1+0xc18] ;  /* 0x000c180001907983 */ /* 0x000f220000300800 */
[C---:B------:R-:W-:Y:S01]  /*10af00*/  IMAD.WIDE R2, R50.reuse, 0x4, R136 ;  /* 0x0000000432027825 */ /* 0x040fe200078e0288 */
        /* <DEDUP_REMOVED lines=10> */
[----:B------:R-:W-:-:S03]  /*10afb0*/  ISETP.LT.AND P2, PT, R216, c[0x0][0x178], !P2 ;  /* 0x00005e00d8007a0c */ /* 0x000fc60005741270 */
[----:B------:R-:W3:Y:S01]  /*10afc0*/  LDL.LU R214, [R1+0xd28] ;  /* 0x000d280001d67983 */ /* 0x000ee20000300800 */
[----:B------:R-:W-:Y:S02]  /*10afd0*/  ISETP.LT.AND P4, PT, R217, c[0x0][0x178], !P3 ;  /* 0x00005e00d9007a0c */ /* 0x000fe40005f81270 */
[----:B------:R-:W-:Y:S01]  /*10afe0*/  ISETP.LT.AND P5, PT, R216, c[0x0][0x178], !P3 ;  /* 0x00005e00d8007a0c */ /* 0x000fe20005fa1270 */
[----:B------:R-:W3:Y:S01]  /*10aff0*/  LDL.LU R215, [R1+0xc48] ;  /* 0x000c480001d77983 */ /* 0x000ee20000300800 */
[----:B------:R-:W-:Y:S01]  /*10b000*/  ISETP.GE.AND P3, PT, R145, c[0x0][0x17c], PT ;  /* 0x00005f0091007a0c */ /* 0x000fe20003f66270 */
[C---:B------:R-:W-:Y:S02]  /*10b010*/  IMAD.WIDE R2, R50.reuse, 0x4, R136 ;  /* 0x0000000432027825 */ /* 0x040fe400078e0288 */
[----:B------:R-:W3:Y:S04]  /*10b020*/  LDL.LU R145, [R1+0x3b44] ;  /* 0x003b440001917983 */ /* 0x000ee80000300800 */
[----:B------:R-:W3:Y:S01]  /*10b030*/  LDL.LU R146, [R1+0xd2c] ;  /* 0x000d2c0001927983 */ /* 0x000ee20000300800 */
[----:B------:R-:W-:-:S03]  /*10b040*/  IADD3 R140, R50, c[0x0][0x198], RZ ;  /* 0x00006600328c7a10 */ /* 0x000fc60007ffe0ff */
[----:B------:R1:W-:Y:S02]  /*10b050*/  @P2 STG.E [R2.64], R147 ;  /* 0x0000009302002986 */ /* 0x0003e4000c101904 */
[----:B------:R-:W-:Y:S01]  /*10b060*/  IMAD.WIDE R48, R140, 0x4, R138 ;  /* 0x000000048c307825 */ /* 0x000fe200078e028a */
[----:B------:R-:W-:-:S03]  /*10b070*/  ISETP.LT.AND P1, PT, R217, c[0x0][0x178], !P0 ;  /* 0x00005e00d9007a0c */ /* 0x000fc60004721270 */
[C---:B------:R-:W-:Y:S01]  /*10b080*/  IMAD.WIDE R50, R140.reuse, 0x4, R136 ;  /* 0x000000048c327825 */ /* 0x040fe200078e0288 */
[----:B-1----:R-:W3:Y:S01]  /*10b090*/  LDL.LU R147, [R1+0xc4c] ;  /* 0x000c4c0001937983 */ /* 0x002ee20000300800 */
        /* <DEDUP_REMOVED lines=11> */
[----:B------:R-:W5:Y:S04]  /*10b150*/  LDL.LU R142, [R1+0x3b08] ;  /* 0x003b0800018e7983 */ /* 0x000f680000300800 */
[----:B-1----:R-:W5:Y:S01]  /*10b160*/  LDL.LU R218, [R1+0xd3c] ;  /* 0x000d3c0001da7983 */ /* 0x002f620000300800 */
[----:B------:R-:W-:Y:S01]  /*10b170*/  ISETP.LT.AND P0, PT, R216, c[0x0][0x178], !P0 ;  /* 0x00005e00d8007a0c */ /* 0x000fe20004701270 */
[C---:B------:R-:W-:Y:S01]  /*10b180*/  IMAD.WIDE R48, R140.reuse, 0x4, R136 ;  /* 0x000000048c307825 */ /* 0x040fe200078e0288 */
[----:B------:R-:W-:Y:S02]  /*10b190*/  ISETP.LT.AND P5, PT, R217, c[0x0][0x178], !P6 ;  /* 0x00005e00d9007a0c */ /* 0x000fe400077a1270 */
[----:B------:R-:W-:Y:S02]  /*10b1a0*/  IADD3 R51, R140, c[0x0][0x198], RZ ;  /* 0x000066008c337a10 */ /* 0x000fe40007ffe0ff */
[----:B------:R-:W-:-:S02]  /*10b1b0*/  ISETP.LT.AND P6, PT, R216, c[0x0][0x178], !P6 ;  /* 0x00005e00d8007a0c */ /* 0x000fc400077c1270 */
[----:B------:R-:W-:-:S05]  /*10b1c0*/  IADD3 R50, R51, c[0x0][0x198], RZ ;  /* 0x0000660033327a10 */ /* 0x000fca0007ffe0ff */
[----:B---3--:R1:W-:Y:S01]  /*10b1d0*/  @P0 STG.E [R48.64], R219 ;  /* 0x000000db30000986 */ /* 0x0083e2000c101904 */
[----:B------:R-:W-:Y:S01]  /*10b1e0*/  ISETP.LT.AND P0, PT, R217, c[0x0][0x178], !P3 ;  /* 0x00005e00d9007a0c */ /* 0x000fe20005f01270 */
[----:B------:R-:W-:Y:S01]  /*10b1f0*/  IMAD.WIDE R2, R51, 0x4, R136 ;  /* 0x0000000433027825 */ /* 0x000fe200078e0288 */
[----:B------:R-:W-:-:S03]  /*10b200*/  ISETP.LT.AND P3, PT, R216, c[0x0][0x178], !P3 ;  /* 0x00005e00d8007a0c */ /* 0x000fc60005f61270 */
[--C-:B-1----:R-:W-:Y:S01]  /*10b210*/  IMAD.WIDE R48, R51, 0x4, R138.reuse ;  /* 0x0000000433307825 */ /* 0x102fe200078e028a */
[----:B------:R-:W3:Y:S04]  /*10b220*/  LDL.LU R219, [R1+0xcbc] ;  /* 0x000cbc0001db7983 */ /* 0x000ee80000300800 */
[----:B------:R1:W-:Y:S04]  /*10b230*/  @P5 STG.E [R48.64], R214 ;  /* 0x000000d630005986 */ /* 0x0003e8000c101904 */
[----:B------:R1:W-:Y:S04]  /*10b240*/  @P6 STG.E [R2.64], R215 ;  /* 0x000000d702006986 */ /* 0x0003e8000c101904 */
[----:B------:R-:W3:Y:S01]  /*10b250*/  LDL.LU R212, [R1+0x3b28] ;  /* 0x003b280001d47983 */ /* 0x000ee20000300800 */
[----:B-1----:R-:W-:-:S03]  /*10b260*/  IMAD.WIDE R48, R50, 0x4, R138 ;  /* 0x0000000432307825 */ /* 0x002fc600078e028a */
[----:B------:R-:W3:Y:S04]  /*10b270*/  LDL.LU R215, [R1+0xd50] ;  /* 0x000d500001d77983 */ /* 0x000ee80000300800 */
[----:B------:R1:W-:Y:S01]  /*10b280*/  @P0 STG.E [R48.64], R146 ;  /* 0x0000009230000986 */ /* 0x0003e2000c101904 */
[----:B------:R-:W-:Y:S01]  /*10b290*/  ISETP.LT.AND P5, PT, R217, c[0x0][0x178], !P2 ;  /* 0x00005e00d9007a0c */ /* 0x000fe200057a1270 */
[C---:B------:R-:W-:Y:S01]  /*10b2a0*/  IMAD.WIDE R2, R50.reuse, 0x4, R136 ;  /* 0x0000000432027825 */ /* 0x040fe200078e0288 */
[----:B------:R-:W-:Y:S02]  /*10b2b0*/  ISETP.GE.AND P6, PT, R145, c[0x0][0x17c], PT ;  /* 0x00005f0091007a0c */ /* 0x000fe40003fc6270 */
[----:B------:R-:W-:Y:S01]  /*10b2c0*/  IADD3 R50, R50, c[0x0][0x198], RZ ;  /* 0x0000660032327a10 */ /* 0x000fe20007ffe0ff */
[----:B-1----:R-:W3:Y:S01]  /*10b2d0*/  LDL.LU R146, [R1+0x6c0] ;  /* 0x0006c00001927983 */ /* 0x002ee20000300800 */
[----:B----4-:R-:W-:-:S03]  /*10b2e0*/  ISETP.GE.AND P0, PT, R141, c[0x0][0x17c], PT ;  /* 0x00005f008d007a0c */ /* 0x010fc60003f06270 */
[----:B------:R-:W4:Y:S01]  /*10b2f0*/  LDL.LU R145, [R1+0x3b40] ;  /* 0x003b400001917983 */ /* 0x000f220000300800 */
[----:B------:R-:W-:-:S03]  /*10b300*/  ISETP.LT.AND P2, PT, R216, c[0x0][0x178], !P2 ;  /* 0x00005e00d8007a0c */ /* 0x000fc60005741270 */
[----:B------:R-:W4:Y:S04]  /*10b310*/  LDL.LU R141, [R1+0xd54] ;  /* 0x000d5400018d7983 */ /* 0x000f280000300800 */
[----:B------:R1:W-:Y:S01]  /*10b320*/  @P3 STG.E [R2.64], R147 ;  /* 0x0000009302003986 */ /* 0x0003e2000c101904 */
[----:B------:R-:W-:Y:S02]  /*10b330*/  ISETP.LT.AND P3, PT, R217, c[0x0][0x178], !P4 ;  /* 0x00005e00d9007a0c */ /* 0x000fe40006761270 */
[C---:B------:R-:W-:Y:S01]  /*10b340*/  IADD3 R140, R50.reuse, c[0x0][0x198], RZ ;  /* 0x00006600328c7a10 */ /* 0x040fe20007ffe0ff */
[--C-:B-1----:R-:W-:Y:S01]  /*10b350*/  IMAD.WIDE R2, R50, 0x4, R138.reuse ;  /* 0x0000000432027825 */ /* 0x102fe200078e028a */
[----:B------:R-:W4:Y:S04]  /*10b360*/  LDL.LU R147, [R1+0x6c4] ;  /* 0x0006c40001937983 */ /* 0x000f280000300800 */
[----:B------:R1:W-:Y:S01]  /*10b370*/  @P5 STG.E [R2.64], R144 ;  /* 0x0000009002005986 */ /* 0x0003e2000c101904 */
[----:B------:R-:W-:-:S04]  /*10b380*/  IMAD.WIDE R48, R140, 0x4, R138 ;  /* 0x000000048c307825 */ /* 0x000fc800078e028a */
[----:B-1----:R-:W-:Y:S01]  /*10b390*/  IMAD.WIDE R2, R50, 0x4, R136 ;  /* 0x0000000432027825 */ /* 0x002fe200078e0288 */
[----:B------:R-:W4:Y:S04]  /*10b3a0*/  LDL.LU R144, [R1+0x3b5c] ;  /* 0x003b5c0001907983 */ /* 0x000f280000300800 */
[----:B------:R-:W4:Y:S04]  /*10b3b0*/  LDL.LU R214, [R1+0xd80] ;  /* 0x000d800001d67983 */ /* 0x000f280000300800 */
[----:B--2---:R1:W-:Y:S04]  /*10b3c0*/  @P2 STG.E [R2.64], R143 ;  /* 0x0000008f02002986 */ /* 0x0043e8000c101904 */
[----:B-1----:R-:W2:Y:S01]  /*10b3d0*/  LDL.LU R143, [R1+0x270] ;  /* 0x00027000018f7983 */ /* 0x002ea20000300800 */
[----:B-----5:R-:W-:-:S03]  /*10b3e0*/  ISETP.GE.AND P2, PT, R142, c[0x0][0x17c], PT ;  /* 0x00005f008e007a0c */ /* 0x020fc60003f46270 */
[----:B------:R-:W5:Y:S04]  /*10b3f0*/  LDL.LU R142, [R1+0x3b60] ;  /* 0x003b6000018e7983 */ /* 0x000f680000300800 */
[----:B------:R1:W-:Y:S04]  /*10b400*/  @P3 STG.E [R48.64], R218 ;  /* 0x000000da30003986 */ /* 0x0003e8000c101904 */
[----:B-1----:R-:W5:Y:S01]  /*10b410*/  LDL.LU R218, [R1+0xd84] ;  /* 0x000d840001da7983 */ /* 0x002f620000300800 */
[----:B------:R-:W-:Y:S02]  /*10b420*/  ISETP.LT.AND P4, PT, R216, c[0x0][0x178], !P4 ;  /* 0x00005e00d8007a0c */ /* 0x000fe40006781270 */
[----:B------:R-:W-:Y:S01]  /*10b430*/  ISETP.LT.AND P5, PT, R217, c[0x0][0x178], !P1 ;  /* 0x00005e00d9007a0c */ /* 0x000fe20004fa1270 */
[----:B------:R-:W-:Y:S01]  /*10b440*/  IMAD.WIDE R50, R140, 0x4, R136 ;  /* 0x000000048c327825 */ /* 0x000fe200078e0288 */
[----:B------:R-:W-:-:S02]  /*10b450*/  ISETP.LT.AND P1, PT, R216, c[0x0][0x178], !P1 ;  /* 0x00005e00d8007a0c */ /* 0x000fc40004f21270 */
[----:B------:R-:W-:Y:S02]  /*10b460*/  IADD3 R140, R140, c[0x0][0x198], RZ ;  /* 0x000066008c8c7a10 */ /* 0x000fe40007ffe0ff */
[----:B------:R-:W-:-:S03]  /*10b470*/  ISETP.LT.AND P3, PT, R217, c[0x0][0x178], !P6 ;  /* 0x00005e00d9007a0c */ /* 0x000fc60007761270 */
[C---:B------:R-:W-:Y:S02]  /*10b480*/  IMAD.WIDE R2, R140.reuse, 0x4, R138 ;  /* 0x000000048c027825 */ /* 0x040fe400078e028a */
[----:B---3--:R1:W-:Y:S02]  /*10b490*/  @P4 STG.E [R50.64], R219 ;  /* 0x000000db32004986 */ /* 0x0083e4000c101904 */
[----:B------:R-:W-:Y:S01]  /*10b4a0*/  IMAD.WIDE R48, R140, 0x4, R136 ;  /* 0x000000048c307825 */ /* 0x000fe200078e0288 */
[----:B------:R-:W-:Y:S02]  /*10b4b0*/  ISETP.LT.AND P6, PT, R216, c[0x0][0x178], !P6 ;  /* 0x00005e00d8007a0c */ /* 0x000fe400077c1270 */
[----:B-1----:R-:W-:Y:S01]  /*10b4c0*/  IADD3 R51, R140, c[0x0][0x198], RZ ;  /* 0x000066008c337a10 */ /* 0x002fe20007ffe0ff */
[----:B------:R-:W3:Y:S04]  /*10b4d0*/  LDL.LU R219, [R1+0x274] ;  /* 0x0002740001db7983 */ /* 0x000ee80000300800 */
[----:B------:R-:W-:Y:S01]  /*10b4e0*/  @P5 STG.E [R2.64], R215 ;  /* 0x000000d702005986 */ /* 0x000fe2000c101904 */
[----:B------:R-:W-:-:S02]  /*10b4f0*/  ISETP.LT.AND P5, PT, R216, c[0x0][0x178], !P0 ;  /* 0x00005e00d8007a0c */ /* 0x000fc400047a1270 */
[----:B------:R-:W-:Y:S01]  /*10b500*/  IADD3 R50, R51, c[0x0][0x198], RZ ;  /* 0x0000660033327a10 */ /* 0x000fe20007ffe0ff */
[----:B------:R1:W-:Y:S01]  /*10b510*/  @P1 STG.E [R48.64], R146 ;  /* 0x0000009230001986 */ /* 0x0003e2000c101904 */
[----:B------:R-:W-:Y:S01]  /*10b520*/  ISETP.LT.AND P1, PT, R217, c[0x0][0x178], !P0 ;  /* 0x00005e00d9007a0c */ /* 0x000fe20004721270 */
[----:B-1----:R-:W-:-:S05]  /*10b530*/  IMAD.WIDE R48, R51, 0x4, R138 ;  /* 0x0000000433307825 */ /* 0x002fca00078e028a */
[----:B----4-:R1:W-:Y:S01]  /*10b540*/  @P3 STG.E [R48.64], R141 ;  /* 0x0000008d30003986 */ /* 0x0103e2000c101904 */
[----:B------:R-:W-:Y:S01]  /*10b550*/  IMAD.WIDE R2, R51, 0x4, R136 ;  /* 0x0000000433027825 */ /* 0x000fe200078e0288 */
[----:B------:R-:W-:Y:S02]  /*10b560*/  ISETP.LT.AND P3, PT, R217, c[0x0][0x178], !P2 ;  /* 0x00005e00d9007a0c */ /* 0x000fe40005761270 */
[----:B-1----:R-:W4:Y:S01]  /*10b570*/  LDL.LU R141, [R1+0x3b24] ;  /* 0x003b2400018d7983 */ /* 0x002f220000300800 */
[----:B------:R-:W-:Y:S01]  /*10b580*/  IMAD.WIDE R48, R50, 0x4, R138 ;  /* 0x0000000432307825 */ /* 0x000fe200078e028a */
[----:B------:R-:W-:Y:S02]  /*10b590*/  ISETP.GE.AND P0, PT, R145, c[0x0][0x17c], PT ;  /* 0x00005f0091007a0c */ /* 0x000fe40003f06270 */
[----:B------:R-:W4:Y:S04]  /*10b5a0*/  LDL.LU R215, [R1+0xd90] ;  /* 0x000d900001d77983 */ /* 0x000f280000300800 */
[----:B------:R1:W-:Y:S04]  /*10b5b0*/  @P6 STG.E [R2.64], R147 ;  /* 0x0000009302006986 */ /* 0x0003e8000c101904 */
[----:B------:R-:W4:Y:S01]  /*10b5c0*/  LDL.LU R145, [R1] ;  /* 0x0000000001917983 */ /* 0x000f220000300800 */
[----:B------:R-:W-:-:S03]  /*10b5d0*/  ISETP.GE.AND P6, PT, R144, c[0x0][0x17c], PT ;  /* 0x00005f0090007a0c */ /* 0x000fc60003fc6270 */
[----:B------:R-:W4:Y:S01]  /*10b5e0*/  LDL.LU R144, [R1+0x3b3c] ;  /* 0x003b3c0001907983 */ /* 0x000f220000300800 */
[C---:B-1----:R-:W-:Y:S01]  /*10b5f0*/  IMAD.WIDE R2, R50.reuse, 0x4, R136 ;  /* 0x0000000432027825 */ /* 0x042fe200078e0288 */
[----:B------:R-:W-:Y:S02]  /*10b600*/  IADD3 R50, R50, c[0x0][0x198], RZ ;  /* 0x0000660032327a10 */ /* 0x000fe40007ffe0ff */
[----:B------:R-:W-:Y:S04]  /*10b610*/  @P1 STG.E [R48.64], R214 ;  /* 0x000000d630001986 */ /* 0x000fe8000c101904 */
[----:B------:R-:W4:Y:S04]  /*10b620*/  LDL.LU R146, [R1+0xd94] ;  /* 0x000d940001927983 */ /* 0x000f280000300800 */
[----:B------:R-:W4:Y:S04]  /*10b630*/  LDL.LU R147, [R1+0x4] ;  /* 0x0000040001937983 */ /* 0x000f280000300800 */
[----:B--2---:R1:W-:Y:S02]  /*10b640*/  @P5 STG.E [R2.64], R143 ;  /* 0x0000008f02005986 */ /* 0x0043e4000c101904 */
[----:B-1----:R-:W-:-:S02]  /*10b650*/  IMAD.WIDE R2, R50, 0x4, R138 ;  /* 0x0000000432027825 */ /* 0x002fc400078e028a */
[----:B------:R-:W2:Y:S01]  /*10b660*/  LDL.LU R143, [R1+0x3b58] ;  /* 0x003b5800018f7983 */ /* 0x000ea20000300800 */
[----:B-----5:R-:W-:-:S03]  /*10b670*/  ISETP.GE.AND P1, PT, R142, c[0x0][0x17c], PT ;  /* 0x00005f008e007a0c */ /* 0x020fc60003f26270 */
[----:B------:R1:W-:Y:S04]  /*10b680*/  @P3 STG.E [R2.64], R218 ;  /* 0x000000da02003986 */ /* 0x0003e8000c101904 */
[----:B-1----:R-:W5:Y:S04]  /*10b690*/  LDL.LU R218, [R1+0xcc0] ;  /* 0x000cc00001da7983 */ /* 0x002f680000300800 */
[----:B------:R-:W5:Y:S01]  /*10b6a0*/  LDL.LU R142, [R1+0x3b70] ;  /* 0x003b7000018e7983 */ /* 0x000f620000300800 */
[----:B------:R-:W-:Y:S01]  /*10b6b0*/  ISETP.LT.AND P2, PT, R216, c[0x0][0x178], !P2 ;  /* 0x00005e00d8007a0c */ /* 0x000fe20005741270 */
[----:B------:R-:W-:Y:S01]  /*10b6c0*/  IMAD.WIDE R2, R50, 0x4, R136 ;  /* 0x0000000432027825 */ /* 0x000fe200078e0288 */
[----:B------:R-:W-:-:S04]  /*10b6d0*/  ISETP.GE.AND P4, PT, R212, c[0x0][0x17c], PT ;  /* 0x00005f00d4007a0c */ /* 0x000fc80003f86270 */
[----:B------:R-:W-:Y:S02]  /*10b6e0*/  ISETP.LT.AND P5, PT, R217, c[0x0][0x178], !P4 ;  /* 0x00005e00d9007a0c */ /* 0x000fe400067a1270 */
[----:B------:R-:W-:Y:S02]  /*10b6f0*/  ISETP.LT.AND P4, PT, R216, c[0x0][0x178], !P4 ;  /* 0x00005e00d8007a0c */ /* 0x000fe40006781270 */
[----:B------:R-:W-:-:S03]  /*10b700*/  IADD3 R140, R50, c[0x0][0x198], RZ ;  /* 0x00006600328c7a10 */ /* 0x000fc60007ffe0ff */
[----:B---3--:R1:W-:Y:S01]  /*10b710*/  @P2 STG.E [R2.64], R219 ;  /* 0x000000db02002986 */ /* 0x0083e2000c101904 */
[----:B------:R-:W-:Y:S01]  /*10b720*/  ISETP.LT.AND P3, PT, R217, c[0x0][0x178], !P0 ;  /* 0x00005e00d9007a0c */ /* 0x000fe20004761270 */
        /* <DEDUP_REMOVED lines=8> */
[----:B------:R1:W-:Y:S01]  /*10b7b0*/  @P5 STG.E [R48.64], R215 ;  /* 0x000000d730005986 */ /* 0x0003e2000c101904 */
[----:B------:R-:W-:Y:S02]  /*10b7c0*/  ISETP.LT.AND P5, PT, R217, c[0x0][0x178], !P6 ;  /* 0x00005e00d9007a0c */ /* 0x000fe400077a1270 */
[----:B------:R-:W-:Y:S01]  /*10b7d0*/  ISETP.LT.AND P6, PT, R216, c[0x0][0x178], !P6 ;  /* 0x00005e00d8007a0c */ /* 0x000fe200077c1270 */
[----:B------:R-:W4:Y:S04]  /*10b7e0*/  LDL.LU R213, [R1+0xde0] ;  /* 0x000de00001d57983 */ /* 0x000f280000300800 */
[----:B------:R1:W-:Y:S02]  /*10b7f0*/  @P4 STG.E [R50.64], R145 ;  /* 0x0000009132004986 */ /* 0x0003e4000c101904 */
[----:B-1----:R-:W-:-:S02]  /*10b800*/  IMAD.WIDE R48, R140, 0x4, R136 ;  /* 0x000000048c307825 */ /* 0x002fc400078e0288 */
[----:B------:R-:W4:Y:S04]  /*10b810*/  LDL.LU R214, [R1+0x400] ;  /* 0x0004000001d67983 */ /* 0x000f280000300800 */
[----:B------:R-:W4:Y:S01]  /*10b820*/  LDL.LU R212, [R1+0x3b38] ;  /* 0x003b380001d47983 */ /* 0x000f220000300800 */
        /* <DEDUP_REMOVED lines=8> */
[----:B-----5:R1:W-:Y:S04]  /*10b8b0*/  @P5 STG.E [R48.64], R218 ;  /* 0x000000da30005986 */ /* 0x0203e8000c101904 */
[----:B------:R5:W-:Y:S01]  /*10b8c0*/  @P6 STG.E [R2.64], R232 ;  /* 0x000000e802006986 */ /* 0x000be2000c101904 */
[----:B------:R-:W-:-:S03]  /*10b8d0*/  ISETP.GE.AND P6, PT, R142, c[0x0][0x17c], PT ;  /* 0x00005f008e007a0c */ /* 0x000fc60003fc6270 */
[----:B------:R-:W2:Y:S01]  /*10b8e0*/  LDL.LU R142, [R1+0x3b54] ;  /* 0x003b5400018e7983 */ /* 0x000ea20000300800 */
[----:B------:R-:W-:Y:S02]  /*10b8f0*/  ISETP.LT.AND P3, PT, R217, c[0x0][0x178], !P1 ;  /* 0x00005e00d9007a0c */ /* 0x000fe40004f61270 */
[----:B------:R-:W-:Y:S01]  /*10b900*/  ISETP.LT.AND P1, PT, R216, c[0x0][0x178], !P1 ;  /* 0x00005e00d8007a0c */ /* 0x000fe20004f21270 */
[----:B------:R-:W2:Y:S01]  /*10b910*/  LDL.LU R145, [R1+0xdc0] ;  /* 0x000dc00001917983 */ /* 0x000ea20000300800 */
[----:B------:R-:W-:Y:S02]  /*10b920*/  IADD3 R50, R51, c[0x0][0x198], RZ ;  /* 0x0000660033327a10 */ /* 0x000fe40007ffe0ff */
[----:B------:R-:W-:Y:S01]  /*10b930*/  ISETP.LT.AND P5, PT, R217, c[0x0][0x178], !P2 ;  /* 0x00005e00d9007a0c */ /* 0x000fe200057a1270 */
[----:B------:R-:W2:Y:S02]  /*10b940*/  LDL.LU R146, [R1+0x30] ;  /* 0x0000300001927983 */ /* 0x000ea40000300800 */
[----:B-1----:R-:W-:-:S04]  /*10b950*/  IMAD.WIDE R48, R50, 0x4, R138 ;  /* 0x0000000432307825 */ /* 0x002fc800078e028a */
[----:B-----5:R-:W-:Y:S01]  /*10b960*/  IMAD.WIDE R2, R50, 0x4, R136 ;  /* 0x0000000432027825 */ /* 0x020fe200078e0288 */
[----:B------:R-:W-:Y:S02]  /*10b970*/  ISETP.GE.AND P4, PT, R144, c[0x0][0x17c], PT ;  /* 0x00005f0090007a0c */ /* 0x000fe40003f86270 */
[----:B------:R-:W-:Y:S01]  /*10b980*/  IADD3 R50, R50, c[0x0][0x198], RZ ;  /* 0x0000660032327a10 */ /* 0x000fe20007ffe0ff */
[----:B---3--:R-:W-:Y:S04]  /*10b990*/  @P3 STG.E [R48.64], R219 ;  /* 0x000000db30003986 */ /* 0x008fe8000c101904 */
[----:B------:R1:W-:Y:S01]  /*10b9a0*/  @P1 STG.E [R2.64], R233 ;  /* 0x000000e902001986 */ /* 0x0003e2000c101904 */
[----:B------:R-:W-:Y:S02]  /*10b9b0*/  ISETP.LT.AND P2, PT, R216, c[0x0][0x178], !P2 ;  /* 0x00005e00d8007a0c */ /* 0x000fe40005741270 */
[----:B------:R-:W-:-:S02]  /*10b9c0*/  ISETP.LT.AND P3, PT, R217, c[0x0][0x178], !P4 ;  /* 0x00005e00d9007a0c */ /* 0x000fc40006761270 */
[----:B------:R-:W-:Y:S02]  /*10b9d0*/  ISETP.LT.AND P4, PT, R216, c[0x0][0x178], !P4 ;  /* 0x00005e00d8007a0c */ /* 0x000fe40006781270 */
[C---:B------:R-:W-:Y:S01]  /*10b9e0*/  IADD3 R140, R50.reuse, c[0x0][0x198], RZ ;  /* 0x00006600328c7a10 */ /* 0x040fe20007ffe0ff */
[----:B-1----:R-:W-:-:S04]  /*10b9f0*/  IMAD.WIDE R2, R50, 0x4, R138 ;  /* 0x0000000432027825 */ /* 0x002fc800078e028a */
[----:B------:R-:W-:Y:S01]  /*10ba00*/  IMAD.WIDE R48, R140, 0x4, R138 ;  /* 0x000000048c307825 */ /* 0x000fe200078e028a */
[----:B----4-:R-:W-:Y:S02]  /*10ba10*/  ISETP.GE.AND P1, PT, R141, c[0x0][0x17c], PT ;  /* 0x00005f008d007a0c */ /* 0x010fe40003f26270 */
[----:B------:R-:W3:Y:S04]  /*10ba20*/  LDL.LU R141, [R1+0x3b6c] ;  /* 0x003b6c00018d7983 */ /* 0x000ee80000300800 */
[----:B------:R-:W4:Y:S04]  /*10ba30*/  LDL.LU R218, [R1+0xdc4] ;  /* 0x000dc40001da7983 */ /* 0x000f280000300800 */
[----:B------:R-:W5:Y:S04]  /*10ba40*/  LDL.LU R219, [R1+0x34] ;  /* 0x0000340001db7983 */ /* 0x000f680000300800 */
[----:B------:R1:W-:Y:S04]  /*10ba50*/  @P5 STG.E [R2.64], R213 ;  /* 0x000000d502005986 */ /* 0x0003e8000c101904 */
[----:B------:R-:W5:Y:S04]  /*10ba60*/  LDL.LU R144, [R1+0x3b88] ;  /* 0x003b880001907983 */ /* 0x000f680000300800 */
[----:B------:R-:W5:Y:S01]  /*10ba70*/  LDL.LU R147, [R1+0xd70] ;  /* 0x000d700001937983 */ /* 0x000f620000300800 */
[----:B-1----:R-:W-:-:S04]  /*10ba80*/  IMAD.WIDE R2, R50, 0x4, R136 ;  /* 0x0000000432027825 */ /* 0x002fc800078e0288 */
[C---:B------:R-:W-:Y:S01]  /*10ba90*/  IMAD.WIDE R50, R140.reuse, 0x4, R136 ;  /* 0x000000048c327825 */ /* 0x040fe200078e0288 */
[----:B------:R1:W-:Y:S04]  /*10baa0*/  @P2 STG.E [R2.64], R214 ;  /* 0x000000d602002986 */ /* 0x0003e8000c101904 */
[----:B------:R-:W-:Y:S01]  /*10bab0*/  @P3 STG.E [R48.64], R215 ;  /* 0x000000d730003986 */ /* 0x000fe2000c101904 */
[----:B-1----:R-:W-:-:S03]  /*10bac0*/  IADD3 R2, R140, c[0x0][0x198], RZ ;  /* 0x000066008c027a10 */ /* 0x002fc60007ffe0ff */
[----:B------:R-:W5:Y:S04]  /*10bad0*/  LDL.LU R140, [R1+0x3b8c] ;  /* 0x003b8c00018c7983 */ /* 0x000f680000300800 */
[----:B--2---:R1:W-:Y:S04]  /*10bae0*/  @P4 STG.E [R50.64], R143 ;  /* 0x0000008f32004986 */ /* 0x0043e8000c101904 */
[----:B-1----:R-:W2:Y:S01]  /*10baf0*/  LDL.LU R143, [R1+0xd74] ;  /* 0x000d7400018f7983 */ /* 0x002ea20000300800 */
[----:B------:R-:W-:-:S03]  /*10bb00*/  ISETP.GE.AND P3, PT, R142, c[0x0][0x17c], PT ;  /* 0x00005f008e007a0c */ /* 0x000fc60003f66270 */
[----:B------:R-:W2:Y:S01]  /*10bb10*/  LDL.LU R142, [R1+0x3b50] ;  /* 0x003b5000018e7983 */ /* 0x000ea20000300800 */
[C---:B------:R-:W-:Y:S02]  /*10bb20*/  ISETP.LT.AND P5, PT, R217.reuse, c[0x0][0x178], !P0 ;  /* 0x00005e00d9007a0c */ /* 0x040fe400047a1270 */
[----:B------:R-:W-:Y:S01]  /*10bb30*/  ISETP.LT.AND P0, PT, R216, c[0x0][0x178], !P0 ;  /* 0x00005e00d8007a0c */ /* 0x000fe20004701270 */
[----:B------:R-:W-:Y:S01]  /*10bb40*/  IMAD.WIDE R50, R2, 0x4, R138 ;  /* 0x0000000402327825 */ /* 0x000fe200078e028a */
[----:B------:R-:W-:-:S03]  /*10bb50*/  ISETP.LT.AND P4, PT, R217, c[0x0][0x178], !P6 ;  /* 0x00005e00d9007a0c */ /* 0x000fc60007781270 */
[C---:B------:R-:W-:Y:S01]  /*10bb60*/  IMAD.WIDE R48, R2.reuse, 0x4, R136 ;  /* 0x0000000402307825 */ /* 0x040fe200078e0288 */
[----:B------:R-:W-:Y:S02]  /*10bb70*/  IADD3 R2, R2, c[0x0][0x198], RZ ;  /* 0x0000660002027a10 */ /* 0x000fe40007ffe0ff */
[----:B------:R-:W-:-:S03]  /*10bb80*/  ISETP.LT.AND P6, PT, R216, c[0x0][0x178], !P6 ;  /* 0x00005e00d8007a0c */ /* 0x000fc600077c1270 */
[----:B------:R-:W-:Y:S04]  /*10bb90*/  @P5 STG.E [R50.64], R145 ;  /* 0x0000009132005986 */ /* 0x000fe8000c101904 */
[----:B------:R1:W-:Y:S01]  /*10bba0*/  @P0 STG.E [R48.64], R146 ;  /* 0x0000009230000986 */ /* 0x0003e2000c101904 */
[----:B------:R-:W-:Y:S02]  /*10bbb0*/  ISETP.GE.AND P2, PT, R212, c[0x0][0x17c], PT ;  /* 0x00005f00d4007a0c */ /* 0x000fe40003f46270 */
[----:B------:R-:W-:Y:S01]  /*10bbc0*/  ISETP.LT.AND P0, PT, R217, c[0x0][0x178], !P1 ;  /* 0x00005e00d9007a0c */ /* 0x000fe20004f01270 */
[----:B-1----:R-:W-:Y:S01]  /*10bbd0*/  IMAD.WIDE R48, R2, 0x4, R138 ;  /* 0x0000000402307825 */ /* 0x002fe200078e028a */
[----:B------:R-:W-:-:S03]  /*10bbe0*/  ISETP.LT.AND P1, PT, R216, c[0x0][0x178], !P1 ;  /* 0x00005e00d8007a0c */ /* 0x000fc60004f21270 */
[C---:B------:R-:W-:Y:S01]  /*10bbf0*/  IMAD.WIDE R50, R2.reuse, 0x4, R136 ;  /* 0x0000000402327825 */ /* 0x040fe200078e0288 */
[----:B------:R-:W-:Y:S01]  /*10bc00*/  IADD3 R3, R2, c[0x0][0x198], RZ ;  /* 0x0000660002037a10 */ /* 0x000fe20007ffe0ff */
[----:B----4-:R1:W-:Y:S01]  /*10bc10*/  @P4 STG.E [R48.64], R218 ;  /* 0x000000da30004986 */ /* 0x0103e2000c101904 */
[----:B------:R-:W-:Y:S02]  /*10bc20*/  ISETP.LT.AND P4, PT, R217, c[0x0][0x178], !P2 ;  /* 0x00005e00d9007a0c */ /* 0x000fe40005781270 */
[----:B---3--:R-:W-:Y:S01]  /*10bc30*/  ISETP.GE.AND P5, PT, R141, c[0x0][0x17c], PT ;  /* 0x00005f008d007a0c */ /* 0x008fe20003fa6270 */
[----:B-----5:R3:W-:Y:S01]  /*10bc40*/  @P6 STG.E [R50.64], R219 ;  /* 0x000000db32006986 */ /* 0x0207e2000c101904 */
[----:B------:R-:W-:-:S03]  /*10bc50*/  IADD3 R141, R3, c[0x0][0x198], RZ ;  /* 0x00006600038d7a10 */ /* 0x000fc60007ffe0ff */
[----:B-1----:R-:W4:Y:S04]  /*10bc60*/  LDL.LU R218, [R1+0x760] ;  /* 0x0007600001da7983 */ /* 0x002f280000300800 */
[----:B------:R-:W5:Y:S01]  /*10bc70*/  LDL.LU R146, [R1+0x3b68] ;  /* 0x003b680001927983 */ /* 0x000f620000300800 */
[----:B------:R-:W-:-:S03]  /*10bc80*/  IMAD.WIDE R48, R3, 0x4, R138 ;  /* 0x0000000403307825 */ /* 0x000fc600078e028a */
[----:B---3--:R-:W3:Y:S01]  /*10bc90*/  LDL.LU R219, [R1+0x764] ;  /* 0x0007640001db7983 */ /* 0x008ee20000300800 */
[----:B------:R-:W-:Y:S01]  /*10bca0*/  ISETP.LT.AND P2, PT, R216, c[0x0][0x178], !P2 ;  /* 0x00005e00d8007a0c */ /* 0x000fe20005741270 */
[----:B------:R-:W-:Y:S02]  /*10bcb0*/  IMAD.WIDE R50, R3, 0x4, R136 ;  /* 0x0000000403327825 */ /* 0x000fe400078e0288 */
[----:B------:R-:W3:Y:S02]  /*10bcc0*/  LDL.LU R145, [R1+0x3b84] ;  /* 0x003b840001917983 */ /* 0x000ee40000300800 */
[----:B------:R-:W-:Y:S02]  /*10bcd0*/  IMAD.WIDE R2, R141, 0x4, R138 ;  /* 0x000000048d027825 */ /* 0x000fe400078e028a */
[----:B------:R1:W-:Y:S01]  /*10bce0*/  @P0 STG.E [R48.64], R147 ;  /* 0x0000009330000986 */ /* 0x0003e2000c101904 */
[----:B------:R-:W-:-:S03]  /*10bcf0*/  ISETP.GE.AND P6, PT, R144, c[0x0][0x17c], PT ;  /* 0x00005f0090007a0c */ /* 0x000fc60003fc6270 */
[----:B------:R-:W-:Y:S04]  /*10bd00*/  @P1 STG.E [R50.64], R244 ;  /* 0x000000f432001986 */ /* 0x000fe8000c101904 */
[----:B------:R-:W5:Y:S04]  /*10bd10*/  LDL.LU R144, [R1+0xdf0] ;  /* 0x000df00001907983 */ /* 0x000f680000300800 */
[----:B-1----:R-:W5:Y:S01]  /*10bd20*/  LDL.LU R147, [R1+0x3f0] ;  /* 0x0003f00001937983 */ /* 0x002f620000300800 */
[----:B------:R-:W-:Y:S02]  /*10bd30*/  ISETP.GE.AND P0, PT, R140, c[0x0][0x17c], PT ;  /* 0x00005f008c007a0c */ /* 0x000fe40003f06270 */
[C---:B------:R-:W-:Y:S01]  /*10bd40*/  IADD3 R140, R141.reuse, c[0x0][0x198], RZ ;  /* 0x000066008d8c7a10 */ /* 0x040fe20007ffe0ff */
[----:B--2---:R1:W-:Y:S02]  /*10bd50*/  @P4 STG.E [R2.64], R143 ;  /* 0x0000008f02004986 */ /* 0x0043e4000c101904 */
[----:B-1----:R-:W-:-:S02]  /*10bd60*/  IMAD.WIDE R2, R141, 0x4, R136 ;  /* 0x000000048d027825 */ /* 0x002fc400078e0288 */
[----:B------:R-:W2:Y:S04]  /*10bd70*/  LDL.LU R141, [R1+0x3b9c] ;  /* 0x003b9c00018d7983 */ /* 0x000ea80000300800 */
[----:B------:R1:W-:Y:S01]  /*10bd80*/  @P2 STG.E [R2.64], R245 ;  /* 0x000000f502002986 */ /* 0x0003e2000c101904 */
[----:B------:R-:W-:-:S03]  /*10bd90*/  ISETP.GE.AND P2, PT, R142, c[0x0][0x17c], PT ;  /* 0x00005f008e007a0c */ /* 0x000fc60003f46270 */
[----:B------:R-:W2:Y:S04]  /*10bda0*/  LDL.LU R142, [R1+0xdf4] ;  /* 0x000df400018e7983 */ /* 0x000ea80000300800 */
[----:B------:R-:W2:Y:S01]  /*10bdb0*/  LDL.LU R143, [R1+0x3f4] ;  /* 0x0003f400018f7983 */ /* 0x000ea20000300800 */
[C---:B------:R-:W-:Y:S02]  /*10bdc0*/  ISETP.LT.AND P1, PT, R217.reuse, c[0x0][0x178], !P3 ;  /* 0x00005e00d9007a0c */ /* 0x040fe40005f21270 */
[----:B------:R-:W-:Y:S02]  /*10bdd0*/  ISETP.LT.AND P3, PT, R216, c[0x0][0x178], !P3 ;  /* 0x00005e00d8007a0c */ /* 0x000fe40005f61270 */
[----:B------:R-:W-:Y:S01]  /*10bde0*/  ISETP.LT.AND P4, PT, R217, c[0x0][0x178], !P5 ;  /* 0x00005e00d9007a0c */ /* 0x000fe20006f81270 */
[----:B------:R-:W-:Y:S01]  /*10bdf0*/  IMAD.WIDE R48, R140, 0x4, R138 ;  /* 0x000000048c307825 */ /* 0x000fe200078e028a */
[----:B------:R-:W-:-:S02]  /*10be00*/  ISETP.LT.AND P5, PT, R216, c[0x0][0x178], !P5 ;  /* 0x00005e00d8007a0c */ /* 0x000fc40006fa1270 */
[C---:B-1----:R-:W-:Y:S01]  /*10be10*/  IADD3 R2, R140.reuse, c[0x0][0x198], RZ ;  /* 0x000066008c027a10 */ /* 0x042fe20007ffe0ff */
[----:B------:R-:W-:Y:S02]  /*10be20*/  IMAD.WIDE R50, R140, 0x4, R136 ;  /* 0x000000048c327825 */ /* 0x000fe400078e0288 */
[----:B------:R-:W2:Y:S04]  /*10be30*/  LDL.LU R140, [R1+0x3ba0] ;  /* 0x003ba000018c7983 */ /* 0x000ea80000300800 */
[----:B------:R-:W2:Y:S04]  /*10be40*/  LDL.LU R215, [R1+0xdb0] ;  /* 0x000db00001d77983 */ /* 0x000ea80000300800 */
[----:B----4-:R1:W-:Y:S04]  /*10be50*/  @P1 STG.E [R48.64], R218 ;  /* 0x000000da30001986 */ /* 0x0103e8000c101904 */
[----:B------:R4:W-:Y:S01]  /*10be60*/  @P3 STG.E [R50.64], R228 ;  /* 0x000000e432003986 */ /* 0x0009e2000c101904 */
[----:B------:R-:W-:-:S02]  /*10be70*/  ISETP.LT.AND P1, PT, R217, c[0x0][0x178], !P6 ;  /* 0x00005e00d9007a0c */ /* 0x000fc40007721270 */
[----:B------:R-:W-:Y:S01]  /*10be80*/  ISETP.LT.AND P6, PT, R216, c[0x0][0x178], !P6 ;  /* 0x00005e00d8007a0c */ /* 0x000fe200077c1270 */
[----:B-1----:R-:W-:-:S04]  /*10be90*/  IMAD.WIDE R48, R2, 0x4, R138 ;  /* 0x0000000402307825 */ /* 0x002fc800078e028a */
[C---:B----4-:R-:W-:Y:S01]  /*10bea0*/  IMAD.WIDE R50, R2.reuse, 0x4, R136 ;  /* 0x0000000402327825 */ /* 0x050fe200078e0288 */
[----:B---3--:R1:W-:Y:S01]  /*10beb0*/  @P4 STG.E [R48.64], R219 ;  /* 0x000000db30004986 */ /* 0x0083e2000c101904 */
[----:B------:R-:W-:Y:S02]  /*10bec0*/  IADD3 R2, R2, c[0x0][0x198], RZ ;  /* 0x0000660002027a10 */ /* 0x000fe40007ffe0ff */
[----:B-----5:R-:W-:Y:S01]  /*10bed0*/  ISETP.GE.AND P3, PT, R146, c[0x0][0x17c], PT ;  /* 0x00005f0092007a0c */ /* 0x020fe20003f66270 */
[----:B------:R3:W-:Y:S01]  /*10bee0*/  @P5 STG.E [R50.64], R229 ;  /* 0x000000e532005986 */ /* 0x0007e2000c101904 */
[----:B------:R-:W-:Y:S02]  /*10bef0*/  ISETP.LT.AND P4, PT, R217, c[0x0][0x178], !P0 ;  /* 0x00005e00d9007a0c */ /* 0x000fe40004781270 */
[----:B------:R-:W-:Y:S01]  /*10bf00*/  ISETP.LT.AND P5, PT, R216, c[0x0][0x178], !P0 ;  /* 0x00005e00d8007a0c */ /* 0x000fe200047a1270 */
[----:B------:R-:W4:Y:S01]  /*10bf10*/  LDL.LU R146, [R1+0x20] ;  /* 0x0000200001927983 */ /* 0x000f220000300800 */
[----:B------:R-:W-:-:S03]  /*10bf20*/  ISETP.GE.AND P0, PT, R145, c[0x0][0x17c], PT ;  /* 0x00005f0091007a0c */ /* 0x000fc60003f06270 */
[----:B------:R-:W5:Y:S01]  /*10bf30*/  LDL.LU R145, [R1+0x3b64] ;  /* 0x003b640001917983 */ /* 0x000f620000300800 */
[----:B-1----:R-:W-:-:S03]  /*10bf40*/  IMAD.WIDE R48, R2, 0x4, R138 ;  /* 0x0000000402307825 */ /* 0x002fc600078e028a */
[----:B------:R-:W5:Y:S01]  /*10bf50*/  LDL.LU R218, [R1+0xdb4] ;  /* 0x000db40001da7983 */ /* 0x000f620000300800 */
[C---:B---3--:R-:W-:Y:S01]  /*10bf60*/  IADD3 R50, R2.reuse, c[0x0][0x198], RZ ;  /* 0x0000660002327a10 */ /* 0x048fe20007ffe0ff */
[----:B------:R-:W-:Y:S02]  /*10bf70*/  IMAD.WIDE R2, R2, 0x4, R136 ;  /* 0x0000000402027825 */ /* 0x000fe400078e0288 */
[----:B------:R-:W5:Y:S04]  /*10bf80*/  LDL.LU R219, [R1+0x24] ;  /* 0x0000240001db7983 */ /* 0x000f680000300800 */
[----:B------:R1:W-:Y:S04]  /*10bf90*/  @P1 STG.E [R48.64], R144 ;  /* 0x0000009030001986 */ /* 0x0003e8000c101904 */
[----:B------:R1:W-:Y:S02]  /*10bfa0*/  @P6 STG.E [R2.64], R147 ;  /* 0x0000009302006986 */ /* 0x0003e4000c101904 */
[----:B-1----:R-:W-:-:S02]  /*10bfb0*/  IMAD.WIDE R48, R50, 0x4, R138 ;  /* 0x0000000432307825 */ /* 0x002fc400078e028a */
[----:B------:R-:W5:Y:S02]  /*10bfc0*/  LDL.LU R144, [R1+0x3b80] ;  /* 0x003b800001907983 */ /* 0x000f640000300800 */
[----:B------:R-:W-:Y:S02]  /*10bfd0*/  IMAD.WIDE R2, R50, 0x4, R136 ;  /* 0x0000000432027825 */ /* 0x000fe400078e0288 */
[----:B------:R-:W5:Y:S01]  /*10bfe0*/  LDL.LU R147, [R1+0xd60] ;  /* 0x000d600001937983 */ /* 0x000f620000300800 */
[----:B--2---:R-:W-:-:S03]  /*10bff0*/  ISETP.GE.AND P6, PT, R141, c[0x0][0x17c], PT ;  /* 0x00005f008d007a0c */ /* 0x004fc60003fc6270 */
[----:B------:R1:W-:Y:S04]  /*10c000*/  @P4 STG.E [R48.64], R142 ;  /* 0x0000008e30004986 */ /* 0x0003e8000c101904 */
[----:B------:R2:W-:Y:S04]  /*10c010*/  @P5 STG.E [R2.64], R143 ;  /* 0x0000008f02005986 */ /* 0x0005e8000c101904 */
[----:B-1----:R-:W3:Y:S04]  /*10c020*/  LDL.LU R142, [R1+0x3b98] ;  /* 0x003b9800018e7983 */ /* 0x002ee80000300800 */
[----:B--2---:R-:W2:Y:S04]  /*10c030*/  LDL.LU R143, [R1+0xd64] ;  /* 0x000d6400018f7983 */ /* 0x004ea80000300800 */
[----:B------:R-:W3:Y:S01]  /*10c040*/  LDL.LU R141, [R1+0x3bb4] ;  /* 0x003bb400018d7983 */ /* 0x000ee20000300800 */
[----:B------:R-:W-:-:S02]  /*10c050*/  ISETP.LT.AND P1, PT, R217, c[0x0][0x178], !P2 ;  /* 0x00005e00d9007a0c */ /* 0x000fc40005721270 */
[----:B------:R-:W-:Y:S02]  /*10c060*/  IADD3 R50, R50, c[0x0][0x198], RZ ;  /* 0x0000660032327a10 */ /* 0x000fe40007ffe0ff */
[----:B------:R-:W-:Y:S02]  /*10c070*/  ISETP.LT.AND P2, PT, R216, c[0x0][0x178], !P2 ;  /* 0x00005e00d8007a0c */ /* 0x000fe40005741270 */
[C---:B------:R-:W-:Y:S01]  /*10c080*/  ISETP.LT.AND P4, PT, R217.reuse, c[0x0][0x178], !P3 ;  /* 0x00005e00d9007a0c */ /* 0x040fe20005f81270 */
[----:B------:R-:W-:Y:S01]  /*10c090*/  IMAD.WIDE R2, R50, 0x4, R138 ;  /* 0x0000000432027825 */ /* 0x000fe200078e028a */
[----:B------:R-:W-:Y:S02]  /*10c0a0*/  ISETP.LT.AND P5, PT, R216, c[0x0][0x178], !P3 ;  /* 0x00005e00d8007a0c */ /* 0x000fe40005fa1270 */
[----:B------:R-:W-:Y:S02]  /*10c0b0*/  ISETP.GE.AND P3, PT, R140, c[0x0][0x17c], PT ;  /* 0x00005f008c007a0c */ /* 0x000fe40003f66270 */
[----:B------:R-:W-:Y:S01]  /*10c0c0*/  IADD3 R140, R50, c[0x0][0x198], RZ ;  /* 0x00006600328c7a10 */ /* 0x000fe20007ffe0ff */
[----:B------:R1:W-:Y:S01]  /*10c0d0*/  @P1 STG.E [R2.64], R215 ;  /* 0x000000d702001986 */ /* 0x0003e2000c101904 */
[----:B------:R-:W-:-:S03]  /*10c0e0*/  ISETP.LT.AND P1, PT, R217, c[0x0][0x178], !P0 ;  /* 0x00005e00d9007a0c */ /* 0x000fc60004721270 */
[----:B------:R-:W-:-:S04]  /*10c0f0*/  IMAD.WIDE R48, R140, 0x4, R138 ;  /* 0x000000048c307825 */ /* 0x000fc800078e028a */
[----:B-1----:R-:W-:-:S04]  /*10c100*/  IMAD.WIDE R2, R50, 0x4, R136 ;  /* 0x0000000432027825 */ /* 0x002fc800078e0288 */
[----:B------:R-:W-:Y:S01]  /*10c110*/  IMAD.WIDE R50, R140, 0x4, R136 ;  /* 0x000000048c327825 */ /* 0x000fe200078e0288 */
[----:B------:R-:W-:Y:S01]  /*10c120*/  ISETP.LT.AND P0, PT, R216, c[0x0][0x178], !P0 ;  /* 0x00005e00d8007a0c */ /* 0x000fe20004701270 */
[----:B----4-:R1:W-:Y:S04]  /*10c130*/  @P2 STG.E [R2.64], R146 ;  /* 0x0000009202002986 */ /* 0x0103e8000c101904 */
[----:B-----5:R4:W-:Y:S01]  /*10c140*/  @P4 STG.E [R48.64], R218 ;  /* 0x000000da30004986 */ /* 0x0209e2000c101904 */
[----:B-1----:R-:W-:-:S03]  /*10c150*/  IADD3 R2, R140, c[0x0][0x198], RZ ;  /* 0x000066008c027a10 */ /* 0x002fc60007ffe0ff */
[----:B------:R1:W-:Y:S01]  /*10c160*/  @P5 STG.E [R50.64], R219 ;  /* 0x000000db32005986 */ /* 0x0003e2000c101904 */
[----:B------:R-:W-:-:S03]  /*10c170*/  ISETP.LT.AND P5, PT, R217, c[0x0][0x178], !P6 ;  /* 0x00005e00d9007a0c */ /* 0x000fc600077a1270 */
[----:B----4-:R-:W4:Y:S01]  /*10c180*/  LDL.LU R218, [R1+0x750] ;  /* 0x0007500001da7983 */ /* 0x010f220000300800 */
[----:B------:R-:W-:-:S04]  /*10c190*/  IMAD.WIDE R48, R2, 0x4, R138 ;  /* 0x0000000402307825 */ /* 0x000fc800078e028a */
[C---:B-1----:R-:W-:Y:S01]  /*10c1a0*/  IMAD.WIDE R50, R2.reuse, 0x4, R136 ;  /* 0x0000000402327825 */ /* 0x042fe200078e0288 */
[----:B------:R-:W-:Y:S01]  /*10c1b0*/  IADD3 R2, R2, c[0x0][0x198], RZ ;  /* 0x0000660002027a10 */ /* 0x000fe20007ffe0ff */
[----:B------:R-:W5:Y:S01]  /*10c1c0*/  LDL.LU R140, [R1+0x3bbc] ;  /* 0x003bbc00018c7983 */ /* 0x000f620000300800 */
[----:B------:R-:W-:-:S03]  /*10c1d0*/  ISETP.LT.AND P6, PT, R216, c[0x0][0x178], !P6 ;  /* 0x00005e00d8007a0c */ /* 0x000fc600077c1270 */
[----:B------:R-:W5:Y:S04]  /*10c1e0*/  LDL.LU R219, [R1+0x754] ;  /* 0x0007540001db7983 */ /* 0x000f680000300800 */
[----:B------:R1:W-:Y:S04]  /*10c1f0*/  @P1 STG.E [R48.64], R147 ;  /* 0x0000009330001986 */ /* 0x0003e8000c101904 */
[----:B------:R1:W-:Y:S02]  /*10c200*/  @P0 STG.E [R50.64], R240 ;  /* 0x000000f032000986 */ /* 0x0003e4000c101904 */
[C---:B-1----:R-:W-:Y:S01]  /*10c210*/  IMAD.WIDE R48, R2.reuse, 0x4, R138 ;  /* 0x0000000402307825 */ /* 0x042fe200078e028a */
[----:B------:R-:W-:-:S03]  /*10c220*/  IADD3 R50, R2, c[0x0][0x198], RZ ;  /* 0x0000660002327a10 */ /* 0x000fc60007ffe0ff */
[----:B------:R-:W-:Y:S01]  /*10c230*/  IMAD.WIDE R2, R2, 0x4, R136 ;  /* 0x0000000402027825 */ /* 0x000fe200078e0288 */
[----:B------:R-:W-:Y:S02]  /*10c240*/  ISETP.GE.AND P4, PT, R144, c[0x0][0x17c], PT ;  /* 0x00005f0090007a0c */ /* 0x000fe40003f86270 */
[----:B------:R-:W-:Y:S01]  /*10c250*/  ISETP.GE.AND P2, PT, R145, c[0x0][0x17c], PT ;  /* 0x00005f0091007a0c */ /* 0x000fe20003f46270 */
[----:B--2---:R1:W-:Y:S04]  /*10c260*/  @P5 STG.E [R48.64], R143 ;  /* 0x0000008f30005986 */ /* 0x0043e8000c101904 */
[----:B------:R2:W-:Y:S01]  /*10c270*/  @P6 STG.E [R2.64], R241 ;  /* 0x000000f102006986 */ /* 0x0005e2000c101904 */
[----:B---3--:R-:W-:-:S03]  /*10c280*/  ISETP.GE.AND P6, PT, R141, c[0x0][0x17c], PT ;  /* 0x00005f008d007a0c */ /* 0x008fc60003fc6270 */
[----:B-1----:R-:W3:Y:S04]  /*10c290*/  LDL.LU R143, [R1+0x3b7c] ;  /* 0x003b7c00018f7983 */ /* 0x002ee80000300800 */
[----:B------:R-:W3:Y:S04]  /*10c2a0*/  LDL.LU R213, [R1+0xdd0] ;  /* 0x000dd00001d57983 */ /* 0x000ee80000300800 */
[----:B------:R-:W3:Y:S04]  /*10c2b0*/  LDL.LU R214, [R1+0x280] ;  /* 0x0002800001d67983 */ /* 0x000ee80000300800 */
[----:B------:R-:W3:Y:S04]  /*10c2c0*/  LDL.LU R141, [R1+0x3b94] ;  /* 0x003b9400018d7983 */ /* 0x000ee80000300800 */
[----:B------:R-:W3:Y:S04]  /*10c2d0*/  LDL.LU R215, [R1+0xdd4] ;  /* 0x000dd40001d77983 */ /* 0x000ee80000300800 */
[----:B------:R-:W3:Y:S01]  /*10c2e0*/  LDL.LU R147, [R1+0x284] ;  /* 0x0002840001937983 */ /* 0x000ee20000300800 */
[----:B------:R-:W-:-:S03]  /*10c2f0*/  ISETP.GE.AND P1, PT, R142, c[0x0][0x17c], PT ;  /* 0x00005f008e007a0c */ /* 0x000fc60003f26270 */
[----:B------:R-:W3:Y:S04]  /*10c300*/  LDL.LU R212, [R1+0x3bb0] ;  /* 0x003bb00001d47983 */ /* 0x000ee80000300800 */
[----:B------:R-:W3:Y:S04]  /*10c310*/  LDL.LU R144, [R1+0xda0] ;  /* 0x000da00001907983 */ /* 0x000ee80000300800 */
[----:B------:R-:W3:Y:S04]  /*10c320*/  LDL.LU R145, [R1+0x10] ;  /* 0x0000100001917983 */ /* 0x000ee80000300800 */
[----:B------:R-:W3:Y:S01]  /*10c330*/  LDL.LU R142, [R1+0x3bcc] ;  /* 0x003bcc00018e7983 */ /* 0x000ee20000300800 */
[----:B------:R-:W-:-:S02]  /*10c340*/  ISETP.LT.AND P0, PT, R217, c[0x0][0x178], !P3 ;  /* 0x00005e00d9007a0c */ /* 0x000fc40005f01270 */
[----:B------:R-:W-:Y:S01]  /*10c350*/  ISETP.LT.AND P3, PT, R216, c[0x0][0x178], !P3 ;  /* 0x00005e00d8007a0c */ /* 0x000fe20005f61270 */
[----:B------:R-:W-:Y:S01]  /*10c360*/  IMAD.WIDE R48, R50, 0x4, R138 ;  /* 0x0000000432307825 */ /* 0x000fe200078e028a */
[----:B------:R-:W-:-:S03]  /*10c370*/  ISETP.LT.AND P5, PT, R217, c[0x0][0x178], !P2 ;  /* 0x00005e00d9007a0c */ /* 0x000fc600057a1270 */
[C---:B--2---:R-:W-:Y:S01]  /*10c380*/  IMAD.WIDE R2, R50.reuse, 0x4, R136 ;  /* 0x0000000432027825 */ /* 0x044fe200078e0288 */
[----:B------:R-:W-:Y:S02]  /*10c390*/  IADD3 R50, R50, c[0x0][0x198], RZ ;  /* 0x0000660032327a10 */ /* 0x000fe40007ffe0ff */
[----:B------:R-:W-:-:S03]  /*10c3a0*/  ISETP.LT.AND P2, PT, R216, c[0x0][0x178], !P2 ;  /* 0x00005e00d8007a0c */ /* 0x000fc60005741270 */
[----:B----4-:R1:W-:Y:S04]  /*10c3b0*/  @P0 STG.E [R48.64], R218 ;  /* 0x000000da30000986 */ /* 0x0103e8000c101904 */
[----:B------:R2:W-:Y:S01]  /*10c3c0*/  @P3 STG.E [R2.64], R224 ;  /* 0x000000e002003986 */ /* 0x0005e2000c101904 */
[----:B------:R-:W-:Y:S02]  /*10c3d0*/  ISETP.LT.AND P3, PT, R217, c[0x0][0x178], !P4 ;  /* 0x00005e00d9007a0c */ /* 0x000fe40006761270 */
[----:B-----5:R-:W-:Y:S02]  /*10c3e0*/  ISETP.GE.AND P0, PT, R140, c[0x0][0x17c], PT ;  /* 0x00005f008c007a0c */ /* 0x020fe40003f06270 */
[----:B------:R-:W-:Y:S02]  /*10c3f0*/  ISETP.LT.AND P4, PT, R216, c[0x0][0x178], !P4 ;  /* 0x00005e00d8007a0c */ /* 0x000fe40006781270 */
[C---:B------:R-:W-:Y:S01]  /*10c400*/  IADD3 R140, R50.reuse, c[0x0][0x198], RZ ;  /* 0x00006600328c7a10 */ /* 0x040fe20007ffe0ff */
[----:B-1----:R-:W4:Y:S01]  /*10c410*/  LDL.LU R218, [R1+0xda4] ;  /* 0x000da40001da7983 */ /* 0x002f220000300800 */
[----:B--2---:R-:W-:-:S05]  /*10c420*/  IMAD.WIDE R2, R50, 0x4, R138 ;  /* 0x0000000432027825 */ /* 0x004fca00078e028a */
[----:B------:R1:W-:Y:S01]  /*10c430*/  @P5 STG.E [R2.64], R219 ;  /* 0x000000db02005986 */ /* 0x0003e2000c101904 */
[----:B------:R-:W-:Y:S01]  /*10c440*/  ISETP.LT.AND P5, PT, R217, c[0x0][0x178], !P1 ;  /* 0x00005e00d9007a0c */ /* 0x000fe20004fa1270 */
[----:B------:R-:W-:Y:S01]  /*10c450*/  IMAD.WIDE R48, R140, 0x4, R138 ;  /* 0x000000048c307825 */ /* 0x000fe200078e028a */
[----:B------:R-:W-:-:S03]  /*10c460*/  ISETP.LT.AND P1, PT, R216, c[0x0][0x178], !P1 ;  /* 0x00005e00d8007a0c */ /* 0x000fc60004f21270 */
[--C-:B-1----:R-:W-:Y:S01]  /*10c470*/  IMAD.WIDE R2, R50, 0x4, R136.reuse ;  /* 0x0000000432027825 */ /* 0x102fe200078e0288 */
[----:B------:R-:W2:Y:S03]  /*10c480*/  LDL.LU R219, [R1+0x14] ;  /* 0x0000140001db7983 */ /* 0x000ea60000300800 */
[C---:B------:R-:W-:Y:S01]  /*10c490*/  IMAD.WIDE R50, R140.reuse, 0x4, R136 ;  /* 0x000000048c327825 */ /* 0x040fe200078e0288 */
[----:B------:R-:W-:Y:S01]  /*10c4a0*/  IADD3 R140, R140, c[0x0][0x198], RZ ;  /* 0x000066008c8c7a10 */ /* 0x000fe20007ffe0ff */
[----:B------:R1:W-:Y:S04]  /*10c4b0*/  @P2 STG.E [R2.64], R225 ;  /* 0x000000e102002986 */ /* 0x0003e8000c101904 */
[----:B-1----:R-:W-:Y:S01]  /*10c4c0*/  IMAD.WIDE R2, R140, 0x4, R138 ;  /* 0x000000048c027825 */ /* 0x002fe200078e028a */
[----:B---3--:R-:W-:-:S02]  /*10c4d0*/  ISETP.GE.AND P2, PT, R143, c[0x0][0x17c], PT ;  /* 0x00005f008f007a0c */ /* 0x008fc40003f46270 */
[----:B------:R-:W3:Y:S04]  /*10c4e0*/  LDL.LU R143, [R1+0x3bd0] ;  /* 0x003bd000018f7983 */ /* 0x000ee80000300800 */
[----:B------:R1:W-:Y:S01]  /*10c4f0*/  @P3 STG.E [R48.64], R213 ;  /* 0x000000d530003986 */ /* 0x0003e2000c101904 */
[----:B------:R-:W-:Y:S02]  /*10c500*/  ISETP.LT.AND P3, PT, R217, c[0x0][0x178], !P6 ;  /* 0x00005e00d9007a0c */ /* 0x000fe40007761270 */
[----:B------:R-:W-:Y:S01]  /*10c510*/  ISETP.LT.AND P6, PT, R216, c[0x0][0x178], !P6 ;  /* 0x00005e00d8007a0c */ /* 0x000fe200077c1270 */
[----:B------:R-:W5:Y:S04]  /*10c520*/  LDL.LU R146, [R1+0xd40] ;  /* 0x000d400001927983 */ /* 0x000f680000300800 */
[----:B------:R1:W-:Y:S02]  /*10c530*/  @P4 STG.E [R50.64], R214 ;  /* 0x000000d632004986 */ /* 0x0003e4000c101904 */
[----:B-1----:R-:W-:-:S02]  /*10c540*/  IMAD.WIDE R48, R140, 0x4, R136 ;  /* 0x000000048c307825 */ /* 0x002fc400078e0288 */
[----:B------:R1:W-:Y:S01]  /*10c550*/  @P5 STG.E [R2.64], R215 ;  /* 0x000000d702005986 */ /* 0x0003e2000c101904 */
[----:B------:R-:W-:Y:S02]  /*10c560*/  ISETP.GE.AND P4, PT, R141, c[0x0][0x17c], PT ;  /* 0x00005f008d007a0c */ /* 0x000fe40003f86270 */
[----:B------:R-:W-:Y:S01]  /*10c570*/  IADD3 R51, R140, c[0x0][0x198], RZ ;  /* 0x000066008c337a10 */ /* 0x000fe20007ffe0ff */
[----:B------:R1:W-:Y:S04]  /*10c580*/  @P1 STG.E [R48.64], R147 ;  /* 0x0000009330001986 */ /* 0x0003e8000c101904 */
[----:B------:R-:W5:Y:S01]  /*10c590*/  LDL.LU R141, [R1+0x3b90] ;  /* 0x003b9000018d7983 */ /* 0x000f620000300800 */
[----:B-1----:R-:W-:-:S04]  /*10c5a0*/  IMAD.WIDE R2, R51, 0x4, R136 ;  /* 0x0000000433027825 */ /* 0x002fc800078e0288 */
[----:B------:R-:W-:Y:S01]  /*10c5b0*/  IMAD.WIDE R48, R51, 0x4, R138 ;  /* 0x0000000433307825 */ /* 0x000fe200078e028a */
[----:B------:R-:W5:Y:S04]  /*10c5c0*/  LDL.LU R147, [R1+0xd44] ;  /* 0x000d440001937983 */ /* 0x000f680000300800 */
[----:B------:R1:W-:Y:S04]  /*10c5d0*/  @P3 STG.E [R48.64], R144 ;  /* 0x0000009030003986 */ /* 0x0003e8000c101904 */
[----:B------:R1:W-:Y:S01]  /*10c5e0*/  @P6 STG.E [R2.64], R145 ;  /* 0x0000009102006986 */ /* 0x0003e2000c101904 */
[----:B------:R-:W-:-:S03]  /*10c5f0*/  ISETP.GE.AND P6, PT, R142, c[0x0][0x17c], PT ;  /* 0x00005f008e007a0c */ /* 0x000fc60003fc6270 */
[----:B------:R-:W5:Y:S01]  /*10c600*/  LDL.LU R142, [R1+0x3bac] ;  /* 0x003bac00018e7983 */ /* 0x000f620000300800 */
[----:B------:R-:W-:Y:S02]  /*10c610*/  ISETP.LT.AND P1, PT, R217, c[0x0][0x178], !P0 ;  /* 0x00005e00d9007a0c */ /* 0x000fe40004721270 */
[----:B------:R-:W-:Y:S02]  /*10c620*/  ISETP.LT.AND P5, PT, R216, c[0x0][0x178], !P0 ;  /* 0x00005e00d8007a0c */ /* 0x000fe400047a1270 */
[----:B------:R-:W-:Y:S02]  /*10c630*/  IADD3 R50, R51, c[0x0][0x198], RZ ;  /* 0x0000660033327a10 */ /* 0x000fe40007ffe0ff */
[----:B------:R-:W-:-:S03]  /*10c640*/  ISETP.LT.AND P3, PT, R217, c[0x0][0x178], !P2 ;  /* 0x00005e00d9007a0c */ /* 0x000fc60005761270 */
[----:B-1----:R-:W-:-:S04]  /*10c650*/  IMAD.WIDE R48, R50, 0x4, R138 ;  /* 0x0000000432307825 */ /* 0x002fc800078e028a */
[C---:B------:R-:W-:Y:S01]  /*10c660*/  IMAD.WIDE R2, R50.reuse, 0x4, R136 ;  /* 0x0000000432027825 */ /* 0x040fe200078e0288 */
[----:B------:R-:W-:Y:S02]  /*10c670*/  IADD3 R50, R50, c[0x0][0x198], RZ ;  /* 0x0000660032327a10 */ /* 0x000fe40007ffe0ff */
[----:B------:R-:W-:Y:S02]  /*10c680*/  ISETP.LT.AND P2, PT, R216, c[0x0][0x178], !P2 ;  /* 0x00005e00d8007a0c */ /* 0x000fe40005741270 */
[----:B------:R-:W-:Y:S01]  /*10c690*/  IADD3 R140, R50, c[0x0][0x198], RZ ;  /* 0x00006600328c7a10 */ /* 0x000fe20007ffe0ff */
[----:B----4-:R1:W-:Y:S04]  /*10c6a0*/  @P1 STG.E [R48.64], R218 ;  /* 0x000000da30001986 */ /* 0x0103e8000c101904 */
[----:B-1----:R-:W4:Y:S04]  /*10c6b0*/  LDL.LU R218, [R1+0x6d0] ;  /* 0x0006d00001da7983 */ /* 0x002f280000300800 */
[----:B--2---:R1:W-:Y:S01]  /*10c6c0*/  @P5 STG.E [R2.64], R219 ;  /* 0x000000db02005986 */ /* 0x0043e2000c101904 */
[----:B------:R-:W-:-:S02]  /*10c6d0*/  ISETP.LT.AND P5, PT, R217, c[0x0][0x178], !P4 ;  /* 0x00005e00d9007a0c */ /* 0x000fc400067a1270 */
[----:B------:R-:W-:Y:S01]  /*10c6e0*/  ISETP.LT.AND P4, PT, R216, c[0x0][0x178], !P4 ;  /* 0x00005e00d8007a0c */ /* 0x000fe20006781270 */
[----:B-1----:R-:W-:-:S04]  /*10c6f0*/  IMAD.WIDE R2, R50, 0x4, R138 ;  /* 0x0000000432027825 */ /* 0x002fc800078e028a */
[----:B------:R-:W-:Y:S01]  /*10c700*/  IMAD.WIDE R48, R140, 0x4, R138 ;  /* 0x000000048c307825 */ /* 0x000fe200078e028a */
[----:B---3--:R-:W-:Y:S02]  /*10c710*/  ISETP.GE.AND P1, PT, R143, c[0x0][0x17c], PT ;  /* 0x00005f008f007a0c */ /* 0x008fe40003f26270 */
[----:B------:R-:W2:Y:S04]  /*10c720*/  LDL.LU R143, [R1+0x3bc8] ;  /* 0x003bc800018f7983 */ /* 0x000ea80000300800 */
[----:B------:R-:W3:Y:S04]  /*10c730*/  LDL.LU R219, [R1+0x6d4] ;  /* 0x0006d40001db7983 */ /* 0x000ee80000300800 */
[----:B-----5:R1:W-:Y:S02]  /*10c740*/  @P3 STG.E [R2.64], R146 ;  /* 0x0000009202003986 */ /* 0x0203e4000c101904 */
[----:B-1----:R-:W-:-:S05]  /*10c750*/  IMAD.WIDE R2, R50, 0x4, R136 ;  /* 0x0000000432027825 */ /* 0x002fca00078e0288 */
[----:B------:R1:W-:Y:S01]  /*10c760*/  @P2 STG.E [R2.64], R236 ;  /* 0x000000ec02002986 */ /* 0x0003e2000c101904 */
[----:B------:R-:W-:Y:S01]  /*10c770*/  IMAD.WIDE R50, R140, 0x4, R136 ;  /* 0x000000048c327825 */ /* 0x000fe200078e0288 */
[----:B------:R-:W-:Y:S02]  /*10c780*/  ISETP.GE.AND P2, PT, R141, c[0x0][0x17c], PT ;  /* 0x00005f008d007a0c */ /* 0x000fe40003f46270 */
[----:B------:R-:W5:Y:S04]  /*10c790*/  LDL.LU R141, [R1+0x3be4] ;  /* 0x003be400018d7983 */ /* 0x000f680000300800 */
[----:B------:R-:W5:Y:S04]  /*10c7a0*/  LDL.LU R145, [R1+0xd58] ;  /* 0x000d580001917983 */ /* 0x000f680000300800 */
[----:B------:R1:W-:Y:S04]  /*10c7b0*/  @P5 STG.E [R48.64], R147 ;  /* 0x0000009330005986 */ /* 0x0003e8000c101904 */
[----:B------:R-:W5:Y:S04]  /*10c7c0*/  LDL.LU R146, [R1+0x6c8] ;  /* 0x0006c80001927983 */ /* 0x000f680000300800 */
[----:B------:R1:W-:Y:S01]  /*10c7d0*/  @P4 STG.E [R50.64], R237 ;  /* 0x000000ed32004986 */ /* 0x0003e2000c101904 */
[----:B------:R-:W-:-:S03]  /*10c7e0*/  ISETP.GE.AND P4, PT, R142, c[0x0][0x17c], PT ;  /* 0x00005f008e007a0c */ /* 0x000fc60003f86270 */
[----:B------:R-:W5:Y:S04]  /*10c7f0*/  LDL.LU R144, [R1+0x3bec] ;  /* 0x003bec0001907983 */ /* 0x000f680000300800 */
[----:B------:R-:W5:Y:S01]  /*10c800*/  LDL.LU R142, [R1+0xd5c] ;  /* 0x000d5c00018e7983 */ /* 0x000f620000300800 */
[----:B------:R-:W-:-:S04]  /*10c810*/  ISETP.GE.AND P0, PT, R212, c[0x0][0x17c], PT ;  /* 0x00005f00d4007a0c */ /* 0x000fc80003f06270 */
[C---:B------:R-:W-:Y:S02]  /*10c820*/  ISETP.LT.AND P3, PT, R217.reuse, c[0x0][0x178], !P0 ;  /* 0x00005e00d9007a0c */ /* 0x040fe40004761270 */
[----:B------:R-:W-:Y:S02]  /*10c830*/  ISETP.LT.AND P0, PT, R216, c[0x0][0x178], !P0 ;  /* 0x00005e00d8007a0c */ /* 0x000fe40004701270 */
[----:B------:R-:W-:Y:S02]  /*10c840*/  IADD3 R140, R140, c[0x0][0x198], RZ ;  /* 0x000066008c8c7a10 */ /* 0x000fe40007ffe0ff */
[----:B------:R-:W-:Y:S02]  /*10c850*/  ISETP.LT.AND P5, PT, R217, c[0x0][0x178], !P6 ;  /* 0x00005e00d9007a0c */ /* 0x000fe400077a1270 */
[----:B------:R-:W-:Y:S01]  /*10c860*/  ISETP.LT.AND P6, PT, R216, c[0x0][0x178], !P6 ;  /* 0x00005e00d8007a0c */ /* 0x000fe200077c1270 */
[----:B-1----:R-:W-:-:S04]  /*10c870*/  IMAD.WIDE R2, R140, 0x4, R138 ;  /* 0x000000048c027825 */ /* 0x002fc800078e028a */
[C---:B------:R-:W-:Y:S01]  /*10c880*/  IMAD.WIDE R48, R140.reuse, 0x4, R136 ;  /* 0x000000048c307825 */ /* 0x040fe200078e0288 */
[----:B------:R-:W-:-:S04]  /*10c890*/  IADD3 R140, R140, c[0x0][0x198], RZ ;  /* 0x000066008c8c7a10 */ /* 0x000fc80007ffe0ff */
[----:B------:R-:W-:Y:S01]  /*10c8a0*/  IADD3 R50, R140, c[0x0][0x198], RZ ;  /* 0x000066008c327a10 */ /* 0x000fe20007ffe0ff */
[----:B----4-:R1:W-:Y:S01]  /*10c8b0*/  @P3 STG.E [R2.64], R218 ;  /* 0x000000da02003986 */ /* 0x0103e2000c101904 */
[----:B------:R-:W-:-:S03]  /*10c8c0*/  ISETP.LT.AND P3, PT, R217, c[0x0][0x178], !P1 ;  /* 0x00005e00d9007a0c */ /* 0x000fc60004f61270 */
[----:B------:R4:W-:Y:S01]  /*10c8d0*/  @P0 STG.E [R48.64], R220 ;  /* 0x000000dc30000986 */ /* 0x0009e2000c101904 */
[----:B------:R-:W-:Y:S01]  /*10c8e0*/  ISETP.LT.AND P1, PT, R216, c[0x0][0x178], !P1 ;  /* 0x00005e00d8007a0c */ /* 0x000fe20004f21270 */
[C---:B-1----:R-:W-:Y:S02]  /*10c8f0*/  IMAD.WIDE R2, R140.reuse, 0x4, R138 ;  /* 0x000000048c027825 */ /* 0x042fe400078e028a */
[----:B------:R-:W5:Y:S02]  /*10c900*/  LDL.LU R218, [R1+0x6cc] ;  /* 0x0006cc0001da7983 */ /* 0x000f640000300800 */
[----:B----4-:R-:W-:Y:S01]  /*10c910*/  IMAD.WIDE R48, R140, 0x4, R136 ;  /* 0x000000048c307825 */ /* 0x010fe200078e0288 */
[----:B--2---:R-:W-:Y:S02]  /*10c920*/  ISETP.GE.AND P0, PT, R143, c[0x0][0x17c], PT ;  /* 0x00005f008f007a0c */ /* 0x004fe40003f06270 */
[----:B------:R-:W2:Y:S04]  /*10c930*/  LDL.LU R143, [R1+0x3ba8] ;  /* 0x003ba800018f7983 */ /* 0x000ea80000300800 */
[----:B---3--:R1:W-:Y:S01]  /*10c940*/  @P5 STG.E [R2.64], R219 ;  /* 0x000000db02005986 */ /* 0x0083e2000c101904 */
[----:B------:R-:W-:-:S03]  /*10c950*/  ISETP.LT.AND P5, PT, R217, c[0x0][0x178], !P2 ;  /* 0x00005e00d9007a0c */ /* 0x000fc600057a1270 */
[----:B------:R3:W-:Y:S04]  /*10c960*/  @P6 STG.E [R48.64], R221 ;  /* 0x000000dd30006986 */ /* 0x0007e8000c101904 */
[----:B------:R-:W4:Y:S01]  /*10c970*/  LDL.LU R213, [R1+0xd88] ;  /* 0x000d880001d57983 */ /* 0x000f220000300800 */
[----:B-1----:R-:W-:-:S03]  /*10c980*/  IMAD.WIDE R2, R50, 0x4, R138 ;  /* 0x0000000432027825 */ /* 0x002fc600078e028a */
[----:B------:R-:W4:Y:S01]  /*10c990*/  LDL.LU R214, [R1+0x278] ;  /* 0x0002780001d67983 */ /* 0x000f220000300800 */
[C---:B---3--:R-:W-:Y:S01]  /*10c9a0*/  IMAD.WIDE R48, R50.reuse, 0x4, R136 ;  /* 0x0000000432307825 */ /* 0x048fe200078e0288 */
[----:B------:R-:W-:Y:S02]  /*10c9b0*/  IADD3 R50, R50, c[0x0][0x198], RZ ;  /* 0x0000660032327a10 */ /* 0x000fe40007ffe0ff */
[----:B-----5:R-:W-:Y:S02]  /*10c9c0*/  ISETP.GE.AND P6, PT, R141, c[0x0][0x17c], PT ;  /* 0x00005f008d007a0c */ /* 0x020fe40003fc6270 */
[----:B------:R-:W3:Y:S04]  /*10c9d0*/  LDL.LU R141, [R1+0x3bc4] ;  /* 0x003bc400018d7983 */ /* 0x000ee80000300800 */
[----:B------:R1:W-:Y:S04]  /*10c9e0*/  @P3 STG.E [R2.64], R145 ;  /* 0x0000009102003986 */ /* 0x0003e8000c101904 */
[----:B------:R-:W5:Y:S04]  /*10c9f0*/  LDL.LU R147, [R1+0xd8c] ;  /* 0x000d8c0001937983 */ /* 0x000f680000300800 */
[----:B------:R-:W-:Y:S01]  /*10ca00*/  @P1 STG.E [R48.64], R146 ;  /* 0x0000009230001986 */ /* 0x000fe2000c101904 */
[----:B-1----:R-:W-:-:S03]  /*10ca10*/  IMAD.WIDE R2, R50, 0x4, R138 ;  /* 0x0000000432027825 */ /* 0x002fc600078e028a */
[----:B------:R-:W3:Y:S04]  /*10ca20*/  LDL.LU R219, [R1+0x27c] ;  /* 0x00027c0001db7983 */ /* 0x000ee80000300800 */
[----:B------:R1:W-:Y:S04]  /*10ca30*/  @P5 STG.E [R2.64], R142 ;  /* 0x0000008e02005986 */ /* 0x0003e8000c101904 */
[----:B-1----:R-:W3:Y:S01]  /*10ca40*/  LDL.LU R142, [R1+0x3be0] ;  /* 0x003be000018e7983 */ /* 0x002ee20000300800 */
[----:B------:R-:W-:Y:S02]  /*10ca50*/  ISETP.LT.AND P2, PT, R216, c[0x0][0x178], !P2 ;  /* 0x00005e00d8007a0c */ /* 0x000fe40005741270 */
[C---:B------:R-:W-:Y:S01]  /*10ca60*/  ISETP.LT.AND P3, PT, R217.reuse, c[0x0][0x178], !P4 ;  /* 0x00005e00d9007a0c */ /* 0x040fe20006761270 */
[----:B------:R-:W3:Y:S01]  /*10ca70*/  LDL.LU R215, [R1+0xd98] ;  /* 0x000d980001d77983 */ /* 0x000ee20000300800 */
[C---:B------:R-:W-:Y:S01]  /*10ca80*/  IADD3 R140, R50.reuse, c[0x0][0x198], RZ ;  /* 0x00006600328c7a10 */ /* 0x040fe20007ffe0ff */
[----:B------:R-:W-:Y:S01]  /*10ca90*/  IMAD.WIDE R50, R50, 0x4, R136 ;  /* 0x0000000432327825 */ /* 0x000fe200078e0288 */
[----:B------:R-:W-:Y:S01]  /*10caa0*/  ISETP.LT.AND P4, PT, R216, c[0x0][0x178], !P4 ;  /* 0x00005e00d8007a0c */ /* 0x000fe20006781270 */
[----:B------:R-:W3:Y:S01]  /*10cab0*/  LDL.LU R145, [R1+0x8] ;  /* 0x0000080001917983 */ /* 0x000ee20000300800 */
[----:B------:R-:W-:Y:S01]  /*10cac0*/  ISETP.LT.AND P5, PT, R217, c[0x0][0x178], !P0 ;  /* 0x00005e00d9007a0c */ /* 0x000fe200047a1270 */
[----:B------:R-:W-:Y:S01]  /*10cad0*/  IMAD.WIDE R2, R140, 0x4, R138 ;  /* 0x000000048c027825 */ /* 0x000fe200078e028a */
[----:B------:R-:W-:-:S02]  /*10cae0*/  ISETP.GE.AND P1, PT, R144, c[0x0][0x17c], PT ;  /* 0x00005f0090007a0c */ /* 0x000fc40003f26270 */
[----:B------:R-:W3:Y:S01]  /*10caf0*/  LDL.LU R144, [R1+0x3bfc] ;  /* 0x003bfc0001907983 */ /* 0x000ee20000300800 */
[C---:B------:R-:W-:Y:S01]  /*10cb00*/  IMAD.WIDE R48, R140.reuse, 0x4, R136 ;  /* 0x000000048c307825 */ /* 0x040fe200078e0288 */
[----:B------:R-:W-:Y:S02]  /*10cb10*/  IADD3 R140, R140, c[0x0][0x198], RZ ;  /* 0x000066008c8c7a10 */ /* 0x000fe40007ffe0ff */
[----:B------:R-:W3:Y:S04]  /*10cb20*/  LDL.LU R146, [R1+0xd9c] ;  /* 0x000d9c0001927983 */ /* 0x000ee80000300800 */
[----:B------:R1:W-:Y:S04]  /*10cb30*/  @P2 STG.E [R50.64], R218 ;  /* 0x000000da32002986 */ /* 0x0003e8000c101904 */
[----:B-1----:R-:W3:Y:S01]  /*10cb40*/  LDL.LU R218, [R1+0xc] ;  /* 0x00000c0001da7983 */ /* 0x002ee20000300800 */
[----:B--2---:R-:W-:-:S03]  /*10cb50*/  ISETP.GE.AND P2, PT, R143, c[0x0][0x17c], PT ;  /* 0x00005f008f007a0c */ /* 0x004fc60003f46270 */
[----:B------:R-:W2:Y:S04]  /*10cb60*/  LDL.LU R143, [R1+0x3c00] ;  /* 0x003c0000018f7983 */ /* 0x000ea80000300800 */
[----:B----4-:R1:W-:Y:S04]  /*10cb70*/  @P3 STG.E [R2.64], R213 ;  /* 0x000000d502003986 */ /* 0x0103e8000c101904 */
[----:B------:R-:W-:Y:S01]  /*10cb80*/  @P4 STG.E [R48.64], R214 ;  /* 0x000000d630004986 */ /* 0x000fe2000c101904 */
[----:B-1----:R-:W-:-:S05]  /*10cb90*/  IMAD.WIDE R2, R140, 0x4, R138 ;  /* 0x000000048c027825 */ /* 0x002fca00078e028a */
[----:B-----5:R1:W-:Y:S04]  /*10cba0*/  @P5 STG.E [R2.64], R147 ;  /* 0x0000009302005986 */ /* 0x0203e8000c101904 */
[----:B-1----:R-:W4:Y:S01]  /*10cbb0*/  LDL.LU R147, [R1+0xcc8] ;  /* 0x000cc80001937983 */ /* 0x002f220000300800 */
[----:B---3--:R-:W-:-:S03]  /*10cbc0*/  ISETP.GE.AND P5, PT, R142, c[0x0][0x17c], PT ;  /* 0x00005f008e007a0c */ /* 0x008fc60003fa6270 */
[----:B------:R-:W3:Y:S01]  /*10cbd0*/  LDL.LU R142, [R1+0x3bc0] ;  /* 0x003bc000018e7983 */ /* 0x000ee20000300800 */
[----:B------:R-:W-:Y:S01]  /*10cbe0*/  ISETP.LT.AND P0, PT, R216, c[0x0][0x178], !P0 ;  /* 0x00005e00d8007a0c */ /* 0x000fe20004701270 */
[C---:B------:R-:W-:Y:S01]  /*10cbf0*/  IMAD.WIDE R48, R140.reuse, 0x4, R136 ;  /* 0x000000048c307825 */ /* 0x040fe200078e0288 */
[----:B------:R-:W-:Y:S02]  /*10cc00*/  ISETP.LT.AND P4, PT, R217, c[0x0][0x178], !P6 ;  /* 0x00005e00d9007a0c */ /* 0x000fe40007781270 */
[----:B------:R-:W-:Y:S02]  /*10cc10*/  IADD3 R140, R140, c[0x0][0x198], RZ ;  /* 0x000066008c8c7a10 */ /* 0x000fe40007ffe0ff */
[----:B------:R-:W-:Y:S02]  /*10cc20*/  ISETP.LT.AND P6, PT, R216, c[0x0][0x178], !P6 ;  /* 0x00005e00d8007a0c */ /* 0x000fe400077c1270 */
[----:B------:R-:W-:-:S05]  /*10cc30*/  IADD3 R2, R140, c[0x0][0x198], RZ ;  /* 0x000066008c027a10 */ /* 0x000fca0007ffe0ff */
[----:B------:R1:W-:Y:S01]  /*10cc40*/  @P0 STG.E [R48.64], R219 ;  /* 0x000000db30000986 */ /* 0x0003e2000c101904 */
[----:B------:R-:W-:Y:S02]  /*10cc50*/  ISETP.LT.AND P0, PT, R217, c[0x0][0x178], !P1 ;  /* 0x00005e00d9007a0c */ /* 0x000fe40004f01270 */
[----:B------:R-:W-:Y:S02]  /*10cc60*/  ISETP.LT.AND P1, PT, R216, c[0x0][0x178], !P1 ;  /* 0x00005e00d8007a0c */ /* 0x000fe40004f21270 */
[----:B------:R-:W-:Y:S01]  /*10cc70*/  ISETP.GE.AND P3, PT, R141, c[0x0][0x17c], PT ;  /* 0x00005f008d007a0c */ /* 0x000fe20003f66270 */
[C---:B-1----:R-:W-:Y:S01]  /*10cc80*/  IMAD.WIDE R48, R140.reuse, 0x4, R138 ;  /* 0x000000048c307825 */ /* 0x042fe200078e028a */
[----:B------:R-:W5:Y:S03]  /*10cc90*/  LDL.LU R219, [R1+0xccc] ;  /* 0x000ccc0001db7983 */ /* 0x000f660000300800 */
[----:B------:R-:W-:Y:S01]  /*10cca0*/  IMAD.WIDE R140, R140, 0x4, R136 ;  /* 0x000000048c8c7825 */ /* 0x000fe200078e0288 */
[----:B------:R1:W-:Y:S01]  /*10ccb0*/  @P4 STG.E [R48.64], R215 ;  /* 0x000000d730004986 */ /* 0x0003e2000c101904 */
[----:B------:R-:W-:-:S02]  /*10ccc0*/  ISETP.LT.AND P4, PT, R217, c[0x0][0x178], !P2 ;  /* 0x00005e00d9007a0c */ /* 0x000fc40005781270 */
[----:B------:R-:W-:Y:S01]  /*10ccd0*/  ISETP.LT.AND P2, PT, R216, c[0x0][0x178], !P2 ;  /* 0x00005e00d8007a0c */ /* 0x000fe20005741270 */
[----:B------:R-:W5:Y:S01]  /*10cce0*/  LDL.LU R212, [R1+0x3bdc] ;  /* 0x003bdc0001d47983 */ /* 0x000f620000300800 */
[----:B------:R-:W-:-:S03]  /*10ccf0*/  IMAD.WIDE R50, R2, 0x4, R136 ;  /* 0x0000000402327825 */ /* 0x000fc600078e0288 */
[----:B------:R-:W5:Y:S01]  /*10cd00*/  LDL.LU R214, [R1+0xde8] ;  /* 0x000de80001d67983 */ /* 0x000f620000300800 */
[----:B-1----:R-:W-:-:S03]  /*10cd10*/  IMAD.WIDE R48, R2, 0x4, R138 ;  /* 0x0000000402307825 */ /* 0x002fc600078e028a */
[----:B------:R-:W5:Y:S01]  /*10cd20*/  LDL.LU R215, [R1+0x408] ;  /* 0x0004080001d77983 */ /* 0x000f620000300800 */
[----:B------:R-:W-:-:S03]  /*10cd30*/  IADD3 R2, R2, c[0x0][0x198], RZ ;  /* 0x0000660002027a10 */ /* 0x000fc60007ffe0ff */
[----:B------:R1:W-:Y:S04]  /*10cd40*/  @P6 STG.E [R140.64], R145 ;  /* 0x000000918c006986 */ /* 0x0003e8000c101904 */
[----:B------:R1:W-:Y:S01]  /*10cd50*/  @P0 STG.E [R48.64], R146 ;  /* 0x0000009230000986 */ /* 0x0003e2000c101904 */
[----:B------:R-:W-:Y:S02]  /*10cd60*/  ISETP.GE.AND P6, PT, R144, c[0x0][0x17c], PT ;  /* 0x00005f0090007a0c */ /* 0x000fe40003fc6270 */
[C---:B-1----:R-:W-:Y:S01]  /*10cd70*/  IADD3 R140, R2.reuse, c[0x0][0x198], RZ ;  /* 0x00006600028c7a10 */ /* 0x042fe20007ffe0ff */
[----:B------:R-:W-:-:S04]  /*10cd80*/  IMAD.WIDE R48, R2, 0x4, R138 ;  /* 0x0000000402307825 */ /* 0x000fc800078e028a */
[----:B------:R-:W-:Y:S01]  /*10cd90*/  IMAD.WIDE R2, R2, 0x4, R136 ;  /* 0x0000000402027825 */ /* 0x000fe200078e0288 */
[----:B------:R1:W-:Y:S01]  /*10cda0*/  @P1 STG.E [R50.64], R218 ;  /* 0x000000da32001986 */ /* 0x0003e2000c101904 */
[----:B--2---:R-:W-:-:S03]  /*10cdb0*/  ISETP.GE.AND P0, PT, R143, c[0x0][0x17c], PT ;  /* 0x00005f008f007a0c */ /* 0x004fc60003f06270 */
[----:B------:R-:W2:Y:S04]  /*10cdc0*/  LDL.LU R143, [R1+0x3bf8] ;  /* 0x003bf800018f7983 */ /* 0x000ea80000300800 */
[----:B------:R-:W2:Y:S04]  /*10cdd0*/  LDL.LU R146, [R1+0xdec] ;  /* 0x000dec0001927983 */ /* 0x000ea80000300800 */
[----:B-1----:R-:W2:Y:S04]  /*10cde0*/  LDL.LU R218, [R1+0x40c] ;  /* 0x00040c0001da7983 */ /* 0x002ea80000300800 */
[----:B------:R-:W2:Y:S04]  /*10cdf0*/  LDL.LU R144, [R1+0x3c14] ;  /* 0x003c140001907983 */ /* 0x000ea80000300800 */
[----:B------:R-:W2:Y:S04]  /*10ce00*/  LDL.LU R145, [R1+0xdc8] ;  /* 0x000dc80001917983 */ /* 0x000ea80000300800 */
[----:B----4-:R1:W-:Y:S04]  /*10ce10*/  @P4 STG.E [R48.64], R147 ;  /* 0x0000009330004986 */ /* 0x0103e8000c101904 */
[----:B------:R4:W-:Y:S01]  /*10ce20*/  @P2 STG.E [R2.64], R234 ;  /* 0x000000ea02002986 */ /* 0x0009e2000c101904 */
[----:B---3--:R-:W-:-:S03]  /*10ce30*/  ISETP.GE.AND P2, PT, R142, c[0x0][0x17c], PT ;  /* 0x00005f008e007a0c */ /* 0x008fc60003f46270 */
[----:B------:R-:W3:Y:S04]  /*10ce40*/  LDL.LU R142, [R1+0x38] ;  /* 0x00003800018e7983 */ /* 0x000ee80000300800 */
[----:B------:R-:W3:Y:S04]  /*10ce50*/  LDL.LU R141, [R1+0x3c18] ;  /* 0x003c1800018d7983 */ /* 0x000ee80000300800 */
[----:B-1----:R-:W3:Y:S01]  /*10ce60*/  LDL.LU R147, [R1+0xdcc] ;  /* 0x000dcc0001937983 */ /* 0x002ee20000300800 */
[----:B------:R-:W-:Y:S01]  /*10ce70*/  ISETP.LT.AND P1, PT, R217, c[0x0][0x178], !P3 ;  /* 0x00005e00d9007a0c */ /* 0x000fe20005f21270 */
[----:B------:R-:W-:Y:S01]  /*10ce80*/  IMAD.WIDE R48, R140, 0x4, R138 ;  /* 0x000000048c307825 */ /* 0x000fe200078e028a */
[----:B------:R-:W-:-:S02]  /*10ce90*/  ISETP.LT.AND P3, PT, R216, c[0x0][0x178], !P3 ;  /* 0x00005e00d8007a0c */ /* 0x000fc40005f61270 */
[----:B------:R-:W-:Y:S01]  /*10cea0*/  ISETP.LT.AND P4, PT, R217, c[0x0][0x178], !P5 ;  /* 0x00005e00d9007a0c */ /* 0x000fe20006f81270 */
[----:B------:R-:W-:Y:S01]  /*10ceb0*/  IMAD.WIDE R50, R140, 0x4, R136 ;  /* 0x000000048c327825 */ /* 0x000fe200078e0288 */
[----:B------:R-:W-:Y:S02]  /*10cec0*/  ISETP.LT.AND P5, PT, R216, c[0x0][0x178], !P5 ;  /* 0x00005e00d8007a0c */ /* 0x000fe40006fa1270 */
[----:B------:R-:W-:-:S05]  /*10ced0*/  IADD3 R140, R140, c[0x0][0x198], RZ ;  /* 0x000066008c8c7a10 */ /* 0x000fca0007ffe0ff */
[----:B----4-:R-:W-:Y:S01]  /*10cee0*/  IMAD.WIDE R2, R140, 0x4, R138 ;  /* 0x000000048c027825 */ /* 0x010fe200078e028a */
[----:B-----5:R1:W-:Y:S01]  /*10cef0*/  @P1 STG.E [R48.64], R219 ;  /* 0x000000db30001986 */ /* 0x0203e2000c101904 */
[C---:B------:R-:W-:Y:S02]  /*10cf00*/  ISETP.LT.AND P1, PT, R217.reuse, c[0x0][0x178], !P6 ;  /* 0x00005e00d9007a0c */ /* 0x040fe40007721270 */
[----:B------:R-:W-:Y:S01]  /*10cf10*/  ISETP.LT.AND P6, PT, R216, c[0x0][0x178], !P6 ;  /* 0x00005e00d8007a0c */ /* 0x000fe200077c1270 */
[----:B------:R4:W-:Y:S01]  /*10cf20*/  @P3 STG.E [R50.64], R235 ;  /* 0x000000eb32003986 */ /* 0x0009e2000c101904 */
[C---:B-1----:R-:W-:Y:S01]  /*10cf30*/  IMAD.WIDE R48, R140.reuse, 0x4, R136 ;  /* 0x000000048c307825 */ /* 0x042fe200078e0288 */
[----:B------:R-:W-:Y:S02]  /*10cf40*/  IADD3 R140, R140, c[0x0][0x198], RZ ;  /* 0x000066008c8c7a10 */ /* 0x000fe40007ffe0ff */
[----:B------:R1:W-:Y:S01]  /*10cf50*/  @P4 STG.E [R2.64], R214 ;  /* 0x000000d602004986 */ /* 0x0003e2000c101904 */
[----:B------:R-:W-:-:S03]  /*10cf60*/  ISETP.LT.AND P4, PT, R217, c[0x0][0x178], !P0 ;  /* 0x00005e00d9007a0c */ /* 0x000fc60004781270 */
[----:B------:R-:W5:Y:S01]  /*10cf70*/  LDL.LU R219, [R1+0x3c] ;  /* 0x00003c0001db7983 */ /* 0x000f620000300800 */
[----:B----4-:R-:W-:-:S03]  /*10cf80*/  IADD3 R50, R140, c[0x0][0x198], RZ ;  /* 0x000066008c327a10 */ /* 0x010fc60007ffe0ff */
[----:B------:R4:W-:Y:S01]  /*10cf90*/  @P5 STG.E [R48.64], R215 ;  /* 0x000000d730005986 */ /* 0x0009e2000c101904 */
[----:B------:R-:W-:Y:S01]  /*10cfa0*/  ISETP.LT.AND P5, PT, R216, c[0x0][0x178], !P0 ;  /* 0x00005e00d8007a0c */ /* 0x000fe200047a1270 */
[----:B-1----:R-:W-:-:S04]  /*10cfb0*/  IMAD.WIDE R2, R140, 0x4, R138 ;  /* 0x000000048c027825 */ /* 0x002fc800078e028a */
[----:B----4-:R-:W-:Y:S01]  /*10cfc0*/  IMAD.WIDE R48, R140, 0x4, R136 ;  /* 0x000000048c307825 */ /* 0x010fe200078e0288 */
[----:B------:R-:W-:Y:S02]  /*10cfd0*/  ISETP.GE.AND P3, PT, R212, c[0x0][0x17c], PT ;  /* 0x00005f00d4007a0c */ /* 0x000fe40003f66270 */
[----:B--2---:R-:W-:Y:S02]  /*10cfe0*/  ISETP.GE.AND P0, PT, R143, c[0x0][0x17c], PT ;  /* 0x00005f008f007a0c */ /* 0x004fe40003f06270 */
[----:B------:R-:W2:Y:S04]  /*10cff0*/  LDL.LU R143, [R1+0x3bd8] ;  /* 0x003bd800018f7983 */ /* 0x000ea80000300800 */
[----:B------:R1:W-:Y:S01]  /*10d000*/  @P1 STG.E [R2.64], R146 ;  /* 0x0000009202001986 */ /* 0x0003e2000c101904 */
[----:B------:R-:W-:-:S03]  /*10d010*/  ISETP.LT.AND P1, PT, R217, c[0x0][0x178], !P2 ;  /* 0x00005e00d9007a0c */ /* 0x000fc60005721270 */
[----:B------:R4:W-:Y:S01]  /*10d020*/  @P6 STG.E [R48.64], R218 ;  /* 0x000000da30006986 */ /* 0x0009e2000c101904 */
[----:B------:R-:W-:-:S03]  /*10d030*/  ISETP.GE.AND P6, PT, R144, c[0x0][0x17c], PT ;  /* 0x00005f0090007a0c */ /* 0x000fc60003fc6270 */
[----:B-1----:R-:W2:Y:S01]  /*10d040*/  LDL.LU R146, [R1+0xd78] ;  /* 0x000d780001927983 */ /* 0x002ea20000300800 */
[----:B------:R-:W-:-:S03]  /*10d050*/  IMAD.WIDE R2, R50, 0x4, R138 ;  /* 0x0000000432027825 */ /* 0x000fc600078e028a */
[----:B------:R-:W2:Y:S01]  /*10d060*/  LDL.LU R144, [R1+0x3bf4] ;  /* 0x003bf40001907983 */ /* 0x000ea20000300800 */
[C---:B----4-:R-:W-:Y:S01]  /*10d070*/  IMAD.WIDE R48, R50.reuse, 0x4, R136 ;  /* 0x0000000432307825 */ /* 0x050fe200078e0288 */
[----:B------:R-:W-:Y:S02]  /*10d080*/  IADD3 R50, R50, c[0x0][0x198], RZ ;  /* 0x0000660032327a10 */ /* 0x000fe40007ffe0ff */
[----:B------:R1:W-:Y:S04]  /*10d090*/  @P4 STG.E [R2.64], R145 ;  /* 0x0000009102004986 */ /* 0x0003e8000c101904 */
[----:B------:R-:W4:Y:S01]  /*10d0a0*/  LDL.LU R218, [R1+0xd7c] ;  /* 0x000d7c0001da7983 */ /* 0x000f220000300800 */
[----:B------:R-:W-:Y:S01]  /*10d0b0*/  ISETP.LT.AND P4, PT, R217, c[0x0][0x178], !P3 ;  /* 0x00005e00d9007a0c */ /* 0x000fe20005f81270 */
[----:B-1----:R-:W-:-:S02]  /*10d0c0*/  IMAD.WIDE R2, R50, 0x4, R138 ;  /* 0x0000000432027825 */ /* 0x002fc400078e028a */
[----:B---3--:R1:W-:Y:S01]  /*10d0d0*/  @P5 STG.E [R48.64], R142 ;  /* 0x0000008e30005986 */ /* 0x0083e2000c101904 */
[C---:B------:R-:W-:Y:S02]  /*10d0e0*/  ISETP.LT.AND P5, PT, R216.reuse, c[0x0][0x178], !P3 ;  /* 0x00005e00d8007a0c */ /* 0x040fe40005fa1270 */
[----:B------:R-:W-:Y:S01]  /*10d0f0*/  ISETP.GE.AND P3, PT, R141, c[0x0][0x17c], PT ;  /* 0x00005f008d007a0c */ /* 0x000fe20003f66270 */
[----:B-1----:R-:W3:Y:S04]  /*10d100*/  LDL.LU R142, [R1+0x3c10] ;  /* 0x003c1000018e7983 */ /* 0x002ee80000300800 */
[----:B------:R1:W-:Y:S04]  /*10d110*/  @P1 STG.E [R2.64], R147 ;  /* 0x0000009302001986 */ /* 0x0003e8000c101904 */
[----:B-1----:R-:W3:Y:S04]  /*10d120*/  LDL.LU R147, [R1+0x768] ;  /* 0x0007680001937983 */ /* 0x002ee80000300800 */
[----:B------:R-:W3:Y:S01]  /*10d130*/  LDL.LU R141, [R1+0x3c28] ;  /* 0x003c2800018d7983 */ /* 0x000ee20000300800 */
[----:B------:R-:W-:Y:S01]  /*10d140*/  ISETP.LT.AND P2, PT, R216, c[0x0][0x178], !P2 ;  /* 0x00005e00d8007a0c */ /* 0x000fe20005741270 */
[C---:B------:R-:W-:Y:S01]  /*10d150*/  IMAD.WIDE R2, R50.reuse, 0x4, R136 ;  /* 0x0000000432027825 */ /* 0x040fe200078e0288 */
[----:B------:R-:W-:-:S02]  /*10d160*/  IADD3 R140, R50, c[0x0][0x198], RZ ;  /* 0x00006600328c7a10 */ /* 0x000fc40007ffe0ff */
[----:B------:R-:W-:Y:S02]  /*10d170*/  ISETP.LT.AND P1, PT, R217, c[0x0][0x178], !P0 ;  /* 0x00005e00d9007a0c */ /* 0x000fe40004721270 */
[----:B------:R-:W-:Y:S01]  /*10d180*/  ISETP.LT.AND P0, PT, R216, c[0x0][0x178], !P0 ;  /* 0x00005e00d8007a0c */ /* 0x000fe20004701270 */
[----:B------:R-:W-:-:S04]  /*10d190*/  IMAD.WIDE R48, R140, 0x4, R138 ;  /* 0x000000048c307825 */ /* 0x000fc800078e028a */
[C---:B------:R-:W-:Y:S02]  /*10d1a0*/  IMAD.WIDE R50, R140.reuse, 0x4, R136 ;  /* 0x000000048c327825 */ /* 0x040fe400078e0288 */
[----:B-----5:R1:W-:Y:S01]  /*10d1b0*/  @P2 STG.E [R2.64], R219 ;  /* 0x000000db02002986 */ /* 0x0203e2000c101904 */
[----:B------:R-:W-:-:S03]  /*10d1c0*/  IADD3 R140, R140, c[0x0][0x198], RZ ;  /* 0x000066008c8c7a10 */ /* 0x000fc60007ffe0ff */
[----:B-1----:R-:W5:Y:S02]  /*10d1d0*/  LDL.LU R219, [R1+0x76c] ;  /* 0x00076c0001db7983 */ /* 0x002f640000300800 */
[----:B------:R-:W-:Y:S01]  /*10d1e0*/  IMAD.WIDE R2, R140, 0x4, R138 ;  /* 0x000000048c027825 */ /* 0x000fe200078e028a */
[----:B--2---:R-:W-:Y:S02]  /*10d1f0*/  ISETP.GE.AND P2, PT, R143, c[0x0][0x17c], PT ;  /* 0x00005f008f007a0c */ /* 0x004fe40003f46270 */
[----:B------:R-:W2:Y:S04]  /*10d200*/  LDL.LU R143, [R1+0x3c2c] ;  /* 0x003c2c00018f7983 */ /* 0x000ea80000300800 */
[----:B------:R-:W2:Y:S04]  /*10d210*/  LDL.LU R213, [R1+0xdf8] ;  /* 0x000df80001d57983 */ /* 0x000ea80000300800 */
[----:B------:R-:W2:Y:S04]  /*10d220*/  LDL.LU R214, [R1+0x3f8] ;  /* 0x0003f80001d67983 */ /* 0x000ea80000300800 */
[----:B------:R-:W2:Y:S04]  /*10d230*/  LDL.LU R212, [R1+0x3bf0] ;  /* 0x003bf00001d47983 */ /* 0x000ea80000300800 */
[----:B------:R1:W-:Y:S04]  /*10d240*/  @P4 STG.E [R48.64], R146 ;  /* 0x0000009230004986 */ /* 0x0003e8000c101904 */
[----:B------:R-:W-:Y:S01]  /*10d250*/  @P5 STG.E [R50.64], R246 ;  /* 0x000000f632005986 */ /* 0x000fe2000c101904 */
[----:B------:R-:W-:-:S02]  /*10d260*/  ISETP.LT.AND P5, PT, R217, c[0x0][0x178], !P6 ;  /* 0x00005e00d9007a0c */ /* 0x000fc400077a1270 */
[----:B------:R-:W-:Y:S01]  /*10d270*/  ISETP.LT.AND P6, PT, R216, c[0x0][0x178], !P6 ;  /* 0x00005e00d8007a0c */ /* 0x000fe200077c1270 */
[C-C-:B-1----:R-:W-:Y:S01]  /*10d280*/  IMAD.WIDE R48, R140.reuse, 0x4, R136.reuse ;  /* 0x000000048c307825 */ /* 0x142fe200078e0288 */
[----:B------:R-:W-:Y:S01]  /*10d290*/  IADD3 R140, R140, c[0x0][0x198], RZ ;  /* 0x000066008c8c7a10 */ /* 0x000fe20007ffe0ff */
[----:B----4-:R1:W-:Y:S04]  /*10d2a0*/  @P1 STG.E [R2.64], R218 ;  /* 0x000000da02001986 */ /* 0x0103e8000c101904 */
[----:B------:R4:W-:Y:S01]  /*10d2b0*/  @P0 STG.E [R48.64], R247 ;  /* 0x000000f730000986 */ /* 0x0009e2000c101904 */
[----:B-1----:R-:W-:-:S04]  /*10d2c0*/  IMAD.WIDE R2, R140, 0x4, R136 ;  /* 0x000000048c027825 */ /* 0x002fc800078e0288 */
[----:B----4-:R-:W-:Y:S01]  /*10d2d0*/  IMAD.WIDE R48, R140, 0x4, R138 ;  /* 0x000000048c307825 */ /* 0x010fe200078e028a */
[----:B---3--:R-:W-:Y:S02]  /*10d2e0*/  ISETP.GE.AND P1, PT, R142, c[0x0][0x17c], PT ;  /* 0x00005f008e007a0c */ /* 0x008fe40003f26270 */
[----:B------:R-:W3:Y:S04]  /*10d2f0*/  LDL.LU R142, [R1+0xdfc] ;  /* 0x000dfc00018e7983 */ /* 0x000ee80000300800 */
[----:B------:R-:W4:Y:S04]  /*10d300*/  LDL.LU R218, [R1+0x3fc] ;  /* 0x0003fc0001da7983 */ /* 0x000f280000300800 */
[----:B------:R1:W-:Y:S04]  /*10d310*/  @P5 STG.E [R48.64], R147 ;  /* 0x0000009330005986 */ /* 0x0003e8000c101904 */
[----:B------:R1:W-:Y:S01]  /*10d320*/  @P6 STG.E [R2.64], R230 ;  /* 0x000000e602006986 */ /* 0x0003e2000c101904 */
[----:B------:R-:W-:-:S03]  /*10d330*/  ISETP.GE.AND P6, PT, R141, c[0x0][0x17c], PT ;  /* 0x00005f008d007a0c */ /* 0x000fc60003fc6270 */
[----:B------:R-:W4:Y:S01]  /*10d340*/  LDL.LU R141, [R1+0x3c0c] ;  /* 0x003c0c00018d7983 */ /* 0x000f220000300800 */
[C---:B------:R-:W-:Y:S02]  /*10d350*/  ISETP.LT.AND P0, PT, R217.reuse, c[0x0][0x178], !P3 ;  /* 0x00005e00d9007a0c */ /* 0x040fe40005f01270 */
[----:B------:R-:W-:Y:S01]  /*10d360*/  ISETP.LT.AND P3, PT, R216, c[0x0][0x178], !P3 ;  /* 0x00005e00d8007a0c */ /* 0x000fe20005f61270 */
[----:B------:R-:W4:Y:S01]  /*10d370*/  LDL.LU R215, [R1+0xdb8] ;  /* 0x000db80001d77983 */ /* 0x000f220000300800 */
[----:B------:R-:W-:Y:S02]  /*10d380*/  IADD3 R50, R140, c[0x0][0x198], RZ ;  /* 0x000066008c327a10 */ /* 0x000fe40007ffe0ff */
[----:B------:R-:W-:Y:S01]  /*10d390*/  ISETP.LT.AND P5, PT, R217, c[0x0][0x178], !P2 ;  /* 0x00005e00d9007a0c */ /* 0x000fe200057a1270 */
[----:B------:R-:W4:Y:S02]  /*10d3a0*/  LDL.LU R146, [R1+0x28] ;  /* 0x0000280001927983 */ /* 0x000f240000300800 */
[----:B-1----:R-:W-:Y:S01]  /*10d3b0*/  IMAD.WIDE R48, R50, 0x4, R138 ;  /* 0x0000000432307825 */ /* 0x002fe200078e028a */
[----:B------:R-:W-:Y:S01]  /*10d3c0*/  ISETP.GE.AND P4, PT, R144, c[0x0][0x17c], PT ;  /* 0x00005f0090007a0c */ /* 0x000fe20003f86270 */
[----:B------:R-:W4:Y:S02]  /*10d3d0*/  LDL.LU R145, [R1+0x3c24] ;  /* 0x003c240001917983 */ /* 0x000f240000300800 */
[C---:B------:R-:W-:Y:S01]  /*10d3e0*/  IMAD.WIDE R2, R50.reuse, 0x4, R136 ;  /* 0x0000000432027825 */ /* 0x040fe200078e0288 */
[----:B------:R-:W-:Y:S01]  /*10d3f0*/  IADD3 R50, R50, c[0x0][0x198], RZ ;  /* 0x0000660032327a10 */ /* 0x000fe20007ffe0ff */
[----:B------:R-:W4:Y:S01]  /*10d400*/  LDL.LU R147, [R1+0xdbc] ;  /* 0x000dbc0001937983 */ /* 0x000f220000300800 */
[----:B------:R-:W-:-:S03]  /*10d410*/  ISETP.LT.AND P2, PT, R216, c[0x0][0x178], !P2 ;  /* 0x00005e00d8007a0c */ /* 0x000fc60005741270 */
[----:B-----5:R1:W-:Y:S04]  /*10d420*/  @P0 STG.E [R48.64], R219 ;  /* 0x000000db30000986 */ /* 0x0203e8000c101904 */
[----:B------:R5:W-:Y:S01]  /*10d430*/  @P3 STG.E [R2.64], R231 ;  /* 0x000000e702003986 */ /* 0x000be2000c101904 */
[----:B------:R-:W-:Y:S02]  /*10d440*/  ISETP.LT.AND P3, PT, R217, c[0x0][0x178], !P4 ;  /* 0x00005e00d9007a0c */ /* 0x000fe40006761270 */
[----:B------:R-:W-:Y:S02]  /*10d450*/  ISETP.LT.AND P4, PT, R216, c[0x0][0x178], !P4 ;  /* 0x00005e00d8007a0c */ /* 0x000fe40006781270 */
[C---:B------:R-:W-:Y:S01]  /*10d460*/  IADD3 R140, R50.reuse, c[0x0][0x198], RZ ;  /* 0x00006600328c7a10 */ /* 0x040fe20007ffe0ff */
[----:B-1----:R-:W4:Y:S01]  /*10d470*/  LDL.LU R219, [R1+0x2c] ;  /* 0x00002c0001db7983 */ /* 0x002f220000300800 */
[----:B-----5:R-:W-:-:S03]  /*10d480*/  IMAD.WIDE R2, R50, 0x4, R138 ;  /* 0x0000000432027825 */ /* 0x020fc600078e028a */
[----:B------:R-:W5:Y:S01]  /*10d490*/  LDL.LU R144, [R1+0x3c3c] ;  /* 0x003c3c0001907983 */ /* 0x000f620000300800 */
[----:B------:R-:W-:Y:S01]  /*10d4a0*/  IMAD.WIDE R48, R140, 0x4, R138 ;  /* 0x000000048c307825 */ /* 0x000fe200078e028a */
[----:B--2---:R-:W-:Y:S02]  /*10d4b0*/  ISETP.GE.AND P0, PT, R143, c[0x0][0x17c], PT ;  /* 0x00005f008f007a0c */ /* 0x004fe40003f06270 */
[----:B------:R-:W2:Y:S04]  /*10d4c0*/  LDL.LU R143, [R1+0xd68] ;  /* 0x000d6800018f7983 */ /* 0x000ea80000300800 */
[----:B------:R1:W-:Y:S02]  /*10d4d0*/  @P5 STG.E [R2.64], R213 ;  /* 0x000000d502005986 */ /* 0x0003e4000c101904 */
[----:B-1----:R-:W-:-:S04]  /*10d4e0*/  IMAD.WIDE R2, R50, 0x4, R136 ;  /* 0x0000000432027825 */ /* 0x002fc800078e0288 */
[----:B------:R-:W-:Y:S01]  /*10d4f0*/  IMAD.WIDE R50, R140, 0x4, R136 ;  /* 0x000000048c327825 */ /* 0x000fe200078e0288 */
[----:B------:R-:W-:Y:S04]  /*10d500*/  @P2 STG.E [R2.64], R214 ;  /* 0x000000d602002986 */ /* 0x000fe8000c101904 */
[----:B---3--:R1:W-:Y:S04]  /*10d510*/  @P3 STG.E [R48.64], R142 ;  /* 0x0000008e30003986 */ /* 0x0083e8000c101904 */
[----:B----4-:R3:W-:Y:S04]  /*10d520*/  @P4 STG.E [R50.64], R218 ;  /* 0x000000da32004986 */ /* 0x0107e8000c101904 */
[----:B-1----:R-:W4:Y:S04]  /*10d530*/  LDL.LU R142, [R1+0x3c40] ;  /* 0x003c4000018e7983 */ /* 0x002f280000300800 */
[----:B---3--:R-:W3:Y:S01]  /*10d540*/  LDL.LU R218, [R1+0xd6c] ;  /* 0x000d6c0001da7983 */ /* 0x008ee20000300800 */
[----:B------:R-:W-:-:S03]  /*10d550*/  ISETP.GE.AND P4, PT, R141, c[0x0][0x17c], PT ;  /* 0x00005f008d007a0c */ /* 0x000fc60003f86270 */
[----:B------:R-:W3:Y:S01]  /*10d560*/  LDL.LU R141, [R1+0x3c08] ;  /* 0x003c0800018d7983 */ /* 0x000ee20000300800 */
        /* <DEDUP_REMOVED lines=9> */
[----:B------:R-:W-:-:S03]  /*10d600*/  ISETP.GE.AND P2, PT, R212, c[0x0][0x17c], PT ;  /* 0x00005f00d4007a0c */ /* 0x000fc60003f46270 */
[----:B------:R1:W-:Y:S01]  /*10d610*/  @P1 STG.E [R48.64], R146 ;  /* 0x0000009230001986 */ /* 0x0003e2000c101904 */
[C---:B------:R-:W-:Y:S02]  /*10d620*/  ISETP.LT.AND P1, PT, R217.reuse, c[0x0][0x178], !P0 ;  /* 0x00005e00d9007a0c */ /* 0x040fe40004721270 */
[C---:B------:R-:W-:Y:S01]  /*10d630*/  IADD3 R50, R140.reuse, c[0x0][0x198], RZ ;  /* 0x000066008c327a10 */ /* 0x040fe20007ffe0ff */
[----:B-1----:R-:W-:Y:S01]  /*10d640*/  IMAD.WIDE R2, R140, 0x4, R138 ;  /* 0x000000048c027825 */ /* 0x002fe200078e028a */
[----:B------:R-:W-:Y:S01]  /*10d650*/  ISETP.LT.AND P5, PT, R216, c[0x0][0x178], !P0 ;  /* 0x00005e00d8007a0c */ /* 0x000fe200047a1270 */
[----:B------:R-:W3:Y:S02]  /*10d660*/  LDL.LU R215, [R1+0x758] ;  /* 0x0007580001d77983 */ /* 0x000ee40000300800 */
[----:B------:R-:W-:Y:S02]  /*10d670*/  IMAD.WIDE R48, R140, 0x4, R136 ;  /* 0x000000048c307825 */ /* 0x000fe400078e0288 */
[----:B------:R1:W-:Y:S01]  /*10d680*/  @P3 STG.E [R2.64], R147 ;  /* 0x0000009302003986 */ /* 0x0003e2000c101904 */
[----:B------:R-:W-:-:S03]  /*10d690*/  ISETP.LT.AND P3, PT, R217, c[0x0][0x178], !P2 ;  /* 0x00005e00d9007a0c */ /* 0x000fc60005761270 */
[----:B------:R5:W-:Y:S01]  /*10d6a0*/  @P6 STG.E [R48.64], R219 ;  /* 0x000000db30006986 */ /* 0x000be2000c101904 */
[----:B------:R-:W-:Y:S01]  /*10d6b0*/  ISETP.LT.AND P2, PT, R216, c[0x0][0x178], !P2 ;  /* 0x00005e00d8007a0c */ /* 0x000fe20005741270 */
[----:B-1----:R-:W-:-:S04]  /*10d6c0*/  IMAD.WIDE R2, R50, 0x4, R138 ;  /* 0x0000000432027825 */ /* 0x002fc800078e028a */
[C---:B-----5:R-:W-:Y:S01]  /*10d6d0*/  IMAD.WIDE R48, R50.reuse, 0x4, R136 ;  /* 0x0000000432307825 */ /* 0x060fe200078e0288 */
[----:B------:R-:W-:Y:S02]  /*10d6e0*/  IADD3 R50, R50, c[0x0][0x198], RZ ;  /* 0x0000660032327a10 */ /* 0x000fe40007ffe0ff */
[----:B------:R-:W-:Y:S02]  /*10d6f0*/  ISETP.GE.AND P0, PT, R145, c[0x0][0x17c], PT ;  /* 0x00005f0091007a0c */ /* 0x000fe40003f06270 */
[----:B------:R-:W5:Y:S04]  /*10d700*/  LDL.LU R145, [R1+0x3c20] ;  /* 0x003c200001917983 */ /* 0x000f680000300800 */
[----:B------:R-:W5:Y:S01]  /*10d710*/  LDL.LU R219, [R1+0x75c] ;  /* 0x00075c0001db7983 */ /* 0x000f620000300800 */
[----:B------:R-:W-:-:S03]  /*10d720*/  ISETP.GE.AND P6, PT, R144, c[0x0][0x17c], PT ;  /* 0x00005f0090007a0c */ /* 0x000fc60003fc6270 */
[----:B--2---:R1:W-:Y:S04]  /*10d730*/  @P1 STG.E [R2.64], R143 ;  /* 0x0000008f02001986 */ /* 0x0043e8000c101904 */
[----:B------:R-:W-:Y:S01]  /*10d740*/  @P5 STG.E [R48.64], R242 ;  /* 0x000000f230005986 */ /* 0x000fe2000c101904 */
[----:B-1----:R-:W-:Y:S01]  /*10d750*/  IMAD.WIDE R2, R50, 0x4, R138 ;  /* 0x0000000432027825 */ /* 0x002fe200078e028a */
[----:B----4-:R-:W-:Y:S02]  /*10d760*/  ISETP.GE.AND P1, PT, R142, c[0x0][0x17c], PT ;  /* 0x00005f008e007a0c */ /* 0x010fe40003f26270 */
[----:B------:R-:W2:Y:S04]  /*10d770*/  LDL.LU R142, [R1+0x3c38] ;  /* 0x003c3800018e7983 */ /* 0x000ea80000300800 */
[----:B---3--:R1:W-:Y:S04]  /*10d780*/  @P3 STG.E [R2.64], R218 ;  /* 0x000000da02003986 */ /* 0x0083e8000c101904 */
[----:B------:R-:W3:Y:S04]  /*10d790*/  LDL.LU R144, [R1+0xdd8] ;  /* 0x000dd80001907983 */ /* 0x000ee80000300800 */
[----:B------:R-:W4:Y:S01]  /*10d7a0*/  LDL.LU R146, [R1+0x288] ;  /* 0x0002880001927983 */ /* 0x000f220000300800 */
[----:B-1----:R-:W-:-:S05]  /*10d7b0*/  IMAD.WIDE R2, R50, 0x4, R136 ;  /* 0x0000000432027825 */ /* 0x002fca00078e0288 */
[----:B------:R1:W-:Y:S01]  /*10d7c0*/  @P2 STG.E [R2.64], R243 ;  /* 0x000000f302002986 */ /* 0x0003e2000c101904 */
[----:B------:R-:W-:-:S03]  /*10d7d0*/  ISETP.GE.AND P2, PT, R141, c[0x0][0x17c], PT ;  /* 0x00005f008d007a0c */ /* 0x000fc60003f46270 */
[----:B------:R-:W4:Y:S01]  /*10d7e0*/  LDL.LU R141, [R1+0x3c50] ;  /* 0x003c5000018d7983 */ /* 0x000f220000300800 */
[C---:B------:R-:W-:Y:S02]  /*10d7f0*/  ISETP.LT.AND P5, PT, R217.reuse, c[0x0][0x178], !P4 ;  /* 0x00005e00d9007a0c */ /* 0x040fe400067a1270 */
[----:B------:R-:W-:Y:S01]  /*10d800*/  IADD3 R140, R50, c[0x0][0x198], RZ ;  /* 0x00006600328c7a10 */ /* 0x000fe20007ffe0ff */
[----:B------:R-:W4:Y:S01]  /*10d810*/  LDL.LU R147, [R1+0xddc] ;  /* 0x000ddc0001937983 */ /* 0x000f220000300800 */
[----:B------:R-:W-:Y:S02]  /*10d820*/  ISETP.LT.AND P4, PT, R216, c[0x0][0x178], !P4 ;  /* 0x00005e00d8007a0c */ /* 0x000fe40006781270 */
[C---:B------:R-:W-:Y:S01]  /*10d830*/  ISETP.LT.AND P3, PT, R217.reuse, c[0x0][0x178], !P0 ;  /* 0x00005e00d9007a0c */ /* 0x040fe20004761270 */
[----:B------:R-:W-:Y:S01]  /*10d840*/  IMAD.WIDE R48, R140, 0x4, R138 ;  /* 0x000000048c307825 */ /* 0x000fe200078e028a */
[----:B------:R-:W-:Y:S01]  /*10d850*/  ISETP.LT.AND P0, PT, R216, c[0x0][0x178], !P0 ;  /* 0x00005e00d8007a0c */ /* 0x000fe20004701270 */
[----:B------:R-:W4:Y:S02]  /*10d860*/  LDL.LU R218, [R1+0x28c] ;  /* 0x00028c0001da7983 */ /* 0x000f240000300800 */
[C---:B------:R-:W-:Y:S01]  /*10d870*/  IMAD.WIDE R50, R140.reuse, 0x4, R136 ;  /* 0x000000048c327825 */ /* 0x040fe200078e0288 */
[----:B------:R-:W-:Y:S01]  /*10d880*/  IADD3 R140, R140, c[0x0][0x198], RZ ;  /* 0x000066008c8c7a10 */ /* 0x000fe20007ffe0ff */
[----:B------:R-:W4:Y:S04]  /*10d890*/  LDL.LU R143, [R1+0x3c54] ;  /* 0x003c5400018f7983 */ /* 0x000f280000300800 */
[----:B------:R1:W-:Y:S01]  /*10d8a0*/  @P5 STG.E [R48.64], R215 ;  /* 0x000000d730005986 */ /* 0x0003e2000c101904 */
[----:B------:R-:W-:Y:S01]  /*10d8b0*/  ISETP.LT.AND P5, PT, R217, c[0x0][0x178], !P6 ;  /* 0x00005e00d9007a0c */ /* 0x000fe200077a1270 */
[----:B-1----:R-:W-:Y:S01]  /*10d8c0*/  IMAD.WIDE R2, R140, 0x4, R138 ;  /* 0x000000048c027825 */ /* 0x002fe200078e028a */
[----:B------:R-:W-:Y:S01]  /*10d8d0*/  ISETP.LT.AND P6, PT, R216, c[0x0][0x178], !P6 ;  /* 0x00005e00d8007a0c */ /* 0x000fe200077c1270 */
[----:B------:R-:W4:Y:S04]  /*10d8e0*/  LDL.LU R214, [R1+0xda8] ;  /* 0x000da80001d67983 */ /* 0x000f280000300800 */
[----:B------:R-:W-:Y:S01]  /*10d8f0*/  @P4 STG.E [R50.64], R226 ;  /* 0x000000e232004986 */ /* 0x000fe2000c101904 */
[C---:B------:R-:W-:Y:S01]  /*10d900*/  IMAD.WIDE R48, R140.reuse, 0x4, R136 ;  /* 0x000000048c307825 */ /* 0x040fe200078e0288 */
[----:B------:R-:W-:-:S02]  /*10d910*/  IADD3 R140, R140, c[0x0][0x198], RZ ;  /* 0x000066008c8c7a10 */ /* 0x000fc40007ffe0ff */
[----:B------:R-:W4:Y:S01]  /*10d920*/  LDL.LU R215, [R1+0x18] ;  /* 0x0000180001d77983 */ /* 0x000f220000300800 */
[----:B-----5:R-:W-:-:S03]  /*10d930*/  ISETP.GE.AND P4, PT, R145, c[0x0][0x17c], PT ;  /* 0x00005f0091007a0c */ /* 0x020fc60003f86270 */
[----:B------:R-:W5:Y:S04]  /*10d940*/  LDL.LU R145, [R1+0x3c1c] ;  /* 0x003c1c0001917983 */ /* 0x000f680000300800 */
[----:B------:R1:W-:Y:S04]  /*10d950*/  @P3 STG.E [R2.64], R219 ;  /* 0x000000db02003986 */ /* 0x0003e8000c101904 */
[----:B------:R1:W-:Y:S02]  /*10d960*/  @P0 STG.E [R48.64], R227 ;  /* 0x000000e330000986 */ /* 0x0003e4000c101904 */
[----:B-1----:R-:W-:-:S04]  /*10d970*/  IMAD.WIDE R2, R140, 0x4, R136 ;  /* 0x000000048c027825 */ /* 0x002fc800078e0288 */
[----:B------:R-:W-:Y:S01]  /*10d980*/  IMAD.WIDE R48, R140, 0x4, R138 ;  /* 0x000000048c307825 */ /* 0x000fe200078e028a */
[----:B--2---:R-:W-:Y:S02]  /*10d990*/  ISETP.GE.AND P0, PT, R142, c[0x0][0x17c], PT ;  /* 0x00005f008e007a0c */ /* 0x004fe40003f06270 */
[----:B------:R-:W2:Y:S04]  /*10d9a0*/  LDL.LU R142, [R1+0xdac] ;  /* 0x000dac00018e7983 */ /* 0x000ea80000300800 */
[----:B------:R-:W5:Y:S04]  /*10d9b0*/  LDL.LU R219, [R1+0x1c] ;  /* 0x00001c0001db7983 */ /* 0x000f680000300800 */
[----:B---3--:R-:W-:Y:S04]  /*10d9c0*/  @P5 STG.E [R48.64], R144 ;  /* 0x0000009030005986 */ /* 0x008fe8000c101904 */
[----:B----4-:R1:W-:Y:S01]  /*10d9d0*/  @P6 STG.E [R2.64], R146 ;  /* 0x0000009202006986 */ /* 0x0103e2000c101904 */
[----:B------:R-:W-:-:S03]  /*10d9e0*/  ISETP.GE.AND P6, PT, R141, c[0x0][0x17c], PT ;  /* 0x00005f008d007a0c */ /* 0x000fc60003fc6270 */
[----:B------:R-:W3:Y:S01]  /*10d9f0*/  LDL.LU R141, [R1+0x3c34] ;  /* 0x003c3400018d7983 */ /* 0x000ee20000300800 */
[C---:B------:R-:W-:Y:S02]  /*10da00*/  ISETP.LT.AND P3, PT, R217.reuse, c[0x0][0x178], !P1 ;  /* 0x00005e00d9007a0c */ /* 0x040fe40004f61270 */
        /* <DEDUP_REMOVED lines=8> */
[----:B------:R1:W-:Y:S01]  /*10da90*/  @P3 STG.E [R48.64], R147 ;  /* 0x0000009330003986 */ /* 0x0003e2000c101904 */
[C---:B------:R-:W-:Y:S02]  /*10daa0*/  ISETP.LT.AND P2, PT, R216.reuse, c[0x0][0x178], !P2 ;  /* 0x00005e00d8007a0c */ /* 0x040fe40005741270 */
[----:B------:R-:W-:Y:S01]  /*10dab0*/  ISETP.LT.AND P3, PT, R217, c[0x0][0x178], !P4 ;  /* 0x00005e00d9007a0c */ /* 0x000fe20006761270 */
[----:B------:R1:W-:Y:S01]  /*10dac0*/  @P1 STG.E [R2.64], R218 ;  /* 0x000000da02001986 */ /* 0x0003e2000c101904 */
[----:B------:R-:W-:Y:S02]  /*10dad0*/  ISETP.LT.AND P4, PT, R216, c[0x0][0x178], !P4 ;  /* 0x00005e00d8007a0c */ /* 0x000fe40006781270 */
[C---:B------:R-:W-:Y:S01]  /*10dae0*/  IADD3 R140, R50.reuse, c[0x0][0x198], RZ ;  /* 0x00006600328c7a10 */ /* 0x040fe20007ffe0ff */
[----:B-1----:R-:W4:Y:S01]  /*10daf0*/  LDL.LU R147, [R1+0xd4c] ;  /* 0x000d4c0001937983 */ /* 0x002f220000300800 */
[----:B------:R-:W-:Y:S01]  /*10db00*/  IMAD.WIDE R2, R50, 0x4, R138 ;  /* 0x0000000432027825 */ /* 0x000fe200078e028a */
[----:B------:R-:W-:-:S02]  /*10db10*/  ISETP.GE.AND P1, PT, R143, c[0x0][0x17c], PT ;  /* 0x00005f008f007a0c */ /* 0x000fc40003f26270 */
[----:B------:R-:W4:Y:S01]  /*10db20*/  LDL.LU R143, [R1+0x3c64] ;  /* 0x003c6400018f7983 */ /* 0x000f220000300800 */
[----:B------:R-:W-:-:S03]  /*10db30*/  IMAD.WIDE R48, R140, 0x4, R138 ;  /* 0x000000048c307825 */ /* 0x000fc600078e028a */
[----:B------:R1:W-:Y:S04]  /*10db40*/  @P5 STG.E [R2.64], R214 ;  /* 0x000000d602005986 */ /* 0x0003e8000c101904 */
[----:B------:R-:W4:Y:S01]  /*10db50*/  LDL.LU R218, [R1+0x6d8] ;  /* 0x0006d80001da7983 */ /* 0x000f220000300800 */
[----:B-1----:R-:W-:-:S04]  /*10db60*/  IMAD.WIDE R2, R50, 0x4, R136 ;  /* 0x0000000432027825 */ /* 0x002fc800078e0288 */
[----:B------:R-:W-:Y:S01]  /*10db70*/  IMAD.WIDE R50, R140, 0x4, R136 ;  /* 0x000000048c327825 */ /* 0x000fe200078e0288 */
[----:B------:R-:W-:Y:S04]  /*10db80*/  @P2 STG.E [R2.64], R215 ;  /* 0x000000d702002986 */ /* 0x000fe8000c101904 */
[----:B--2---:R1:W-:Y:S04]  /*10db90*/  @P3 STG.E [R48.64], R142 ;  /* 0x0000008e30003986 */ /* 0x0043e8000c101904 */
[----:B-----5:R2:W-:Y:S04]  /*10dba0*/  @P4 STG.E [R50.64], R219 ;  /* 0x000000db32004986 */ /* 0x0205e8000c101904 */
[----:B-1----:R-:W5:Y:S04]  /*10dbb0*/  LDL.LU R142, [R1+0x3c68] ;  /* 0x003c6800018e7983 */ /* 0x002f680000300800 */
[----:B--2---:R-:W2:Y:S01]  /*10dbc0*/  LDL.LU R219, [R1+0x6dc] ;  /* 0x0006dc0001db7983 */ /* 0x004ea20000300800 */
[----:B---3--:R-:W-:-:S03]  /*10dbd0*/  ISETP.GE.AND P3, PT, R141, c[0x0][0x17c], PT ;  /* 0x00005f008d007a0c */ /* 0x008fc60003f66270 */
[----:B------:R-:W3:Y:S01]  /*10dbe0*/  LDL.LU R141, [R1+0x3c30] ;  /* 0x003c3000018d7983 */ /* 0x000ee20000300800 */
[C---:B------:R-:W-:Y:S02]  /*10dbf0*/  ISETP.LT.AND P5, PT, R217.reuse, c[0x0][0x178], !P0 ;  /* 0x00005e00d9007a0c */ /* 0x040fe400047a1270 */
[----:B------:R-:W-:Y:S02]  /*10dc00*/  ISETP.LT.AND P0, PT, R216, c[0x0][0x178], !P0 ;  /* 0x00005e00d8007a0c */ /* 0x000fe40004701270 */
[----:B------:R-:W-:Y:S02]  /*10dc10*/  IADD3 R140, R140, c[0x0][0x198], RZ ;  /* 0x000066008c8c7a10 */ /* 0x000fe40007ffe0ff */
[----:B------:R-:W-:-:S03]  /*10dc20*/  ISETP.LT.AND P4, PT, R217, c[0x0][0x178], !P6 ;  /* 0x00005e00d9007a0c */ /* 0x000fc60007781270 */
[----:B------:R-:W-:Y:S01]  /*10dc30*/  IMAD.WIDE R2, R140, 0x4, R138 ;  /* 0x000000048c027825 */ /* 0x000fe200078e028a */
[----:B------:R-:W-:-:S03]  /*10dc40*/  ISETP.LT.AND P6, PT, R216, c[0x0][0x178], !P6 ;  /* 0x00005e00d8007a0c */ /* 0x000fc600077c1270 */
[C---:B------:R-:W-:Y:S01]  /*10dc50*/  IMAD.WIDE R48, R140.reuse, 0x4, R136 ;  /* 0x000000048c307825 */ /* 0x040fe200078e0288 */
[----:B------:R-:W-:Y:S01]  /*10dc60*/  IADD3 R140, R140, c[0x0][0x198], RZ ;  /* 0x000066008c8c7a10 */ /* 0x000fe20007ffe0ff */
[----:B----4-:R1:W-:Y:S04]  /*10dc70*/  @P5 STG.E [R2.64], R146 ;  /* 0x0000009202005986 */ /* 0x0103e8000c101904 */
[----:B------:R4:W-:Y:S01]  /*10dc80*/  @P0 STG.E [R48.64], R238 ;  /* 0x000000ee30000986 */ /* 0x0009e2000c101904 */
[----:B------:R-:W-:Y:S02]  /*10dc90*/  ISETP.LT.AND P0, PT, R217, c[0x0][0x178], !P1 ;  /* 0x00005e00d9007a0c */ /* 0x000fe40004f01270 */
[----:B------:R-:W-:Y:S02]  /*10dca0*/  ISETP.LT.AND P1, PT, R216, c[0x0][0x178], !P1 ;  /* 0x00005e00d8007a0c */ /* 0x000fe40004f21270 */
[C---:B------:R-:W-:Y:S01]  /*10dcb0*/  IADD3 R50, R140.reuse, c[0x0][0x198], RZ ;  /* 0x000066008c327a10 */ /* 0x040fe20007ffe0ff */
[----:B-1----:R-:W-:Y:S01]  /*10dcc0*/  IMAD.WIDE R2, R140, 0x4, R138 ;  /* 0x000000048c027825 */ /* 0x002fe200078e028a */
[----:B------:R-:W-:-:S03]  /*10dcd0*/  ISETP.GE.AND P2, PT, R145, c[0x0][0x17c], PT ;  /* 0x00005f0091007a0c */ /* 0x000fc60003f46270 */
[----:B----4-:R-:W-:Y:S01]  /*10dce0*/  IMAD.WIDE R48, R140, 0x4, R136 ;  /* 0x000000048c307825 */ /* 0x010fe200078e0288 */
[----:B------:R-:W-:Y:S01]  /*10dcf0*/  ISETP.GE.AND P5, PT, R144, c[0x0][0x17c], PT ;  /* 0x00005f0090007a0c */ /* 0x000fe20003fa6270 */
[----:B------:R1:W-:Y:S01]  /*10dd00*/  @P4 STG.E [R2.64], R147 ;  /* 0x0000009302004986 */ /* 0x0003e2000c101904 */
[----:B------:R-:W-:-:S03]  /*10dd10*/  ISETP.LT.AND P4, PT, R217, c[0x0][0x178], !P2 ;  /* 0x00005e00d9007a0c */ /* 0x000fc60005781270 */
[----:B------:R-:W4:Y:S04]  /*10dd20*/  LDL.LU R144, [R1+0x3c48] ;  /* 0x003c480001907983 */ /* 0x000f280000300800 */
[----:B------:R1:W-:Y:S02]  /*10dd30*/  @P6 STG.E [R48.64], R239 ;  /* 0x000000ef30006986 */ /* 0x0003e4000c101904 */
[C---:B-1----:R-:W-:Y:S01]  /*10dd40*/  IMAD.WIDE R2, R50.reuse, 0x4, R138 ;  /* 0x0000000432027825 */ /* 0x042fe200078e028a */
[----:B------:R-:W-:Y:S02]  /*10dd50*/  ISETP.GE.AND P6, PT, R143, c[0x0][0x17c], PT ;  /* 0x00005f008f007a0c */ /* 0x000fe40003fc6270 */
[----:B------:R-:W4:Y:S01]  /*10dd60*/  LDL.LU R143, [R1+0x3c60] ;  /* 0x003c6000018f7983 */ /* 0x000f220000300800 */
[C---:B------:R-:W-:Y:S01]  /*10dd70*/  IMAD.WIDE R48, R50.reuse, 0x4, R136 ;  /* 0x0000000432307825 */ /* 0x040fe200078e0288 */
[----:B------:R-:W-:-:S02]  /*10dd80*/  IADD3 R50, R50, c[0x0][0x198], RZ ;  /* 0x0000660032327a10 */ /* 0x000fc40007ffe0ff */
[----:B------:R1:W-:Y:S01]  /*10dd90*/  @P0 STG.E [R2.64], R218 ;  /* 0x000000da02000986 */ /* 0x0003e2000c101904 */
[----:B------:R-:W-:-:S03]  /*10dda0*/  ISETP.LT.AND P2, PT, R216, c[0x0][0x178], !P2 ;  /* 0x00005e00d8007a0c */ /* 0x000fc60005741270 */
[----:B------:R1:W-:Y:S01]  /*10ddb0*/  @P1 STG.E [R48.64], R222 ;  /* 0x000000de30001986 */ /* 0x0003e2000c101904 */
[----:B------:R-:W-:Y:S02]  /*10ddc0*/  ISETP.LT.AND P1, PT, R217, c[0x0][0x178], !P3 ;  /* 0x00005e00d9007a0c */ /* 0x000fe40005f21270 */
[----:B------:R-:W-:Y:S02]  /*10ddd0*/  ISETP.LT.AND P3, PT, R216, c[0x0][0x178], !P3 ;  /* 0x00005e00d8007a0c */ /* 0x000fe40005f61270 */
[C---:B------:R-:W-:Y:S01]  /*10dde0*/  IADD3 R140, R50.reuse, c[0x0][0x198], RZ ;  /* 0x00006600328c7a10 */ /* 0x040fe20007ffe0ff */
[----:B-1----:R-:W-:-:S04]  /*10ddf0*/  IMAD.WIDE R2, R50, 0x4, R138 ;  /* 0x0000000432027825 */ /* 0x002fc800078e028a */
[----:B------:R-:W-:Y:S01]  /*10de00*/  IMAD.WIDE R48, R140, 0x4, R138 ;  /* 0x000000048c307825 */ /* 0x000fe200078e028a */
[----:B-----5:R-:W-:Y:S02]  /*10de10*/  ISETP.GE.AND P0, PT, R142, c[0x0][0x17c], PT ;  /* 0x00005f008e007a0c */ /* 0x020fe40003f06270 */
[----:B------:R-:W5:Y:S04]  /*10de20*/  LDL.LU R142, [R1+0x3c90] ;  /* 0x003c9000018e7983 */ /* 0x000f680000300800 */
[----:B--2---:R1:W-:Y:S02]  /*10de30*/  @P4 STG.E [R2.64], R219 ;  /* 0x000000db02004986 */ /* 0x0043e4000c101904 */
[----:B-1----:R-:W-:-:S04]  /*10de40*/  IMAD.WIDE R2, R50, 0x4, R136 ;  /* 0x0000000432027825 */ /* 0x002fc800078e0288 */
[----:B------:R-:W-:Y:S01]  /*10de50*/  IMAD.WIDE R50, R140, 0x4, R136 ;  /* 0x000000048c327825 */ /* 0x000fe200078e0288 */
[----:B------:R-:W-:Y:S01]  /*10de60*/  @P2 STG.E [R2.64], R223 ;  /* 0x000000df02002986 */ /* 0x000fe2000c101904 */
[----:B---3--:R-:W-:-:S03]  /*10de70*/  ISETP.GE.AND P2, PT, R141, c[0x0][0x17c], PT ;  /* 0x00005f008d007a0c */ /* 0x008fc60003f46270 */
[----:B------:R-:W-:Y:S04]  /*10de80*/  @P1 STG.E [R48.64], R4 ;  /* 0x0000000430001986 */ /* 0x000fe8000c101904 */
[----:B------:R-:W2:Y:S04]  /*10de90*/  LDL.LU R141, [R1+0x3c9c] ;  /* 0x003c9c00018d7983 */ /* 0x000ea80000300800 */
[----:B------:R1:W-:Y:S04]  /*10dea0*/  @P3 STG.E [R50.64], R132 ;  /* 0x0000008432003986 */ /* 0x0003e8000c101904 */
[----:B-1----:R-:W3:Y:S04]  /*10deb0*/  LDL.LU R51, [R1+0x3c44] ;  /* 0x003c440001337983 */ /* 0x002ee80000300800 */
[----:B------:R-:W3:Y:S01]  /*10dec0*/  LDL.LU R50, [R1+0x3c5c] ;  /* 0x003c5c0001327983 */ /* 0x000ee20000300800 */
[----:B------:R-:W-:-:S02]  /*10ded0*/  ISETP.LT.AND P4, PT, R217, c[0x0][0x178], !P5 ;  /* 0x00005e00d9007a0c */ /* 0x000fc40006f81270 */
[----:B------:R-:W-:Y:S01]  /*10dee0*/  ISETP.LT.AND P5, PT, R216, c[0x0][0x178], !P5 ;  /* 0x00005e00d8007a0c */ /* 0x000fe20006fa1270 */
[----:B------:R-:W3:Y:S01]  /*10def0*/  LDL.LU R132, [R1+0x3c8c] ;  /* 0x003c8c0001847983 */ /* 0x000ee20000300800 */
        /* <DEDUP_REMOVED lines=8> */
[----:B------:R4:W-:Y:S01]  /*10df80*/  @P5 STG.E [R48.64], R133 ;  /* 0x0000008530005986 */ /* 0x0009e2000c101904 */
[----:B------:R-:W-:Y:S01]  /*10df90*/  ISETP.LT.AND P5, PT, R216, c[0x0][0x178], !P0 ;  /* 0x00005e00d8007a0c */ /* 0x000fe200047a1270 */
[C---:B-1----:R-:W-:Y:S01]  /*10dfa0*/  IMAD.WIDE R4, R140.reuse, 0x4, R138 ;  /* 0x000000048c047825 */ /* 0x042fe200078e028a */
[----:B----4-:R-:W-:-:S03]  /*10dfb0*/  IADD3 R48, R140, c[0x0][0x198], RZ ;  /* 0x000066008c307a10 */ /* 0x010fc60007ffe0ff */
[----:B------:R-:W-:Y:S01]  /*10dfc0*/  IMAD.WIDE R2, R140, 0x4, R136 ;  /* 0x000000048c027825 */ /* 0x000fe200078e0288 */
[----:B------:R1:W-:Y:S01]  /*10dfd0*/  @P1 STG.E [R4.64], R20 ;  /* 0x0000001404001986 */ /* 0x0003e2000c101904 */
[----:B------:R-:W-:-:S03]  /*10dfe0*/  ISETP.LT.AND P1, PT, R217, c[0x0][0x178], !P2 ;  /* 0x00005e00d9007a0c */ /* 0x000fc60005721270 */
[----:B------:R4:W-:Y:S01]  /*10dff0*/  @P6 STG.E [R2.64], R116 ;  /* 0x0000007402006986 */ /* 0x0009e2000c101904 */
[----:B------:R-:W-:Y:S01]  /*10e000*/  ISETP.GE.AND P3, PT, R144, c[0x0][0x17c], PT ;  /* 0x00005f0090007a0c */ /* 0x000fe20003f66270 */
[----:B-1----:R-:W-:-:S04]  /*10e010*/  IMAD.WIDE R4, R48, 0x4, R138 ;  /* 0x0000000430047825 */ /* 0x002fc800078e028a */
[C---:B----4-:R-:W-:Y:S01]  /*10e020*/  IMAD.WIDE R2, R48.reuse, 0x4, R136 ;  /* 0x0000000430027825 */ /* 0x050fe200078e0288 */
[----:B------:R-:W-:Y:S01]  /*10e030*/  IADD3 R48, R48, c[0x0][0x198], RZ ;  /* 0x0000660030307a10 */ /* 0x000fe20007ffe0ff */
[----:B------:R-:W-:Y:S01]  /*10e040*/  @P4 STG.E [R4.64], R21 ;  /* 0x0000001504004986 */ /* 0x000fe2000c101904 */
[C---:B------:R-:W-:Y:S02]  /*10e050*/  ISETP.LT.AND P2, PT, R216.reuse, c[0x0][0x178], !P2 ;  /* 0x00005e00d8007a0c */ /* 0x040fe40005741270 */
[----:B------:R-:W-:Y:S01]  /*10e060*/  ISETP.LT.AND P4, PT, R217, c[0x0][0x178], !P3 ;  /* 0x00005e00d9007a0c */ /* 0x000fe20005f81270 */
[----:B------:R1:W-:Y:S01]  /*10e070*/  @P5 STG.E [R2.64], R117 ;  /* 0x0000007502005986 */ /* 0x0003e2000c101904 */
[----:B------:R-:W-:Y:S02]  /*10e080*/  ISETP.LT.AND P5, PT, R216, c[0x0][0x178], !P3 ;  /* 0x00005e00d8007a0c */ /* 0x000fe40005fa1270 */
[----:B------:R-:W-:Y:S01]  /*10e090*/  ISETP.GE.AND P0, PT, R143, c[0x0][0x17c], PT ;  /* 0x00005f008f007a0c */ /* 0x000fe20003f06270 */
[----:B------:R-:W4:Y:S01]  /*10e0a0*/  LDL.LU R116, [R1+0x3ca8] ;  /* 0x003ca80001747983 */ /* 0x000f220000300800 */
[C---:B------:R-:W-:Y:S01]  /*10e0b0*/  IADD3 R49, R48.reuse, c[0x0][0x198], RZ ;  /* 0x0000660030317a10 */ /* 0x040fe20007ffe0ff */
[----:B-1----:R-:W-:-:S05]  /*10e0c0*/  IMAD.WIDE R2, R48, 0x4, R138 ;  /* 0x0000000430027825 */ /* 0x002fca00078e028a */
[----:B------:R1:W-:Y:S01]  /*10e0d0*/  @P1 STG.E [R2.64], R36 ;  /* 0x0000002402001986 */ /* 0x0003e2000c101904 */
[----:B------:R-:W-:Y:S01]  /*10e0e0*/  ISETP.LT.AND P1, PT, R217, c[0x0][0x178], !P0 ;  /* 0x00005e00d9007a0c */ /* 0x000fe20004721270 */
[----:B------:R-:W-:Y:S01]  /*10e0f0*/  IMAD.WIDE R4, R49, 0x4, R138 ;  /* 0x0000000431047825 */ /* 0x000fe200078e028a */
[----:B------:R-:W-:-:S03]  /*10e100*/  ISETP.LT.AND P0, PT, R216, c[0x0][0x178], !P0 ;  /* 0x00005e00d8007a0c */ /* 0x000fc60004701270 */
[C---:B------:R-:W-:Y:S01]  /*10e110*/  IMAD.WIDE R20, R49.reuse, 0x4, R136 ;  /* 0x0000000431147825 */ /* 0x040fe200078e0288 */
[----:B------:R-:W-:-:S03]  /*10e120*/  IADD3 R49, R49, c[0x0][0x198], RZ ;  /* 0x0000660031317a10 */ /* 0x000fc60007ffe0ff */
[----:B-1----:R-:W-:-:S05]  /*10e130*/  IMAD.WIDE R2, R48, 0x4, R136 ;  /* 0x0000000430027825 */ /* 0x002fca00078e0288 */
[----:B------:R1:W-:Y:S04]  /*10e140*/  @P2 STG.E [R2.64], R100 ;  /* 0x0000006402002986 */ /* 0x0003e8000c101904 */
[----:B------:R1:W-:Y:S04]  /*10e150*/  @P4 STG.E [R4.64], R37 ;  /* 0x0000002504004986 */ /* 0x0003e8000c101904 */
[----:B------:R1:W-:Y:S02]  /*10e160*/  @P5 STG.E [R20.64], R101 ;  /* 0x0000006514005986 */ /* 0x0003e4000c101904 */
[----:B-1----:R-:W-:-:S04]  /*10e170*/  IMAD.WIDE R2, R49, 0x4, R138 ;  /* 0x0000000431027825 */ /* 0x002fc800078e028a */
[C---:B------:R-:W-:Y:S01]  /*10e180*/  IMAD.WIDE R4, R49.reuse, 0x4, R136 ;  /* 0x0000000431047825 */ /* 0x040fe200078e0288 */
[----:B------:R-:W-:Y:S01]  /*10e190*/  IADD3 R49, R49, c[0x0][0x198], RZ ;  /* 0x0000660031317a10 */ /* 0x000fe20007ffe0ff */
[----:B------:R1:W-:Y:S04]  /*10e1a0*/  @P1 STG.E [R2.64], R64 ;  /* 0x0000004002001986 */ /* 0x0003e8000c101904 */
[----:B------:R1:W-:Y:S01]  /*10e1b0*/  @P0 STG.E [R4.64], R84 ;  /* 0x0000005404000986 */ /* 0x0003e2000c101904 */
[C---:B------:R-:W-:Y:S01]  /*10e1c0*/  IADD3 R20, R49.reuse, c[0x0][0x198], RZ ;  /* 0x0000660031147a10 */ /* 0x040fe20007ffe0ff */
[----:B-1----:R-:W-:-:S04]  /*10e1d0*/  IMAD.WIDE R2, R49, 0x4, R138 ;  /* 0x0000000431027825 */ /* 0x002fc800078e028a */
[----:B------:R-:W-:Y:S01]  /*10e1e0*/  IMAD.WIDE R4, R49, 0x4, R136 ;  /* 0x0000000431047825 */ /* 0x000fe200078e0288 */
[----:B-----5:R-:W-:-:S04]  /*10e1f0*/  ISETP.GE.AND P6, PT, R142, c[0x0][0x17c], PT ;  /* 0x00005f008e007a0c */ /* 0x020fc80003fc6270 */
[----:B------:R-:W-:Y:S02]  /*10e200*/  ISETP.LT.AND P5, PT, R217, c[0x0][0x178], !P6 ;  /* 0x00005e00d9007a0c */ /* 0x000fe400077a1270 */
[----:B------:R-:W-:-:S11]  /*10e210*/  ISETP.LT.AND P6, PT, R216, c[0x0][0x178], !P6 ;  /* 0x00005e00d8007a0c */ /* 0x000fd600077c1270 */
[----:B------:R1:W-:Y:S01]  /*10e220*/  @P5 STG.E [R2.64], R65 ;  /* 0x0000004102005986 */ /* 0x0003e2000c101904 */
[----:B--2---:R-:W-:-:S04]  /*10e230*/  ISETP.GE.AND P3, PT, R141, c[0x0][0x17c], PT ;  /* 0x00005f008d007a0c */ /* 0x004fc80003f66270 */
[----:B------:R-:W-:Y:S02]  /*10e240*/  ISETP.LT.AND P0, PT, R217, c[0x0][0x178], !P3 ;  /* 0x00005e00d9007a0c */ /* 0x000fe40005f01270 */
[----:B------:R-:W-:Y:S02]  /*10e250*/  ISETP.LT.AND P3, PT, R216, c[0x0][0x178], !P3 ;  /* 0x00005e00d8007a0c */ /* 0x000fe40005f61270 */
[----:B---3--:R-:W-:Y:S02]  /*10e260*/  ISETP.GE.AND P2, PT, R51, c[0x0][0x17c], PT ;  /* 0x00005f0033007a0c */ /* 0x008fe40003f46270 */
[----:B------:R-:W2:Y:S01]  /*10e270*/  LDL.LU R51, [R1+0x3cb4] ;  /* 0x003cb40001337983 */ /* 0x000ea20000300800 */
[----:B------:R-:W-:-:S03]  /*10e280*/  ISETP.GE.AND P4, PT, R50, c[0x0][0x17c], PT ;  /* 0x00005f0032007a0c */ /* 0x000fc60003f86270 */
[----:B------:R-:W3:Y:S01]  /*10e290*/  LDL.LU R50, [R1+0x3c58] ;  /* 0x003c580001327983 */ /* 0x000ee20000300800 */
[----:B------:R-:W-:Y:S01]  /*10e2a0*/  ISETP.LT.AND P5, PT, R217, c[0x0][0x178], !P2 ;  /* 0x00005e00d9007a0c */ /* 0x000fe200057a1270 */
[----:B-1----:R-:W-:Y:S02]  /*10e2b0*/  IMAD.WIDE R2, R20, 0x4, R138 ;  /* 0x0000000414027825 */ /* 0x002fe400078e028a */
[----:B------:R1:W-:Y:S01]  /*10e2c0*/  @P6 STG.E [R4.64], R85 ;  /* 0x0000005504006986 */ /* 0x0003e2000c101904 */
[----:B------:R-:W-:-:S03]  /*10e2d0*/  ISETP.LT.AND P2, PT, R216, c[0x0][0x178], !P2 ;  /* 0x00005e00d8007a0c */ /* 0x000fc60005741270 */
[----:B------:R5:W-:Y:S04]  /*10e2e0*/  @P0 STG.E [R2.64], R8 ;  /* 0x0000000802000986 */ /* 0x000be8000c101904 */
[----:B------:R-:W3:Y:S01]  /*10e2f0*/  LDL.LU R48, [R1+0x3c88] ;  /* 0x003c880001307983 */ /* 0x000ee20000300800 */
[C---:B-1----:R-:W-:Y:S01]  /*10e300*/  IMAD.WIDE R4, R20.reuse, 0x4, R136 ;  /* 0x0000000414047825 */ /* 0x042fe200078e0288 */
[----:B------:R-:W-:Y:S02]  /*10e310*/  IADD3 R20, R20, c[0x0][0x198], RZ ;  /* 0x0000660014147a10 */ /* 0x000fe40007ffe0ff */
[----:B------:R-:W3:Y:S04]  /*10e320*/  LDL.LU R36, [R1+0x3ca4] ;  /* 0x003ca40001247983 */ /* 0x000ee80000300800 */
[----:B------:R1:W-:Y:S01]  /*10e330*/  @P3 STG.E [R4.64], R128 ;  /* 0x0000008004003986 */ /* 0x0003e2000c101904 */
[----:B------:R-:W-:Y:S01]  /*10e340*/  ISETP.LT.AND P3, PT, R217, c[0x0][0x178], !P4 ;  /* 0x00005e00d9007a0c */ /* 0x000fe20006761270 */
[C-C-:B-----5:R-:W-:Y:S01]  /*10e350*/  IMAD.WIDE R2, R20.reuse, 0x4, R138.reuse ;  /* 0x0000000414027825 */ /* 0x160fe200078e028a */
[----:B------:R-:W-:Y:S01]  /*10e360*/  IADD3 R21, R20, c[0x0][0x198], RZ ;  /* 0x0000660014157a10 */ /* 0x000fe20007ffe0ff */
[----:B------:R-:W5:Y:S04]  /*10e370*/  LDL.LU R37, [R1+0x3cd8] ;  /* 0x003cd80001257983 */ /* 0x000f680000300800 */
[----:B------:R1:W-:Y:S02]  /*10e380*/  @P5 STG.E [R2.64], R9 ;  /* 0x0000000902005986 */ /* 0x0003e4000c101904 */
[----:B-1----:R-:W-:-:S04]  /*10e390*/  IMAD.WIDE R4, R21, 0x4, R138 ;  /* 0x0000000415047825 */ /* 0x002fc800078e028a */
[----:B------:R-:W-:Y:S02]  /*10e3a0*/  IMAD.WIDE R2, R20, 0x4, R136 ;  /* 0x0000000414027825 */ /* 0x000fe400078e0288 */
[----:B------:R-:W5:Y:S04]  /*10e3b0*/  LDL.LU R20, [R1+0x3cdc] ;  /* 0x003cdc0001147983 */ /* 0x000f680000300800 */
[----:B------:R-:W-:Y:S04]  /*10e3c0*/  @P2 STG.E [R2.64], R129 ;  /* 0x0000008102002986 */ /* 0x000fe8000c101904 */
[----:B------:R1:W-:Y:S04]  /*10e3d0*/  @P3 STG.E [R4.64], R24 ;  /* 0x0000001804003986 */ /* 0x0003e8000c101904 */
[----:B-1----:R-:W5:Y:S01]  /*10e3e0*/  LDL.LU R24, [R1+0x3c84] ;  /* 0x003c840001187983 */ /* 0x002f620000300800 */
[----:B------:R-:W-:-:S02]  /*10e3f0*/  ISETP.GE.AND P1, PT, R132, c[0x0][0x17c], PT ;  /* 0x00005f0084007a0c */ /* 0x000fc40003f26270 */
[C---:B------:R-:W-:Y:S02]  /*10e400*/  ISETP.LT.AND P4, PT, R216.reuse, c[0x0][0x178], !P4 ;  /* 0x00005e00d8007a0c */ /* 0x040fe40006781270 */
[----:B------:R-:W-:Y:S01]  /*10e410*/  ISETP.LT.AND P5, PT, R217, c[0x0][0x178], !P1 ;  /* 0x00005e00d9007a0c */ /* 0x000fe20004fa1270 */
[C---:B------:R-:W-:Y:S01]  /*10e420*/  IMAD.WIDE R8, R21.reuse, 0x4, R136 ;  /* 0x0000000415087825 */ /* 0x040fe200078e0288 */
[----:B------:R-:W-:Y:S02]  /*10e430*/  ISETP.LT.AND P1, PT, R216, c[0x0][0x178], !P1 ;  /* 0x00005e00d8007a0c */ /* 0x000fe40004f21270 */
[----:B------:R-:W-:Y:S02]  /*10e440*/  IADD3 R21, R21, c[0x0][0x198], RZ ;  /* 0x0000660015157a10 */ /* 0x000fe40007ffe0ff */
[----:B----4-:R-:W-:-:S03]  /*10e450*/  ISETP.GE.AND P6, PT, R116, c[0x0][0x17c], PT ;  /* 0x00005f0074007a0c */ /* 0x010fc60003fc6270 */
[----:B------:R-:W-:Y:S01]  /*10e460*/  IMAD.WIDE R2, R21, 0x4, R138 ;  /* 0x0000000415027825 */ /* 0x000fe200078e028a */
[----:B------:R-:W-:Y:S02]  /*10e470*/  ISETP.LT.AND P3, PT, R217, c[0x0][0x178], !P6 ;  /* 0x00005e00d9007a0c */ /* 0x000fe40007761270 */
[----:B------:R-:W-:Y:S01]  /*10e480*/  ISETP.LT.AND P6, PT, R216, c[0x0][0x178], !P6 ;  /* 0x00005e00d8007a0c */ /* 0x000fe200077c1270 */
[C-C-:B------:R-:W-:Y:S01]  /*10e490*/  IMAD.WIDE R4, R21.reuse, 0x4, R136.reuse ;  /* 0x0000000415047825 */ /* 0x140fe200078e0288 */
[----:B------:R-:W-:Y:S01]  /*10e4a0*/  IADD3 R21, R21, c[0x0][0x198], RZ ;  /* 0x0000660015157a10 */ /* 0x000fe20007ffe0ff */
[----:B------:R1:W-:Y:S04]  /*10e4b0*/  @P4 STG.E [R8.64], R112 ;  /* 0x0000007008004986 */ /* 0x0003e8000c101904 */
[----:B------:R4:W-:Y:S04]  /*10e4c0*/  @P5 STG.E [R2.64], R25 ;  /* 0x0000001902005986 */ /* 0x0009e8000c101904 */
[----:B------:R4:W-:Y:S01]  /*10e4d0*/  @P1 STG.E [R4.64], R113 ;  /* 0x0000007104001986 */ /* 0x0009e2000c101904 */
[C---:B-1----:R-:W-:Y:S01]  /*10e4e0*/  IADD3 R8, R21.reuse, c[0x0][0x198], RZ ;  /* 0x0000660015087a10 */ /* 0x042fe20007ffe0ff */
[----:B----4-:R-:W-:-:S04]  /*10e4f0*/  IMAD.WIDE R2, R21, 0x4, R136 ;  /* 0x0000000415027825 */ /* 0x010fc800078e0288 */
[----:B------:R-:W-:-:S05]  /*10e500*/  IMAD.WIDE R4, R21, 0x4, R138 ;  /* 0x0000000415047825 */ /* 0x000fca00078e028a */
[----:B------:R1:W-:Y:S04]  /*10e510*/  @P3 STG.E [R4.64], R52 ;  /* 0x0000003404003986 */ /* 0x0003e8000c101904 */
[----:B------:R4:W-:Y:S01]  /*10e520*/  @P6 STG.E [R2.64], R96 ;  /* 0x0000006002006986 */ /* 0x0009e2000c101904 */
[----:B-1----:R-:W-:-:S04]  /*10e530*/  IMAD.WIDE R4, R8, 0x4, R138 ;  /* 0x0000000408047825 */ /* 0x002fc800078e028a */
[C---:B----4-:R-:W-:Y:S01]  /*10e540*/  IMAD.WIDE R2, R8.reuse, 0x4, R136 ;  /* 0x0000000408027825 */ /* 0x050fe200078e0288 */
[----:B------:R-:W-:Y:S02]  /*10e550*/  IADD3 R8, R8, c[0x0][0x198], RZ ;  /* 0x0000660008087a10 */ /* 0x000fe40007ffe0ff */
[----:B--2---:R-:W-:-:S04]  /*10e560*/  ISETP.GE.AND P0, PT, R51, c[0x0][0x17c], PT ;  /* 0x00005f0033007a0c */ /* 0x004fc80003f06270 */
[----:B------:R-:W-:Y:S02]  /*10e570*/  ISETP.LT.AND P1, PT, R217, c[0x0][0x178], !P0 ;  /* 0x00005e00d9007a0c */ /* 0x000fe40004721270 */
[----:B------:R-:W-:Y:S02]  /*10e580*/  ISETP.LT.AND P5, PT, R216, c[0x0][0x178], !P0 ;  /* 0x00005e00d8007a0c */ /* 0x000fe400047a1270 */
[----:B---3--:R-:W-:-:S04]  /*10e590*/  ISETP.GE.AND P2, PT, R50, c[0x0][0x17c], PT ;  /* 0x00005f0032007a0c */ /* 0x008fc80003f46270 */
[----:B------:R-:W-:Y:S02]  /*10e5a0*/  ISETP.LT.AND P3, PT, R217, c[0x0][0x178], !P2 ;  /* 0x00005e00d9007a0c */ /* 0x000fe40005761270 */
[----:B------:R-:W-:-:S03]  /*10e5b0*/  ISETP.LT.AND P2, PT, R216, c[0x0][0x178], !P2 ;  /* 0x00005e00d8007a0c */ /* 0x000fc60005741270 */
[----:B------:R-:W-:Y:S04]  /*10e5c0*/  @P1 STG.E [R4.64], R53 ;  /* 0x0000003504001986 */ /* 0x000fe8000c101904 */
[----:B------:R1:W-:Y:S01]  /*10e5d0*/  @P5 STG.E [R2.64], R97 ;  /* 0x0000006102005986 */ /* 0x0003e2000c101904 */
[----:B------:R-:W-:-:S03]  /*10e5e0*/  ISETP.GE.AND P0, PT, R36, c[0x0][0x17c], PT ;  /* 0x00005f0024007a0c */ /* 0x000fc60003f06270 */
[----:B------:R-:W2:Y:S04]  /*10e5f0*/  LDL.LU R36, [R1+0x3ca0] ;  /* 0x003ca00001247983 */ /* 0x000ea80000300800 */
[----:B------:R-:W3:Y:S01]  /*10e600*/  LDL.LU R25, [R1+0x3cd4] ;  /* 0x003cd40001197983 */ /* 0x000ee20000300800 */
[----:B-1----:R-:W-:-:S03]  /*10e610*/  IMAD.WIDE R2, R8, 0x4, R138 ;  /* 0x0000000408027825 */ /* 0x002fc600078e028a */
[----:B------:R-:W4:Y:S04]  /*10e620*/  LDL.LU R21, [R1+0x3cf8] ;  /* 0x003cf80001157983 */ /* 0x000f280000300800 */
[----:B------:R1:W-:Y:S02]  /*10e630*/  @P3 STG.E [R2.64], R68 ;  /* 0x0000004402003986 */ /* 0x0003e4000c101904 */
[----:B-1----:R-:W-:-:S05]  /*10e640*/  IMAD.WIDE R2, R8, 0x4, R136 ;  /* 0x0000000408027825 */ /* 0x002fca00078e0288 */
[----:B------:R1:W-:Y:S01]  /*10e650*/  @P2 STG.E [R2.64], R80 ;  /* 0x0000005002002986 */ /* 0x0003e2000c101904 */
[----:B-----5:R-:W-:-:S03]  /*10e660*/  ISETP.GE.AND P2, PT, R24, c[0x0][0x17c], PT ;  /* 0x00005f0018007a0c */ /* 0x020fc60003f46270 */
[----:B------:R-:W5:Y:S01]  /*10e670*/  LDL.LU R24, [R1+0x3cfc] ;  /* 0x003cfc0001187983 */ /* 0x000f620000300800 */
[----:B------:R-:W-:Y:S02]  /*10e680*/  ISETP.GE.AND P4, PT, R48, c[0x0][0x17c], PT ;  /* 0x00005f0030007a0c */ /* 0x000fe40003f86270 */
[----:B------:R-:W-:Y:S02]  /*10e690*/  ISETP.GE.AND P1, PT, R20, c[0x0][0x17c], PT ;  /* 0x00005f0014007a0c */ /* 0x000fe40003f26270 */
[C---:B------:R-:W-:Y:S02]  /*10e6a0*/  ISETP.LT.AND P5, PT, R217.reuse, c[0x0][0x178], !P4 ;  /* 0x00005e00d9007a0c */ /* 0x040fe400067a1270 */
[----:B------:R-:W-:Y:S02]  /*10e6b0*/  IADD3 R20, R8, c[0x0][0x198], RZ ;  /* 0x0000660008147a10 */ /* 0x000fe40007ffe0ff */
[----:B------:R-:W-:Y:S02]  /*10e6c0*/  ISETP.LT.AND P4, PT, R216, c[0x0][0x178], !P4 ;  /* 0x00005e00d8007a0c */ /* 0x000fe40006781270 */
[----:B------:R-:W-:Y:S01]  /*10e6d0*/  ISETP.LT.AND P3, PT, R217, c[0x0][0x178], !P0 ;  /* 0x00005e00d9007a0c */ /* 0x000fe20004761270 */
[----:B------:R-:W-:Y:S01]  /*10e6e0*/  IMAD.WIDE R4, R20, 0x4, R138 ;  /* 0x0000000414047825 */ /* 0x000fe200078e028a */
[----:B------:R-:W-:-:S02]  /*10e6f0*/  ISETP.LT.AND P0, PT, R216, c[0x0][0x178], !P0 ;  /* 0x00005e00d8007a0c */ /* 0x000fc40004701270 */
[----:B------:R-:W-:Y:S01]  /*10e700*/  ISETP.GE.AND P6, PT, R37, c[0x0][0x17c], PT ;  /* 0x00005f0025007a0c */ /* 0x000fe20003fc6270 */
[C---:B------:R-:W-:Y:S01]  /*10e710*/  IMAD.WIDE R8, R20.reuse, 0x4, R136 ;  /* 0x0000000414087825 */ /* 0x040fe200078e0288 */
[----:B------:R-:W-:Y:S01]  /*10e720*/  IADD3 R20, R20, c[0x0][0x198], RZ ;  /* 0x0000660014147a10 */ /* 0x000fe20007ffe0ff */
[----:B------:R1:W-:Y:S01]  /*10e730*/  @P5 STG.E [R4.64], R69 ;  /* 0x0000004504005986 */ /* 0x0003e2000c101904 */
[C---:B------:R-:W-:Y:S02]  /*10e740*/  ISETP.LT.AND P5, PT, R217.reuse, c[0x0][0x178], !P6 ;  /* 0x00005e00d9007a0c */ /* 0x040fe400077a1270 */
[----:B------:R-:W-:Y:S01]  /*10e750*/  ISETP.LT.AND P6, PT, R216, c[0x0][0x178], !P6 ;  /* 0x00005e00d8007a0c */ /* 0x000fe200077c1270 */
[C---:B-1----:R-:W-:Y:S01]  /*10e760*/  IMAD.WIDE R2, R20.reuse, 0x4, R138 ;  /* 0x0000000414027825 */ /* 0x042fe200078e028a */
[----:B------:R1:W-:Y:S03]  /*10e770*/  @P4 STG.E [R8.64], R81 ;  /* 0x0000005108004986 */ /* 0x0003e6000c101904 */
[C---:B------:R-:W-:Y:S01]  /*10e780*/  IMAD.WIDE R4, R20.reuse, 0x4, R136 ;  /* 0x0000000414047825 */ /* 0x040fe200078e0288 */
[----:B------:R-:W-:Y:S01]  /*10e790*/  IADD3 R20, R20, c[0x0][0x198], RZ ;  /* 0x0000660014147a10 */ /* 0x000fe20007ffe0ff */
[----:B------:R1:W-:Y:S01]  /*10e7a0*/  @P3 STG.E [R2.64], R12 ;  /* 0x0000000c02003986 */ /* 0x0003e2000c101904 */
[----:B------:R-:W-:-:S02]  /*10e7b0*/  ISETP.LT.AND P3, PT, R217, c[0x0][0x178], !P1 ;  /* 0x00005e00d9007a0c */ /* 0x000fc40004f61270 */
[----:B------:R-:W-:Y:S01]  /*10e7c0*/  ISETP.LT.AND P1, PT, R216, c[0x0][0x178], !P1 ;  /* 0x00005e00d8007a0c */ /* 0x000fe20004f21270 */
[----:B------:R1:W-:Y:S02]  /*10e7d0*/  @P0 STG.E [R4.64], R124 ;  /* 0x0000007c04000986 */ /* 0x0003e4000c101904 */
[C---:B-1----:R-:W-:Y:S01]  /*10e7e0*/  IADD3 R8, R20.reuse, c[0x0][0x198], RZ ;  /* 0x0000660014087a10 */ /* 0x042fe20007ffe0ff */
[----:B------:R-:W-:-:S04]  /*10e7f0*/  IMAD.WIDE R2, R20, 0x4, R138 ;  /* 0x0000000414027825 */ /* 0x000fc800078e028a */
[----:B------:R-:W-:Y:S01]  /*10e800*/  IMAD.WIDE R4, R20, 0x4, R136 ;  /* 0x0000000414047825 */ /* 0x000fe200078e0288 */
[----:B------:R1:W-:Y:S04]  /*10e810*/  @P5 STG.E [R2.64], R13 ;  /* 0x0000000d02005986 */ /* 0x0003e8000c101904 */
[----:B------:R1:W-:Y:S02]  /*10e820*/  @P6 STG.E [R4.64], R125 ;  /* 0x0000007d04006986 */ /* 0x0003e4000c101904 */
[----:B-1----:R-:W-:-:S04]  /*10e830*/  IMAD.WIDE R2, R8, 0x4, R138 ;  /* 0x0000000408027825 */ /* 0x002fc800078e028a */
[----:B------:R-:W-:Y:S01]  /*10e840*/  IMAD.WIDE R4, R8, 0x4, R136 ;  /* 0x0000000408047825 */ /* 0x000fe200078e0288 */
[----:B------:R1:W-:Y:S04]  /*10e850*/  @P3 STG.E [R2.64], R28 ;  /* 0x0000001c02003986 */ /* 0x0003e8000c101904 */
[----:B------:R1:W-:Y:S01]  /*10e860*/  @P1 STG.E [R4.64], R108 ;  /* 0x0000006c04001986 */ /* 0x0003e2000c101904 */
[----:B--2---:R-:W-:-:S03]  /*10e870*/  ISETP.GE.AND P4, PT, R36, c[0x0][0x17c], PT ;  /* 0x00005f0024007a0c */ /* 0x004fc60003f86270 */
[----:B------:R-:W2:Y:S01]  /*10e880*/  LDL.LU R36, [R1+0x3c98] ;  /* 0x003c980001247983 */ /* 0x000ea20000300800 */
[----:B---3--:R-:W-:-:S03]  /*10e890*/  ISETP.GE.AND P0, PT, R25, c[0x0][0x17c], PT ;  /* 0x00005f0019007a0c */ /* 0x008fc60003f06270 */
[----:B------:R-:W3:Y:S01]  /*10e8a0*/  LDL.LU R25, [R1+0x3cd0] ;  /* 0x003cd00001197983 */ /* 0x000ee20000300800 */
[----:B----4-:R-:W-:-:S03]  /*10e8b0*/  ISETP.GE.AND P6, PT, R21, c[0x0][0x17c], PT ;  /* 0x00005f0015007a0c */ /* 0x010fc60003fc6270 */
[----:B------:R-:W4:Y:S01]  /*10e8c0*/  LDL.LU R21, [R1+0x3cf4] ;  /* 0x003cf40001157983 */ /* 0x000f220000300800 */
[----:B-----5:R-:W-:-:S03]  /*10e8d0*/  ISETP.GE.AND P1, PT, R24, c[0x0][0x17c], PT ;  /* 0x00005f0018007a0c */ /* 0x020fc60003f26270 */
[----:B------:R-:W5:Y:S04]  /*10e8e0*/  LDL.LU R24, [R1+0x3d00] ;  /* 0x003d000001187983 */ /* 0x000f680000300800 */
[----:B------:R-:W2:Y:S01]  /*10e8f0*/  LDL.LU R20, [R1+0x3d18] ;  /* 0x003d180001147983 */ /* 0x000ea20000300800 */
[C---:B------:R-:W-:Y:S02]  /*10e900*/  ISETP.LT.AND P5, PT, R217.reuse, c[0x0][0x178], !P2 ;  /* 0x00005e00d9007a0c */ /* 0x040fe400057a1270 */
[----:B------:R-:W-:Y:S01]  /*10e910*/  IADD3 R8, R8, c[0x0][0x198], RZ ;  /* 0x0000660008087a10 */ /* 0x000fe20007ffe0ff */
[----:B------:R-:W3:Y:S01]  /*10e920*/  LDL.LU R13, [R1+0x3c94] ;  /* 0x003c9400010d7983 */ /* 0x000ee20000300800 */
[----:B------:R-:W-:Y:S02]  /*10e930*/  ISETP.LT.AND P2, PT, R216, c[0x0][0x178], !P2 ;  /* 0x00005e00d8007a0c */ /* 0x000fe40005741270 */
[----:B------:R-:W-:Y:S01]  /*10e940*/  ISETP.LT.AND P3, PT, R217, c[0x0][0x178], !P4 ;  /* 0x00005e00d9007a0c */ /* 0x000fe20006761270 */
[----:B-1----:R-:W-:Y:S01]  /*10e950*/  IMAD.WIDE R2, R8, 0x4, R138 ;  /* 0x0000000408027825 */ /* 0x002fe200078e028a */
[----:B------:R-:W-:-:S02]  /*10e960*/  ISETP.LT.AND P4, PT, R216, c[0x0][0x178], !P4 ;  /* 0x00005e00d8007a0c */ /* 0x000fc40006781270 */
[----:B------:R-:W-:-:S03]  /*10e970*/  IADD3 R12, R8, c[0x0][0x198], RZ ;  /* 0x00006600080c7a10 */ /* 0x000fc60007ffe0ff */
[----:B------:R1:W-:Y:S01]  /*10e980*/  @P5 STG.E [R2.64], R29 ;  /* 0x0000001d02005986 */ /* 0x0003e2000c101904 */
[----:B------:R-:W-:Y:S01]  /*10e990*/  ISETP.LT.AND P5, PT, R217, c[0x0][0x178], !P0 ;  /* 0x00005e00d9007a0c */ /* 0x000fe200047a1270 */
[----:B------:R-:W-:Y:S01]  /*10e9a0*/  IMAD.WIDE R4, R12, 0x4, R138 ;  /* 0x000000040c047825 */ /* 0x000fe200078e028a */
[----:B------:R-:W-:-:S03]  /*10e9b0*/  ISETP.LT.AND P0, PT, R216, c[0x0][0x178], !P0 ;  /* 0x00005e00d8007a0c */ /* 0x000fc60004701270 */
[----:B-1----:R-:W-:-:S04]  /*10e9c0*/  IMAD.WIDE R2, R8, 0x4, R136 ;  /* 0x0000000408027825 */ /* 0x002fc800078e0288 */
[C---:B------:R-:W-:Y:S01]  /*10e9d0*/  IMAD.WIDE R8, R12.reuse, 0x4, R136 ;  /* 0x000000040c087825 */ /* 0x040fe200078e0288 */
[----:B------:R-:W-:Y:S01]  /*10e9e0*/  IADD3 R12, R12, c[0x0][0x198], RZ ;  /* 0x000066000c0c7a10 */ /* 0x000fe20007ffe0ff */
[----:B------:R1:W-:Y:S04]  /*10e9f0*/  @P2 STG.E [R2.64], R109 ;  /* 0x0000006d02002986 */ /* 0x0003e8000c101904 */
[----:B------:R1:W-:Y:S04]  /*10ea00*/  @P3 STG.E [R4.64], R56 ;  /* 0x0000003804003986 */ /* 0x0003e8000c101904 */
[----:B------:R1:W-:Y:S01]  /*10ea10*/  @P4 STG.E [R8.64], R92 ;  /* 0x0000005c08004986 */ /* 0x0003e2000c101904 */
[----:B------:R-:W-:Y:S01]  /*10ea20*/  ISETP.LT.AND P4, PT, R217, c[0x0][0x178], !P6 ;  /* 0x00005e00d9007a0c */ /* 0x000fe20007781270 */
[----:B-1----:R-:W-:-:S04]  /*10ea30*/  IMAD.WIDE R2, R12, 0x4, R138 ;  /* 0x000000040c027825 */ /* 0x002fc800078e028a */
[C---:B------:R-:W-:Y:S01]  /*10ea40*/  IMAD.WIDE R4, R12.reuse, 0x4, R136 ;  /* 0x000000040c047825 */ /* 0x040fe200078e0288 */
[----:B------:R-:W-:Y:S01]  /*10ea50*/  IADD3 R12, R12, c[0x0][0x198], RZ ;  /* 0x000066000c0c7a10 */ /* 0x000fe20007ffe0ff */
[----:B------:R-:W-:Y:S01]  /*10ea60*/  @P5 STG.E [R2.64], R57 ;  /* 0x0000003902005986 */ /* 0x000fe2000c101904 */
[----:B------:R-:W-:-:S03]  /*10ea70*/  ISETP.LT.AND P6, PT, R216, c[0x0][0x178], !P6 ;  /* 0x00005e00d8007a0c */ /* 0x000fc600077c1270 */
[----:B------:R1:W-:Y:S01]  /*10ea80*/  @P0 STG.E [R4.64], R93 ;  /* 0x0000005d04000986 */ /* 0x0003e2000c101904 */
[----:B------:R-:W-:Y:S02]  /*10ea90*/  ISETP.LT.AND P0, PT, R217, c[0x0][0x178], !P1 ;  /* 0x00005e00d9007a0c */ /* 0x000fe40004f01270 */
[C---:B------:R-:W-:Y:S01]  /*10eaa0*/  IADD3 R8, R12.reuse, c[0x0][0x198], RZ ;  /* 0x000066000c087a10 */ /* 0x040fe20007ffe0ff */
[----:B-1----:R-:W-:-:S04]  /*10eab0*/  IMAD.WIDE R4, R12, 0x4, R138 ;  /* 0x000000040c047825 */ /* 0x002fc800078e028a */
[----:B------:R-:W-:Y:S01]  /*10eac0*/  IMAD.WIDE R2, R12, 0x4, R136 ;  /* 0x000000040c027825 */ /* 0x000fe200078e0288 */
[----:B------:R1:W-:Y:S04]  /*10ead0*/  @P4 STG.E [R4.64], R72 ;  /* 0x0000004804004986 */ /* 0x0003e8000c101904 */
[----:B------:R2:W-:Y:S01]  /*10eae0*/  @P6 STG.E [R2.64], R44 ;  /* 0x0000002c02006986 */ /* 0x0005e2000c101904 */
[----:B-1----:R-:W-:-:S05]  /*10eaf0*/  IMAD.WIDE R4, R8, 0x4, R138 ;  /* 0x0000000408047825 */ /* 0x002fca00078e028a */
[----:B------:R-:W-:Y:S01]  /*10eb00*/  @P0 STG.E [R4.64], R73 ;  /* 0x0000004904000986 */ /* 0x000fe2000c101904 */
[----:B----4-:R-:W-:-:S03]  /*10eb10*/  ISETP.GE.AND P5, PT, R21, c[0x0][0x17c], PT ;  /* 0x00005f0015007a0c */ /* 0x010fc60003fa6270 */
[----:B------:R-:W4:Y:S01]  /*10eb20*/  LDL.LU R21, [R1+0x3ccc] ;  /* 0x003ccc0001157983 */ /* 0x000f220000300800 */
[----:B-----5:R-:W-:-:S03]  /*10eb30*/  ISETP.GE.AND P6, PT, R24, c[0x0][0x17c], PT ;  /* 0x00005f0018007a0c */ /* 0x020fc60003fc6270 */
[----:B------:R-:W5:Y:S01]  /*10eb40*/  LDL.LU R24, [R1+0x3cf0] ;  /* 0x003cf00001187983 */ /* 0x000f620000300800 */
[----:B--2---:R-:W-:-:S03]  /*10eb50*/  ISETP.GE.AND P0, PT, R20, c[0x0][0x17c], PT ;  /* 0x00005f0014007a0c */ /* 0x004fc60003f06270 */
[----:B------:R-:W2:Y:S01]  /*10eb60*/  LDL.LU R20, [R1+0x3d14] ;  /* 0x003d140001147983 */ /* 0x000ea20000300800 */
[----:B------:R-:W-:Y:S02]  /*10eb70*/  ISETP.LT.AND P1, PT, R216, c[0x0][0x178], !P1 ;  /* 0x00005e00d8007a0c */ /* 0x000fe40004f21270 */
[----:B------:R-:W-:Y:S01]  /*10eb80*/  ISETP.GE.AND P2, PT, R36, c[0x0][0x17c], PT ;  /* 0x00005f0024007a0c */ /* 0x000fe20003f46270 */
[----:B------:R-:W-:-:S03]  /*10eb90*/  IMAD.WIDE R2, R8, 0x4, R136 ;  /* 0x0000000408027825 */ /* 0x000fc600078e0288 */
[----:B------:R-:W-:Y:S02]  /*10eba0*/  ISETP.LT.AND P4, PT, R217, c[0x0][0x178], !P2 ;  /* 0x00005e00d9007a0c */ /* 0x000fe40005781270 */
[----:B------:R-:W-:Y:S02]  /*10ebb0*/  IADD3 R8, R8, c[0x0][0x198], RZ ;  /* 0x0000660008087a10 */ /* 0x000fe40007ffe0ff */
[----:B------:R-:W-:-:S03]  /*10ebc0*/  ISETP.LT.AND P2, PT, R216, c[0x0][0x178], !P2 ;  /* 0x00005e00d8007a0c */ /* 0x000fc60005741270 */
[----:B------:R1:W-:Y:S01]  /*10ebd0*/  @P1 STG.E [R2.64], R45 ;  /* 0x0000002d02001986 */ /* 0x0003e2000c101904 */
[----:B---3--:R-:W-:Y:S01]  /*10ebe0*/  ISETP.GE.AND P3, PT, R25, c[0x0][0x17c], PT ;  /* 0x00005f0019007a0c */ /* 0x008fe20003f66270 */
[----:B-1----:R-:W-:-:S05]  /*10ebf0*/  IMAD.WIDE R2, R8, 0x4, R138 ;  /* 0x0000000408027825 */ /* 0x002fca00078e028a */
[----:B------:R1:W-:Y:S01]  /*10ec00*/  @P4 STG.E [R2.64], R16 ;  /* 0x0000001002004986 */ /* 0x0003e2000c101904 */
[----:B------:R-:W-:Y:S01]  /*10ec10*/  ISETP.LT.AND P1, PT, R217, c[0x0][0x178], !P3 ;  /* 0x00005e00d9007a0c */ /* 0x000fe20005f21270 */
[----:B-1----:R-:W-:-:S05]  /*10ec20*/  IMAD.WIDE R2, R8, 0x4, R136 ;  /* 0x0000000408027825 */ /* 0x002fca00078e0288 */
[----:B------:R1:W-:Y:S01]  /*10ec30*/  @P2 STG.E [R2.64], R120 ;  /* 0x0000007802002986 */ /* 0x0003e2000c101904 */
[----:B------:R-:W-:-:S03]  /*10ec40*/  ISETP.GE.AND P2, PT, R13, c[0x0][0x17c], PT ;  /* 0x00005f000d007a0c */ /* 0x000fc60003f46270 */
[----:B------:R-:W3:Y:S01]  /*10ec50*/  LDL.LU R13, [R1+0x3d2c] ;  /* 0x003d2c00010d7983 */ /* 0x000ee20000300800 */
[----:B------:R-:W-:Y:S02]  /*10ec60*/  IADD3 R12, R8, c[0x0][0x198], RZ ;  /* 0x00006600080c7a10 */ /* 0x000fe40007ffe0ff */
[----:B------:R-:W-:Y:S02]  /*10ec70*/  ISETP.LT.AND P3, PT, R216, c[0x0][0x178], !P3 ;  /* 0x00005e00d8007a0c */ /* 0x000fe40005f61270 */
[----:B------:R-:W-:Y:S01]  /*10ec80*/  ISETP.LT.AND P4, PT, R217, c[0x0][0x178], !P5 ;  /* 0x00005e00d9007a0c */ /* 0x000fe20006f81270 */
[----:B------:R-:W-:Y:S01]  /*10ec90*/  IMAD.WIDE R4, R12, 0x4, R138 ;  /* 0x000000040c047825 */ /* 0x000fe200078e028a */
[----:B------:R-:W-:-:S03]  /*10eca0*/  ISETP.LT.AND P5, PT, R216, c[0x0][0x178], !P5 ;  /* 0x00005e00d8007a0c */ /* 0x000fc60006fa1270 */
[C---:B------:R-:W-:Y:S01]  /*10ecb0*/  IMAD.WIDE R8, R12.reuse, 0x4, R136 ;  /* 0x000000040c087825 */ /* 0x040fe200078e0288 */
[----:B------:R-:W-:Y:S01]  /*10ecc0*/  IADD3 R12, R12, c[0x0][0x198], RZ ;  /* 0x000066000c0c7a10 */ /* 0x000fe20007ffe0ff */
[----:B------:R1:W-:Y:S01]  /*10ecd0*/  @P1 STG.E [R4.64], R17 ;  /* 0x0000001104001986 */ /* 0x0003e2000c101904 */
[----:B------:R-:W-:Y:S02]  /*10ece0*/  ISETP.LT.AND P1, PT, R217, c[0x0][0x178], !P6 ;  /* 0x00005e00d9007a0c */ /* 0x000fe40007721270 */
[----:B------:R-:W-:Y:S01]  /*10ecf0*/  ISETP.LT.AND P6, PT, R216, c[0x0][0x178], !P6 ;  /* 0x00005e00d8007a0c */ /* 0x000fe200077c1270 */
[C---:B-1----:R-:W-:Y:S01]  /*10ed00*/  IMAD.WIDE R2, R12.reuse, 0x4, R138 ;  /* 0x000000040c027825 */ /* 0x042fe200078e028a */
[----:B------:R-:W-:Y:S03]  /*10ed10*/  @P3 STG.E [R8.64], R121 ;  /* 0x0000007908003986 */ /* 0x000fe6000c101904 */
[C---:B------:R-:W-:Y:S01]  /*10ed20*/  IMAD.WIDE R4, R12.reuse, 0x4, R136 ;  /* 0x000000040c047825 */ /* 0x040fe200078e0288 */
[----:B------:R-:W-:Y:S01]  /*10ed30*/  IADD3 R12, R12, c[0x0][0x198], RZ ;  /* 0x000066000c0c7a10 */ /* 0x000fe20007ffe0ff */
[----:B------:R1:W-:Y:S04]  /*10ed40*/  @P4 STG.E [R2.64], R32 ;  /* 0x0000002002004986 */ /* 0x0003e8000c101904 */
[----:B------:R1:W-:Y:S02]  /*10ed50*/  @P5 STG.E [R4.64], R104 ;  /* 0x0000006804005986 */ /* 0x0003e4000c101904 */
[----:B-1----:R-:W-:-:S04]  /*10ed60*/  IMAD.WIDE R2, R12, 0x4, R138 ;  /* 0x000000040c027825 */ /* 0x002fc800078e028a */
[C---:B------:R-:W-:Y:S01]  /*10ed70*/  IMAD.WIDE R4, R12.reuse, 0x4, R136 ;  /* 0x000000040c047825 */ /* 0x040fe200078e0288 */
[----:B------:R1:W-:Y:S01]  /*10ed80*/  @P1 STG.E [R2.64], R33 ;  /* 0x0000002102001986 */ /* 0x0003e2000c101904 */
[----:B------:R-:W-:-:S03]  /*10ed90*/  IADD3 R8, R12, c[0x0][0x198], RZ ;  /* 0x000066000c087a10 */ /* 0x000fc60007ffe0ff */
[----:B------:R1:W-:Y:S01]  /*10eda0*/  @P6 STG.E [R4.64], R105 ;  /* 0x0000006904006986 */ /* 0x0003e2000c101904 */
[----:B----4-:R-:W-:-:S03]  /*10edb0*/  ISETP.GE.AND P3, PT, R21, c[0x0][0x17c], PT ;  /* 0x00005f0015007a0c */ /* 0x010fc60003f66270 */
[----:B------:R-:W4:Y:S04]  /*10edc0*/  LDL.LU R21, [R1+0x3c80] ;  /* 0x003c800001157983 */ /* 0x000f280000300800 */
[----:B------:R-:W4:Y:S01]  /*10edd0*/  LDL.LU R17, [R1+0x3cc8] ;  /* 0x003cc80001117983 */ /* 0x000f220000300800 */
[----:B--2---:R-:W-:-:S03]  /*10ede0*/  ISETP.GE.AND P6, PT, R20, c[0x0][0x17c], PT ;  /* 0x00005f0014007a0c */ /* 0x004fc60003fc6270 */
[----:B------:R-:W2:Y:S04]  /*10edf0*/  LDL.LU R20, [R1+0x3cec] ;  /* 0x003cec0001147983 */ /* 0x000ea80000300800 */
[----:B------:R-:W2:Y:S04]  /*10ee00*/  LDL.LU R16, [R1+0x3d10] ;  /* 0x003d100001107983 */ /* 0x000ea80000300800 */
[----:B------:R-:W2:Y:S01]  /*10ee10*/  LDL.LU R12, [R1+0x3d28] ;  /* 0x003d2800010c7983 */ /* 0x000ea20000300800 */
[----:B------:R-:W-:Y:S02]  /*10ee20*/  ISETP.LT.AND P4, PT, R217, c[0x0][0x178], !P0 ;  /* 0x00005e00d9007a0c */ /* 0x000fe40004781270 */
[----:B------:R-:W-:-:S02]  /*10ee30*/  ISETP.LT.AND P5, PT, R216, c[0x0][0x178], !P0 ;  /* 0x00005e00d8007a0c */ /* 0x000fc400047a1270 */
[----:B------:R-:W-:Y:S01]  /*10ee40*/  ISETP.LT.AND P1, PT, R217, c[0x0][0x178], !P2 ;  /* 0x00005e00d9007a0c */ /* 0x000fe20005721270 */
[C---:B-1----:R-:W-:Y:S01]  /*10ee50*/  IMAD.WIDE R2, R8.reuse, 0x4, R138 ;  /* 0x0000000408027825 */ /* 0x042fe200078e028a */
[----:B------:R-:W-:-:S03]  /*10ee60*/  IADD3 R9, R8, c[0x0][0x198], RZ ;  /* 0x0000660008097a10 */ /* 0x000fc60007ffe0ff */
[----:B------:R-:W-:Y:S01]  /*10ee70*/  IMAD.WIDE R4, R8, 0x4, R136 ;  /* 0x0000000408047825 */ /* 0x000fe200078e0288 */
[----:B------:R-:W-:-:S03]  /*10ee80*/  ISETP.LT.AND P2, PT, R216, c[0x0][0x178], !P2 ;  /* 0x00005e00d8007a0c */ /* 0x000fc60005741270 */
[----:B------:R1:W-:Y:S01]  /*10ee90*/  @P4 STG.E [R2.64], R60 ;  /* 0x0000003c02004986 */ /* 0x0003e2000c101904 */
[----:B------:R-:W-:-:S03]  /*10eea0*/  ISETP.LT.AND P4, PT, R217, c[0x0][0x178], !P3 ;  /* 0x00005e00d9007a0c */ /* 0x000fc60005f81270 */
[----:B------:R-:W-:Y:S01]  /*10eeb0*/  @P5 STG.E [R4.64], R88 ;  /* 0x0000005804005986 */ /* 0x000fe2000c101904 */
[----:B------:R-:W-:Y:S02]  /*10eec0*/  ISETP.LT.AND P5, PT, R216, c[0x0][0x178], !P3 ;  /* 0x00005e00d8007a0c */ /* 0x000fe40005fa1270 */
[----:B-----5:R-:W-:Y:S01]  /*10eed0*/  ISETP.GE.AND P0, PT, R24, c[0x0][0x17c], PT ;  /* 0x00005f0018007a0c */ /* 0x020fe20003f06270 */
[----:B-1----:R-:W-:-:S05]  /*10eee0*/  IMAD.WIDE R2, R9, 0x4, R138 ;  /* 0x0000000409027825 */ /* 0x002fca00078e028a */
[----:B------:R1:W-:Y:S01]  /*10eef0*/  @P1 STG.E [R2.64], R61 ;  /* 0x0000003d02001986 */ /* 0x0003e2000c101904 */
[----:B------:R-:W-:Y:S02]  /*10ef00*/  ISETP.LT.AND P1, PT, R217, c[0x0][0x178], !P0 ;  /* 0x00005e00d9007a0c */ /* 0x000fe40004721270 */
[----:B------:R-:W-:Y:S02]  /*10ef10*/  ISETP.LT.AND P0, PT, R216, c[0x0][0x178], !P0 ;  /* 0x00005e00d8007a0c */ /* 0x000fe40004701270 */
[----:B---3--:R-:W-:Y:S02]  /*10ef20*/  ISETP.GE.AND P3, PT, R13, c[0x0][0x17c], PT ;  /* 0x00005f000d007a0c */ /* 0x008fe40003f66270 */
[C---:B------:R-:W-:Y:S01]  /*10ef30*/  IADD3 R13, R9.reuse, c[0x0][0x198], RZ ;  /* 0x00006600090d7a10 */ /* 0x040fe20007ffe0ff */
[----:B-1----:R-:W-:-:S04]  /*10ef40*/  IMAD.WIDE R2, R9, 0x4, R136 ;  /* 0x0000000409027825 */ /* 0x002fc800078e0288 */
[----:B------:R-:W-:-:S04]  /*10ef50*/  IMAD.WIDE R4, R13, 0x4, R138 ;  /* 0x000000040d047825 */ /* 0x000fc800078e028a */
[C---:B------:R-:W-:Y:S01]  /*10ef60*/  IMAD.WIDE R8, R13.reuse, 0x4, R136 ;  /* 0x000000040d087825 */ /* 0x040fe200078e0288 */
[----:B------:R-:W-:Y:S01]  /*10ef70*/  IADD3 R13, R13, c[0x0][0x198], RZ ;  /* 0x000066000d0d7a10 */ /* 0x000fe20007ffe0ff */
[----:B------:R1:W-:Y:S04]  /*10ef80*/  @P2 STG.E [R2.64], R89 ;  /* 0x0000005902002986 */ /* 0x0003e8000c101904 */
[----:B------:R3:W-:Y:S04]  /*10ef90*/  @P4 STG.E [R4.64], R76 ;  /* 0x0000004c04004986 */ /* 0x0007e8000c101904 */
[----:B------:R5:W-:Y:S01]  /*10efa0*/  @P5 STG.E [R8.64], R40 ;  /* 0x0000002808005986 */ /* 0x000be2000c101904 */
[----:B------:R-:W-:Y:S01]  /*10efb0*/  ISETP.LT.AND P5, PT, R217, c[0x0][0x178], !P6 ;  /* 0x00005e00d9007a0c */ /* 0x000fe200077a1270 */
[----:B-1----:R-:W-:-:S04]  /*10efc0*/  IMAD.WIDE R2, R13, 0x4, R138 ;  /* 0x000000040d027825 */ /* 0x002fc800078e028a */
[C---:B---3--:R-:W-:Y:S01]  /*10efd0*/  IMAD.WIDE R4, R13.reuse, 0x4, R136 ;  /* 0x000000040d047825 */ /* 0x048fe200078e0288 */
[----:B------:R-:W-:Y:S01]  /*10efe0*/  IADD3 R13, R13, c[0x0][0x198], RZ ;  /* 0x000066000d0d7a10 */ /* 0x000fe20007ffe0ff */
[----:B------:R-:W-:Y:S01]  /*10eff0*/  @P1 STG.E [R2.64], R77 ;  /* 0x0000004d02001986 */ /* 0x000fe2000c101904 */
[----:B------:R-:W-:-:S03]  /*10f000*/  ISETP.LT.AND P6, PT, R216, c[0x0][0x178], !P6 ;  /* 0x00005e00d8007a0c */ /* 0x000fc600077c1270 */
[----:B------:R1:W-:Y:S01]  /*10f010*/  @P0 STG.E [R4.64], R41 ;  /* 0x0000002904000986 */ /* 0x0003e2000c101904 */
[----:B------:R-:W-:Y:S02]  /*10f020*/  ISETP.LT.AND P0, PT, R217, c[0x0][0x178], !P3 ;  /* 0x00005e00d9007a0c */ /* 0x000fe40005f01270 */
[C---:B-----5:R-:W-:Y:S01]  /*10f030*/  IADD3 R9, R13.reuse, c[0x0][0x198], RZ ;  /* 0x000066000d097a10 */ /* 0x060fe20007ffe0ff */
[----:B-1----:R-:W-:-:S04]  /*10f040*/  IMAD.WIDE R4, R13, 0x4, R138 ;  /* 0x000000040d047825 */ /* 0x002fc800078e028a */
[----:B------:R-:W-:Y:S01]  /*10f050*/  IMAD.WIDE R2, R13, 0x4, R136 ;  /* 0x000000040d027825 */ /* 0x000fe200078e0288 */
[----:B------:R1:W-:Y:S04]  /*10f060*/  @P5 STG.E [R4.64], R6 ;  /* 0x0000000604005986 */ /* 0x0003e8000c101904 */
[----:B------:R3:W-:Y:S01]  /*10f070*/  @P6 STG.E [R2.64], R134 ;  /* 0x0000008602006986 */ /* 0x0007e2000c101904 */
[----:B-1----:R-:W-:-:S05]  /*10f080*/  IMAD.WIDE R4, R9, 0x4, R138 ;  /* 0x0000000409047825 */ /* 0x002fca00078e028a */
[----:B------:R-:W-:Y:S01]  /*10f090*/  @P0 STG.E [R4.64], R7 ;  /* 0x0000000704000986 */ /* 0x000fe2000c101904 */
[----:B----4-:R-:W-:-:S03]  /*10f0a0*/  ISETP.GE.AND P4, PT, R17, c[0x0][0x17c], PT ;  /* 0x00005f0011007a0c */ /* 0x010fc60003f86270 */
[----:B------:R-:W4:Y:S04]  /*10f0b0*/  LDL.LU R17, [R1+0x3c7c] ;  /* 0x003c7c0001117983 */ /* 0x000f280000300800 */
[----:B------:R-:W5:Y:S01]  /*10f0c0*/  LDL.LU R8, [R1+0x3cc4] ;  /* 0x003cc40001087983 */ /* 0x000f620000300800 */
[----:B--2---:R-:W-:-:S03]  /*10f0d0*/  ISETP.GE.AND P6, PT, R16, c[0x0][0x17c], PT ;  /* 0x00005f0010007a0c */ /* 0x004fc60003fc6270 */
[----:B------:R-:W2:Y:S01]  /*10f0e0*/  LDL.LU R16, [R1+0x3ce8] ;  /* 0x003ce80001107983 */ /* 0x000ea20000300800 */
[----:B------:R-:W-:-:S03]  /*10f0f0*/  ISETP.GE.AND P0, PT, R12, c[0x0][0x17c], PT ;  /* 0x00005f000c007a0c */ /* 0x000fc60003f06270 */
[----:B------:R-:W4:Y:S01]  /*10f100*/  LDL.LU R12, [R1+0x3d0c] ;  /* 0x003d0c00010c7983 */ /* 0x000f220000300800 */
[----:B------:R-:W-:Y:S02]  /*10f110*/  ISETP.LT.AND P3, PT, R216, c[0x0][0x178], !P3 ;  /* 0x00005e00d8007a0c */ /* 0x000fe40005f61270 */
[----:B------:R-:W-:Y:S01]  /*10f120*/  ISETP.GE.AND P2, PT, R21, c[0x0][0x17c], PT ;  /* 0x00005f0015007a0c */ /* 0x000fe20003f46270 */
[----:B---3--:R-:W-:-:S03]  /*10f130*/  IMAD.WIDE R2, R9, 0x4, R136 ;  /* 0x0000000409027825 */ /* 0x008fc600078e0288 */
[----:B------:R-:W-:Y:S02]  /*10f140*/  ISETP.LT.AND P5, PT, R217, c[0x0][0x178], !P2 ;  /* 0x00005e00d9007a0c */ /* 0x000fe400057a1270 */
[----:B------:R-:W-:Y:S02]  /*10f150*/  IADD3 R9, R9, c[0x0][0x198], RZ ;  /* 0x0000660009097a10 */ /* 0x000fe40007ffe0ff */
[----:B------:R-:W-:-:S03]  /*10f160*/  ISETP.LT.AND P2, PT, R216, c[0x0][0x178], !P2 ;  /* 0x00005e00d8007a0c */ /* 0x000fc60005741270 */
[----:B------:R1:W-:Y:S01]  /*10f170*/  @P3 STG.E [R2.64], R135 ;  /* 0x0000008702003986 */ /* 0x0003e2000c101904 */
[----:B------:R-:W-:Y:S02]  /*10f180*/  ISETP.LT.AND P3, PT, R217, c[0x0][0x178], !P4 ;  /* 0x00005e00d9007a0c */ /* 0x000fe40006761270 */
[C---:B------:R-:W-:Y:S02]  /*10f190*/  IADD3 R13, R9.reuse, c[0x0][0x198], RZ ;  /* 0x00006600090d7a10 */ /* 0x040fe40007ffe0ff */
[----:B------:R-:W-:Y:S01]  /*10f1a0*/  ISETP.GE.AND P1, PT, R20, c[0x0][0x17c], PT ;  /* 0x00005f0014007a0c */ /* 0x000fe20003f26270 */
[----:B-1----:R-:W-:Y:S01]  /*10f1b0*/  IMAD.WIDE R2, R9, 0x4, R138 ;  /* 0x0000000409027825 */ /* 0x002fe200078e028a */
[----:B------:R-:W-:-:S04]  /*10f1c0*/  ISETP.LT.AND P4, PT, R216, c[0x0][0x178], !P4 ;  /* 0x00005e00d8007a0c */ /* 0x000fc80006781270 */
[----:B------:R1:W-:Y:S01]  /*10f1d0*/  @P5 STG.E [R2.64], R22 ;  /* 0x0000001602005986 */ /* 0x0003e2000c101904 */
[----:B------:R-:W-:Y:S01]  /*10f1e0*/  ISETP.LT.AND P5, PT, R217, c[0x0][0x178], !P1 ;  /* 0x00005e00d9007a0c */ /* 0x000fe20004fa1270 */
[----:B------:R-:W-:Y:S01]  /*10f1f0*/  IMAD.WIDE R4, R13, 0x4, R138 ;  /* 0x000000040d047825 */ /* 0x000fe200078e028a */
[----:B------:R-:W-:-:S03]  /*10f200*/  ISETP.LT.AND P1, PT, R216, c[0x0][0x178], !P1 ;  /* 0x00005e00d8007a0c */ /* 0x000fc60004f21270 */
[C---:B------:R-:W-:Y:S01]  /*10f210*/  IMAD.WIDE R6, R13.reuse, 0x4, R136 ;  /* 0x000000040d067825 */ /* 0x040fe200078e0288 */
[----:B------:R-:W-:-:S03]  /*10f220*/  IADD3 R13, R13, c[0x0][0x198], RZ ;  /* 0x000066000d0d7a10 */ /* 0x000fc60007ffe0ff */
[----:B-1----:R-:W-:Y:S02]  /*10f230*/  IMAD.WIDE R2, R9, 0x4, R136 ;  /* 0x0000000409027825 */ /* 0x002fe400078e0288 */
[----:B------:R-:W3:Y:S04]  /*10f240*/  LDL.LU R9, [R1+0x3d24] ;  /* 0x003d240001097983 */ /* 0x000ee80000300800 */
[----:B------:R1:W-:Y:S04]  /*10f250*/  @P2 STG.E [R2.64], R118 ;  /* 0x0000007602002986 */ /* 0x0003e8000c101904 */
[----:B------:R1:W-:Y:S01]  /*10f260*/  @P3 STG.E [R4.64], R23 ;  /* 0x0000001704003986 */ /* 0x0003e2000c101904 */
[----:B------:R-:W-:-:S02]  /*10f270*/  ISETP.LT.AND P3, PT, R217, c[0x0][0x178], !P6 ;  /* 0x00005e00d9007a0c */ /* 0x000fc40007761270 */
[----:B------:R-:W-:Y:S01]  /*10f280*/  ISETP.LT.AND P6, PT, R216, c[0x0][0x178], !P6 ;  /* 0x00005e00d8007a0c */ /* 0x000fe200077c1270 */
[----:B------:R-:W-:Y:S01]  /*10f290*/  @P4 STG.E [R6.64], R119 ;  /* 0x0000007706004986 */ /* 0x000fe2000c101904 */
[----:B-1----:R-:W-:-:S04]  /*10f2a0*/  IMAD.WIDE R2, R13, 0x4, R138 ;  /* 0x000000040d027825 */ /* 0x002fc800078e028a */
[C---:B------:R-:W-:Y:S01]  /*10f2b0*/  IMAD.WIDE R4, R13.reuse, 0x4, R136 ;  /* 0x000000040d047825 */ /* 0x040fe200078e0288 */
[----:B------:R-:W-:Y:S01]  /*10f2c0*/  IADD3 R13, R13, c[0x0][0x198], RZ ;  /* 0x000066000d0d7a10 */ /* 0x000fe20007ffe0ff */
[----:B------:R1:W-:Y:S04]  /*10f2d0*/  @P5 STG.E [R2.64], R38 ;  /* 0x0000002602005986 */ /* 0x0003e8000c101904 */
[----:B------:R1:W-:Y:S01]  /*10f2e0*/  @P1 STG.E [R4.64], R102 ;  /* 0x0000006604001986 */ /* 0x0003e2000c101904 */
[----:B------:R-:W-:Y:S02]  /*10f2f0*/  ISETP.LT.AND P1, PT, R217, c[0x0][0x178], !P0 ;  /* 0x00005e00d9007a0c */ /* 0x000fe40004721270 */
[----:B------:R-:W-:Y:S01]  /*10f300*/  ISETP.LT.AND P5, PT, R216, c[0x0][0x178], !P0 ;  /* 0x00005e00d8007a0c */ /* 0x000fe200047a1270 */
[----:B-1----:R-:W-:-:S04]  /*10f310*/  IMAD.WIDE R2, R13, 0x4, R138 ;  /* 0x000000040d027825 */ /* 0x002fc800078e028a */
[----:B------:R-:W-:Y:S01]  /*10f320*/  IMAD.WIDE R4, R13, 0x4, R136 ;  /* 0x000000040d047825 */ /* 0x000fe200078e0288 */
[----:B------:R1:W-:Y:S04]  /*10f330*/  @P3 STG.E [R2.64], R39 ;  /* 0x0000002702003986 */ /* 0x0003e8000c101904 */
[----:B------:R1:W-:Y:S01]  /*10f340*/  @P6 STG.E [R4.64], R103 ;  /* 0x0000006704006986 */ /* 0x0003e2000c101904 */
[----:B-----5:R-:W-:-:S03]  /*10f350*/  ISETP.GE.AND P4, PT, R8, c[0x0][0x17c], PT ;  /* 0x00005f0008007a0c */ /* 0x020fc60003f86270 */
[----:B------:R-:W-:Y:S04]  /*10f360*/  LDS.128 R36, [R252] ;  /* 0x00000000fc247984 */ /* 0x000fe80000000c00 */
[----:B------:R-:W5:Y:S01]  /*10f370*/  LDL.LU R8, [R1+0x3c78] ;  /* 0x003c780001087983 */ /* 0x000f620000300800 */
[----:B--2---:R-:W-:-:S03]  /*10f380*/  ISETP.GE.AND P0, PT, R16, c[0x0][0x17c], PT ;  /* 0x00005f0010007a0c */ /* 0x004fc60003f06270 */
[----:B------:R-:W2:Y:S01]  /*10f390*/  LDL.LU R16, [R1+0x3cc0] ;  /* 0x003cc00001107983 */ /* 0x000ea20000300800 */
[----:B----4-:R-:W-:-:S03]  /*10f3a0*/  ISETP.GE.AND P6, PT, R12, c[0x0][0x17c], PT ;  /* 0x00005f000c007a0c */ /* 0x010fc60003fc6270 */
[----:B------:R-:W4:Y:S01]  /*10f3b0*/  LDL.LU R12, [R1+0x3ce4] ;  /* 0x003ce400010c7983 */ /* 0x000f220000300800 */
[----:B------:R-:W-:Y:S02]  /*10f3c0*/  ISETP.GE.AND P2, PT, R17, c[0x0][0x17c], PT ;  /* 0x00005f0011007a0c */ /* 0x000fe40003f46270 */
[----:B------:R-:W-:Y:S02]  /*10f3d0*/  IADD3 R7, R13, c[0x0][0x198], RZ ;  /* 0x000066000d077a10 */ /* 0x000fe40007ffe0ff */
[----:B------:R-:W-:Y:S01]  /*10f3e0*/  ISETP.LT.AND P3, PT, R217, c[0x0][0x178], !P2 ;  /* 0x00005e00d9007a0c */ /* 0x000fe20005761270 */
[----:B------:R-:W2:Y:S02]  /*10f3f0*/  LDL.LU R13, [R1+0x3d08] ;  /* 0x003d0800010d7983 */ /* 0x000ea40000300800 */
[----:B-1----:R-:W-:-:S04]  /*10f400*/  IMAD.WIDE R2, R7, 0x4, R138 ;  /* 0x0000000407027825 */ /* 0x002fc800078e028a */
[C---:B------:R-:W-:Y:S01]  /*10f410*/  IMAD.WIDE R4, R7.reuse, 0x4, R136 ;  /* 0x0000000407047825 */ /* 0x040fe200078e0288 */
[----:B------:R-:W-:Y:S01]  /*10f420*/  IADD3 R7, R7, c[0x0][0x198], RZ ;  /* 0x0000660007077a10 */ /* 0x000fe20007ffe0ff */
[----:B------:R1:W-:Y:S01]  /*10f430*/  @P1 STG.E [R2.64], R66 ;  /* 0x0000004202001986 */ /* 0x0003e2000c101904 */
[----:B------:R-:W-:-:S03]  /*10f440*/  ISETP.LT.AND P2, PT, R216, c[0x0][0x178], !P2 ;  /* 0x00005e00d8007a0c */ /* 0x000fc60005741270 */
[----:B------:R-:W-:Y:S01]  /*10f450*/  @P5 STG.E [R4.64], R86 ;  /* 0x0000005604005986 */ /* 0x000fe2000c101904 */
[----:B------:R-:W-:Y:S02]  /*10f460*/  ISETP.LT.AND P5, PT, R217, c[0x0][0x178], !P4 ;  /* 0x00005e00d9007a0c */ /* 0x000fe400067a1270 */
[----:B------:R-:W-:Y:S01]  /*10f470*/  ISETP.LT.AND P4, PT, R216, c[0x0][0x178], !P4 ;  /* 0x00005e00d8007a0c */ /* 0x000fe20006781270 */
[----:B-1----:R-:W-:-:S05]  /*10f480*/  IMAD.WIDE R2, R7, 0x4, R138 ;  /* 0x0000000407027825 */ /* 0x002fca00078e028a */
[----:B------:R1:W-:Y:S01]  /*10f490*/  @P3 STG.E [R2.64], R67 ;  /* 0x0000004302003986 */ /* 0x0003e2000c101904 */
[----:B------:R-:W-:Y:S02]  /*10f4a0*/  ISETP.LT.AND P3, PT, R217, c[0x0][0x178], !P0 ;  /* 0x00005e00d9007a0c */ /* 0x000fe40004761270 */
[----:B------:R-:W-:Y:S01]  /*10f4b0*/  ISETP.LT.AND P0, PT, R216, c[0x0][0x178], !P0 ;  /* 0x00005e00d8007a0c */ /* 0x000fe20004701270 */
[----:B------:R-:W-:Y:S01]  /*10f4c0*/  LDS.128 R64, [R252+0x1800] ;  /* 0x00180000fc407984 */ /* 0x000fe20000000c00 */
        /* <DEDUP_REMOVED lines=8> */
[----:B------:R-:W-:Y:S01]  /*10f550*/  @P4 STG.E [R6.64], R130 ;  /* 0x0000008206004986 */ /* 0x000fe2000c101904 */
[----:B-1----:R-:W-:-:S04]  /*10f560*/  IMAD.WIDE R2, R9, 0x4, R138 ;  /* 0x0000000409027825 */ /* 0x002fc800078e028a */
[----:B---3--:R-:W-:Y:S01]  /*10f570*/  IMAD.WIDE R4, R9, 0x4, R136 ;  /* 0x0000000409047825 */ /* 0x008fe200078e0288 */
[----:B------:R1:W-:Y:S04]  /*10f580*/  @P3 STG.E [R2.64], R11 ;  /* 0x0000000b02003986 */ /* 0x0003e8000c101904 */
[----:B------:R3:W-:Y:S01]  /*10f590*/  @P0 STG.E [R4.64], R131 ;  /* 0x0000008304000986 */ /* 0x0007e2000c101904 */
[----:B-----5:R-:W-:-:S03]  /*10f5a0*/  ISETP.GE.AND P2, PT, R8, c[0x0][0x17c], PT ;  /* 0x00005f0008007a0c */ /* 0x020fc60003f46270 */
[----:B------:R-:W5:Y:S04]  /*10f5b0*/  LDL.LU R8, [R1+0x3d20] ;  /* 0x003d200001087983 */ /* 0x000f680000300800 */
[----:B------:R-:W5:Y:S01]  /*10f5c0*/  LDL.LU R10, [R1+0x3c74] ;  /* 0x003c7400010a7983 */ /* 0x000f620000300800 */
[----:B----4-:R-:W-:-:S03]  /*10f5d0*/  ISETP.GE.AND P0, PT, R12, c[0x0][0x17c], PT ;  /* 0x00005f000c007a0c */ /* 0x010fc60003f06270 */
[----:B------:R-:W4:Y:S01]  /*10f5e0*/  LDL.LU R12, [R1+0x3cbc] ;  /* 0x003cbc00010c7983 */ /* 0x000f220000300800 */
[----:B------:R-:W-:Y:S02]  /*10f5f0*/  ISETP.LT.AND P5, PT, R217, c[0x0][0x178], !P6 ;  /* 0x00005e00d9007a0c */ /* 0x000fe400077a1270 */
[C---:B------:R-:W-:Y:S01]  /*10f600*/  ISETP.LT.AND P6, PT, R216.reuse, c[0x0][0x178], !P6 ;  /* 0x00005e00d8007a0c */ /* 0x040fe200077c1270 */
[----:B-1----:R-:W4:Y:S01]  /*10f610*/  LDL.LU R11, [R1+0x3ce0] ;  /* 0x003ce000010b7983 */ /* 0x002f220000300800 */
[----:B------:R-:W-:Y:S02]  /*10f620*/  IADD3 R9, R9, c[0x0][0x198], RZ ;  /* 0x0000660009097a10 */ /* 0x000fe40007ffe0ff */
[----:B------:R-:W-:Y:S02]  /*10f630*/  ISETP.LT.AND P3, PT, R217, c[0x0][0x178], !P1 ;  /* 0x00005e00d9007a0c */ /* 0x000fe40004f61270 */
[----:B------:R-:W-:Y:S01]  /*10f640*/  ISETP.LT.AND P1, PT, R216, c[0x0][0x178], !P1 ;  /* 0x00005e00d8007a0c */ /* 0x000fe20004f21270 */
[C---:B---3--:R-:W-:Y:S01]  /*10f650*/  IMAD.WIDE R4, R9.reuse, 0x4, R138 ;  /* 0x0000000409047825 */ /* 0x048fe200078e028a */
[----:B------:R-:W-:-:S03]  /*10f660*/  IADD3 R7, R9, c[0x0][0x198], RZ ;  /* 0x0000660009077a10 */ /* 0x000fc60007ffe0ff */
[----:B------:R-:W-:Y:S01]  /*10f670*/  IMAD.WIDE R2, R9, 0x4, R136 ;  /* 0x0000000409027825 */ /* 0x000fe200078e0288 */
[----:B------:R1:W-:Y:S01]  /*10f680*/  @P5 STG.E [R4.64], R26 ;  /* 0x0000001a04005986 */ /* 0x0003e2000c101904 */
[----:B------:R-:W-:-:S03]  /*10f690*/  ISETP.LT.AND P5, PT, R217, c[0x0][0x178], !P2 ;  /* 0x00005e00d9007a0c */ /* 0x000fc600057a1270 */
[----:B------:R3:W-:Y:S01]  /*10f6a0*/  @P6 STG.E [R2.64], R114 ;  /* 0x0000007202006986 */ /* 0x0007e2000c101904 */
[----:B--2---:R-:W-:Y:S02]  /*10f6b0*/  ISETP.GE.AND P4, PT, R16, c[0x0][0x17c], PT ;  /* 0x00005f0010007a0c */ /* 0x004fe40003f86270 */
[----:B------:R-:W-:Y:S01]  /*10f6c0*/  ISETP.LT.AND P2, PT, R216, c[0x0][0x178], !P2 ;  /* 0x00005e00d8007a0c */ /* 0x000fe20005741270 */
[----:B-1----:R-:W-:-:S04]  /*10f6d0*/  IMAD.WIDE R4, R7, 0x4, R138 ;  /* 0x0000000407047825 */ /* 0x002fc800078e028a */
[C---:B---3--:R-:W-:Y:S01]  /*10f6e0*/  IMAD.WIDE R2, R7.reuse, 0x4, R136 ;  /* 0x0000000407027825 */ /* 0x048fe200078e0288 */
[----:B------:R-:W-:Y:S01]  /*10f6f0*/  IADD3 R7, R7, c[0x0][0x198], RZ ;  /* 0x0000660007077a10 */ /* 0x000fe20007ffe0ff */
[----:B------:R-:W-:Y:S01]  /*10f700*/  @P3 STG.E [R4.64], R27 ;  /* 0x0000001b04003986 */ /* 0x000fe2000c101904 */
[----:B------:R-:W-:-:S03]  /*10f710*/  ISETP.LT.AND P3, PT, R217, c[0x0][0x178], !P4 ;  /* 0x00005e00d9007a0c */ /* 0x000fc60006761270 */
[----:B------:R1:W-:Y:S01]  /*10f720*/  @P1 STG.E [R2.64], R115 ;  /* 0x0000007302001986 */ /* 0x0003e2000c101904 */
[C---:B------:R-:W-:Y:S01]  /*10f730*/  IADD3 R9, R7.reuse, c[0x0][0x198], RZ ;  /* 0x0000660007097a10 */ /* 0x040fe20007ffe0ff */
[----:B-1----:R-:W-:-:S05]  /*10f740*/  IMAD.WIDE R2, R7, 0x4, R138 ;  /* 0x0000000407027825 */ /* 0x002fca00078e028a */
[----:B------:R1:W-:Y:S01]  /*10f750*/  @P5 STG.E [R2.64], R54 ;  /* 0x0000003602005986 */ /* 0x0003e2000c101904 */
[----:B------:R-:W-:-:S04]  /*10f760*/  IMAD.WIDE R4, R9, 0x4, R138 ;  /* 0x0000000409047825 */ /* 0x000fc800078e028a */
[----:B-1----:R-:W-:-:S05]  /*10f770*/  IMAD.WIDE R2, R7, 0x4, R136 ;  /* 0x0000000407027825 */ /* 0x002fca00078e0288 */
[----:B------:R1:W-:Y:S04]  /*10f780*/  @P2 STG.E [R2.64], R98 ;  /* 0x0000006202002986 */ /* 0x0003e8000c101904 */
[----:B------:R2:W-:Y:S01]  /*10f790*/  @P3 STG.E [R4.64], R55 ;  /* 0x0000003704003986 */ /* 0x0005e2000c101904 */
[----:B-----5:R-:W-:Y:S02]  /*10f7a0*/  ISETP.GE.AND P1, PT, R8, c[0x0][0x17c], PT ;  /* 0x00005f0008007a0c */ /* 0x020fe40003f26270 */
[----:B------:R-:W-:Y:S01]  /*10f7b0*/  ISETP.LT.AND P4, PT, R216, c[0x0][0x178], !P4 ;  /* 0x00005e00d8007a0c */ /* 0x000fe20006781270 */
[----:B------:R-:W3:Y:S01]  /*10f7c0*/  LDL.LU R8, [R1+0x3d04] ;  /* 0x003d040001087983 */ /* 0x000ee20000300800 */
[----:B------:R-:W-:-:S03]  /*10f7d0*/  ISETP.GE.AND P2, PT, R10, c[0x0][0x17c], PT ;  /* 0x00005f000a007a0c */ /* 0x000fc60003f46270 */
[----:B------:R-:W5:Y:S01]  /*10f7e0*/  LDL.LU R10, [R1+0x3d1c] ;  /* 0x003d1c00010a7983 */ /* 0x000f620000300800 */
[----:B------:R-:W-:Y:S01]  /*10f7f0*/  ISETP.LT.AND P5, PT, R217, c[0x0][0x178], !P0 ;  /* 0x00005e00d9007a0c */ /* 0x000fe200047a1270 */
[----:B------:R-:W-:Y:S01]  /*10f800*/  IMAD.WIDE R6, R9, 0x4, R136 ;  /* 0x0000000409067825 */ /* 0x000fe200078e0288 */
[----:B------:R-:W-:Y:S01]  /*10f810*/  ISETP.GE.AND P6, PT, R13, c[0x0][0x17c], PT ;  /* 0x00005f000d007a0c */ /* 0x000fe20003fc6270 */
[----:B------:R-:W-:Y:S01]  /*10f820*/  LDS.128 R52, [R0+0x1800] ;  /* 0x0018000000347984 */ /* 0x000fe20000000c00 */
[----:B----4-:R-:W-:-:S03]  /*10f830*/  ISETP.GE.AND P3, PT, R12, c[0x0][0x17c], PT ;  /* 0x00005f000c007a0c */ /* 0x010fc60003f66270 */
[----:B------:R-:W4:Y:S01]  /*10f840*/  LDL.LU R12, [R1+0x3c70] ;  /* 0x003c7000010c7983 */ /* 0x000f220000300800 */
[C---:B------:R-:W-:Y:S02]  /*10f850*/  ISETP.LT.AND P0, PT, R216.reuse, c[0x0][0x178], !P0 ;  /* 0x00005e00d8007a0c */ /* 0x040fe40004701270 */
[----:B------:R-:W-:Y:S01]  /*10f860*/  IADD3 R9, R9, c[0x0][0x198], RZ ;  /* 0x0000660009097a10 */ /* 0x000fe20007ffe0ff */
[----:B------:R2:W-:Y:S01]  /*10f870*/  @P4 STG.E [R6.64], R99 ;  /* 0x0000006306004986 */ /* 0x0005e2000c101904 */
[----:B------:R-:W-:Y:S02]  /*10f880*/  ISETP.LT.AND P4, PT, R217, c[0x0][0x178], !P6 ;  /* 0x00005e00d9007a0c */ /* 0x000fe40007781270 */
[----:B------:R-:W-:Y:S01]  /*10f890*/  ISETP.LT.AND P6, PT, R216, c[0x0][0x178], !P6 ;  /* 0x00005e00d8007a0c */ /* 0x000fe200077c1270 */
[----:B-1----:R-:W-:-:S04]  /*10f8a0*/  IMAD.WIDE R2, R9, 0x4, R138 ;  /* 0x0000000409027825 */ /* 0x002fc800078e028a */
[C---:B--2---:R-:W-:Y:S01]  /*10f8b0*/  IMAD.WIDE R4, R9.reuse, 0x4, R136 ;  /* 0x0000000409047825 */ /* 0x044fe200078e0288 */
[----:B------:R-:W-:Y:S01]  /*10f8c0*/  IADD3 R9, R9, c[0x0][0x198], RZ ;  /* 0x0000660009097a10 */ /* 0x000fe20007ffe0ff */
[----:B------:R1:W-:Y:S04]  /*10f8d0*/  @P5 STG.E [R2.64], R70 ;  /* 0x0000004602005986 */ /* 0x0003e8000c101904 */
[----:B------:R2:W-:Y:S01]  /*10f8e0*/  @P0 STG.E [R4.64], R82 ;  /* 0x0000005204000986 */ /* 0x0005e2000c101904 */
[----:B------:R-:W-:Y:S02]  /*10f8f0*/  ISETP.LT.AND P0, PT, R217, c[0x0][0x178], !P1 ;  /* 0x00005e00d9007a0c */ /* 0x000fe40004f01270 */
[C---:B------:R-:W-:Y:S01]  /*10f900*/  IADD3 R7, R9.reuse, c[0x0][0x198], RZ ;  /* 0x0000660009077a10 */ /* 0x040fe20007ffe0ff */
[----:B-1----:R-:W-:Y:S01]  /*10f910*/  IMAD.WIDE R2, R9, 0x4, R138 ;  /* 0x0000000409027825 */ /* 0x002fe200078e028a */
[----:B------:R-:W-:-:S03]  /*10f920*/  ISETP.LT.AND P1, PT, R216, c[0x0][0x178], !P1 ;  /* 0x00005e00d8007a0c */ /* 0x000fc60004f21270 */
[----:B--2---:R-:W-:Y:S01]  /*10f930*/  IMAD.WIDE R4, R9, 0x4, R136 ;  /* 0x0000000409047825 */ /* 0x004fe200078e0288 */
[----:B------:R1:W-:Y:S01]  /*10f940*/  @P4 STG.E [R2.64], R71 ;  /* 0x0000004702004986 */ /* 0x0003e2000c101904 */
[----:B------:R-:W-:-:S03]  /*10f950*/  ISETP.LT.AND P4, PT, R217, c[0x0][0x178], !P2 ;  /* 0x00005e00d9007a0c */ /* 0x000fc60005781270 */
[----:B------:R2:W-:Y:S01]  /*10f960*/  @P6 STG.E [R4.64], R83 ;  /* 0x0000005304006986 */ /* 0x0005e2000c101904 */
[----:B------:R-:W-:-:S03]  /*10f970*/  ISETP.GE.AND P5, PT, R11, c[0x0][0x17c], PT ;  /* 0x00005f000b007a0c */ /* 0x000fc60003fa6270 */
[----:B------:R-:W4:Y:S01]  /*10f980*/  LDL.LU R11, [R1+0x3cb8] ;  /* 0x003cb800010b7983 */ /* 0x000f220000300800 */
[----:B-1----:R-:W-:-:S04]  /*10f990*/  IMAD.WIDE R2, R7, 0x4, R138 ;  /* 0x0000000407027825 */ /* 0x002fc800078e028a */
[C---:B--2---:R-:W-:Y:S01]  /*10f9a0*/  IMAD.WIDE R4, R7.reuse, 0x4, R136 ;  /* 0x0000000407047825 */ /* 0x044fe200078e0288 */
[----:B------:R-:W-:Y:S01]  /*10f9b0*/  IADD3 R7, R7, c[0x0][0x198], RZ ;  /* 0x0000660007077a10 */ /* 0x000fe20007ffe0ff */
[----:B------:R1:W-:Y:S01]  /*10f9c0*/  @P0 STG.E [R2.64], R14 ;  /* 0x0000000e02000986 */ /* 0x0003e2000c101904 */
[----:B------:R-:W-:-:S03]  /*10f9d0*/  ISETP.LT.AND P2, PT, R216, c[0x0][0x178], !P2 ;  /* 0x00005e00d8007a0c */ /* 0x000fc60005741270 */
[----:B------:R-:W-:Y:S01]  /*10f9e0*/  @P1 STG.E [R4.64], R126 ;  /* 0x0000007e04001986 */ /* 0x000fe2000c101904 */
[----:B-1----:R-:W-:-:S05]  /*10f9f0*/  IMAD.WIDE R2, R7, 0x4, R138 ;  /* 0x0000000407027825 */ /* 0x002fca00078e028a */
[----:B------:R1:W-:Y:S02]  /*10fa00*/  @P4 STG.E [R2.64], R15 ;  /* 0x0000000f02004986 */ /* 0x0003e4000c101904 */
[----:B-1----:R-:W-:-:S05]  /*10fa10*/  IMAD.WIDE R2, R7, 0x4, R136 ;  /* 0x0000000407027825 */ /* 0x002fca00078e0288 */
[----:B------:R1:W-:Y:S01]  /*10fa20*/  @P2 STG.E [R2.64], R127 ;  /* 0x0000007f02002986 */ /* 0x0003e2000c101904 */
[----:B---3--:R-:W-:-:S03]  /*10fa30*/  ISETP.GE.AND P6, PT, R8, c[0x0][0x17c], PT ;  /* 0x00005f0008007a0c */ /* 0x008fc60003fc6270 */
[----:B------:R-:W2:Y:S01]  /*10fa40*/  LDL.LU R8, [R1+0x3cb0] ;  /* 0x003cb00001087983 */ /* 0x000ea20000300800 */
[----:B-----5:R-:W-:-:S03]  /*10fa50*/  ISETP.GE.AND P0, PT, R10, c[0x0][0x17c], PT ;  /* 0x00005f000a007a0c */ /* 0x020fc60003f06270 */
[----:B------:R-:W3:Y:S01]  /*10fa60*/  LDL.LU R10, [R1+0x3cac] ;  /* 0x003cac00010a7983 */ /* 0x000ee20000300800 */
[----:B----4-:R-:W-:-:S03]  /*10fa70*/  ISETP.GE.AND P2, PT, R12, c[0x0][0x17c], PT ;  /* 0x00005f000c007a0c */ /* 0x010fc60003f46270 */
[----:B------:R-:W4:Y:S04]  /*10fa80*/  LDL.LU R12, [R1+0x3c6c] ;  /* 0x003c6c00010c7983 */ /* 0x000f280000300800 */
[----:B------:R-:W5:Y:S04]  /*10fa90*/  LDL.LU R20, [R1+0x3c04] ;  /* 0x003c040001147983 */ /* 0x000f680000300800 */
[----:B------:R-:W5:Y:S01]  /*10faa0*/  LDL.LU R16, [R1+0x3be8] ;  /* 0x003be80001107983 */ /* 0x000f620000300800 */
[----:B------:R-:W-:Y:S02]  /*10fab0*/  IADD3 R9, R7, c[0x0][0x198], RZ ;  /* 0x0000660007097a10 */ /* 0x000fe40007ffe0ff */
[----:B------:R-:W-:Y:S01]  /*10fac0*/  ISETP.LT.AND P1, PT, R217, c[0x0][0x178], !P3 ;  /* 0x00005e00d9007a0c */ /* 0x000fe20005f21270 */
[----:B------:R-:W5:Y:S01]  /*10fad0*/  LDL.LU R17, [R1+0x3bd4] ;  /* 0x003bd40001117983 */ /* 0x000f620000300800 */
[----:B------:R-:W-:-:S02]  /*10fae0*/  ISETP.LT.AND P3, PT, R216, c[0x0][0x178], !P3 ;  /* 0x00005e00d8007a0c */ /* 0x000fc40005f61270 */
[----:B------:R-:W-:Y:S01]  /*10faf0*/  ISETP.LT.AND P4, PT, R217, c[0x0][0x178], !P5 ;  /* 0x00005e00d9007a0c */ /* 0x000fe20006f81270 */
[C---:B------:R-:W-:Y:S01]  /*10fb00*/  IMAD.WIDE R4, R9.reuse, 0x4, R138 ;  /* 0x0000000409047825 */ /* 0x040fe200078e028a */
[----:B------:R-:W-:Y:S01]  /*10fb10*/  ISETP.LT.AND P5, PT, R216, c[0x0][0x178], !P5 ;  /* 0x00005e00d8007a0c */ /* 0x000fe20006fa1270 */
[----:B------:R-:W5:Y:S02]  /*10fb20*/  LDL.LU R14, [R1+0x3bb8] ;  /* 0x003bb800010e7983 */ /* 0x000f640000300800 */
[C---:B------:R-:W-:Y:S01]  /*10fb30*/  IMAD.WIDE R6, R9.reuse, 0x4, R136 ;  /* 0x0000000409067825 */ /* 0x040fe200078e0288 */
[----:B------:R-:W-:-:S05]  /*10fb40*/  IADD3 R9, R9, c[0x0][0x198], RZ ;  /* 0x0000660009097a10 */ /* 0x000fca0007ffe0ff */
[----:B-1----:R-:W-:Y:S01]  /*10fb50*/  IMAD.WIDE R2, R9, 0x4, R138 ;  /* 0x0000000409027825 */ /* 0x002fe200078e028a */
[----:B------:R1:W-:Y:S01]  /*10fb60*/  @P1 STG.E [R4.64], R30 ;  /* 0x0000001e04001986 */ /* 0x0003e2000c101904 */
[C---:B------:R-:W-:Y:S02]  /*10fb70*/  ISETP.LT.AND P1, PT, R217.reuse, c[0x0][0x178], !P6 ;  /* 0x00005e00d9007a0c */ /* 0x040fe40007721270 */
[----:B------:R-:W-:Y:S01]  /*10fb80*/  ISETP.LT.AND P6, PT, R216, c[0x0][0x178], !P6 ;  /* 0x00005e00d8007a0c */ /* 0x000fe200077c1270 */
[----:B------:R-:W-:Y:S04]  /*10fb90*/  @P3 STG.E [R6.64], R110 ;  /* 0x0000006e06003986 */ /* 0x000fe8000c101904 */
[----:B------:R1:W-:Y:S01]  /*10fba0*/  @P4 STG.E [R2.64], R31 ;  /* 0x0000001f02004986 */ /* 0x0003e2000c101904 */
[----:B------:R-:W-:Y:S01]  /*10fbb0*/  ISETP.LT.AND P4, PT, R217, c[0x0][0x178], !P0 ;  /* 0x00005e00d9007a0c */ /* 0x000fe20004781270 */
[C---:B-1----:R-:W-:Y:S01]  /*10fbc0*/  IMAD.WIDE R4, R9.reuse, 0x4, R136 ;  /* 0x0000000409047825 */ /* 0x042fe200078e0288 */
[----:B------:R-:W-:-:S02]  /*10fbd0*/  IADD3 R9, R9, c[0x0][0x198], RZ ;  /* 0x0000660009097a10 */ /* 0x000fc40007ffe0ff */
[----:B------:R-:W-:Y:S02]  /*10fbe0*/  ISETP.GE.AND P3, PT, R11, c[0x0][0x17c], PT ;  /* 0x00005f000b007a0c */ /* 0x000fe40003f66270 */
[----:B------:R1:W-:Y:S01]  /*10fbf0*/  @P5 STG.E [R4.64], R111 ;  /* 0x0000006f04005986 */ /* 0x0003e2000c101904 */
[C---:B------:R-:W-:Y:S02]  /*10fc00*/  IADD3 R11, R9.reuse, c[0x0][0x198], RZ ;  /* 0x00006600090b7a10 */ /* 0x040fe40007ffe0ff */
[----:B------:R-:W-:Y:S01]  /*10fc10*/  ISETP.LT.AND P5, PT, R216, c[0x0][0x178], !P0 ;  /* 0x00005e00d8007a0c */ /* 0x000fe200047a1270 */
[----:B------:R-:W-:-:S04]  /*10fc20*/  IMAD.WIDE R2, R9, 0x4, R138 ;  /* 0x0000000409027825 */ /* 0x000fc800078e028a */
[----:B------:R-:W-:-:S04]  /*10fc30*/  IMAD.WIDE R6, R11, 0x4, R138 ;  /* 0x000000040b067825 */ /* 0x000fc800078e028a */
[----:B-1----:R-:W-:Y:S01]  /*10fc40*/  IMAD.WIDE R4, R9, 0x4, R136 ;  /* 0x0000000409047825 */ /* 0x002fe200078e0288 */
[----:B------:R1:W-:Y:S01]  /*10fc50*/  @P1 STG.E [R2.64], R58 ;  /* 0x0000003a02001986 */ /* 0x0003e2000c101904 */
[----:B------:R-:W-:Y:S02]  /*10fc60*/  ISETP.LT.AND P1, PT, R217, c[0x0][0x178], !P2 ;  /* 0x00005e00d9007a0c */ /* 0x000fe40005721270 */
[----:B------:R-:W-:Y:S01]  /*10fc70*/  IADD3 R13, R11, c[0x0][0x198], RZ ;  /* 0x000066000b0d7a10 */ /* 0x000fe20007ffe0ff */
[----:B------:R1:W-:Y:S01]  /*10fc80*/  @P6 STG.E [R4.64], R94 ;  /* 0x0000005e04006986 */ /* 0x0003e2000c101904 */
[----:B------:R-:W-:-:S03]  /*10fc90*/  ISETP.LT.AND P2, PT, R216, c[0x0][0x178], !P2 ;  /* 0x00005e00d8007a0c */ /* 0x000fc60005741270 */
[----:B------:R2:W-:Y:S01]  /*10fca0*/  @P4 STG.E [R6.64], R59 ;  /* 0x0000003b06004986 */ /* 0x0005e2000c101904 */
[----:B------:R-:W-:Y:S02]  /*10fcb0*/  ISETP.LT.AND P4, PT, R217, c[0x0][0x178], !P3 ;  /* 0x00005e00d9007a0c */ /* 0x000fe40005f81270 */
[C---:B------:R-:W-:Y:S01]  /*10fcc0*/  IADD3 R15, R13.reuse, c[0x0][0x198], RZ ;  /* 0x000066000d0f7a10 */ /* 0x040fe20007ffe0ff */
[----:B-1----:R-:W-:-:S04]  /*10fcd0*/  IMAD.WIDE R2, R13, 0x4, R136 ;  /* 0x000000040d027825 */ /* 0x002fc800078e0288 */
[----:B------:R-:W-:Y:S01]  /*10fce0*/  IMAD.WIDE R4, R15, 0x4, R138 ;  /* 0x000000040f047825 */ /* 0x000fe200078e028a */
[----:B--2---:R-:W-:-:S03]  /*10fcf0*/  ISETP.GE.AND P0, PT, R8, c[0x0][0x17c], PT ;  /* 0x00005f0008007a0c */ /* 0x004fc60003f06270 */
[----:B------:R-:W-:Y:S01]  /*10fd00*/  IMAD.WIDE R8, R11, 0x4, R136 ;  /* 0x000000040b087825 */ /* 0x000fe200078e0288 */
[----:B---3--:R-:W-:-:S04]  /*10fd10*/  ISETP.GE.AND P6, PT, R10, c[0x0][0x17c], PT ;  /* 0x00005f000a007a0c */ /* 0x008fc80003fc6270 */
[----:B------:R1:W-:Y:S01]  /*10fd20*/  @P5 STG.E [R8.64], R95 ;  /* 0x0000005f08005986 */ /* 0x0003e2000c101904 */
[----:B------:R-:W-:Y:S01]  /*10fd30*/  ISETP.LT.AND P5, PT, R216, c[0x0][0x178], !P3 ;  /* 0x00005e00d8007a0c */ /* 0x000fe20005fa1270 */
[----:B------:R-:W-:-:S05]  /*10fd40*/  IMAD.WIDE R10, R13, 0x4, R138 ;  /* 0x000000040d0a7825 */ /* 0x000fca00078e028a */
[----:B------:R2:W-:Y:S04]  /*10fd50*/  @P1 STG.E [R10.64], R74 ;  /* 0x0000004a0a001986 */ /* 0x0005e8000c101904 */
[----:B------:R3:W-:Y:S04]  /*10fd60*/  @P2 STG.E [R2.64], R46 ;  /* 0x0000002e02002986 */ /* 0x0007e8000c101904 */
[----:B------:R1:W-:Y:S01]  /*10fd70*/  @P4 STG.E [R4.64], R75 ;  /* 0x0000004b04004986 */ /* 0x0003e2000c101904 */
[----:B----4-:R-:W-:-:S03]  /*10fd80*/  ISETP.GE.AND P3, PT, R12, c[0x0][0x17c], PT ;  /* 0x00005f000c007a0c */ /* 0x010fc60003f66270 */
[----:B------:R-:W4:Y:S01]  /*10fd90*/  LDL.LU R12, [R1+0x3ba4] ;  /* 0x003ba400010c7983 */ /* 0x000f220000300800 */
[----:B-----5:R-:W-:-:S03]  /*10fda0*/  ISETP.GE.AND P4, PT, R16, c[0x0][0x17c], PT ;  /* 0x00005f0010007a0c */ /* 0x020fc60003f86270 */
[----:B------:R-:W5:Y:S04]  /*10fdb0*/  LDL.LU R16, [R1+0x3b1c] ;  /* 0x003b1c0001107983 */ /* 0x000f680000300800 */
[----:B------:R-:W5:Y:S01]  /*10fdc0*/  LDL.LU R21, [R1+0x3b18] ;  /* 0x003b180001157983 */ /* 0x000f620000300800 */
[----:B------:R-:W-:-:S03]  /*10fdd0*/  ISETP.GE.AND P2, PT, R20, c[0x0][0x17c], PT ;  /* 0x00005f0014007a0c */ /* 0x000fc60003f46270 */
[----:B------:R-:W5:Y:S04]  /*10fde0*/  LDL.LU R20, [R1+0x3b04] ;  /* 0x003b040001147983 */ /* 0x000f680000300800 */
[----:B------:R-:W5:Y:S01]  /*10fdf0*/  LDL.LU R24, [R1+0x3b4c] ;  /* 0x003b4c0001187983 */ /* 0x000f620000300800 */
[----:B------:R-:W-:Y:S01]  /*10fe00*/  ISETP.LT.AND P1, PT, R217, c[0x0][0x178], !P0 ;  /* 0x00005e00d9007a0c */ /* 0x000fe20004721270 */
[C---:B------:R-:W-:Y:S01]  /*10fe10*/  IMAD.WIDE R6, R15.reuse, 0x4, R136 ;  /* 0x000000040f067825 */ /* 0x040fe200078e0288 */
[----:B------:R-:W-:Y:S01]  /*10fe20*/  ISETP.LT.AND P0, PT, R216, c[0x0][0x178], !P0 ;  /* 0x00005e00d8007a0c */ /* 0x000fe20004701270 */
[----:B------:R-:W5:Y:S01]  /*10fe30*/  LDL.LU R28, [R1+0x3b78] ;  /* 0x003b7800011c7983 */ /* 0x000f620000300800 */
[----:B------:R-:W-:-:S03]  /*10fe40*/  IADD3 R15, R15, c[0x0][0x198], RZ ;  /* 0x000066000f0f7a10 */ /* 0x000fc60007ffe0ff */
[----:B------:R3:W-:Y:S02]  /*10fe50*/  @P5 STG.E [R6.64], R47 ;  /* 0x0000002f06005986 */ /* 0x0007e4000c101904 */
[C---:B-1----:R-:W-:Y:S02]  /*10fe60*/  IMAD.WIDE R8, R15.reuse, 0x4, R138 ;  /* 0x000000040f087825 */ /* 0x042fe400078e028a */
[----:B------:R-:W5:Y:S02]  /*10fe70*/  LDL.LU R27, [R1+0x3a68] ;  /* 0x003a6800011b7983 */ /* 0x000f640000300800 */
[----:B--2---:R-:W-:Y:S01]  /*10fe80*/  IMAD.WIDE R10, R15, 0x4, R136 ;  /* 0x000000040f0a7825 */ /* 0x004fe200078e0288 */
[----:B------:R-:W-:Y:S01]  /*10fe90*/  ISETP.LT.AND P5, PT, R217, c[0x0][0x178], !P6 ;  /* 0x00005e00d9007a0c */ /* 0x000fe200077a1270 */
[----:B------:R1:W-:Y:S01]  /*10fea0*/  @P1 STG.E [R8.64], R18 ;  /* 0x0000001208001986 */ /* 0x0003e2000c101904 */
[----:B------:R-:W-:Y:S02]  /*10feb0*/  ISETP.LT.AND P6, PT, R216, c[0x0][0x178], !P6 ;  /* 0x00005e00d8007a0c */ /* 0x000fe400077c1270 */
[----:B------:R-:W-:Y:S01]  /*10fec0*/  IADD3 R15, R15, c[0x0][0x198], RZ ;  /* 0x000066000f0f7a10 */ /* 0x000fe20007ffe0ff */
[----:B------:R2:W-:Y:S01]  /*10fed0*/  @P0 STG.E [R10.64], R122 ;  /* 0x0000007a0a000986 */ /* 0x0005e2000c101904 */
[----:B------:R-:W-:-:S02]  /*10fee0*/  ISETP.LT.AND P0, PT, R217, c[0x0][0x178], !P3 ;  /* 0x00005e00d9007a0c */ /* 0x000fc40005f01270 */
[----:B------:R-:W-:Y:S01]  /*10fef0*/  ISETP.LT.AND P3, PT, R216, c[0x0][0x178], !P3 ;  /* 0x00005e00d8007a0c */ /* 0x000fe20005f61270 */
[----:B------:R-:W5:Y:S01]  /*10ff00*/  LDL.LU R26, [R1+0x3a48] ;  /* 0x003a4800011a7983 */ /* 0x000f620000300800 */
[C---:B------:R-:W-:Y:S01]  /*10ff10*/  IADD3 R13, R15.reuse, c[0x0][0x198], RZ ;  /* 0x000066000f0d7a10 */ /* 0x040fe20007ffe0ff */
[----:B---3--:R-:W-:-:S04]  /*10ff20*/  IMAD.WIDE R2, R15, 0x4, R138 ;  /* 0x000000040f027825 */ /* 0x008fc800078e028a */
[----:B------:R-:W-:Y:S01]  /*10ff30*/  IMAD.WIDE R4, R15, 0x4, R136 ;  /* 0x000000040f047825 */ /* 0x000fe200078e0288 */
[----:B------:R3:W-:Y:S03]  /*10ff40*/  @P5 STG.E [R2.64], R19 ;  /* 0x0000001302005986 */ /* 0x0007e6000c101904 */
[C---:B------:R-:W-:Y:S01]  /*10ff50*/  IMAD.WIDE R6, R13.reuse, 0x4, R138 ;  /* 0x000000040d067825 */ /* 0x040fe200078e028a */
[----:B------:R-:W-:Y:S03]  /*10ff60*/  @P6 STG.E [R4.64], R123 ;  /* 0x0000007b04006986 */ /* 0x000fe6000c101904 */
[----:B-1----:R-:W-:Y:S01]  /*10ff70*/  IMAD.WIDE R8, R13, 0x4, R136 ;  /* 0x000000040d087825 */ /* 0x002fe200078e0288 */
[----:B------:R-:W-:Y:S01]  /*10ff80*/  ISETP.LT.AND P5, PT, R217, c[0x0][0x178], !P2 ;  /* 0x00005e00d9007a0c */ /* 0x000fe200057a1270 */
[----:B------:R-:W-:Y:S01]  /*10ff90*/  @P0 STG.E [R6.64], R34 ;  /* 0x0000002206000986 */ /* 0x000fe2000c101904 */
[----:B------:R-:W-:-:S02]  /*10ffa0*/  IADD3 R15, R13, c[0x0][0x198], RZ ;  /* 0x000066000d0f7a10 */ /* 0x000fc40007ffe0ff */
[C---:B------:R-:W-:Y:S01]  /*10ffb0*/  ISETP.LT.AND P2, PT, R216.reuse, c[0x0][0x178], !P2 ;  /* 0x00005e00d8007a0c */ /* 0x040fe20005741270 */
[----:B------:R1:W-:Y:S01]  /*10ffc0*/  @P3 STG.E [R8.64], R106 ;  /* 0x0000006a08003986 */ /* 0x0003e2000c101904 */
[----:B------:R-:W-:Y:S02]  /*10ffd0*/  ISETP.LT.AND P3, PT, R217, c[0x0][0x178], !P4 ;  /* 0x00005e00d9007a0c */ /* 0x000fe40006761270 */
[----:B------:R-:W-:Y:S02]  /*10ffe0*/  ISETP.LT.AND P4, PT, R216, c[0x0][0x178], !P4 ;  /* 0x00005e00d8007a0c */ /* 0x000fe40006781270 */
[----:B------:R-:W-:Y:S01]  /*10fff0*/  ISETP.GE.AND P1, PT, R17, c[0x0][0x17c], PT ;  /* 0x00005f0011007a0c */ /* 0x000fe20003f26270 */
[----:B------:R-:W4:Y:S01]  /*110000*/  LDS.128 R4, [R0] ;  /* 0x0000000000047984 */ /* 0x000f220000000c00 */
[C---:B------:R-:W-:Y:S01]  /*110010*/  IADD3 R17, R15.reuse, c[0x0][0x198], RZ ;  /* 0x000066000f117a10 */ /* 0x040fe20007ffe0ff */
[----:B--2---:R-:W-:Y:S01]  /*110020*/  IMAD.WIDE R10, R15, 0x4, R138 ;  /* 0x000000040f0a7825 */ /* 0x004fe200078e028a */
[----:B------:R-:W-:-:S03]  /*110030*/  ISETP.GE.AND P6, PT, R14, c[0x0][0x17c], PT ;  /* 0x00005f000e007a0c */ /* 0x000fc60003fc6270 */
[--C-:B---3--:R-:W-:Y:S01]  /*110040*/  IMAD.WIDE R2, R15, 0x4, R136.reuse ;  /* 0x000000040f027825 */ /* 0x108fe200078e0288 */
[----:B------:R-:W-:Y:S03]  /*110050*/  @P5 STG.E [R10.64], R35 ;  /* 0x000000230a005986 */ /* 0x000fe6000c101904 */
[----:B------:R-:W-:Y:S01]  /*110060*/  IMAD.WIDE R14, R17, 0x4, R136 ;  /* 0x00000004110e7825 */ /* 0x000fe200078e0288 */
[----:B------:R2:W-:Y:S01]  /*110070*/  @P2 STG.E [R2.64], R107 ;  /* 0x0000006b02002986 */ /* 0x0005e2000c101904 */
[----:B------:R-:W-:Y:S02]  /*110080*/  ISETP.LT.AND P5, PT, R217, c[0x0][0x178], !P1 ;  /* 0x00005e00d9007a0c */ /* 0x000fe40004fa1270 */
[----:B------:R-:W-:Y:S01]  /*110090*/  ISETP.LT.AND P1, PT, R216, c[0x0][0x178], !P1 ;  /* 0x00005e00d8007a0c */ /* 0x000fe20004f21270 */
[----:B------:R-:W-:Y:S01]  /*1100a0*/  LDS.128 R32, [R0+0x800] ;  /* 0x0008000000207984 */ /* 0x000fe20000000c00 */
[----:B-1----:R-:W-:-:S05]  /*1100b0*/  IADD3 R9, R17, c[0x0][0x198], RZ ;  /* 0x0000660011097a10 */ /* 0x002fca0007ffe0ff */
[----:B------:R-:W-:Y:S01]  /*1100c0*/  IMAD.WIDE R18, R9, 0x4, R136 ;  /* 0x0000000409127825 */ /* 0x000fe200078e0288 */
[----:B----4-:R-:W-:-:S03]  /*1100d0*/  ISETP.GE.AND P0, PT, R12, c[0x0][0x17c], PT ;  /* 0x00005f000c007a0c */ /* 0x010fc60003f06270 */
[----:B------:R-:W-:-:S05]  /*1100e0*/  IMAD.WIDE R12, R17, 0x4, R138 ;  /* 0x00000004110c7825 */ /* 0x000fca00078e028a */
[----:B------:R1:W-:Y:S04]  /*1100f0*/  @P3 STG.E [R12.64], R62 ;  /* 0x0000003e0c003986 */ /* 0x0003e8000c101904 */
[----:B------:R-:W-:Y:S01]  /*110100*/  @P4 STG.E [R14.64], R90 ;  /* 0x0000005a0e004986 */ /* 0x000fe2000c101904 */
[----:B------:R-:W-:Y:S02]  /*110110*/  ISETP.LT.AND P4, PT, R217, c[0x0][0x178], !P6 ;  /* 0x00005e00d9007a0c */ /* 0x000fe40007781270 */
[----:B-----5:R-:W-:Y:S02]  /*110120*/  ISETP.GE.AND P3, PT, R21, c[0x0][0x17c], PT ;  /* 0x00005f0015007a0c */ /* 0x020fe40003f66270 */
[C---:B------:R-:W-:Y:S02]  /*110130*/  IADD3 R21, R9.reuse, c[0x0][0x198], RZ ;  /* 0x0000660009157a10 */ /* 0x040fe40007ffe0ff */
[----:B------:R-:W-:Y:S01]  /*110140*/  ISETP.GE.AND P2, PT, R16, c[0x0][0x17c], PT ;  /* 0x00005f0010007a0c */ /* 0x000fe20003f46270 */
[----:B------:R-:W-:-:S04]  /*110150*/  IMAD.WIDE R16, R9, 0x4, R138 ;  /* 0x0000000409107825 */ /* 0x000fc800078e028a */
[----:B--2---:R-:W-:Y:S01]  /*110160*/  IMAD.WIDE R2, R21, 0x4, R138 ;  /* 0x0000000415027825 */ /* 0x004fe200078e028a */
[----:B------:R2:W-:Y:S04]  /*110170*/  @P5 STG.E [R16.64], R63 ;  /* 0x0000003f10005986 */ /* 0x0005e8000c101904 */
[----:B------:R-:W-:Y:S04]  /*110180*/  @P1 STG.E [R18.64], R91 ;  /* 0x0000005b12001986 */ /* 0x000fe8000c101904 */
[----:B------:R3:W-:Y:S01]  /*110190*/  @P4 STG.E [R2.64], R78 ;  /* 0x0000004e02004986 */ /* 0x0007e2000c101904 */
[----:B------:R-:W-:-:S03]  /*1101a0*/  ISETP.GE.AND P4, PT, R24, c[0x0][0x17c], PT ;  /* 0x00005f0018007a0c */ /* 0x000fc60003f86270 */
[----:B------:R-:W4:Y:S04]  /*1101b0*/  LDL.LU R24, [R1+0x3aa4] ;  /* 0x003aa40001187983 */ /* 0x000f280000300800 */
[----:B------:R-:W5:Y:S01]  /*1101c0*/  LDL.LU R29, [R1+0x3ad8] ;  /* 0x003ad800011d7983 */ /* 0x000f620000300800 */
[----:B------:R-:W-:Y:S02]  /*1101d0*/  LOP3.LUT R218, R0, 0x20, RZ, 0x3c, !PT ;  /* 0x0000002000da7812 */ /* 0x000fe400078e3cff */
[----:B------:R-:W-:-:S03]  /*1101e0*/  ISETP.LT.AND P6, PT, R216, c[0x0][0x178], !P6 ;  /* 0x00005e00d8007a0c */ /* 0x000fc600077c1270 */
[----:B------:R-:W3:Y:S01]  /*1101f0*/  LDS.128 R8, [R218] ;  /* 0x00000000da087984 */ /* 0x000ee20000000c00 */
[----:B------:R-:W-:Y:S02]  /*110200*/  ISETP.GE.AND P1, PT, R20, c[0x0][0x17c], PT ;  /* 0x00005f0014007a0c */ /* 0x000fe40003f26270 */
[C---:B-1----:R-:W-:Y:S01]  /*110210*/  IADD3 R13, R21.reuse, c[0x0][0x198], RZ ;  /* 0x00006600150d7a10 */ /* 0x042fe20007ffe0ff */
[----:B------:R-:W-:Y:S01]  /*110220*/  IMAD.WIDE R20, R21, 0x4, R136 ;  /* 0x0000000415147825 */ /* 0x000fe200078e0288 */
[C---:B------:R-:W-:Y:S01]  /*110230*/  ISETP.LT.AND P5, PT, R217.reuse, c[0x0][0x178], !P0 ;  /* 0x00005e00d9007a0c */ /* 0x040fe200047a1270 */
[----:B------:R-:W-:Y:S01]  /*110240*/  LDS.128 R56, [R218+0x1800] ;  /* 0x00180000da387984 */ /* 0x000fe20000000c00 */
[----:B------:R-:W-:Y:S02]  /*110250*/  ISETP.LT.AND P0, PT, R216, c[0x0][0x178], !P0 ;  /* 0x00005e00d8007a0c */ /* 0x000fe40004701270 */
[----:B------:R-:W-:Y:S01]  /*110260*/  LOP3.LUT R219, R0, 0x40, RZ, 0x3c, !PT ;  /* 0x0000004000db7812 */ /* 0x000fe200078e3cff */
[----:B------:R1:W-:Y:S01]  /*110270*/  @P6 STG.E [R20.64], R42 ;  /* 0x0000002a14006986 */ /* 0x0003e2000c101904 */
[----:B------:R-:W-:Y:S01]  /*110280*/  ISETP.LT.AND P6, PT, R217, c[0x0][0x178], !P2 ;  /* 0x00005e00d9007a0c */ /* 0x000fe200057c1270 */
[C---:B------:R-:W-:Y:S01]  /*110290*/  IMAD.WIDE R22, R13.reuse, 0x4, R138 ;  /* 0x000000040d167825 */ /* 0x040fe200078e028a */
[C---:B------:R-:W-:Y:S01]  /*1102a0*/  IADD3 R25, R13.reuse, c[0x0][0x198], RZ ;  /* 0x000066000d197a10 */ /* 0x040fe20007ffe0ff */
[----:B------:R-:W-:Y:S02]  /*1102b0*/  LDS.128 R48, [R219+0x1000] ;  /* 0x00100000db307984 */ /* 0x000fe40000000c00 */
[----:B--2---:R-:W-:-:S02]  /*1102c0*/  IMAD.WIDE R16, R13, 0x4, R136 ;  /* 0x000000040d107825 */ /* 0x004fc400078e0288 */
[----:B------:R-:W2:Y:S02]  /*1102d0*/  LDS.128 R12, [R219] ;  /* 0x00000000db0c7984 */ /* 0x000ea40000000c00 */
[C---:B---3--:R-:W-:Y:S01]  /*1102e0*/  IMAD.WIDE R2, R25.reuse, 0x4, R138 ;  /* 0x0000000419027825 */ /* 0x048fe200078e028a */
[C---:B------:R-:W-:Y:S01]  /*1102f0*/  ISETP.LT.AND P2, PT, R216.reuse, c[0x0][0x178], !P2 ;  /* 0x00005e00d8007a0c */ /* 0x040fe20005741270 */
[----:B------:R3:W-:Y:S02]  /*110300*/  @P5 STG.E [R22.64], R79 ;  /* 0x0000004f16005986 */ /* 0x0007e4000c101904 */
[C---:B------:R-:W-:Y:S01]  /*110310*/  IMAD.WIDE R18, R25.reuse, 0x4, R136 ;  /* 0x0000000419127825 */ /* 0x040fe200078e0288 */
[----:B------:R-:W-:Y:S01]  /*110320*/  IADD3 R25, R25, c[0x0][0x198], RZ ;  /* 0x0000660019197a10 */ /* 0x000fe20007ffe0ff */
[----:B------:R-:W-:Y:S01]  /*110330*/  @P0 STG.E [R16.64], R43 ;  /* 0x0000002b10000986 */ /* 0x000fe2000c101904 */
[----:B------:R-:W-:Y:S02]  /*110340*/  ISETP.LT.AND P5, PT, R217, c[0x0][0x178], !P3 ;  /* 0x00005e00d9007a0c */ /* 0x000fe40005fa1270 */
[----:B------:R-:W-:Y:S01]  /*110350*/  ISETP.LT.AND P3, PT, R216, c[0x0][0x178], !P3 ;  /* 0x00005e00d8007a0c */ /* 0x000fe20005f61270 */
[----:B------:R3:W-:Y:S01]  /*110360*/  @P6 STG.E [R2.64], R148 ;  /* 0x0000009402006986 */ /* 0x0007e2000c101904 */
[----:B------:R-:W-:-:S02]  /*110370*/  ISETP.GE.AND P0, PT, R28, c[0x0][0x17c], PT ;  /* 0x00005f001c007a0c */ /* 0x000fc40003f06270 */
[----:B------:R-:W-:Y:S01]  /*110380*/  ISETP.LT.AND P6, PT, R217, c[0x0][0x178], !P1 ;  /* 0x00005e00d9007a0c */ /* 0x000fe20004fc1270 */
[----:B------:R-:W5:Y:S01]  /*110390*/  LDL.LU R28, [R1+0x3abc] ;  /* 0x003abc00011c7983 */ /* 0x000f620000300800 */
[C---:B-1----:R-:W-:Y:S01]  /*1103a0*/  IMAD.WIDE R20, R25.reuse, 0x4, R138 ;  /* 0x0000000419147825 */ /* 0x042fe200078e028a */
[----:B------:R-:W-:Y:S02]  /*1103b0*/  ISETP.LT.AND P1, PT, R216, c[0x0][0x178], !P1 ;  /* 0x00005e00d8007a0c */ /* 0x000fe40004f21270 */
[----:B------:R-:W-:Y:S01]  /*1103c0*/  LDS.128 R60, [R219+0x1800] ;  /* 0x00180000db3c7984 */ /* 0x000fe20000000c00 */
[C---:B---3--:R-:W-:Y:S01]  /*1103d0*/  IMAD.WIDE R22, R25.reuse, 0x4, R136 ;  /* 0x0000000419167825 */ /* 0x048fe200078e0288 */
[----:B------:R-:W-:Y:S02]  /*1103e0*/  IADD3 R25, R25, c[0x0][0x198], RZ ;  /* 0x0000660019197a10 */ /* 0x000fe40007ffe0ff */
[----:B------:R-:W-:Y:S03]  /*1103f0*/  @P2 STG.E [R18.64], R4 ;  /* 0x0000000412002986 */ /* 0x000fe6000c101904 */
[C---:B------:R-:W-:Y:S01]  /*110400*/  IMAD.WIDE R2, R25.reuse, 0x4, R138 ;  /* 0x0000000419027825 */ /* 0x040fe200078e028a */
[----:B------:R-:W-:Y:S03]  /*110410*/  @P5 STG.E [R20.64], R149 ;  /* 0x0000009514005986 */ /* 0x000fe6000c101904 */
[----:B------:R-:W-:Y:S01]  /*110420*/  IMAD.WIDE R16, R25, 0x4, R136 ;  /* 0x0000000419107825 */ /* 0x000fe200078e0288 */
[----:B------:R1:W-:Y:S01]  /*110430*/  @P3 STG.E [R22.64], R5 ;  /* 0x0000000516003986 */ /* 0x0003e2000c101904 */
[----:B------:R-:W-:-:S02]  /*110440*/  ISETP.GE.AND P2, PT, R27, c[0x0][0x17c], PT ;  /* 0x00005f001b007a0c */ /* 0x000fc40003f46270 */
[----:B------:R-:W-:Y:S01]  /*110450*/  ISETP.LT.AND P5, PT, R217, c[0x0][0x178], !P4 ;  /* 0x00005e00d9007a0c */ /* 0x000fe200067a1270 */
[----:B------:R3:W-:Y:S01]  /*110460*/  @P6 STG.E [R2.64], R164 ;  /* 0x000000a402006986 */ /* 0x0007e2000c101904 */
[----:B------:R-:W-:Y:S02]  /*110470*/  ISETP.GE.AND P3, PT, R26, c[0x0][0x17c], PT ;  /* 0x00005f001a007a0c */ /* 0x000fe40003f66270 */
[----:B------:R-:W-:Y:S01]  /*110480*/  ISETP.LT.AND P6, PT, R216, c[0x0][0x178], !P4 ;  /* 0x00005e00d8007a0c */ /* 0x000fe200067c1270 */
[----:B------:R-:W5:Y:S01]  /*110490*/  LDL.LU R26, [R1+0x39a4] ;  /* 0x0039a400011a7983 */ /* 0x000f620000300800 */
[----:B------:R-:W-:-:S03]  /*1104a0*/  IADD3 R27, R25, c[0x0][0x198], RZ ;  /* 0x00006600191b7a10 */ /* 0x000fc60007ffe0ff */
[----:B------:R2:W-:Y:S01]  /*1104b0*/  @P1 STG.E [R16.64], R8 ;  /* 0x0000000810001986 */ /* 0x0005e2000c101904 */
[----:B------:R-:W-:Y:S02]  /*1104c0*/  ISETP.LT.AND P1, PT, R217, c[0x0][0x178], !P0 ;  /* 0x00005e00d9007a0c */ /* 0x000fe40004721270 */
[----:B------:R-:W-:Y:S02]  /*1104d0*/  ISETP.LT.AND P0, PT, R216, c[0x0][0x178], !P0 ;  /* 0x00005e00d8007a0c */ /* 0x000fe40004701270 */
[C---:B-1----:R-:W-:Y:S01]  /*1104e0*/  IADD3 R23, R27.reuse, c[0x0][0x198], RZ ;  /* 0x000066001b177a10 */ /* 0x042fe20007ffe0ff */
[----:B------:R-:W-:-:S04]  /*1104f0*/  IMAD.WIDE R18, R27, 0x4, R138 ;  /* 0x000000041b127825 */ /* 0x000fc800078e028a */
[----:B------:R-:W-:Y:S01]  /*110500*/  IMAD.WIDE R4, R27, 0x4, R136 ;  /* 0x000000041b047825 */ /* 0x000fe200078e0288 */
[----:B------:R1:W-:Y:S03]  /*110510*/  @P5 STG.E [R18.64], R165 ;  /* 0x000000a512005986 */ /* 0x0003e6000c101904 */
[C---:B---3--:R-:W-:Y:S01]  /*110520*/  IMAD.WIDE R2, R23.reuse, 0x4, R138 ;  /* 0x0000000417027825 */ /* 0x048fe200078e028a */
[----:B------:R-:W-:Y:S03]  /*110530*/  @P6 STG.E [R4.64], R9 ;  /* 0x0000000904006986 */ /* 0x000fe6000c101904 */
[----:B------:R-:W-:Y:S01]  /*110540*/  IMAD.WIDE R20, R23, 0x4, R136 ;  /* 0x0000000417147825 */ /* 0x000fe200078e0288 */
[----:B------:R3:W-:Y:S01]  /*110550*/  @P1 STG.E [R2.64], R180 ;  /* 0x000000b402001986 */ /* 0x0007e2000c101904 */
[----:B------:R-:W-:-:S02]  /*110560*/  ISETP.LT.AND P5, PT, R217, c[0x0][0x178], !P2 ;  /* 0x00005e00d9007a0c */ /* 0x000fc400057a1270 */
[----:B------:R-:W-:Y:S01]  /*110570*/  IADD3 R23, R23, c[0x0][0x198], RZ ;  /* 0x0000660017177a10 */ /* 0x000fe20007ffe0ff */
[----:B--2---:R2:W-:Y:S01]  /*110580*/  @P0 STG.E [R20.64], R12 ;  /* 0x0000000c14000986 */ /* 0x0045e2000c101904 */
[C---:B------:R-:W-:Y:S02]  /*110590*/  ISETP.LT.AND P2, PT, R216.reuse, c[0x0][0x178], !P2 ;  /* 0x00005e00d8007a0c */ /* 0x040fe40005741270 */
[----:B------:R-:W-:Y:S01]  /*1105a0*/  ISETP.LT.AND P1, PT, R217, c[0x0][0x178], !P3 ;  /* 0x00005e00d9007a0c */ /* 0x000fe20005f21270 */
[----:B------:R-:W-:Y:S01]  /*1105b0*/  IMAD.WIDE R16, R23, 0x4, R138 ;  /* 0x0000000417107825 */ /* 0x000fe200078e028a */
[----:B------:R-:W-:-:S03]  /*1105c0*/  ISETP.LT.AND P3, PT, R216, c[0x0][0x178], !P3 ;  /* 0x00005e00d8007a0c */ /* 0x000fc60005f61270 */
[C---:B-1----:R-:W-:Y:S01]  /*1105d0*/  IMAD.WIDE R18, R23.reuse, 0x4, R136 ;  /* 0x0000000417127825 */ /* 0x042fe200078e0288 */
[----:B------:R-:W-:Y:S01]  /*1105e0*/  IADD3 R23, R23, c[0x0][0x198], RZ ;  /* 0x0000660017177a10 */ /* 0x000fe20007ffe0ff */
[----:B------:R-:W-:Y:S04]  /*1105f0*/  @P5 STG.E [R16.64], R181 ;  /* 0x000000b510005986 */ /* 0x000fe8000c101904 */
[C---:B---3--:R-:W-:Y:S01]  /*110600*/  IMAD.WIDE R2, R23.reuse, 0x4, R138 ;  /* 0x0000000417027825 */ /* 0x048fe200078e028a */
[----:B------:R1:W-:Y:S03]  /*110610*/  @P2 STG.E [R18.64], R13 ;  /* 0x0000000d12002986 */ /* 0x0003e6000c101904 */
[C---:B------:R-:W-:Y:S01]  /*110620*/  IMAD.WIDE R4, R23.reuse, 0x4, R136 ;  /* 0x0000000417047825 */ /* 0x040fe200078e0288 */
[----:B------:R3:W-:Y:S01]  /*110630*/  @P1 STG.E [R2.64], R196 ;  /* 0x000000c402001986 */ /* 0x0007e2000c101904 */
[----:B--2---:R-:W-:-:S03]  /*110640*/  IADD3 R21, R23, c[0x0][0x198], RZ ;  /* 0x0000660017157a10 */ /* 0x004fc60007ffe0ff */
[----:B------:R-:W-:Y:S01]  /*110650*/  @P3 STG.E [R4.64], R36 ;  /* 0x0000002404003986 */ /* 0x000fe2000c101904 */
[C---:B-1----:R-:W-:Y:S01]  /*110660*/  IADD3 R19, R21.reuse, c[0x0][0x198], RZ ;  /* 0x0000660015137a10 */ /* 0x042fe20007ffe0ff */
[----:B------:R-:W-:-:S04]  /*110670*/  IMAD.WIDE R8, R21, 0x4, R138 ;  /* 0x0000000415087825 */ /* 0x000fc800078e028a */
[----:B------:R-:W-:-:S04]  /*110680*/  IMAD.WIDE R12, R21, 0x4, R136 ;  /* 0x00000004150c7825 */ /* 0x000fc800078e0288 */
[----:B---3--:R-:W-:-:S04]  /*110690*/  IMAD.WIDE R2, R19, 0x4, R138 ;  /* 0x0000000413027825 */ /* 0x008fc800078e028a */
[----:B------:R-:W-:Y:S01]  /*1106a0*/  IMAD.WIDE R16, R19, 0x4, R136 ;  /* 0x0000000413107825 */ /* 0x000fe200078e0288 */
[----:B----4-:R-:W-:Y:S02]  /*1106b0*/  ISETP.GE.AND P4, PT, R24, c[0x0][0x17c], PT ;  /* 0x00005f0018007a0c */ /* 0x010fe40003f86270 */
[----:B------:R-:W2:Y:S04]  /*1106c0*/  LDL.LU R24, [R1+0x39cc] ;  /* 0x0039cc0001187983 */ /* 0x000ea80000300800 */
[----:B------:R-:W3:Y:S04]  /*1106d0*/  LDL.LU R40, [R1+0x3a40] ;  /* 0x003a400001287983 */ /* 0x000ee80000300800 */
[----:B------:R-:W4:Y:S04]  /*1106e0*/  LDL.LU R22, [R1+0x3a08] ;  /* 0x003a080001167983 */ /* 0x000f280000300800 */
[----:B------:R-:W4:Y:S01]  /*1106f0*/  LDL.LU R20, [R1+0x39e4] ;  /* 0x0039e40001147983 */ /* 0x000f220000300800 */
[----:B-----5:R-:W-:-:S02]  /*110700*/  ISETP.GE.AND P6, PT, R29, c[0x0][0x17c], PT ;  /* 0x00005f001d007a0c */ /* 0x020fc40003fc6270 */
[C---:B------:R-:W-:Y:S01]  /*110710*/  ISETP.LT.AND P5, PT, R217.reuse, c[0x0][0x178], !P4 ;  /* 0x00005e00d9007a0c */ /* 0x040fe200067a1270 */
[----:B------:R-:W5:Y:S01]  /*110720*/  LDL.LU R18, [R1+0x3904] ;  /* 0x0039040001127983 */ /* 0x000f620000300800 */
[C---:B------:R-:W-:Y:S02]  /*110730*/  ISETP.LT.AND P4, PT, R216.reuse, c[0x0][0x178], !P4 ;  /* 0x00005e00d8007a0c */ /* 0x040fe40006781270 */
[----:B------:R-:W-:Y:S02]  /*110740*/  ISETP.LT.AND P3, PT, R217, c[0x0][0x178], !P6 ;  /* 0x00005e00d9007a0c */ /* 0x000fe40007761270 */
[----:B------:R-:W-:-:S07]  /*110750*/  ISETP.LT.AND P6, PT, R216, c[0x0][0x178], !P6 ;  /* 0x00005e00d8007a0c */ /* 0x000fce00077c1270 */
[----:B------:R-:W-:Y:S04]  /*110760*/  @P5 STG.E [R8.64], R197 ;  /* 0x000000c508005986 */ /* 0x000fe8000c101904 */
[----:B------:R-:W-:Y:S04]  /*110770*/  @P4 STG.E [R12.64], R37 ;  /* 0x000000250c004986 */ /* 0x000fe8000c101904 */
[----:B------:R-:W-:Y:S04]  /*110780*/  @P3 STG.E [R2.64], R152 ;  /* 0x0000009802003986 */ /* 0x000fe8000c101904 */
[----:B------:R1:W-:Y:S04]  /*110790*/  @P6 STG.E [R16.64], R32 ;  /* 0x0000002010006986 */ /* 0x0003e8000c101904 */
[----:B-1----:R-:W5:Y:S01]  /*1107a0*/  LDL.LU R32, [R1+0x3960] ;  /* 0x0039600001207983 */ /* 0x002f620000300800 */
[----:B------:R-:W-:-:S03]  /*1107b0*/  ISETP.GE.AND P0, PT, R28, c[0x0][0x17c], PT ;  /* 0x00005f001c007a0c */ /* 0x000fc60003f06270 */
[----:B------:R-:W1:Y:S01]  /*1107c0*/  LDS.128 R28, [R218+0x800] ;  /* 0x00080000da1c7984 */ /* 0x000e620000000c00 */
[----:B------:R-:W-:Y:S02]  /*1107d0*/  ISETP.LT.AND P5, PT, R217, c[0x0][0x178], !P0 ;  /* 0x00005e00d9007a0c */ /* 0x000fe400047a1270 */
[----:B------:R-:W-:Y:S01]  /*1107e0*/  ISETP.LT.AND P0, PT, R216, c[0x0][0x178], !P0 ;  /* 0x00005e00d8007a0c */ /* 0x000fe20004701270 */
[----:B------:R-:W5:Y:S01]  /*1107f0*/  LDL.LU R42, [R1+0x3958] ;  /* 0x00395800012a7983 */ /* 0x000f620000300800 */
[----:B------:R-:W-:Y:S02]  /*110800*/  IADD3 R19, R19, c[0x0][0x198], RZ ;  /* 0x0000660013137a10 */ /* 0x000fe40007ffe0ff */
[----:B------:R-:W-:-:S03]  /*110810*/  ISETP.GE.AND P2, PT, R26, c[0x0][0x17c], PT ;  /* 0x00005f001a007a0c */ /* 0x000fc60003f46270 */
[----:B------:R-:W-:-:S04]  /*110820*/  IMAD.WIDE R4, R19, 0x4, R138 ;  /* 0x0000000413047825 */ /* 0x000fc800078e028a */
[----:B------:R-:W-:Y:S01]  /*110830*/  IMAD.WIDE R8, R19, 0x4, R136 ;  /* 0x0000000413087825 */ /* 0x000fe200078e0288 */
[----:B------:R-:W-:Y:S01]  /*110840*/  ISETP.LT.AND P6, PT, R217, c[0x0][0x178], !P2 ;  /* 0x00005e00d9007a0c */ /* 0x000fe200057c1270 */
[----:B------:R-:W-:Y:S01]  /*110850*/  @P5 STG.E [R4.64], R153 ;  /* 0x0000009904005986 */ /* 0x000fe2000c101904 */
[----:B------:R-:W-:Y:S02]  /*110860*/  ISETP.LT.AND P2, PT, R216, c[0x0][0x178], !P2 ;  /* 0x00005e00d8007a0c */ /* 0x000fe40005741270 */
[----:B------:R-:W-:Y:S01]  /*110870*/  IADD3 R19, R19, c[0x0][0x198], RZ ;  /* 0x0000660013137a10 */ /* 0x000fe20007ffe0ff */
[----:B------:R1:W-:Y:S04]  /*110880*/  @P0 STG.E [R8.64], R33 ;  /* 0x0000002108000986 */ /* 0x0003e8000c101904 */
[----:B------:R-:W-:-:S04]  /*110890*/  IMAD.WIDE R2, R19, 0x4, R138 ;  /* 0x0000000413027825 */ /* 0x000fc800078e028a */
[C---:B------:R-:W-:Y:S01]  /*1108a0*/  IMAD.WIDE R12, R19.reuse, 0x4, R136 ;  /* 0x00000004130c7825 */ /* 0x040fe200078e0288 */
[----:B------:R-:W-:Y:S01]  /*1108b0*/  IADD3 R17, R19, c[0x0][0x198], RZ ;  /* 0x0000660013117a10 */ /* 0x000fe20007ffe0ff */
[----:B------:R1:W-:Y:S03]  /*1108c0*/  @P6 STG.E [R2.64], R168 ;  /* 0x000000a802006986 */ /* 0x0003e6000c101904 */
[C---:B-1----:R-:W-:Y:S01]  /*1108d0*/  IADD3 R33, R17.reuse, c[0x0][0x198], RZ ;  /* 0x0000660011217a10 */ /* 0x042fe20007ffe0ff */
[C---:B------:R-:W-:Y:S01]  /*1108e0*/  IMAD.WIDE R36, R17.reuse, 0x4, R138 ;  /* 0x0000000411247825 */ /* 0x040fe200078e028a */
[----:B------:R1:W-:Y:S03]  /*1108f0*/  @P2 STG.E [R12.64], R28 ;  /* 0x0000001c0c002986 */ /* 0x0003e6000c101904 */
[----:B------:R-:W-:-:S04]  /*110900*/  IMAD.WIDE R4, R17, 0x4, R136 ;  /* 0x0000000411047825 */ /* 0x000fc800078e0288 */
[----:B------:R-:W-:-:S04]  /*110910*/  IMAD.WIDE R2, R33, 0x4, R138 ;  /* 0x0000000421027825 */ /* 0x000fc800078e028a */
[C---:B------:R-:W-:Y:S01]  /*110920*/  IMAD.WIDE R8, R33.reuse, 0x4, R136 ;  /* 0x0000000421087825 */ /* 0x040fe200078e0288 */
[----:B------:R-:W-:-:S05]  /*110930*/  IADD3 R41, R33, c[0x0][0x198], RZ ;  /* 0x0000660021297a10 */ /* 0x000fca0007ffe0ff */
[----:B-1----:R-:W-:Y:S01]  /*110940*/  IMAD.WIDE R12, R41, 0x4, R138 ;  /* 0x00000004290c7825 */ /* 0x002fe200078e028a */
[----:B--2---:R-:W-:Y:S02]  /*110950*/  ISETP.GE.AND P1, PT, R24, c[0x0][0x17c], PT ;  /* 0x00005f0018007a0c */ /* 0x004fe40003f26270 */
[----:B------:R-:W1:Y:S01]  /*110960*/  LDS.128 R24, [R219+0x800] ;  /* 0x00080000db187984 */ /* 0x000e620000000c00 */
[----:B---3--:R-:W-:-:S03]  /*110970*/  ISETP.GE.AND P4, PT, R40, c[0x0][0x17c], PT ;  /* 0x00005f0028007a0c */ /* 0x008fc60003f86270 */
[----:B------:R-:W2:Y:S01]  /*110980*/  LDL.LU R40, [R1+0x3930] ;  /* 0x0039300001287983 */ /* 0x000ea20000300800 */
[----:B----4-:R-:W-:Y:S02]  /*110990*/  ISETP.GE.AND P3, PT, R22, c[0x0][0x17c], PT ;  /* 0x00005f0016007a0c */ /* 0x010fe40003f66270 */
[----:B------:R-:W-:Y:S01]  /*1109a0*/  ISETP.GE.AND P0, PT, R20, c[0x0][0x17c], PT ;  /* 0x00005f0014007a0c */ /* 0x000fe20003f06270 */
[----:B------:R-:W3:Y:S04]  /*1109b0*/  LDL.LU R45, [R1+0x398c] ;  /* 0x00398c00012d7983 */ /* 0x000ee80000300800 */
[----:B------:R-:W4:Y:S01]  /*1109c0*/  LDS.128 R20, [R252+0x800] ;  /* 0x00080000fc147984 */ /* 0x000f220000000c00 */
[C---:B------:R-:W-:Y:S02]  /*1109d0*/  ISETP.LT.AND P5, PT, R217.reuse, c[0x0][0x178], !P1 ;  /* 0x00005e00d9007a0c */ /* 0x040fe40004fa1270 */
[----:B------:R-:W-:Y:S01]  /*1109e0*/  ISETP.LT.AND P1, PT, R216, c[0x0][0x178], !P1 ;  /* 0x00005e00d8007a0c */ /* 0x000fe20004f21270 */
[----:B------:R-:W3:Y:S01]  /*1109f0*/  LDL.LU R44, [R1+0x38a4] ;  /* 0x0038a400012c7983 */ /* 0x000ee20000300800 */
[----:B------:R-:W-:-:S02]  /*110a00*/  ISETP.LT.AND P2, PT, R217, c[0x0][0x178], !P4 ;  /* 0x00005e00d9007a0c */ /* 0x000fc40006741270 */
[----:B------:R-:W-:Y:S02]  /*110a10*/  ISETP.LT.AND P4, PT, R216, c[0x0][0x178], !P4 ;  /* 0x00005e00d8007a0c */ /* 0x000fe40006781270 */
[----:B-----5:R-:W-:Y:S02]  /*110a20*/  ISETP.GE.AND P6, PT, R18, c[0x0][0x17c], PT ;  /* 0x00005f0012007a0c */ /* 0x020fe40003fc6270 */
[----:B------:R-:W5:Y:S04]  /*110a30*/  LDS.128 R16, [R0+0x1000] ;  /* 0x0010000000107984 */ /* 0x000f680000000c00 */
[----:B------:R1:W-:Y:S01]  /*110a40*/  @P5 STG.E [R36.64], R169 ;  /* 0x000000a924005986 */ /* 0x0003e2000c101904 */
[----:B------:R-:W-:-:S03]  /*110a50*/  ISETP.LT.AND P5, PT, R217, c[0x0][0x178], !P3 ;  /* 0x00005e00d9007a0c */ /* 0x000fc60005fa1270 */
[----:B------:R-:W-:Y:S01]  /*110a60*/  @P1 STG.E [R4.64], R29 ;  /* 0x0000001d04001986 */ /* 0x000fe2000c101904 */
[----:B------:R-:W-:-:S03]  /*110a70*/  ISETP.LT.AND P3, PT, R216, c[0x0][0x178], !P3 ;  /* 0x00005e00d8007a0c */ /* 0x000fc60005f61270 */
[----:B------:R4:W-:Y:S04]  /*110a80*/  @P2 STG.E [R2.64], R184 ;  /* 0x000000b802002986 */ /* 0x0009e8000c101904 */
[----:B-1----:R-:W-:Y:S01]  /*110a90*/  @P4 STG.E [R8.64], R24 ;  /* 0x0000001808004986 */ /* 0x002fe2000c101904 */
[----:B------:R-:W-:Y:S02]  /*110aa0*/  ISETP.LT.AND P4, PT, R217, c[0x0][0x178], !P0 ;  /* 0x00005e00d9007a0c */ /* 0x000fe40004781270 */
[----:B------:R-:W-:Y:S01]  /*110ab0*/  ISETP.LT.AND P0, PT, R216, c[0x0][0x178], !P0 ;  /* 0x00005e00d8007a0c */ /* 0x000fe20004701270 */
[----:B------:R-:W3:Y:S01]  /*110ac0*/  LDL.LU R36, [R1+0x38a0] ;  /* 0x0038a00001247983 */ /* 0x000ee20000300800 */
[C---:B------:R-:W-:Y:S02]  /*110ad0*/  IADD3 R37, R41.reuse, c[0x0][0x198], RZ ;  /* 0x0000660029257a10 */ /* 0x040fe40007ffe0ff */
[----:B------:R-:W-:Y:S01]  /*110ae0*/  ISETP.GE.AND P1, PT, R32, c[0x0][0x17c], PT ;  /* 0x00005f0020007a0c */ /* 0x000fe20003f26270 */
[----:B------:R-:W-:Y:S01]  /*110af0*/  IMAD.WIDE R32, R41, 0x4, R136 ;  /* 0x0000000429207825 */ /* 0x000fe200078e0288 */
[----:B------:R-:W-:Y:S03]  /*110b00*/  @P5 STG.E [R12.64], R185 ;  /* 0x000000b90c005986 */ /* 0x000fe6000c101904 */
[C---:B----4-:R-:W-:Y:S01]  /*110b10*/  IMAD.WIDE R2, R37.reuse, 0x4, R138 ;  /* 0x0000000425027825 */ /* 0x050fe200078e028a */
[----:B------:R1:W-:Y:S03]  /*110b20*/  @P3 STG.E [R32.64], R25 ;  /* 0x0000001920003986 */ /* 0x0003e6000c101904 */
[----:B------:R-:W-:Y:S01]  /*110b30*/  IMAD.WIDE R4, R37, 0x4, R136 ;  /* 0x0000000425047825 */ /* 0x000fe200078e0288 */
[----:B------:R-:W-:Y:S01]  /*110b40*/  ISETP.LT.AND P5, PT, R217, c[0x0][0x178], !P6 ;  /* 0x00005e00d9007a0c */ /* 0x000fe200077a1270 */
[----:B------:R4:W-:Y:S01]  /*110b50*/  @P4 STG.E [R2.64], R200 ;  /* 0x000000c802004986 */ /* 0x0009e2000c101904 */
[----:B------:R-:W-:-:S02]  /*110b60*/  IADD3 R29, R37, c[0x0][0x198], RZ ;  /* 0x00006600251d7a10 */ /* 0x000fc40007ffe0ff */
[----:B------:R-:W-:Y:S01]  /*110b70*/  ISETP.LT.AND P6, PT, R216, c[0x0][0x178], !P6 ;  /* 0x00005e00d8007a0c */ /* 0x000fe200077c1270 */
[----:B------:R-:W-:Y:S01]  /*110b80*/  @P0 STG.E [R4.64], R20 ;  /* 0x0000001404000986 */ /* 0x000fe2000c101904 */
[----:B------:R-:W-:-:S03]  /*110b90*/  ISETP.LT.AND P0, PT, R217, c[0x0][0x178], !P1 ;  /* 0x00005e00d9007a0c */ /* 0x000fc60004f01270 */
[----:B-1----:R-:W3:Y:S01]  /*110ba0*/  LDL.LU R32, [R1+0x388c] ;  /* 0x00388c0001207983 */ /* 0x002ee20000300800 */
[----:B------:R-:W-:Y:S02]  /*110bb0*/  ISETP.LT.AND P1, PT, R216, c[0x0][0x178], !P1 ;  /* 0x00005e00d8007a0c */ /* 0x000fe40004f21270 */
[C---:B------:R-:W-:Y:S01]  /*110bc0*/  IADD3 R33, R29.reuse, c[0x0][0x198], RZ ;  /* 0x000066001d217a10 */ /* 0x040fe20007ffe0ff */
[C---:B------:R-:W-:Y:S01]  /*110bd0*/  IMAD.WIDE R8, R29.reuse, 0x4, R138 ;  /* 0x000000041d087825 */ /* 0x040fe200078e028a */
[----:B------:R-:W3:Y:S03]  /*110be0*/  LDL.LU R28, [R1+0x38d4] ;  /* 0x0038d400011c7983 */ /* 0x000ee60000300800 */
[----:B------:R-:W-:Y:S01]  /*110bf0*/  IMAD.WIDE R12, R29, 0x4, R136 ;  /* 0x000000041d0c7825 */ /* 0x000fe200078e0288 */
[----:B------:R-:W-:Y:S03]  /*110c00*/  @P5 STG.E [R8.64], R201 ;  /* 0x000000c908005986 */ /* 0x000fe6000c101904 */
[C---:B----4-:R-:W-:Y:S01]  /*110c10*/  IMAD.WIDE R2, R33.reuse, 0x4, R138 ;  /* 0x0000000421027825 */ /* 0x050fe200078e028a */
[----:B------:R-:W-:Y:S03]  /*110c20*/  @P6 STG.E [R12.64], R21 ;  /* 0x000000150c006986 */ /* 0x000fe6000c101904 */
[----:B------:R-:W-:Y:S01]  /*110c30*/  IMAD.WIDE R24, R33, 0x4, R136 ;  /* 0x0000000421187825 */ /* 0x000fe200078e0288 */
[----:B------:R-:W-:Y:S04]  /*110c40*/  @P0 STG.E [R2.64], R156 ;  /* 0x0000009c02000986 */ /* 0x000fe8000c101904 */
[----:B-----5:R1:W-:Y:S04]  /*110c50*/  @P1 STG.E [R24.64], R16 ;  /* 0x0000001018001986 */ /* 0x0203e8000c101904 */
[----:B-1----:R-:W4:Y:S04]  /*110c60*/  LDL.LU R16, [R1+0x3900] ;  /* 0x0039000001107983 */ /* 0x002f280000300800 */
[----:B------:R-:W5:Y:S01]  /*110c70*/  LDL.LU R24, [R1+0x3818] ;  /* 0x0038180001187983 */ /* 0x000f620000300800 */
[----:B------:R-:W-:-:S02]  /*110c80*/  ISETP.GE.AND P2, PT, R42, c[0x0][0x17c], PT ;  /* 0x00005f002a007a0c */ /* 0x000fc40003f46270 */
[----:B------:R-:W-:Y:S02]  /*110c90*/  IADD3 R33, R33, c[0x0][0x198], RZ ;  /* 0x0000660021217a10 */ /* 0x000fe40007ffe0ff */
[----:B------:R-:W-:Y:S02]  /*110ca0*/  ISETP.LT.AND P5, PT, R217, c[0x0][0x178], !P2 ;  /* 0x00005e00d9007a0c */ /* 0x000fe400057a1270 */
[----:B------:R-:W-:Y:S01]  /*110cb0*/  ISETP.LT.AND P2, PT, R216, c[0x0][0x178], !P2 ;  /* 0x00005e00d8007a0c */ /* 0x000fe20005741270 */
[----:B------:R-:W-:-:S04]  /*110cc0*/  IMAD.WIDE R4, R33, 0x4, R138 ;  /* 0x0000000421047825 */ /* 0x000fc800078e028a */
[C---:B------:R-:W-:Y:S01]  /*110cd0*/  IMAD.WIDE R8, R33.reuse, 0x4, R136 ;  /* 0x0000000421087825 */ /* 0x040fe200078e0288 */
[----:B------:R-:W-:-:S05]  /*110ce0*/  IADD3 R33, R33, c[0x0][0x198], RZ ;  /* 0x0000660021217a10 */ /* 0x000fca0007ffe0ff */
[C---:B------:R-:W-:Y:S01]  /*110cf0*/  IMAD.WIDE R2, R33.reuse, 0x4, R138 ;  /* 0x0000000421027825 */ /* 0x040fe200078e028a */
[----:B------:R-:W-:Y:S03]  /*110d00*/  @P5 STG.E [R4.64], R157 ;  /* 0x0000009d04005986 */ /* 0x000fe6000c101904 */
[C---:B------:R-:W-:Y:S01]  /*110d10*/  IMAD.WIDE R12, R33.reuse, 0x4, R136 ;  /* 0x00000004210c7825 */ /* 0x040fe200078e0288 */
[----:B------:R1:W-:Y:S01]  /*110d20*/  @P2 STG.E [R8.64], R17 ;  /* 0x0000001108002986 */ /* 0x0003e2000c101904 */
[----:B------:R-:W-:-:S05]  /*110d30*/  IADD3 R25, R33, c[0x0][0x198], RZ ;  /* 0x0000660021197a10 */ /* 0x000fca0007ffe0ff */
[C---:B------:R-:W-:Y:S01]  /*110d40*/  IMAD.WIDE R20, R25.reuse, 0x4, R138 ;  /* 0x0000000419147825 */ /* 0x040fe200078e028a */
[----:B-1----:R-:W-:-:S03]  /*110d50*/  IADD3 R17, R25, c[0x0][0x198], RZ ;  /* 0x0000660019117a10 */ /* 0x002fc60007ffe0ff */
[----:B------:R-:W-:Y:S01]  /*110d60*/  IMAD.WIDE R4, R25, 0x4, R136 ;  /* 0x0000000419047825 */ /* 0x000fe200078e0288 */
[----:B--2---:R-:W-:Y:S02]  /*110d70*/  ISETP.GE.AND P3, PT, R40, c[0x0][0x17c], PT ;  /* 0x00005f0028007a0c */ /* 0x004fe40003f66270 */
[----:B------:R-:W1:Y:S02]  /*110d80*/  LDS.128 R40, [R218+0x1000] ;  /* 0x00100000da287984 */ /* 0x000e640000000c00 */
[----:B------:R-:W-:Y:S02]  /*110d90*/  ISETP.LT.AND P1, PT, R217, c[0x0][0x178], !P3 ;  /* 0x00005e00d9007a0c */ /* 0x000fe40005f21270 */
[----:B------:R-:W-:Y:S02]  /*110da0*/  ISETP.LT.AND P3, PT, R216, c[0x0][0x178], !P3 ;  /* 0x00005e00d8007a0c */ /* 0x000fe40005f61270 */
[----:B---3--:R-:W-:-:S04]  /*110db0*/  ISETP.GE.AND P4, PT, R45, c[0x0][0x17c], PT ;  /* 0x00005f002d007a0c */ /* 0x008fc80003f86270 */
[----:B------:R-:W-:Y:S02]  /*110dc0*/  ISETP.LT.AND P5, PT, R217, c[0x0][0x178], !P4 ;  /* 0x00005e00d9007a0c */ /* 0x000fe400067a1270 */
[----:B------:R-:W-:-:S03]  /*110dd0*/  ISETP.GE.AND P6, PT, R44, c[0x0][0x17c], PT ;  /* 0x00005f002c007a0c */ /* 0x000fc60003fc6270 */
[----:B------:R2:W-:Y:S01]  /*110de0*/  @P1 STG.E [R2.64], R172 ;  /* 0x000000ac02001986 */ /* 0x0005e2000c101904 */
[----:B------:R-:W-:-:S03]  /*110df0*/  ISETP.LT.AND P4, PT, R216, c[0x0][0x178], !P4 ;  /* 0x00005e00d8007a0c */ /* 0x000fc60006781270 */
[----:B------:R-:W3:Y:S01]  /*110e00*/  LDS.128 R44, [R252+0x1000] ;  /* 0x00100000fc2c7984 */ /* 0x000ee20000000c00 */
[----:B--2---:R-:W-:-:S03]  /*110e10*/  IMAD.WIDE R2, R17, 0x4, R138 ;  /* 0x0000000411027825 */ /* 0x004fc600078e028a */
[----:B-1----:R-:W-:Y:S01]  /*110e20*/  @P3 STG.E [R12.64], R40 ;  /* 0x000000280c003986 */ /* 0x002fe2000c101904 */
[----:B------:R-:W-:-:S03]  /*110e30*/  ISETP.LT.AND P3, PT, R217, c[0x0][0x178], !P6 ;  /* 0x00005e00d9007a0c */ /* 0x000fc60007761270 */
[----:B------:R1:W-:Y:S01]  /*110e40*/  @P5 STG.E [R20.64], R173 ;  /* 0x000000ad14005986 */ /* 0x0003e2000c101904 */
[----:B------:R-:W-:-:S03]  /*110e50*/  ISETP.GE.AND P2, PT, R32, c[0x0][0x17c], PT ;  /* 0x00005f0020007a0c */ /* 0x000fc60003f46270 */
[----:B------:R-:W2:Y:S01]  /*110e60*/  LDL.LU R32, [R1+0x385c] ;  /* 0x00385c0001207983 */ /* 0x000ea20000300800 */
[----:B------:R-:W-:-:S03]  /*110e70*/  ISETP.GE.AND P1, PT, R28, c[0x0][0x17c], PT ;  /* 0x00005f001c007a0c */ /* 0x000fc60003f26270 */
[----:B------:R-:W2:Y:S04]  /*110e80*/  LDL.LU R29, [R1+0x3830] ;  /* 0x00383000011d7983 */ /* 0x000ea80000300800 */
[----:B------:R-:W-:Y:S04]  /*110e90*/  @P4 STG.E [R4.64], R41 ;  /* 0x0000002904004986 */ /* 0x000fe8000c101904 */
[----:B------:R-:W2:Y:S04]  /*110ea0*/  LDL.LU R28, [R1+0x379c] ;  /* 0x00379c00011c7983 */ /* 0x000ea80000300800 */
[----:B------:R1:W-:Y:S01]  /*110eb0*/  @P3 STG.E [R2.64], R188 ;  /* 0x000000bc02003986 */ /* 0x0003e2000c101904 */
[----:B-----5:R-:W-:-:S03]  /*110ec0*/  ISETP.GE.AND P3, PT, R24, c[0x0][0x17c], PT ;  /* 0x00005f0018007a0c */ /* 0x020fc60003f66270 */
[----:B------:R-:W5:Y:S04]  /*110ed0*/  LDL.LU R24, [R1+0x3790] ;  /* 0x0037900001187983 */ /* 0x000f680000300800 */
[----:B-1----:R-:W5:Y:S04]  /*110ee0*/  LDL.LU R20, [R1+0x37c8] ;  /* 0x0037c80001147983 */ /* 0x002f680000300800 */
[----:B------:R-:W5:Y:S01]  /*110ef0*/  LDL.LU R0, [R1+0x37b8] ;  /* 0x0037b80001007983 */ /* 0x000f620000300800 */
[----:B------:R-:W-:Y:S01]  /*110f00*/  ISETP.LT.AND P6, PT, R216, c[0x0][0x178], !P6 ;  /* 0x00005e00d8007a0c */ /* 0x000fe200077c1270 */
[----:B------:R-:W-:Y:S01]  /*110f10*/  IMAD.WIDE R8, R17, 0x4, R136 ;  /* 0x0000000411087825 */ /* 0x000fe200078e0288 */
[----:B------:R-:W-:-:S02]  /*110f20*/  ISETP.GE.AND P0, PT, R36, c[0x0][0x17c], PT ;  /* 0x00005f0024007a0c */ /* 0x000fc40003f06270 */
[----:B------:R-:W-:Y:S02]  /*110f30*/  IADD3 R25, R17, c[0x0][0x198], RZ ;  /* 0x0000660011197a10 */ /* 0x000fe40007ffe0ff */
[----:B------:R-:W-:Y:S02]  /*110f40*/  ISETP.LT.AND P5, PT, R217, c[0x0][0x178], !P0 ;  /* 0x00005e00d9007a0c */ /* 0x000fe400047a1270 */
[----:B------:R-:W-:Y:S01]  /*110f50*/  ISETP.LT.AND P0, PT, R216, c[0x0][0x178], !P0 ;  /* 0x00005e00d8007a0c */ /* 0x000fe20004701270 */
[----:B------:R-:W-:Y:S01]  /*110f60*/  IMAD.WIDE R12, R25, 0x4, R138 ;  /* 0x00000004190c7825 */ /* 0x000fe200078e028a */
[----:B----4-:R-:W-:-:S03]  /*110f70*/  ISETP.GE.AND P4, PT, R16, c[0x0][0x17c], PT ;  /* 0x00005f0010007a0c */ /* 0x010fc60003f86270 */
[----:B------:R1:W-:Y:S01]  /*110f80*/  @P6 STG.E [R8.64], R48 ;  /* 0x0000003008006986 */ /* 0x0003e2000c101904 */
[----:B------:R-:W-:Y:S01]  /*110f90*/  ISETP.LT.AND P6, PT, R217, c[0x0][0x178], !P2 ;  /* 0x00005e00d9007a0c */ /* 0x000fe200057c1270 */
[C---:B------:R-:W-:Y:S01]  /*110fa0*/  IMAD.WIDE R16, R25.reuse, 0x4, R136 ;  /* 0x0000000419107825 */ /* 0x040fe200078e0288 */
[----:B------:R-:W-:Y:S02]  /*110fb0*/  ISETP.LT.AND P2, PT, R216, c[0x0][0x178], !P2 ;  /* 0x00005e00d8007a0c */ /* 0x000fe40005741270 */
[----:B------:R-:W-:Y:S01]  /*110fc0*/  IADD3 R25, R25, c[0x0][0x198], RZ ;  /* 0x0000660019197a10 */ /* 0x000fe20007ffe0ff */
[----:B------:R4:W-:Y:S04]  /*110fd0*/  @P5 STG.E [R12.64], R189 ;  /* 0x000000bd0c005986 */ /* 0x0009e8000c101904 */
[C---:B------:R-:W-:Y:S01]  /*110fe0*/  IMAD.WIDE R2, R25.reuse, 0x4, R138 ;  /* 0x0000000419027825 */ /* 0x040fe200078e028a */
[----:B------:R-:W-:Y:S03]  /*110ff0*/  @P0 STG.E [R16.64], R49 ;  /* 0x0000003110000986 */ /* 0x000fe6000c101904 */
[----:B------:R-:W-:Y:S01]  /*111000*/  IMAD.WIDE R4, R25, 0x4, R136 ;  /* 0x0000000419047825 */ /* 0x000fe200078e0288 */
[----:B------:R-:W-:Y:S01]  /*111010*/  ISETP.LT.AND P5, PT, R217, c[0x0][0x178], !P1 ;  /* 0x00005e00d9007a0c */ /* 0x000fe20004fa1270 */
[----:B------:R4:W-:Y:S01]  /*111020*/  @P6 STG.E [R2.64], R204 ;  /* 0x000000cc02006986 */ /* 0x0009e2000c101904 */
[----:B------:R-:W-:-:S02]  /*111030*/  IADD3 R21, R25, c[0x0][0x198], RZ ;  /* 0x0000660019157a10 */ /* 0x000fc40007ffe0ff */
[C---:B------:R-:W-:Y:S01]  /*111040*/  ISETP.LT.AND P1, PT, R216.reuse, c[0x0][0x178], !P1 ;  /* 0x00005e00d8007a0c */ /* 0x040fe20004f21270 */
[----:B---3--:R3:W-:Y:S01]  /*111050*/  @P2 STG.E [R4.64], R44 ;  /* 0x0000002c04002986 */ /* 0x0087e2000c101904 */
[----:B------:R-:W-:Y:S02]  /*111060*/  ISETP.LT.AND P2, PT, R217, c[0x0][0x178], !P4 ;  /* 0x00005e00d9007a0c */ /* 0x000fe40006741270 */
[----:B------:R-:W-:Y:S02]  /*111070*/  ISETP.LT.AND P4, PT, R216, c[0x0][0x178], !P4 ;  /* 0x00005e00d8007a0c */ /* 0x000fe40006781270 */
[C---:B------:R-:W-:Y:S01]  /*111080*/  IADD3 R25, R21.reuse, c[0x0][0x198], RZ ;  /* 0x0000660015197a10 */ /* 0x040fe20007ffe0ff */
[----:B-1----:R-:W-:-:S04]  /*111090*/  IMAD.WIDE R8, R21, 0x4, R138 ;  /* 0x0000000415087825 */ /* 0x002fc800078e028a */
[----:B----4-:R-:W-:Y:S01]  /*1110a0*/  IMAD.WIDE R12, R21, 0x4, R136 ;  /* 0x00000004150c7825 */ /* 0x010fe200078e0288 */
[----:B------:R1:W-:Y:S03]  /*1110b0*/  @P5 STG.E [R8.64], R205 ;  /* 0x000000cd08005986 */ /* 0x0003e6000c101904 */
[----:B------:R-:W-:Y:S01]  /*1110c0*/  IMAD.WIDE R2, R25, 0x4, R138 ;  /* 0x0000000419027825 */ /* 0x000fe200078e028a */
[----:B------:R-:W-:-:S03]  /*1110d0*/  ISETP.LT.AND P5, PT, R217, c[0x0][0x178], !P3 ;  /* 0x00005e00d9007a0c */ /* 0x000fc60005fa1270 */
[C---:B------:R-:W-:Y:S01]  /*1110e0*/  IMAD.WIDE R16, R25.reuse, 0x4, R136 ;  /* 0x0000000419107825 */ /* 0x040fe200078e0288 */
[----:B------:R-:W-:Y:S01]  /*1110f0*/  IADD3 R25, R25, c[0x0][0x198], RZ ;  /* 0x0000660019197a10 */ /* 0x000fe20007ffe0ff */
[----:B------:R4:W-:Y:S01]  /*111100*/  @P1 STG.E [R12.64], R45 ;  /* 0x0000002d0c001986 */ /* 0x0009e2000c101904 */
[----:B------:R-:W-:-:S03]  /*111110*/  ISETP.LT.AND P3, PT, R216, c[0x0][0x178], !P3 ;  /* 0x00005e00d8007a0c */ /* 0x000fc60005f61270 */
[----:B------:R4:W-:Y:S01]  /*111120*/  @P2 STG.E [R2.64], R160 ;  /* 0x000000a002002986 */ /* 0x0009e2000c101904 */
[----:B---3--:R-:W-:-:S03]  /*111130*/  IMAD.WIDE R4, R25, 0x4, R138 ;  /* 0x0000000419047825 */ /* 0x008fc600078e028a */
[----:B------:R-:W-:Y:S01]  /*111140*/  @P4 STG.E [R16.64], R52 ;  /* 0x0000003410004986 */ /* 0x000fe2000c101904 */
[C-C-:B-1----:R-:W-:Y:S01]  /*111150*/  IMAD.WIDE R8, R25.reuse, 0x4, R136.reuse ;  /* 0x0000000419087825 */ /* 0x142fe200078e0288 */
[----:B------:R-:W-:Y:S02]  /*111160*/  IADD3 R25, R25, c[0x0][0x198], RZ ;  /* 0x0000660019197a10 */ /* 0x000fe40007ffe0ff */
[----:B------:R1:W-:Y:S03]  /*111170*/  @P5 STG.E [R4.64], R161 ;  /* 0x000000a104005986 */ /* 0x0003e6000c101904 */
[----:B----4-:R-:W-:-:S04]  /*111180*/  IMAD.WIDE R12, R25, 0x4, R136 ;  /* 0x00000004190c7825 */ /* 0x010fc800078e0288 */
[----:B------:R-:W-:Y:S01]  /*111190*/  IMAD.WIDE R2, R25, 0x4, R138 ;  /* 0x0000000419027825 */ /* 0x000fe200078e028a */
[----:B------:R3:W-:Y:S01]  /*1111a0*/  @P3 STG.E [R8.64], R53 ;  /* 0x0000003508003986 */ /* 0x0007e2000c101904 */
[----:B--2---:R-:W-:-:S04]  /*1111b0*/  ISETP.GE.AND P0, PT, R32, c[0x0][0x17c], PT ;  /* 0x00005f0020007a0c */ /* 0x004fc80003f06270 */
[C---:B------:R-:W-:Y:S02]  /*1111c0*/  ISETP.LT.AND P2, PT, R217.reuse, c[0x0][0x178], !P0 ;  /* 0x00005e00d9007a0c */ /* 0x040fe40004741270 */
[----:B------:R-:W-:Y:S02]  /*1111d0*/  ISETP.LT.AND P4, PT, R216, c[0x0][0x178], !P0 ;  /* 0x00005e00d8007a0c */ /* 0x000fe40004781270 */
[----:B------:R-:W-:Y:S02]  /*1111e0*/  ISETP.GE.AND P1, PT, R28, c[0x0][0x17c], PT ;  /* 0x00005f001c007a0c */ /* 0x000fe40003f26270 */
[----:B------:R-:W2:Y:S07]  /*1111f0*/  LDL.LU R28, [R1+0x37b4] ;  /* 0x0037b400011c7983 */ /* 0x000eae0000300800 */
[----:B------:R4:W-:Y:S01]  /*111200*/  @P2 STG.E [R2.64], R176 ;  /* 0x000000b002002986 */ /* 0x0009e2000c101904 */
[----:B------:R-:W-:-:S03]  /*111210*/  ISETP.LT.AND P2, PT, R217, c[0x0][0x178], !P1 ;  /* 0x00005e00d9007a0c */ /* 0x000fc60004f41270 */
[----:B------:R1:W-:Y:S01]  /*111220*/  @P4 STG.E [R12.64], R56 ;  /* 0x000000380c004986 */ /* 0x0003e2000c101904 */
[----:B------:R-:W-:Y:S02]  /*111230*/  ISETP.LT.AND P4, PT, R216, c[0x0][0x178], !P1 ;  /* 0x00005e00d8007a0c */ /* 0x000fe40004f81270 */
[----:B-----5:R-:W-:Y:S02]  /*111240*/  ISETP.GE.AND P0, PT, R24, c[0x0][0x17c], PT ;  /* 0x00005f0018007a0c */ /* 0x020fe40003f06270 */
[----:B------:R-:W5:Y:S01]  /*111250*/  LDL.LU R24, [R1+0x3784] ;  /* 0x0037840001187983 */ /* 0x000f620000300800 */
[----:B------:R-:W-:-:S03]  /*111260*/  ISETP.GE.AND P5, PT, R20, c[0x0][0x17c], PT ;  /* 0x00005f0014007a0c */ /* 0x000fc60003fa6270 */
[----:B------:R-:W5:Y:S01]  /*111270*/  LDL.LU R20, [R1+0x3780] ;  /* 0x0037800001147983 */ /* 0x000f620000300800 */
[----:B------:R-:W-:-:S03]  /*111280*/  ISETP.GE.AND P1, PT, R0, c[0x0][0x17c], PT ;  /* 0x00005f0000007a0c */ /* 0x000fc60003f26270 */
[----:B------:R-:W5:Y:S01]  /*111290*/  LDL.LU R0, [R1+0x377c] ;  /* 0x00377c0001007983 */ /* 0x000f620000300800 */
[----:B------:R-:W-:Y:S02]  /*1112a0*/  ISETP.GE.AND P6, PT, R29, c[0x0][0x17c], PT ;  /* 0x00005f001d007a0c */ /* 0x000fe40003fc6270 */
[----:B------:R-:W-:Y:S02]  /*1112b0*/  IADD3 R25, R25, c[0x0][0x198], RZ ;  /* 0x0000660019197a10 */ /* 0x000fe40007ffe0ff */
[----:B------:R-:W-:Y:S02]  /*1112c0*/  ISETP.LT.AND P3, PT, R217, c[0x0][0x178], !P6 ;  /* 0x00005e00d9007a0c */ /* 0x000fe40007761270 */
[----:B------:R-:W-:Y:S02]  /*1112d0*/  ISETP.LT.AND P6, PT, R216, c[0x0][0x178], !P6 ;  /* 0x00005e00d8007a0c */ /* 0x000fe400077c1270 */
[C---:B------:R-:W-:Y:S01]  /*1112e0*/  IADD3 R21, R25.reuse, c[0x0][0x198], RZ ;  /* 0x0000660019157a10 */ /* 0x040fe20007ffe0ff */
[----:B-1----:R-:W-:-:S04]  /*1112f0*/  IMAD.WIDE R4, R25, 0x4, R138 ;  /* 0x0000000419047825 */ /* 0x002fc800078e028a */
[----:B---3--:R-:W-:-:S04]  /*111300*/  IMAD.WIDE R8, R25, 0x4, R136 ;  /* 0x0000000419087825 */ /* 0x008fc800078e0288 */
[C---:B------:R-:W-:Y:S01]  /*111310*/  IMAD.WIDE R16, R21.reuse, 0x4, R138 ;  /* 0x0000000415107825 */ /* 0x040fe200078e028a */
[----:B------:R1:W-:Y:S03]  /*111320*/  @P3 STG.E [R4.64], R177 ;  /* 0x000000b104003986 */ /* 0x0003e6000c101904 */
[----:B----4-:R-:W-:Y:S01]  /*111330*/  IMAD.WIDE R2, R21, 0x4, R136 ;  /* 0x0000000415027825 */ /* 0x010fe200078e0288 */
[----:B------:R3:W-:Y:S01]  /*111340*/  @P6 STG.E [R8.64], R57 ;  /* 0x0000003908006986 */ /* 0x0007e2000c101904 */
[----:B------:R-:W-:Y:S02]  /*111350*/  ISETP.LT.AND P3, PT, R217, c[0x0][0x178], !P0 ;  /* 0x00005e00d9007a0c */ /* 0x000fe40004761270 */
[----:B------:R-:W-:Y:S01]  /*111360*/  IADD3 R21, R21, c[0x0][0x198], RZ ;  /* 0x0000660015157a10 */ /* 0x000fe20007ffe0ff */
[----:B------:R-:W-:Y:S01]  /*111370*/  @P2 STG.E [R16.64], R192 ;  /* 0x000000c010002986 */ /* 0x000fe2000c101904 */
[----:B------:R-:W-:-:S03]  /*111380*/  ISETP.LT.AND P0, PT, R216, c[0x0][0x178], !P0 ;  /* 0x00005e00d8007a0c */ /* 0x000fc60004701270 */
[----:B------:R4:W-:Y:S01]  /*111390*/  @P4 STG.E [R2.64], R60 ;  /* 0x0000003c02004986 */ /* 0x0009e2000c101904 */
[----:B------:R-:W-:Y:S02]  /*1113a0*/  ISETP.LT.AND P4, PT, R217, c[0x0][0x178], !P5 ;  /* 0x00005e00d9007a0c */ /* 0x000fe40006f81270 */
[C---:B------:R-:W-:Y:S01]  /*1113b0*/  IADD3 R25, R21.reuse, c[0x0][0x198], RZ ;  /* 0x0000660015197a10 */ /* 0x040fe20007ffe0ff */
[----:B------:R-:W-:-:S04]  /*1113c0*/  IMAD.WIDE R12, R21, 0x4, R138 ;  /* 0x00000004150c7825 */ /* 0x000fc800078e028a */
[----:B-1----:R-:W-:Y:S01]  /*1113d0*/  IMAD.WIDE R4, R21, 0x4, R136 ;  /* 0x0000000415047825 */ /* 0x002fe200078e0288 */
[----:B------:R1:W-:Y:S03]  /*1113e0*/  @P3 STG.E [R12.64], R193 ;  /* 0x000000c10c003986 */ /* 0x0003e6000c101904 */
[----:B---3--:R-:W-:Y:S01]  /*1113f0*/  IMAD.WIDE R8, R25, 0x4, R138 ;  /* 0x0000000419087825 */ /* 0x008fe200078e028a */
[----:B------:R3:W-:Y:S04]  /*111400*/  @P0 STG.E [R4.64], R61 ;  /* 0x0000003d04000986 */ /* 0x0007e8000c101904 */
[----:B------:R1:W-:Y:S01]  /*111410*/  @P4 STG.E [R8.64], R208 ;  /* 0x000000d008004986 */ /* 0x0003e2000c101904 */
[----:B--2---:R-:W-:-:S03]  /*111420*/  ISETP.GE.AND P6, PT, R28, c[0x0][0x17c], PT ;  /* 0x00005f001c007a0c */ /* 0x004fc60003fc6270 */
[----:B------:R-:W2:Y:S01]  /*111430*/  LDL.LU R28, [R1+0x3764] ;  /* 0x00376400011c7983 */ /* 0x000ea20000300800 */
[----:B-----5:R-:W-:-:S03]  /*111440*/  ISETP.GE.AND P2, PT, R24, c[0x0][0x17c], PT ;  /* 0x00005f0018007a0c */ /* 0x020fc60003f46270 */
[----:B------:R-:W5:Y:S01]  /*111450*/  LDL.LU R24, [R1+0x373c] ;  /* 0x00373c0001187983 */ /* 0x000f620000300800 */
[----:B------:R-:W-:-:S03]  /*111460*/  ISETP.GE.AND P0, PT, R20, c[0x0][0x17c], PT ;  /* 0x00005f0014007a0c */ /* 0x000fc60003f06270 */
[----:B------:R-:W5:Y:S01]  /*111470*/  LDL.LU R20, [R1+0x3730] ;  /* 0x0037300001147983 */ /* 0x000f620000300800 */
[----:B------:R-:W-:-:S03]  /*111480*/  ISETP.GE.AND P4, PT, R0, c[0x0][0x17c], PT ;  /* 0x00005f0000007a0c */ /* 0x000fc60003f86270 */
[----:B------:R-:W5:Y:S01]  /*111490*/  LDL.LU R0, [R1+0x371c] ;  /* 0x00371c0001007983 */ /* 0x000f620000300800 */
[C---:B------:R-:W-:Y:S01]  /*1114a0*/  ISETP.LT.AND P5, PT, R216.reuse, c[0x0][0x178], !P5 ;  /* 0x00005e00d8007a0c */ /* 0x040fe20006fa1270 */
[C---:B----4-:R-:W-:Y:S01]  /*1114b0*/  IMAD.WIDE R2, R25.reuse, 0x4, R136 ;  /* 0x0000000419027825 */ /* 0x050fe200078e0288 */
[----:B------:R-:W-:Y:S02]  /*1114c0*/  IADD3 R25, R25, c[0x0][0x198], RZ ;  /* 0x0000660019197a10 */ /* 0x000fe40007ffe0ff */
[----:B------:R-:W-:Y:S02]  /*1114d0*/  ISETP.LT.AND P3, PT, R217, c[0x0][0x178], !P1 ;  /* 0x00005e00d9007a0c */ /* 0x000fe40004f61270 */
[----:B------:R-:W-:Y:S01]  /*1114e0*/  ISETP.LT.AND P1, PT, R216, c[0x0][0x178], !P1 ;  /* 0x00005e00d8007a0c */ /* 0x000fe20004f21270 */
[----:B-1----:R-:W-:-:S06]  /*1114f0*/  IMAD.WIDE R12, R25, 0x4, R138 ;  /* 0x00000004190c7825 */ /* 0x002fcc00078e028a */
[----:B------:R-:W-:Y:S01]  /*111500*/  @P5 STG.E [R2.64], R64 ;  /* 0x0000004002005986 */ /* 0x000fe2000c101904 */
[----:B------:R-:W-:Y:S01]  /*111510*/  ISETP.LT.AND P5, PT, R217, c[0x0][0x178], !P6 ;  /* 0x00005e00d9007a0c */ /* 0x000fe200077a1270 */
[C---:B------:R-:W-:Y:S01]  /*111520*/  IMAD.WIDE R16, R25.reuse, 0x4, R136 ;  /* 0x0000000419107825 */ /* 0x040fe200078e0288 */
[----:B------:R-:W-:Y:S02]  /*111530*/  IADD3 R25, R25, c[0x0][0x198], RZ ;  /* 0x0000660019197a10 */ /* 0x000fe40007ffe0ff */
[----:B------:R-:W-:-:S03]  /*111540*/  ISETP.LT.AND P6, PT, R216, c[0x0][0x178], !P6 ;  /* 0x00005e00d8007a0c */ /* 0x000fc600077c1270 */
[C---:B---3--:R-:W-:Y:S01]  /*111550*/  IMAD.WIDE R4, R25.reuse, 0x4, R138 ;  /* 0x0000000419047825 */ /* 0x048fe200078e028a */
[----:B------:R1:W-:Y:S01]  /*111560*/  @P3 STG.E [R12.64], R209 ;  /* 0x000000d10c003986 */ /* 0x0003e2000c101904 */
[----:B------:R-:W-:Y:S02]  /*111570*/  IADD3 R21, R25, c[0x0][0x198], RZ ;  /* 0x0000660019157a10 */ /* 0x000fe40007ffe0ff */
[----:B------:R-:W-:Y:S01]  /*111580*/  ISETP.LT.AND P3, PT, R217, c[0x0][0x178], !P2 ;  /* 0x00005e00d9007a0c */ /* 0x000fe20005761270 */
[----:B------:R3:W-:Y:S01]  /*111590*/  @P1 STG.E [R16.64], R65 ;  /* 0x0000004110001986 */ /* 0x0007e2000c101904 */
[----:B------:R-:W-:-:S03]  /*1115a0*/  ISETP.LT.AND P2, PT, R216, c[0x0][0x178], !P2 ;  /* 0x00005e00d8007a0c */ /* 0x000fc60005741270 */
[----:B------:R-:W-:Y:S01]  /*1115b0*/  @P5 STG.E [R4.64], R150 ;  /* 0x0000009604005986 */ /* 0x000fe2000c101904 */
[----:B------:R-:W-:Y:S01]  /*1115c0*/  ISETP.LT.AND P5, PT, R217, c[0x0][0x178], !P0 ;  /* 0x00005e00d9007a0c */ /* 0x000fe200047a1270 */
[----:B------:R-:W-:Y:S01]  /*1115d0*/  IMAD.WIDE R8, R21, 0x4, R138 ;  /* 0x0000000415087825 */ /* 0x000fe200078e028a */
[----:B------:R-:W-:-:S03]  /*1115e0*/  ISETP.LT.AND P0, PT, R216, c[0x0][0x178], !P0 ;  /* 0x00005e00d8007a0c */ /* 0x000fc60004701270 */
[C---:B-1----:R-:W-:Y:S01]  /*1115f0*/  IMAD.WIDE R12, R21.reuse, 0x4, R136 ;  /* 0x00000004150c7825 */ /* 0x042fe200078e0288 */
[----:B------:R-:W-:-:S03]  /*111600*/  IADD3 R21, R21, c[0x0][0x198], RZ ;  /* 0x0000660015157a10 */ /* 0x000fc60007ffe0ff */
[----:B------:R-:W-:-:S04]  /*111610*/  IMAD.WIDE R2, R25, 0x4, R136 ;  /* 0x0000000419027825 */ /* 0x000fc800078e0288 */
[C---:B---3--:R-:W-:Y:S01]  /*111620*/  IMAD.WIDE R16, R21.reuse, 0x4, R138 ;  /* 0x0000000415107825 */ /* 0x048fe200078e028a */
[----:B------:R1:W-:Y:S04]  /*111630*/  @P6 STG.E [R2.64], R6 ;  /* 0x0000000602006986 */ /* 0x0003e8000c101904 */
[----:B------:R-:W-:Y:S04]  /*111640*/  @P3 STG.E [R8.64], R151 ;  /* 0x0000009708003986 */ /* 0x000fe8000c101904 */
[----:B------:R-:W-:Y:S01]  /*111650*/  @P2 STG.E [R12.64], R7 ;  /* 0x000000070c002986 */ /* 0x000fe2000c101904 */
[----:B-1----:R-:W-:-:S03]  /*111660*/  IMAD.WIDE R2, R21, 0x4, R136 ;  /* 0x0000000415027825 */ /* 0x002fc600078e0288 */
[----:B------:R1:W-:Y:S04]  /*111670*/  @P5 STG.E [R16.64], R166 ;  /* 0x000000a610005986 */ /* 0x0003e8000c101904 */
[----:B------:R-:W-:Y:S01]  /*111680*/  @P0 STG.E [R2.64], R10 ;  /* 0x0000000a02000986 */ /* 0x000fe2000c101904 */
[----:B--2---:R-:W-:-:S03]  /*111690*/  ISETP.GE.AND P1, PT, R28, c[0x0][0x17c], PT ;  /* 0x00005f001c007a0c */ /* 0x004fc60003f26270 */
[----:B------:R-:W2:Y:S01]  /*1116a0*/  LDL.LU R28, [R1+0x3714] ;  /* 0x00371400011c7983 */ /* 0x000ea20000300800 */
[----:B-----5:R-:W-:-:S03]  /*1116b0*/  ISETP.GE.AND P6, PT, R24, c[0x0][0x17c], PT ;  /* 0x00005f0018007a0c */ /* 0x020fc60003fc6270 */
[----:B------:R-:W3:Y:S01]  /*1116c0*/  LDL.LU R24, [R1+0x3700] ;  /* 0x0037000001187983 */ /* 0x000ee20000300800 */
[----:B------:R-:W-:-:S03]  /*1116d0*/  ISETP.GE.AND P2, PT, R20, c[0x0][0x17c], PT ;  /* 0x00005f0014007a0c */ /* 0x000fc60003f46270 */
[----:B------:R-:W4:Y:S01]  /*1116e0*/  LDL.LU R20, [R1+0x36e8] ;  /* 0x0036e80001147983 */ /* 0x000f220000300800 */
[----:B------:R-:W-:-:S03]  /*1116f0*/  ISETP.GE.AND P0, PT, R0, c[0x0][0x17c], PT ;  /* 0x00005f0000007a0c */ /* 0x000fc60003f06270 */
[----:B------:R-:W5:Y:S01]  /*111700*/  LDL.LU R0, [R1+0x36e4] ;  /* 0x0036e40001007983 */ /* 0x000f620000300800 */
[----:B------:R-:W-:Y:S02]  /*111710*/  ISETP.LT.AND P3, PT, R217, c[0x0][0x178], !P4 ;  /* 0x00005e00d9007a0c */ /* 0x000fe40006761270 */
[----:B------:R-:W-:Y:S01]  /*111720*/  IADD3 R25, R21, c[0x0][0x198], RZ ;  /* 0x0000660015197a10 */ /* 0x000fe20007ffe0ff */
[----:B-1----:R-:W3:Y:S01]  /*111730*/  LDL.LU R17, [R1+0x36cc] ;  /* 0x0036cc0001117983 */ /* 0x002ee20000300800 */
[----:B------:R-:W-:Y:S02]  /*111740*/  ISETP.LT.AND P4, PT, R216, c[0x0][0x178], !P4 ;  /* 0x00005e00d8007a0c */ /* 0x000fe40006781270 */
[----:B------:R-:W-:Y:S01]  /*111750*/  ISETP.LT.AND P5, PT, R217, c[0x0][0x178], !P1 ;  /* 0x00005e00d9007a0c */ /* 0x000fe20004fa1270 */
[----:B------:R-:W-:-:S04]  /*111760*/  IMAD.WIDE R4, R25, 0x4, R138 ;  /* 0x0000000419047825 */ /* 0x000fc800078e028a */
[C---:B------:R-:W-:Y:S01]  /*111770*/  IMAD.WIDE R6, R25.reuse, 0x4, R136 ;  /* 0x0000000419067825 */ /* 0x040fe200078e0288 */
[----:B------:R-:W-:Y:S01]  /*111780*/  IADD3 R25, R25, c[0x0][0x198], RZ ;  /* 0x0000660019197a10 */ /* 0x000fe20007ffe0ff */
[----:B------:R-:W-:Y:S01]  /*111790*/  @P3 STG.E [R4.64], R167 ;  /* 0x000000a704003986 */ /* 0x000fe2000c101904 */
[----:B------:R-:W-:-:S03]  /*1117a0*/  ISETP.LT.AND P1, PT, R216, c[0x0][0x178], !P1 ;  /* 0x00005e00d8007a0c */ /* 0x000fc60004f21270 */
[----:B------:R-:W-:Y:S01]  /*1117b0*/  IMAD.WIDE R8, R25, 0x4, R138 ;  /* 0x0000000419087825 */ /* 0x000fe200078e028a */
[----:B------:R1:W-:Y:S01]  /*1117c0*/  @P4 STG.E [R6.64], R11 ;  /* 0x0000000b06004986 */ /* 0x0003e2000c101904 */
[----:B------:R-:W-:Y:S02]  /*1117d0*/  ISETP.LT.AND P4, PT, R217, c[0x0][0x178], !P6 ;  /* 0x00005e00d9007a0c */ /* 0x000fe40007781270 */
[C---:B------:R-:W-:Y:S01]  /*1117e0*/  IMAD.WIDE R12, R25.reuse, 0x4, R136 ;  /* 0x00000004190c7825 */ /* 0x040fe200078e0288 */
[C---:B------:R-:W-:Y:S01]  /*1117f0*/  ISETP.LT.AND P6, PT, R216.reuse, c[0x0][0x178], !P6 ;  /* 0x00005e00d8007a0c */ /* 0x040fe200077c1270 */
[----:B------:R1:W-:Y:S01]  /*111800*/  @P5 STG.E [R8.64], R182 ;  /* 0x000000b608005986 */ /* 0x0003e2000c101904 */
[----:B------:R-:W-:Y:S02]  /*111810*/  IADD3 R25, R25, c[0x0][0x198], RZ ;  /* 0x0000660019197a10 */ /* 0x000fe40007ffe0ff */
[----:B------:R-:W-:Y:S02]  /*111820*/  ISETP.LT.AND P5, PT, R217, c[0x0][0x178], !P2 ;  /* 0x00005e00d9007a0c */ /* 0x000fe400057a1270 */
[----:B------:R-:W-:-:S02]  /*111830*/  ISETP.LT.AND P2, PT, R216, c[0x0][0x178], !P2 ;  /* 0x00005e00d8007a0c */ /* 0x000fc40005741270 */
[C---:B-1----:R-:W-:Y:S01]  /*111840*/  IADD3 R11, R25.reuse, c[0x0][0x198], RZ ;  /* 0x00006600190b7a10 */ /* 0x042fe20007ffe0ff */
[C---:B------:R-:W-:Y:S01]  /*111850*/  IMAD.WIDE R2, R25.reuse, 0x4, R138 ;  /* 0x0000000419027825 */ /* 0x040fe200078e028a */
[----:B------:R1:W-:Y:S03]  /*111860*/  @P1 STG.E [R12.64], R14 ;  /* 0x0000000e0c001986 */ /* 0x0003e6000c101904 */
[----:B------:R-:W-:Y:S01]  /*111870*/  IMAD.WIDE R4, R25, 0x4, R136 ;  /* 0x0000000419047825 */ /* 0x000fe200078e0288 */
[----:B------:R-:W-:Y:S03]  /*111880*/  @P4 STG.E [R2.64], R183 ;  /* 0x000000b702004986 */ /* 0x000fe6000c101904 */
[C---:B------:R-:W-:Y:S01]  /*111890*/  IMAD.WIDE R6, R11.reuse, 0x4, R138 ;  /* 0x000000040b067825 */ /* 0x040fe200078e028a */
[----:B------:R2:W-:Y:S03]  /*1118a0*/  @P6 STG.E [R4.64], R15 ;  /* 0x0000000f04006986 */ /* 0x0005e6000c101904 */
[----:B------:R-:W-:Y:S01]  /*1118b0*/  IMAD.WIDE R8, R11, 0x4, R136 ;  /* 0x000000040b087825 */ /* 0x000fe200078e0288 */
[----:B------:R2:W-:Y:S04]  /*1118c0*/  @P5 STG.E [R6.64], R198 ;  /* 0x000000c606005986 */ /* 0x0005e8000c101904 */
[----:B-1----:R-:W4:Y:S04]  /*1118d0*/  LDL.LU R12, [R1+0x36c4] ;  /* 0x0036c400010c7983 */ /* 0x002f280000300800 */
[----:B------:R1:W-:Y:S04]  /*1118e0*/  @P2 STG.E [R8.64], R38 ;  /* 0x0000002608002986 */ /* 0x0003e8000c101904 */
[----:B------:R-:W4:Y:S01]  /*1118f0*/  LDL.LU R16, [R1+0x36b0] ;  /* 0x0036b00001107983 */ /* 0x000f220000300800 */
[----:B-----5:R-:W-:-:S03]  /*111900*/  ISETP.GE.AND P2, PT, R0, c[0x0][0x17c], PT ;  /* 0x00005f0000007a0c */ /* 0x020fc60003f46270 */
[----:B------:R-:W5:Y:S01]  /*111910*/  LDL.LU R0, [R1+0x36a0] ;  /* 0x0036a00001007983 */ /* 0x000f620000300800 */
[----:B--2---:R-:W-:Y:S02]  /*111920*/  ISETP.GE.AND P3, PT, R28, c[0x0][0x17c], PT ;  /* 0x00005f001c007a0c */ /* 0x004fe40003f66270 */
[----:B------:R-:W-:Y:S01]  /*111930*/  ISETP.LT.AND P4, PT, R217, c[0x0][0x178], !P0 ;  /* 0x00005e00d9007a0c */ /* 0x000fe20004781270 */
[----:B------:R-:W2:Y:S01]  /*111940*/  LDL.LU R14, [R1+0x3694] ;  /* 0x00369400010e7983 */ /* 0x000ea20000300800 */
[----:B------:R-:W-:Y:S02]  /*111950*/  IADD3 R13, R11, c[0x0][0x198], RZ ;  /* 0x000066000b0d7a10 */ /* 0x000fe40007ffe0ff */
[----:B------:R-:W-:Y:S02]  /*111960*/  ISETP.LT.AND P0, PT, R216, c[0x0][0x178], !P0 ;  /* 0x00005e00d8007a0c */ /* 0x000fe40004701270 */
[----:B------:R-:W-:Y:S02]  /*111970*/  ISETP.LT.AND P5, PT, R217, c[0x0][0x178], !P3 ;  /* 0x00005e00d9007a0c */ /* 0x000fe40005fa1270 */
[C---:B------:R-:W-:Y:S01]  /*111980*/  IADD3 R15, R13.reuse, c[0x0][0x198], RZ ;  /* 0x000066000d0f7a10 */ /* 0x040fe20007ffe0ff */
[----:B------:R-:W-:Y:S01]  /*111990*/  IMAD.WIDE R10, R13, 0x4, R138 ;  /* 0x000000040d0a7825 */ /* 0x000fe200078e028a */
[----:B---3--:R-:W-:-:S03]  /*1119a0*/  ISETP.GE.AND P1, PT, R24, c[0x0][0x17c], PT ;  /* 0x00005f0018007a0c */ /* 0x008fc60003f26270 */
[----:B------:R-:W-:Y:S01]  /*1119b0*/  IMAD.WIDE R2, R13, 0x4, R136 ;  /* 0x000000040d027825 */ /* 0x000fe200078e0288 */
[----:B----4-:R-:W-:-:S03]  /*1119c0*/  ISETP.GE.AND P6, PT, R20, c[0x0][0x17c], PT ;  /* 0x00005f0014007a0c */ /* 0x010fc60003fc6270 */
[C---:B------:R-:W-:Y:S01]  /*1119d0*/  IMAD.WIDE R4, R15.reuse, 0x4, R138 ;  /* 0x000000040f047825 */ /* 0x040fe200078e028a */
[C---:B------:R-:W-:Y:S01]  /*1119e0*/  ISETP.LT.AND P3, PT, R216.reuse, c[0x0][0x178], !P3 ;  /* 0x00005e00d8007a0c */ /* 0x040fe20005f61270 */
[----:B------:R3:W-:Y:S02]  /*1119f0*/  @P4 STG.E [R10.64], R199 ;  /* 0x000000c70a004986 */ /* 0x0007e4000c101904 */
[C---:B------:R-:W-:Y:S01]  /*111a00*/  IMAD.WIDE R6, R15.reuse, 0x4, R136 ;  /* 0x000000040f067825 */ /* 0x040fe200078e0288 */
[----:B------:R-:W-:Y:S01]  /*111a10*/  IADD3 R15, R15, c[0x0][0x198], RZ ;  /* 0x000066000f0f7a10 */ /* 0x000fe20007ffe0ff */
[----:B------:R4:W-:Y:S01]  /*111a20*/  @P0 STG.E [R2.64], R39 ;  /* 0x0000002702000986 */ /* 0x0009e2000c101904 */
[C---:B------:R-:W-:Y:S02]  /*111a30*/  ISETP.LT.AND P4, PT, R217.reuse, c[0x0][0x178], !P1 ;  /* 0x00005e00d9007a0c */ /* 0x040fe40004f81270 */
[C---:B------:R-:W-:Y:S01]  /*111a40*/  ISETP.LT.AND P1, PT, R216.reuse, c[0x0][0x178], !P1 ;  /* 0x00005e00d8007a0c */ /* 0x040fe20004f21270 */
[----:B------:R4:W-:Y:S01]  /*111a50*/  @P5 STG.E [R4.64], R154 ;  /* 0x0000009a04005986 */ /* 0x0009e2000c101904 */
[----:B------:R-:W-:Y:S01]  /*111a60*/  ISETP.LT.AND P5, PT, R217, c[0x0][0x178], !P6 ;  /* 0x00005e00d9007a0c */ /* 0x000fe200077a1270 */
[----:B-1----:R-:W-:Y:S01]  /*111a70*/  IMAD.WIDE R8, R15, 0x4, R138 ;  /* 0x000000040f087825 */ /* 0x002fe200078e028a */
[----:B------:R-:W-:-:S03]  /*111a80*/  ISETP.LT.AND P6, PT, R216, c[0x0][0x178], !P6 ;  /* 0x00005e00d8007a0c */ /* 0x000fc600077c1270 */
[C---:B---3--:R-:W-:Y:S01]  /*111a90*/  IMAD.WIDE R10, R15.reuse, 0x4, R136 ;  /* 0x000000040f0a7825 */ /* 0x048fe200078e0288 */
[----:B------:R-:W-:Y:S01]  /*111aa0*/  IADD3 R15, R15, c[0x0][0x198], RZ ;  /* 0x000066000f0f7a10 */ /* 0x000fe20007ffe0ff */
[----:B------:R1:W-:Y:S04]  /*111ab0*/  @P3 STG.E [R6.64], R34 ;  /* 0x0000002206003986 */ /* 0x0003e8000c101904 */
[C---:B----4-:R-:W-:Y:S01]  /*111ac0*/  IMAD.WIDE R2, R15.reuse, 0x4, R138 ;  /* 0x000000040f027825 */ /* 0x050fe200078e028a */
[----:B------:R3:W-:Y:S03]  /*111ad0*/  @P4 STG.E [R8.64], R155 ;  /* 0x0000009b08004986 */ /* 0x0007e6000c101904 */
[----:B------:R-:W-:Y:S01]  /*111ae0*/  IMAD.WIDE R4, R15, 0x4, R136 ;  /* 0x000000040f047825 */ /* 0x000fe200078e0288 */
[----:B------:R4:W-:Y:S01]  /*111af0*/  @P1 STG.E [R10.64], R35 ;  /* 0x000000230a001986 */ /* 0x0009e2000c101904 */
[----:B------:R-:W-:-:S03]  /*111b00*/  ISETP.GE.AND P3, PT, R12, c[0x0][0x17c], PT ;  /* 0x00005f000c007a0c */ /* 0x000fc60003f66270 */
[----:B------:R-:W-:Y:S04]  /*111b10*/  @P5 STG.E [R2.64], R170 ;  /* 0x000000aa02005986 */ /* 0x000fe8000c101904 */
[----:B------:R-:W2:Y:S01]  /*111b20*/  LDL.LU R12, [R1+0x367c] ;  /* 0x00367c00010c7983 */ /* 0x000ea20000300800 */
[----:B------:R-:W-:-:S03]  /*111b30*/  ISETP.GE.AND P4, PT, R16, c[0x0][0x17c], PT ;  /* 0x00005f0010007a0c */ /* 0x000fc60003f86270 */
[----:B------:R1:W-:Y:S04]  /*111b40*/  @P6 STG.E [R4.64], R30 ;  /* 0x0000001e04006986 */ /* 0x0003e8000c101904 */
[----:B------:R-:W2:Y:S01]  /*111b50*/  LDL.LU R16, [R1+0x3674] ;  /* 0x0036740001107983 */ /* 0x000ea20000300800 */
[----:B-----5:R-:W-:-:S03]  /*111b60*/  ISETP.GE.AND P6, PT, R0, c[0x0][0x17c], PT ;  /* 0x00005f0000007a0c */ /* 0x020fc60003fc6270 */
[----:B------:R-:W5:Y:S01]  /*111b70*/  LDL.LU R0, [R1+0x3660] ;  /* 0x0036600001007983 */ /* 0x000f620000300800 */
[----:B------:R-:W-:Y:S02]  /*111b80*/  ISETP.GE.AND P0, PT, R17, c[0x0][0x17c], PT ;  /* 0x00005f0011007a0c */ /* 0x000fe40003f06270 */
[----:B------:R-:W-:Y:S02]  /*111b90*/  ISETP.LT.AND P1, PT, R217, c[0x0][0x178], !P2 ;  /* 0x00005e00d9007a0c */ /* 0x000fe40005721270 */
[----:B------:R-:W-:Y:S02]  /*111ba0*/  IADD3 R13, R15, c[0x0][0x198], RZ ;  /* 0x000066000f0d7a10 */ /* 0x000fe40007ffe0ff */
[----:B------:R-:W-:Y:S02]  /*111bb0*/  ISETP.LT.AND P2, PT, R216, c[0x0][0x178], !P2 ;  /* 0x00005e00d8007a0c */ /* 0x000fe40005741270 */
[----:B------:R-:W-:Y:S01]  /*111bc0*/  ISETP.LT.AND P5, PT, R217, c[0x0][0x178], !P0 ;  /* 0x00005e00d9007a0c */ /* 0x000fe200047a1270 */
[----:B-1----:R-:W-:-:S04]  /*111bd0*/  IMAD.WIDE R6, R13, 0x4, R138 ;  /* 0x000000040d067825 */ /* 0x002fc800078e028a */
[C---:B---3--:R-:W-:Y:S01]  /*111be0*/  IMAD.WIDE R8, R13.reuse, 0x4, R136 ;  /* 0x000000040d087825 */ /* 0x048fe200078e0288 */
[----:B------:R-:W-:Y:S01]  /*111bf0*/  IADD3 R13, R13, c[0x0][0x198], RZ ;  /* 0x000066000d0d7a10 */ /* 0x000fe20007ffe0ff */
[----:B------:R1:W-:Y:S01]  /*111c00*/  @P1 STG.E [R6.64], R171 ;  /* 0x000000ab06001986 */ /* 0x0003e2000c101904 */
[----:B------:R-:W-:-:S03]  /*111c10*/  ISETP.LT.AND P0, PT, R216, c[0x0][0x178], !P0 ;  /* 0x00005e00d8007a0c */ /* 0x000fc60004701270 */
[C-C-:B----4-:R-:W-:Y:S01]  /*111c20*/  IMAD.WIDE R10, R13.reuse, 0x4, R138.reuse ;  /* 0x000000040d0a7825 */ /* 0x150fe200078e028a */
[----:B------:R3:W-:Y:S01]  /*111c30*/  @P2 STG.E [R8.64], R31 ;  /* 0x0000001f08002986 */ /* 0x0007e2000c101904 */
[----:B------:R-:W-:Y:S02]  /*111c40*/  IADD3 R15, R13, c[0x0][0x198], RZ ;  /* 0x000066000d0f7a10 */ /* 0x000fe40007ffe0ff */
[C---:B------:R-:W-:Y:S01]  /*111c50*/  ISETP.LT.AND P2, PT, R217.reuse, c[0x0][0x178], !P3 ;  /* 0x00005e00d9007a0c */ /* 0x040fe20005f41270 */
[----:B------:R4:W-:Y:S01]  /*111c60*/  @P5 STG.E [R10.64], R186 ;  /* 0x000000ba0a005986 */ /* 0x0009e2000c101904 */
[C---:B------:R-:W-:Y:S02]  /*111c70*/  ISETP.LT.AND P3, PT, R216.reuse, c[0x0][0x178], !P3 ;  /* 0x00005e00d8007a0c */ /* 0x040fe40005f61270 */
[----:B------:R-:W-:Y:S01]  /*111c80*/  ISETP.LT.AND P5, PT, R217, c[0x0][0x178], !P4 ;  /* 0x00005e00d9007a0c */ /* 0x000fe200067a1270 */
[----:B------:R-:W-:Y:S01]  /*111c90*/  IMAD.WIDE R4, R15, 0x4, R138 ;  /* 0x000000040f047825 */ /* 0x000fe200078e028a */
[----:B------:R-:W-:-:S03]  /*111ca0*/  ISETP.LT.AND P4, PT, R216, c[0x0][0x178], !P4 ;  /* 0x00005e00d8007a0c */ /* 0x000fc60006781270 */
[C---:B-1----:R-:W-:Y:S01]  /*111cb0*/  IMAD.WIDE R6, R15.reuse, 0x4, R136 ;  /* 0x000000040f067825 */ /* 0x042fe200078e0288 */
[----:B------:R-:W-:-:S03]  /*111cc0*/  IADD3 R15, R15, c[0x0][0x198], RZ ;  /* 0x000066000f0f7a10 */ /* 0x000fc60007ffe0ff */
[----:B------:R-:W-:Y:S01]  /*111cd0*/  IMAD.WIDE R2, R13, 0x4, R136 ;  /* 0x000000040d027825 */ /* 0x000fe200078e0288 */
[----:B--2---:R-:W-:Y:S02]  /*111ce0*/  ISETP.GE.AND P1, PT, R14, c[0x0][0x17c], PT ;  /* 0x00005f000e007a0c */ /* 0x004fe40003f26270 */
[----:B------:R-:W2:Y:S01]  /*111cf0*/  LDL.LU R14, [R1+0x364c] ;  /* 0x00364c00010e7983 */ /* 0x000ea20000300800 */
[----:B---3--:R-:W-:-:S03]  /*111d00*/  IMAD.WIDE R8, R15, 0x4, R138 ;  /* 0x000000040f087825 */ /* 0x008fc600078e028a */
[----:B------:R1:W-:Y:S01]  /*111d10*/  @P0 STG.E [R2.64], R26 ;  /* 0x0000001a02000986 */ /* 0x0003e2000c101904 */
[----:B----4-:R-:W-:-:S03]  /*111d20*/  IMAD.WIDE R10, R15, 0x4, R136 ;  /* 0x000000040f0a7825 */ /* 0x010fc600078e0288 */
[----:B------:R3:W-:Y:S04]  /*111d30*/  @P2 STG.E [R4.64], R187 ;  /* 0x000000bb04002986 */ /* 0x0007e8000c101904 */
[----:B------:R4:W-:Y:S01]  /*111d40*/  @P3 STG.E [R6.64], R27 ;  /* 0x0000001b06003986 */ /* 0x0009e2000c101904 */
[----:B------:R-:W-:-:S03]  /*111d50*/  ISETP.GE.AND P0, PT, R12, c[0x0][0x17c], PT ;  /* 0x00005f000c007a0c */ /* 0x000fc60003f06270 */
[----:B------:R-:W-:Y:S04]  /*111d60*/  @P5 STG.E [R8.64], R202 ;  /* 0x000000ca08005986 */ /* 0x000fe8000c101904 */
[----:B------:R-:W2:Y:S04]  /*111d70*/  LDL.LU R12, [R1+0x3644] ;  /* 0x00364400010c7983 */ /* 0x000ea80000300800 */
[----:B------:R1:W-:Y:S01]  /*111d80*/  @P4 STG.E [R10.64], R22 ;  /* 0x000000160a004986 */ /* 0x0003e2000c101904 */
[----:B-----5:R-:W-:-:S03]  /*111d90*/  ISETP.GE.AND P4, PT, R0, c[0x0][0x17c], PT ;  /* 0x00005f0000007a0c */ /* 0x020fc60003f86270 */
[----:B------:R-:W5:Y:S01]  /*111da0*/  LDL.LU R0, [R1+0x3630] ;  /* 0x0036300001007983 */ /* 0x000f620000300800 */
[----:B------:R-:W-:Y:S02]  /*111db0*/  ISETP.LT.AND P3, PT, R217, c[0x0][0x178], !P6 ;  /* 0x00005e00d9007a0c */ /* 0x000fe40007761270 */
[----:B------:R-:W-:Y:S02]  /*111dc0*/  IADD3 R15, R15, c[0x0][0x198], RZ ;  /* 0x000066000f0f7a10 */ /* 0x000fe40007ffe0ff */
[----:B------:R-:W-:Y:S02]  /*111dd0*/  ISETP.LT.AND P6, PT, R216, c[0x0][0x178], !P6 ;  /* 0x00005e00d8007a0c */ /* 0x000fe400077c1270 */
[----:B------:R-:W-:Y:S02]  /*111de0*/  ISETP.LT.AND P5, PT, R217, c[0x0][0x178], !P1 ;  /* 0x00005e00d9007a0c */ /* 0x000fe40004fa1270 */
[C---:B------:R-:W-:Y:S01]  /*111df0*/  IADD3 R13, R15.reuse, c[0x0][0x198], RZ ;  /* 0x000066000f0d7a10 */ /* 0x040fe20007ffe0ff */
[----:B-1----:R-:W-:Y:S01]  /*111e00*/  IMAD.WIDE R2, R15, 0x4, R138 ;  /* 0x000000040f027825 */ /* 0x002fe200078e028a */
[----:B------:R-:W-:-:S02]  /*111e10*/  ISETP.GE.AND P2, PT, R16, c[0x0][0x17c], PT ;  /* 0x00005f0010007a0c */ /* 0x000fc40003f46270 */
[----:B------:R-:W5:Y:S01]  /*111e20*/  LDL.LU R16, [R1+0x3628] ;  /* 0x0036280001107983 */ /* 0x000f620000300800 */
[----:B---3--:R-:W-:Y:S01]  /*111e30*/  IMAD.WIDE R4, R15, 0x4, R136 ;  /* 0x000000040f047825 */ /* 0x008fe200078e0288 */
[----:B------:R-:W-:-:S03]  /*111e40*/  ISETP.LT.AND P1, PT, R216, c[0x0][0x178], !P1 ;  /* 0x00005e00d8007a0c */ /* 0x000fc60004f21270 */
[C---:B----4-:R-:W-:Y:S01]  /*111e50*/  IMAD.WIDE R6, R13.reuse, 0x4, R138 ;  /* 0x000000040d067825 */ /* 0x050fe200078e028a */
[----:B------:R1:W-:Y:S01]  /*111e60*/  @P3 STG.E [R2.64], R203 ;  /* 0x000000cb02003986 */ /* 0x0003e2000c101904 */
[----:B------:R-:W-:Y:S02]  /*111e70*/  IADD3 R15, R13, c[0x0][0x198], RZ ;  /* 0x000066000d0f7a10 */ /* 0x000fe40007ffe0ff */
[----:B------:R-:W-:Y:S01]  /*111e80*/  ISETP.LT.AND P3, PT, R217, c[0x0][0x178], !P0 ;  /* 0x00005e00d9007a0c */ /* 0x000fe20004761270 */
[----:B------:R3:W-:Y:S01]  /*111e90*/  @P6 STG.E [R4.64], R23 ;  /* 0x0000001704006986 */ /* 0x0007e2000c101904 */
[----:B------:R-:W-:-:S03]  /*111ea0*/  ISETP.LT.AND P0, PT, R216, c[0x0][0x178], !P0 ;  /* 0x00005e00d8007a0c */ /* 0x000fc60004701270 */
[----:B------:R4:W-:Y:S01]  /*111eb0*/  @P5 STG.E [R6.64], R158 ;  /* 0x0000009e06005986 */ /* 0x0009e2000c101904 */
[----:B------:R-:W-:Y:S01]  /*111ec0*/  ISETP.LT.AND P5, PT, R217, c[0x0][0x178], !P2 ;  /* 0x00005e00d9007a0c */ /* 0x000fe200057a1270 */
[----:B------:R-:W-:-:S04]  /*111ed0*/  IMAD.WIDE R10, R15, 0x4, R138 ;  /* 0x000000040f0a7825 */ /* 0x000fc800078e028a */
[C---:B-1----:R-:W-:Y:S01]  /*111ee0*/  IMAD.WIDE R2, R15.reuse, 0x4, R136 ;  /* 0x000000040f027825 */ /* 0x042fe200078e0288 */
[----:B------:R-:W-:-:S03]  /*111ef0*/  IADD3 R15, R15, c[0x0][0x198], RZ ;  /* 0x000066000f0f7a10 */ /* 0x000fc60007ffe0ff */
[----:B------:R-:W-:Y:S01]  /*111f00*/  IMAD.WIDE R8, R13, 0x4, R136 ;  /* 0x000000040d087825 */ /* 0x000fe200078e0288 */
[----:B--2---:R-:W-:Y:S02]  /*111f10*/  ISETP.GE.AND P6, PT, R14, c[0x0][0x17c], PT ;  /* 0x00005f000e007a0c */ /* 0x004fe40003fc6270 */
[----:B------:R-:W2:Y:S01]  /*111f20*/  LDL.LU R14, [R1+0x3610] ;  /* 0x00361000010e7983 */ /* 0x000ea20000300800 */
[----:B---3--:R-:W-:-:S03]  /*111f30*/  IMAD.WIDE R4, R15, 0x4, R138 ;  /* 0x000000040f047825 */ /* 0x008fc600078e028a */
[----:B------:R1:W-:Y:S04]  /*111f40*/  @P1 STG.E [R8.64], R18 ;  /* 0x0000001208001986 */ /* 0x0003e8000c101904 */
[----:B------:R-:W-:Y:S04]  /*111f50*/  @P3 STG.E [R10.64], R159 ;  /* 0x0000009f0a003986 */ /* 0x000fe8000c101904 */
[----:B------:R3:W-:Y:S04]  /*111f60*/  @P0 STG.E [R2.64], R19 ;  /* 0x0000001302000986 */ /* 0x0007e8000c101904 */
[----:B------:R1:W-:Y:S01]  /*111f70*/  @P5 STG.E [R4.64], R174 ;  /* 0x000000ae04005986 */ /* 0x0003e2000c101904 */
[----:B------:R-:W-:-:S03]  /*111f80*/  ISETP.GE.AND P1, PT, R12, c[0x0][0x17c], PT ;  /* 0x00005f000c007a0c */ /* 0x000fc60003f26270 */
[----:B------:R-:W2:Y:S01]  /*111f90*/  LDL.LU R12, [R1+0x3604] ;  /* 0x00360400010c7983 */ /* 0x000ea20000300800 */
[----:B-----5:R-:W-:-:S03]  /*111fa0*/  ISETP.GE.AND P5, PT, R0, c[0x0][0x17c], PT ;  /* 0x00005f0000007a0c */ /* 0x020fc60003fa6270 */
[----:B------:R-:W5:Y:S01]  /*111fb0*/  LDL.LU R0, [R1+0x35f4] ;  /* 0x0035f40001007983 */ /* 0x000f620000300800 */
[C---:B------:R-:W-:Y:S02]  /*111fc0*/  ISETP.LT.AND P2, PT, R216.reuse, c[0x0][0x178], !P2 ;  /* 0x00005e00d8007a0c */ /* 0x040fe40005741270 */
[----:B------:R-:W-:Y:S01]  /*111fd0*/  ISETP.LT.AND P0, PT, R217, c[0x0][0x178], !P4 ;  /* 0x00005e00d9007a0c */ /* 0x000fe20006701270 */
[C---:B----4-:R-:W-:Y:S01]  /*111fe0*/  IMAD.WIDE R6, R15.reuse, 0x4, R136 ;  /* 0x000000040f067825 */ /* 0x050fe200078e0288 */
[----:B------:R-:W-:Y:S01]  /*111ff0*/  ISETP.LT.AND P4, PT, R216, c[0x0][0x178], !P4 ;  /* 0x00005e00d8007a0c */ /* 0x000fe20006781270 */
[----:B-1----:R-:W4:Y:S01]  /*112000*/  LDL.LU R18, [R1+0x35e0] ;  /* 0x0035e00001127983 */ /* 0x002f220000300800 */
[----:B------:R-:W-:Y:S02]  /*112010*/  IADD3 R13, R15, c[0x0][0x198], RZ ;  /* 0x000066000f0d7a10 */ /* 0x000fe40007ffe0ff */
[----:B------:R-:W-:Y:S02]  /*112020*/  ISETP.LT.AND P3, PT, R217, c[0x0][0x178], !P6 ;  /* 0x00005e00d9007a0c */ /* 0x000fe40007761270 */
[C---:B------:R-:W-:Y:S01]  /*112030*/  IADD3 R17, R13.reuse, c[0x0][0x198], RZ ;  /* 0x000066000d117a10 */ /* 0x040fe20007ffe0ff */
[----:B---3--:R-:W-:-:S04]  /*112040*/  IMAD.WIDE R2, R13, 0x4, R138 ;  /* 0x000000040d027825 */ /* 0x008fc800078e028a */
[----:B------:R-:W-:Y:S01]  /*112050*/  IMAD.WIDE R8, R13, 0x4, R136 ;  /* 0x000000040d087825 */ /* 0x000fe200078e0288 */
[----:B------:R-:W-:Y:S03]  /*112060*/  @P2 STG.E [R6.64], R42 ;  /* 0x0000002a06002986 */ /* 0x000fe6000c101904 */
[C---:B------:R-:W-:Y:S01]  /*112070*/  IMAD.WIDE R10, R17.reuse, 0x4, R138 ;  /* 0x00000004110a7825 */ /* 0x040fe200078e028a */
[----:B------:R1:W-:Y:S01]  /*112080*/  @P0 STG.E [R2.64], R175 ;  /* 0x000000af02000986 */ /* 0x0003e2000c101904 */
[----:B------:R-:W-:Y:S02]  /*112090*/  ISETP.GE.AND P2, PT, R16, c[0x0][0x17c], PT ;  /* 0x00005f0010007a0c */ /* 0x000fe40003f46270 */
[----:B------:R-:W-:Y:S01]  /*1120a0*/  ISETP.LT.AND P6, PT, R216, c[0x0][0x178], !P6 ;  /* 0x00005e00d8007a0c */ /* 0x000fe200077c1270 */
[----:B------:R3:W-:Y:S01]  /*1120b0*/  @P4 STG.E [R8.64], R43 ;  /* 0x0000002b08004986 */ /* 0x0007e2000c101904 */
[----:B------:R-:W-:-:S03]  /*1120c0*/  IMAD.WIDE R4, R17, 0x4, R136 ;  /* 0x0000000411047825 */ /* 0x000fc600078e0288 */
[----:B------:R-:W-:Y:S01]  /*1120d0*/  @P3 STG.E [R10.64], R190 ;  /* 0x000000be0a003986 */ /* 0x000fe2000c101904 */
[----:B------:R-:W-:-:S03]  /*1120e0*/  ISETP.LT.AND P3, PT, R217, c[0x0][0x178], !P1 ;  /* 0x00005e00d9007a0c */ /* 0x000fc60004f61270 */
[----:B------:R-:W4:Y:S01]  /*1120f0*/  LDL.LU R16, [R1+0x35d8] ;  /* 0x0035d80001107983 */ /* 0x000f220000300800 */
[----:B------:R-:W-:Y:S02]  /*112100*/  ISETP.LT.AND P1, PT, R216, c[0x0][0x178], !P1 ;  /* 0x00005e00d8007a0c */ /* 0x000fe40004f21270 */
[----:B------:R-:W-:Y:S01]  /*112110*/  IADD3 R17, R17, c[0x0][0x198], RZ ;  /* 0x0000660011117a10 */ /* 0x000fe20007ffe0ff */
[----:B------:R2:W-:Y:S04]  /*112120*/  @P6 STG.E [R4.64], R50 ;  /* 0x0000003204006986 */ /* 0x0005e8000c101904 */
[C---:B-1----:R-:W-:Y:S01]  /*112130*/  IMAD.WIDE R2, R17.reuse, 0x4, R138 ;  /* 0x0000000411027825 */ /* 0x042fe200078e028a */
[----:B--2---:R-:W-:Y:S02]  /*112140*/  ISETP.GE.AND P0, PT, R14, c[0x0][0x17c], PT ;  /* 0x00005f000e007a0c */ /* 0x004fe40003f06270 */
[----:B------:R-:W2:Y:S01]  /*112150*/  LDL.LU R14, [R1+0x35c0] ;  /* 0x0035c000010e7983 */ /* 0x000ea20000300800 */
[----:B------:R-:W-:-:S03]  /*112160*/  IMAD.WIDE R6, R17, 0x4, R136 ;  /* 0x0000000411067825 */ /* 0x000fc600078e0288 */
[----:B------:R1:W-:Y:S04]  /*112170*/  @P3 STG.E [R2.64], R191 ;  /* 0x000000bf02003986 */ /* 0x0003e8000c101904 */
[----:B------:R1:W-:Y:S01]  /*112180*/  @P1 STG.E [R6.64], R51 ;  /* 0x0000003306001986 */ /* 0x0003e2000c101904 */
[----:B------:R-:W-:-:S03]  /*112190*/  ISETP.GE.AND P3, PT, R12, c[0x0][0x17c], PT ;  /* 0x00005f000c007a0c */ /* 0x000fc60003f66270 */
[----:B------:R-:W2:Y:S01]  /*1121a0*/  LDL.LU R12, [R1+0x35b0] ;  /* 0x0035b000010c7983 */ /* 0x000ea20000300800 */
[----:B-----5:R-:W-:-:S03]  /*1121b0*/  ISETP.GE.AND P1, PT, R0, c[0x0][0x17c], PT ;  /* 0x00005f0000007a0c */ /* 0x020fc60003f26270 */
[----:B------:R-:W5:Y:S01]  /*1121c0*/  LDL.LU R0, [R1+0x3d30] ;  /* 0x003d300001007983 */ /* 0x000f620000300800 */
[----:B------:R-:W-:Y:S02]  /*1121d0*/  ISETP.LT.AND P4, PT, R217, c[0x0][0x178], !P5 ;  /* 0x00005e00d9007a0c */ /* 0x000fe40006f81270 */
[C---:B------:R-:W-:Y:S02]  /*1121e0*/  ISETP.LT.AND P5, PT, R216.reuse, c[0x0][0x178], !P5 ;  /* 0x00005e00d8007a0c */ /* 0x040fe40006fa1270 */
[----:B------:R-:W-:Y:S02]  /*1121f0*/  IADD3 R13, R17, c[0x0][0x198], RZ ;  /* 0x00006600110d7a10 */ /* 0x000fe40007ffe0ff */
[----:B------:R-:W-:Y:S02]  /*112200*/  ISETP.LT.AND P6, PT, R217, c[0x0][0x178], !P2 ;  /* 0x00005e00d9007a0c */ /* 0x000fe400057c1270 */
[C---:B------:R-:W-:Y:S01]  /*112210*/  IADD3 R15, R13.reuse, c[0x0][0x198], RZ ;  /* 0x000066000d0f7a10 */ /* 0x040fe20007ffe0ff */
[----:B---3--:R-:W-:Y:S01]  /*112220*/  IMAD.WIDE R8, R13, 0x4, R138 ;  /* 0x000000040d087825 */ /* 0x008fe200078e028a */
[----:B------:R-:W-:-:S03]  /*112230*/  ISETP.LT.AND P2, PT, R216, c[0x0][0x178], !P2 ;  /* 0x00005e00d8007a0c */ /* 0x000fc60005741270 */
[----:B------:R-:W-:Y:S01]  /*112240*/  IMAD.WIDE R4, R13, 0x4, R136 ;  /* 0x000000040d047825 */ /* 0x000fe200078e0288 */
[----:B------:R-:W-:Y:S01]  /*112250*/  @P4 STG.E [R8.64], R206 ;  /* 0x000000ce08004986 */ /* 0x000fe2000c101904 */
[----:B------:R-:W-:Y:S02]  /*112260*/  ISETP.LT.AND P4, PT, R217, c[0x0][0x178], !P0 ;  /* 0x00005e00d9007a0c */ /* 0x000fe40004781270 */
[C---:B------:R-:W-:Y:S01]  /*112270*/  IMAD.WIDE R10, R15.reuse, 0x4, R138 ;  /* 0x000000040f0a7825 */ /* 0x040fe200078e028a */
[----:B------:R3:W-:Y:S01]  /*112280*/  @P5 STG.E [R4.64], R46 ;  /* 0x0000002e04005986 */ /* 0x0007e2000c101904 */
[----:B------:R-:W-:Y:S02]  /*112290*/  IADD3 R13, R15, c[0x0][0x198], RZ ;  /* 0x000066000f0d7a10 */ /* 0x000fe40007ffe0ff */
[C---:B------:R-:W-:Y:S01]  /*1122a0*/  ISETP.LT.AND P0, PT, R216.reuse, c[0x0][0x178], !P0 ;  /* 0x00005e00d8007a0c */ /* 0x040fe20004701270 */
[----:B------:R3:W-:Y:S01]  /*1122b0*/  @P6 STG.E [R10.64], R207 ;  /* 0x000000cf0a006986 */ /* 0x0007e2000c101904 */
[----:B------:R-:W-:Y:S01]  /*1122c0*/  ISETP.LT.AND P5, PT, R217, c[0x0][0x178], !P3 ;  /* 0x00005e00d9007a0c */ /* 0x000fe20005fa1270 */
[----:B-1----:R-:W-:Y:S01]  /*1122d0*/  IMAD.WIDE R2, R15, 0x4, R136 ;  /* 0x000000040f027825 */ /* 0x002fe200078e0288 */
[----:B------:R-:W-:-:S02]  /*1122e0*/  ISETP.LT.AND P6, PT, R216, c[0x0][0x178], !P3 ;  /* 0x00005e00d8007a0c */ /* 0x000fc40005fc1270 */
[C---:B------:R-:W-:Y:S01]  /*1122f0*/  IADD3 R15, R13.reuse, c[0x0][0x198], RZ ;  /* 0x000066000d0f7a10 */ /* 0x040fe20007ffe0ff */
[----:B------:R-:W-:Y:S01]  /*112300*/  IMAD.WIDE R6, R13, 0x4, R138 ;  /* 0x000000040d067825 */ /* 0x000fe200078e028a */
[----:B----4-:R-:W-:-:S03]  /*112310*/  ISETP.GE.AND P3, PT, R18, c[0x0][0x17c], PT ;  /* 0x00005f0012007a0c */ /* 0x010fc60003f66270 */
[----:B---3--:R-:W-:Y:S01]  /*112320*/  IMAD.WIDE R4, R13, 0x4, R136 ;  /* 0x000000040d047825 */ /* 0x008fe200078e0288 */
[----:B------:R1:W-:Y:S03]  /*112330*/  @P2 STG.E [R2.64], R47 ;  /* 0x0000002f02002986 */ /* 0x0003e6000c101904 */
[----:B------:R-:W-:Y:S01]  /*112340*/  IMAD.WIDE R8, R15, 0x4, R138 ;  /* 0x000000040f087825 */ /* 0x000fe200078e028a */
[----:B------:R-:W-:Y:S01]  /*112350*/  @P4 STG.E [R6.64], R162 ;  /* 0x000000a206004986 */ /* 0x000fe2000c101904 */
[----:B------:R-:W-:Y:S02]  /*112360*/  ISETP.LT.AND P4, PT, R217, c[0x0][0x178], !P1 ;  /* 0x00005e00d9007a0c */ /* 0x000fe40004f81270 */
[C---:B------:R-:W-:Y:S01]  /*112370*/  IMAD.WIDE R10, R15.reuse, 0x4, R136 ;  /* 0x000000040f0a7825 */ /* 0x040fe200078e0288 */
[----:B------:R-:W-:Y:S01]  /*112380*/  IADD3 R15, R15, c[0x0][0x198], RZ ;  /* 0x000066000f0f7a10 */ /* 0x000fe20007ffe0ff */
[----:B------:R3:W-:Y:S01]  /*112390*/  @P0 STG.E [R4.64], R54 ;  /* 0x0000003604000986 */ /* 0x0007e2000c101904 */
[----:B------:R-:W-:-:S02]  /*1123a0*/  ISETP.GE.AND P2, PT, R16, c[0x0][0x17c], PT ;  /* 0x00005f0010007a0c */ /* 0x000fc40003f46270 */
[C---:B------:R-:W-:Y:S01]  /*1123b0*/  ISETP.LT.AND P1, PT, R216.reuse, c[0x0][0x178], !P1 ;  /* 0x00005e00d8007a0c */ /* 0x040fe20004f21270 */
[----:B------:R4:W-:Y:S01]  /*1123c0*/  @P5 STG.E [R8.64], R163 ;  /* 0x000000a308005986 */ /* 0x0009e2000c101904 */
[----:B------:R-:W-:Y:S02]  /*1123d0*/  ISETP.LT.AND P5, PT, R217, c[0x0][0x178], !P3 ;  /* 0x00005e00d9007a0c */ /* 0x000fe40005fa1270 */
[----:B------:R-:W-:Y:S01]  /*1123e0*/  ISETP.LT.AND P3, PT, R216, c[0x0][0x178], !P3 ;  /* 0x00005e00d8007a0c */ /* 0x000fe20005f61270 */
[----:B------:R2:W-:Y:S01]  /*1123f0*/  @P6 STG.E [R10.64], R55 ;  /* 0x000000370a006986 */ /* 0x0005e2000c101904 */
[----:B------:R-:W-:Y:S02]  /*112400*/  IADD3 R13, R15, c[0x0][0x198], RZ ;  /* 0x000066000f0d7a10 */ /* 0x000fe40007ffe0ff */
[----:B------:R-:W-:Y:S01]  /*112410*/  ISETP.LT.AND P6, PT, R217, c[0x0][0x178], !P2 ;  /* 0x00005e00d9007a0c */ /* 0x000fe200057c1270 */
[----:B-1----:R-:W-:Y:S01]  /*112420*/  IMAD.WIDE R2, R15, 0x4, R138 ;  /* 0x000000040f027825 */ /* 0x002fe200078e028a */
[----:B------:R-:W-:-:S03]  /*112430*/  IADD3 R17, R13, c[0x0][0x198], RZ ;  /* 0x000066000d117a10 */ /* 0x000fc60007ffe0ff */
[----:B---3--:R-:W-:Y:S01]  /*112440*/  IMAD.WIDE R4, R15, 0x4, R136 ;  /* 0x000000040f047825 */ /* 0x008fe200078e0288 */
[----:B------:R1:W-:Y:S03]  /*112450*/  @P4 STG.E [R2.64], R178 ;  /* 0x000000b202004986 */ /* 0x0003e6000c101904 */
[----:B------:R-:W-:Y:S01]  /*112460*/  IMAD.WIDE R6, R13, 0x4, R138 ;  /* 0x000000040d067825 */ /* 0x000fe200078e028a */
[----:B--2---:R-:W-:-:S03]  /*112470*/  ISETP.GE.AND P0, PT, R14, c[0x0][0x17c], PT ;  /* 0x00005f000e007a0c */ /* 0x004fc60003f06270 */
[----:B----4-:R-:W-:Y:S01]  /*112480*/  IMAD.WIDE R8, R13, 0x4, R136 ;  /* 0x000000040d087825 */ /* 0x010fe200078e0288 */
[----:B------:R2:W-:Y:S03]  /*112490*/  @P1 STG.E [R4.64], R58 ;  /* 0x0000003a04001986 */ /* 0x0005e6000c101904 */
[C---:B------:R-:W-:Y:S01]  /*1124a0*/  IMAD.WIDE R10, R17.reuse, 0x4, R138 ;  /* 0x00000004110a7825 */ /* 0x040fe200078e028a */
[----:B------:R3:W-:Y:S01]  /*1124b0*/  @P5 STG.E [R6.64], R179 ;  /* 0x000000b306005986 */ /* 0x0007e2000c101904 */
[----:B------:R-:W-:Y:S02]  /*1124c0*/  ISETP.GE.AND P4, PT, R12, c[0x0][0x17c], PT ;  /* 0x00005f000c007a0c */ /* 0x000fe40003f86270 */
[----:B------:R-:W-:Y:S01]  /*1124d0*/  IADD3 R13, R17, c[0x0][0x198], RZ ;  /* 0x00006600110d7a10 */ /* 0x000fe20007ffe0ff */
[----:B------:R4:W-:Y:S01]  /*1124e0*/  @P3 STG.E [R8.64], R59 ;  /* 0x0000003b08003986 */ /* 0x0009e2000c101904 */
[----:B------:R-:W-:-:S03]  /*1124f0*/  ISETP.LT.AND P2, PT, R216, c[0x0][0x178], !P2 ;  /* 0x00005e00d8007a0c */ /* 0x000fc60005741270 */
[----:B------:R2:W-:Y:S01]  /*112500*/  @P6 STG.E [R10.64], R194 ;  /* 0x000000c20a006986 */ /* 0x0005e2000c101904 */
[C---:B------:R-:W-:Y:S02]  /*112510*/  ISETP.LT.AND P6, PT, R217.reuse, c[0x0][0x178], !P0 ;  /* 0x00005e00d9007a0c */ /* 0x040fe400047c1270 */
[C---:B------:R-:W-:Y:S02]  /*112520*/  ISETP.LT.AND P0, PT, R216.reuse, c[0x0][0x178], !P0 ;  /* 0x00005e00d8007a0c */ /* 0x040fe40004701270 */
[----:B------:R-:W-:Y:S02]  /*112530*/  ISETP.LT.AND P5, PT, R217, c[0x0][0x178], !P4 ;  /* 0x00005e00d9007a0c */ /* 0x000fe400067a1270 */
[----:B------:R-:W-:Y:S02]  /*112540*/  IADD3 R15, R13, c[0x0][0x198], RZ ;  /* 0x000066000d0f7a10 */ /* 0x000fe40007ffe0ff */
[----:B------:R-:W-:Y:S01]  /*112550*/  ISETP.LT.AND P4, PT, R216, c[0x0][0x178], !P4 ;  /* 0x00005e00d8007a0c */ /* 0x000fe20006781270 */
[----:B-1----:R-:W-:Y:S01]  /*112560*/  IMAD.WIDE R2, R17, 0x4, R136 ;  /* 0x0000000411027825 */ /* 0x002fe200078e0288 */
[----:B------:R-:W-:-:S03]  /*112570*/  IADD3 R17, R15, c[0x0][0x198], RZ ;  /* 0x000066000f117a10 */ /* 0x000fc60007ffe0ff */
[C---:B--2---:R-:W-:Y:S01]  /*112580*/  IMAD.WIDE R4, R13.reuse, 0x4, R138 ;  /* 0x000000040d047825 */ /* 0x044fe200078e028a */
[----:B------:R1:W-:Y:S03]  /*112590*/  @P2 STG.E [R2.64], R62 ;  /* 0x0000003e02002986 */ /* 0x0003e6000c101904 */
[----:B---3--:R-:W-:Y:S01]  /*1125a0*/  IMAD.WIDE R6, R13, 0x4, R136 ;  /* 0x000000040d067825 */ /* 0x008fe200078e0288 */
[----:B------:R1:W-:Y:S03]  /*1125b0*/  @P6 STG.E [R4.64], R195 ;  /* 0x000000c304006986 */ /* 0x0003e6000c101904 */
[C---:B----4-:R-:W-:Y:S01]  /*1125c0*/  IMAD.WIDE R8, R15.reuse, 0x4, R138 ;  /* 0x000000040f087825 */ /* 0x050fe200078e028a */
[----:B------:R1:W-:Y:S03]  /*1125d0*/  @P0 STG.E [R6.64], R63 ;  /* 0x0000003f06000986 */ /* 0x0003e6000c101904 */
[----:B------:R-:W-:Y:S01]  /*1125e0*/  IMAD.WIDE R10, R15, 0x4, R136 ;  /* 0x000000040f0a7825 */ /* 0x000fe200078e0288 */
[----:B------:R1:W-:Y:S03]  /*1125f0*/  @P5 STG.E [R8.64], R210 ;  /* 0x000000d208005986 */ /* 0x0003e6000c101904 */
[C---:B------:R-:W-:Y:S01]  /*112600*/  IMAD.WIDE R138, R17.reuse, 0x4, R138 ;  /* 0x00000004118a7825 */ /* 0x040fe200078e028a */
[----:B------:R1:W-:Y:S03]  /*112610*/  @P4 STG.E [R10.64], R66 ;  /* 0x000000420a004986 */ /* 0x0003e6000c101904 */
[----:B------:R-:W-:Y:S01]  /*112620*/  IMAD.WIDE R136, R17, 0x4, R136 ;  /* 0x0000000411887825 */ /* 0x000fe200078e0288 */
[----:B-----5:R-:W-:-:S04]  /*112630*/  ISETP.GE.AND P1, PT, R0, c[0x0][0x17c], PT ;  /* 0x00005f0000007a0c */ /* 0x020fc80003f26270 */
[----:B------:R-:W-:Y:S02]  /*112640*/  ISETP.LT.AND P3, PT, R217, c[0x0][0x178], !P1 ;  /* 0x00005e00d9007a0c */ /* 0x000fe40004f61270 */
[----:B------:R-:W-:-:S11]  /*112650*/  ISETP.LT.AND P1, PT, R216, c[0x0][0x178], !P1 ;  /* 0x00005e00d8007a0c */ /* 0x000fd60004f21270 */
[----:B------:R1:W-:Y:S02]  /*112660*/  @P3 STG.E [R138.64], R211 ;  /* 0x000000d38a003986 */ /* 0x0003e4000c101904 */
[----:B------:R-:W-:Y:S05]  /*112670*/  @!P1 EXIT ;  /* 0x000000000000994d */ /* 0x000fea0003800000 */
[----:B------:R-:W-:Y:S01]  /*112680*/  STG.E [R136.64], R67 ;  /* 0x0000004388007986 */ /* 0x000fe2000c101904 */
[----:B------:R-:W-:Y:S05]  /*112690*/  EXIT ;  /* 0x000000000000794d */ /* 0x000fea0003800000 */
.L_x_2:
[----:B------:R-:W-:-:S00]  /*1126a0*/  BRA `(.L_x_2) ;  /* 0xfffffff000007947 */ /* 0x000fc0000383ffff */
[----:B------:R-:W-:-:S00]  /*1126b0*/  NOP ;  /* 0x0000000000007918 */ /* 0x000fc00000000000 */
        /* <DEDUP_REMOVED lines=12> */
.L_x_3:


//--------------------- .nv.shared.matmul_kernel  --------------------------
	.section	.nv.shared.matmul_kernel,"aw",@nobits
	.sectionflags	@""
	.align	16
